	.target	sm_103a

	.elftype	@"ET_EXEC"


//--------------------- .note.nv.tkinfo           --------------------------
	.section	.note.nv.tkinfo,"",@"SHT_NOTE"
	.sectionflags	@"SHF_NOTE_NV_TKINFO"
	.tkinfo
        /*0018*/ 	.word	0x00000002
        /*0030*/ 	.string	""
        /*0030*/ 	.string	"ptxas"
        /*0030*/ 	.string	"Cuda compilation tools, release 13.0, V13.0.88"
        /*0030*/ 	.string	"Build cuda_13.0.r13.0/compiler.36424714_0"
        /*0030*/ 	.string	"-arch sm_103a -m 64 "



//--------------------- .note.nv.cuinfo           --------------------------
	.section	.note.nv.cuinfo,"",@"SHT_NOTE"
	.sectionflags	@"SHF_NOTE_NV_CUINFO"
        /*0018*/ 	.short	0x0002
        /*001a*/ 	.short	0x0067
        /*001c*/ 	.short	0x0082
	.zero		2


//--------------------- .nv.info                  --------------------------
	.section	.nv.info,"",@"SHT_CUDA_INFO"
	.align	4


	//----- nvinfo : EIATTR_REGCOUNT
	.align		4
        /*0000*/ 	.byte	0x04, 0x2f
        /*0002*/ 	.short	(.L_27 - .L_26)
	.align		4
.L_26:
        /*0004*/ 	.word	index@(_ZN4mmha33masked_multihead_attention_kernelIfLi144ELi256ELi4ELi64ELi64ELb0ELb0EEEv26Multihead_attention_paramsIT_XT5_EE)
        /*0008*/ 	.word	0x000000a6


	//----- nvinfo : EIATTR_FRAME_SIZE
	.align		4
.L_27:
        /*000c*/ 	.byte	0x04, 0x11
        /*000e*/ 	.short	(.L_29 - .L_28)
	.align		4
.L_28:
        /*0010*/ 	.word	index@(_ZN4mmha33masked_multihead_attention_kernelIfLi144ELi256ELi4ELi64ELi64ELb0ELb0EEEv26Multihead_attention_paramsIT_XT5_EE)
        /*0014*/ 	.word	0x00000000


	//----- nvinfo : EIATTR_REGCOUNT
	.align		4
.L_29:
        /*0018*/ 	.byte	0x04, 0x2f
        /*001a*/ 	.short	(.L_31 - .L_30)
	.align		4
.L_30:
        /*001c*/ 	.word	index@(_ZN4mmha33masked_multihead_attention_kernelIfLi144ELi256ELi2ELi64ELi128ELb0ELb0EEEv26Multihead_attention_paramsIT_XT5_EE)
        /*0020*/ 	.word	0x000000ff


	//----- nvinfo : EIATTR_FRAME_SIZE
	.align		4
.L_31:
        /*0024*/ 	.byte	0x04, 0x11
        /*0026*/ 	.short	(.L_33 - .L_32)
	.align		4
.L_32:
        /*0028*/ 	.word	index@(_ZN4mmha33masked_multihead_attention_kernelIfLi144ELi256ELi2ELi64ELi128ELb0ELb0EEEv26Multihead_attention_paramsIT_XT5_EE)
        /*002c*/ 	.word	0x00000088


	//----- nvinfo : EIATTR_REGCOUNT
	.align		4
.L_33:
        /*0030*/ 	.byte	0x04, 0x2f
        /*0032*/ 	.short	(.L_35 - .L_34)
	.align		4
.L_34:
        /*0034*/ 	.word	index@(_ZN4mmha33masked_multihead_attention_kernelIfLi144ELi256ELi1ELi64ELi256ELb0ELb0EEEv26Multihead_attention_paramsIT_XT5_EE)
        /*0038*/ 	.word	0x000000ff


	//----- nvinfo : EIATTR_FRAME_SIZE
	.align		4
.L_35:
        /*003c*/ 	.byte	0x04, 0x11
        /*003e*/ 	.short	(.L_37 - .L_36)
	.align		4
.L_36:
        /*0040*/ 	.word	index@(_ZN4mmha33masked_multihead_attention_kernelIfLi144ELi256ELi1ELi64ELi256ELb0ELb0EEEv26Multihead_attention_paramsIT_XT5_EE)
        /*0044*/ 	.word	0x000004c8


	//----- nvinfo : EIATTR_REGCOUNT
	.align		4
.L_37:
        /*0048*/ 	.byte	0x04, 0x2f
        /*004a*/ 	.short	(.L_39 - .L_38)
	.align		4
.L_38:
        /*004c*/ 	.word	index@(_ZN4mmha33masked_multihead_attention_kernelIfLi144ELi256ELi4ELi64ELi64ELb0ELb1EEEv26Multihead_attention_paramsIT_XT5_EE)
        /*0050*/ 	.word	0x000000a6


	//----- nvinfo : EIATTR_FRAME_SIZE
	.align		4
.L_39:
        /*0054*/ 	.byte	0x04, 0x11
        /*0056*/ 	.short	(.L_41 - .L_40)
	.align		4
.L_40:
        /*0058*/ 	.word	index@(_ZN4mmha33masked_multihead_attention_kernelIfLi144ELi256ELi4ELi64ELi64ELb0ELb1EEEv26Multihead_attention_paramsIT_XT5_EE)
        /*005c*/ 	.word	0x00000000


	//----- nvinfo : EIATTR_REGCOUNT
	.align		4
.L_41:
        /*0060*/ 	.byte	0x04, 0x2f
        /*0062*/ 	.short	(.L_43 - .L_42)
	.align		4
.L_42:
        /*0064*/ 	.word	index@(_ZN4mmha33masked_multihead_attention_kernelIfLi144ELi256ELi2ELi64ELi128ELb0ELb1EEEv26Multihead_attention_paramsIT_XT5_EE)
        /*0068*/ 	.word	0x000000ff


	//----- nvinfo : EIATTR_FRAME_SIZE
	.align		4
.L_43:
        /*006c*/ 	.byte	0x04, 0x11
        /*006e*/ 	.short	(.L_45 - .L_44)
	.align		4
.L_44:
        /*0070*/ 	.word	index@(_ZN4mmha33masked_multihead_attention_kernelIfLi144ELi256ELi2ELi64ELi128ELb0ELb1EEEv26Multihead_attention_paramsIT_XT5_EE)
        /*0074*/ 	.word	0x00000070


	//----- nvinfo : EIATTR_REGCOUNT
	.align		4
.L_45:
        /*0078*/ 	.byte	0x04, 0x2f
        /*007a*/ 	.short	(.L_47 - .L_46)
	.align		4
.L_46:
        /*007c*/ 	.word	index@(_ZN4mmha33masked_multihead_attention_kernelIfLi144ELi256ELi1ELi64ELi256ELb0ELb1EEEv26Multihead_attention_paramsIT_XT5_EE)
        /*0080*/ 	.word	0x000000ff


	//----- nvinfo : EIATTR_FRAME_SIZE
	.align		4
.L_47:
        /*0084*/ 	.byte	0x04, 0x11
        /*0086*/ 	.short	(.L_49 - .L_48)
	.align		4
.L_48:
        /*0088*/ 	.word	index@(_ZN4mmha33masked_multihead_attention_kernelIfLi144ELi256ELi1ELi64ELi256ELb0ELb1EEEv26Multihead_attention_paramsIT_XT5_EE)
        /*008c*/ 	.word	0x000004d0


	//----- nvinfo : EIATTR_REGCOUNT
	.align		4
.L_49:
        /*0090*/ 	.byte	0x04, 0x2f
        /*0092*/ 	.short	(.L_51 - .L_50)
	.align		4
.L_50:
        /*0094*/ 	.word	index@(_ZN4mmha33masked_multihead_attention_kernelItLi144ELi256ELi4ELi32ELi64ELb0ELb0EEEv26Multihead_attention_paramsIT_XT5_EE)
        /*0098*/ 	.word	0x00000060


	//----- nvinfo : EIATTR_FRAME_SIZE
	.align		4
.L_51:
        /*009c*/ 	.byte	0x04, 0x11
        /*009e*/ 	.short	(.L_53 - .L_52)
	.align		4
.L_52:
        /*00a0*/ 	.word	index@(_ZN4mmha33masked_multihead_attention_kernelItLi144ELi256ELi4ELi32ELi64ELb0ELb0EEEv26Multihead_attention_paramsIT_XT5_EE)
        /*00a4*/ 	.word	0x00000000


	//----- nvinfo : EIATTR_REGCOUNT
	.align		4
.L_53:
        /*00a8*/ 	.byte	0x04, 0x2f
        /*00aa*/ 	.short	(.L_55 - .L_54)
	.align		4
.L_54:
        /*00ac*/ 	.word	index@(_ZN4mmha33masked_multihead_attention_kernelItLi144ELi256ELi2ELi32ELi128ELb0ELb0EEEv26Multihead_attention_paramsIT_XT5_EE)
        /*00b0*/ 	.word	0x000000a5


	//----- nvinfo : EIATTR_FRAME_SIZE
	.align		4
.L_55:
        /*00b4*/ 	.byte	0x04, 0x11
        /*00b6*/ 	.short	(.L_57 - .L_56)
	.align		4
.L_56:
        /*00b8*/ 	.word	index@(_ZN4mmha33masked_multihead_attention_kernelItLi144ELi256ELi2ELi32ELi128ELb0ELb0EEEv26Multihead_attention_paramsIT_XT5_EE)
        /*00bc*/ 	.word	0x00000000


	//----- nvinfo : EIATTR_REGCOUNT
	.align		4
.L_57:
        /*00c0*/ 	.byte	0x04, 0x2f
        /*00c2*/ 	.short	(.L_59 - .L_58)
	.align		4
.L_58:
        /*00c4*/ 	.word	index@(_ZN4mmha33masked_multihead_attention_kernelItLi144ELi256ELi1ELi32ELi256ELb0ELb0EEEv26Multihead_attention_paramsIT_XT5_EE)
        /*00c8*/ 	.word	0x000000ff


	//----- nvinfo : EIATTR_FRAME_SIZE
	.align		4
.L_59:
        /*00cc*/ 	.byte	0x04, 0x11
        /*00ce*/ 	.short	(.L_61 - .L_60)
	.align		4
.L_60:
        /*00d0*/ 	.word	index@(_ZN4mmha33masked_multihead_attention_kernelItLi144ELi256ELi1ELi32ELi256ELb0ELb0EEEv26Multihead_attention_paramsIT_XT5_EE)
        /*00d4*/ 	.word	0x00000058


	//----- nvinfo : EIATTR_REGCOUNT
	.align		4
.L_61:
        /*00d8*/ 	.byte	0x04, 0x2f
        /*00da*/ 	.short	(.L_63 - .L_62)
	.align		4
.L_62:
        /*00dc*/ 	.word	index@(_ZN4mmha33masked_multihead_attention_kernelItLi144ELi256ELi4ELi32ELi64ELb0ELb1EEEv26Multihead_attention_paramsIT_XT5_EE)
        /*00e0*/ 	.word	0x0000005f


	//----- nvinfo : EIATTR_FRAME_SIZE
	.align		4
.L_63:
        /*00e4*/ 	.byte	0x04, 0x11
        /*00e6*/ 	.short	(.L_65 - .L_64)
	.align		4
.L_64:
        /*00e8*/ 	.word	index@(_ZN4mmha33masked_multihead_attention_kernelItLi144ELi256ELi4ELi32ELi64ELb0ELb1EEEv26Multihead_attention_paramsIT_XT5_EE)
        /*00ec*/ 	.word	0x00000000


	//----- nvinfo : EIATTR_REGCOUNT
	.align		4
.L_65:
        /*00f0*/ 	.byte	0x04, 0x2f
        /*00f2*/ 	.short	(.L_67 - .L_66)
	.align		4
.L_66:
        /*00f4*/ 	.word	index@(_ZN4mmha33masked_multihead_attention_kernelItLi144ELi256ELi2ELi32ELi128ELb0ELb1EEEv26Multihead_attention_paramsIT_XT5_EE)
        /*00f8*/ 	.word	0x000000a3


	//----- nvinfo : EIATTR_FRAME_SIZE
	.align		4
.L_67:
        /*00fc*/ 	.byte	0x04, 0x11
        /*00fe*/ 	.short	(.L_69 - .L_68)
	.align		4
.L_68:
        /*0100*/ 	.word	index@(_ZN4mmha33masked_multihead_attention_kernelItLi144ELi256ELi2ELi32ELi128ELb0ELb1EEEv26Multihead_attention_paramsIT_XT5_EE)
        /*0104*/ 	.word	0x00000000


	//----- nvinfo : EIATTR_REGCOUNT
	.align		4
.L_69:
        /*0108*/ 	.byte	0x04, 0x2f
        /*010a*/ 	.short	(.L_71 - .L_70)
	.align		4
.L_70:
        /*010c*/ 	.word	index@(_ZN4mmha33masked_multihead_attention_kernelItLi144ELi256ELi1ELi32ELi256ELb0ELb1EEEv26Multihead_attention_paramsIT_XT5_EE)
        /*0110*/ 	.word	0x000000ff


	//----- nvinfo : EIATTR_FRAME_SIZE
	.align		4
.L_71:
        /*0114*/ 	.byte	0x04, 0x11
        /*0116*/ 	.short	(.L_73 - .L_72)
	.align		4
.L_72:
        /*0118*/ 	.word	index@(_ZN4mmha33masked_multihead_attention_kernelItLi144ELi256ELi1ELi32ELi256ELb0ELb1EEEv26Multihead_attention_paramsIT_XT5_EE)
        /*011c*/ 	.word	0x00000060


	//----- nvinfo : EIATTR_REGCOUNT
	.align		4
.L_73:
        /*0120*/ 	.byte	0x04, 0x2f
        /*0122*/ 	.short	(.L_75 - .L_74)
	.align		4
.L_74:
        /*0124*/ 	.word	index@(_ZN4mmha33masked_multihead_attention_kernelIfLi144ELi256ELi4ELi64ELi64ELb1ELb0EEEv26Multihead_attention_paramsIT_XT5_EE)
        /*0128*/ 	.word	0x000000ff


	//----- nvinfo : EIATTR_FRAME_SIZE
	.align		4
.L_75:
        /*012c*/ 	.byte	0x04, 0x11
        /*012e*/ 	.short	(.L_77 - .L_76)
	.align		4
.L_76:
        /*0130*/ 	.word	index@(_ZN4mmha33masked_multihead_attention_kernelIfLi144ELi256ELi4ELi64ELi64ELb1ELb0EEEv26Multihead_attention_paramsIT_XT5_EE)
        /*0134*/ 	.word	0x00000000


	//----- nvinfo : EIATTR_REGCOUNT
	.align		4
.L_77:
        /*0138*/ 	.byte	0x04, 0x2f
        /*013a*/ 	.short	(.L_79 - .L_78)
	.align		4
.L_78:
        /*013c*/ 	.word	index@(_ZN4mmha33masked_multihead_attention_kernelIfLi144ELi256ELi2ELi64ELi128ELb1ELb0EEEv26Multihead_attention_paramsIT_XT5_EE)
        /*0140*/ 	.word	0x000000ff


	//----- nvinfo : EIATTR_FRAME_SIZE
	.align		4
.L_79:
        /*0144*/ 	.byte	0x04, 0x11
        /*0146*/ 	.short	(.L_81 - .L_80)
	.align		4
.L_80:
        /*0148*/ 	.word	index@(_ZN4mmha33masked_multihead_attention_kernelIfLi144ELi256ELi2ELi64ELi128ELb1ELb0EEEv26Multihead_attention_paramsIT_XT5_EE)
        /*014c*/ 	.word	0x000002d0


	//----- nvinfo : EIATTR_REGCOUNT
	.align		4
.L_81:
        /*0150*/ 	.byte	0x04, 0x2f
        /*0152*/ 	.short	(.L_83 - .L_82)
	.align		4
.L_82:
        /*0154*/ 	.word	index@(_ZN4mmha33masked_multihead_attention_kernelIfLi144ELi256ELi1ELi64ELi256ELb1ELb0EEEv26Multihead_attention_paramsIT_XT5_EE)
        /*0158*/ 	.word	0x000000ff


	//----- nvinfo : EIATTR_FRAME_SIZE
	.align		4
.L_83:
        /*015c*/ 	.byte	0x04, 0x11
        /*015e*/ 	.short	(.L_85 - .L_84)
	.align		4
.L_84:
        /*0160*/ 	.word	index@(_ZN4mmha33masked_multihead_attention_kernelIfLi144ELi256ELi1ELi64ELi256ELb1ELb0EEEv26Multihead_attention_paramsIT_XT5_EE)
        /*0164*/ 	.word	0x00000810


	//----- nvinfo : EIATTR_REGCOUNT
	.align		4
.L_85:
        /*0168*/ 	.byte	0x04, 0x2f
        /*016a*/ 	.short	(.L_87 - .L_86)
	.align		4
.L_86:
        /*016c*/ 	.word	index@(_ZN4mmha33masked_multihead_attention_kernelIfLi144ELi256ELi4ELi64ELi64ELb1ELb1EEEv26Multihead_attention_paramsIT_XT5_EE)
        /*0170*/ 	.word	0x000000ff


	//----- nvinfo : EIATTR_FRAME_SIZE
	.align		4
.L_87:
        /*0174*/ 	.byte	0x04, 0x11
        /*0176*/ 	.short	(.L_89 - .L_88)
	.align		4
.L_88:
        /*0178*/ 	.word	index@(_ZN4mmha33masked_multihead_attention_kernelIfLi144ELi256ELi4ELi64ELi64ELb1ELb1EEEv26Multihead_attention_paramsIT_XT5_EE)
        /*017c*/ 	.word	0x00000000


	//----- nvinfo : EIATTR_REGCOUNT
	.align		4
.L_89:
        /*0180*/ 	.byte	0x04, 0x2f
        /*0182*/ 	.short	(.L_91 - .L_90)
	.align		4
.L_90:
        /*0184*/ 	.word	index@(_ZN4mmha33masked_multihead_attention_kernelIfLi144ELi256ELi2ELi64ELi128ELb1ELb1EEEv26Multihead_attention_paramsIT_XT5_EE)
        /*0188*/ 	.word	0x000000ff


	//----- nvinfo : EIATTR_FRAME_SIZE
	.align		4
.L_91:
        /*018c*/ 	.byte	0x04, 0x11
        /*018e*/ 	.short	(.L_93 - .L_92)
	.align		4
.L_92:
        /*0190*/ 	.word	index@(_ZN4mmha33masked_multihead_attention_kernelIfLi144ELi256ELi2ELi64ELi128ELb1ELb1EEEv26Multihead_attention_paramsIT_XT5_EE)
        /*0194*/ 	.word	0x000002d0


	//----- nvinfo : EIATTR_REGCOUNT
	.align		4
.L_93:
        /*0198*/ 	.byte	0x04, 0x2f
        /*019a*/ 	.short	(.L_95 - .L_94)
	.align		4
.L_94:
        /*019c*/ 	.word	index@(_ZN4mmha33masked_multihead_attention_kernelIfLi144ELi256ELi1ELi64ELi256ELb1ELb1EEEv26Multihead_attention_paramsIT_XT5_EE)
        /*01a0*/ 	.word	0x000000ff


	//----- nvinfo : EIATTR_FRAME_SIZE
	.align		4
.L_95:
        /*01a4*/ 	.byte	0x04, 0x11
        /*01a6*/ 	.short	(.L_97 - .L_96)
	.align		4
.L_96:
        /*01a8*/ 	.word	index@(_ZN4mmha33masked_multihead_attention_kernelIfLi144ELi256ELi1ELi64ELi256ELb1ELb1EEEv26Multihead_attention_paramsIT_XT5_EE)
        /*01ac*/ 	.word	0x00000820


	//----- nvinfo : EIATTR_REGCOUNT
	.align		4
.L_97:
        /*01b0*/ 	.byte	0x04, 0x2f
        /*01b2*/ 	.short	(.L_99 - .L_98)
	.align		4
.L_98:
        /*01b4*/ 	.word	index@(_ZN4mmha33masked_multihead_attention_kernelItLi144ELi256ELi4ELi32ELi64ELb1ELb0EEEv26Multihead_attention_paramsIT_XT5_EE)
        /*01b8*/ 	.word	0x00000080


	//----- nvinfo : EIATTR_FRAME_SIZE
	.align		4
.L_99:
        /*01bc*/ 	.byte	0x04, 0x11
        /*01be*/ 	.short	(.L_101 - .L_100)
	.align		4
.L_100:
        /*01c0*/ 	.word	index@(_ZN4mmha33masked_multihead_attention_kernelItLi144ELi256ELi4ELi32ELi64ELb1ELb0EEEv26Multihead_attention_paramsIT_XT5_EE)
        /*01c4*/ 	.word	0x00000000


	//----- nvinfo : EIATTR_REGCOUNT
	.align		4
.L_101:
        /*01c8*/ 	.byte	0x04, 0x2f
        /*01ca*/ 	.short	(.L_103 - .L_102)
	.align		4
.L_102:
        /*01cc*/ 	.word	index@(_ZN4mmha33masked_multihead_attention_kernelItLi144ELi256ELi2ELi32ELi128ELb1ELb0EEEv26Multihead_attention_paramsIT_XT5_EE)
        /*01d0*/ 	.word	0x000000e1


	//----- nvinfo : EIATTR_FRAME_SIZE
	.align		4
.L_103:
        /*01d4*/ 	.byte	0x04, 0x11
        /*01d6*/ 	.short	(.L_105 - .L_104)
	.align		4
.L_104:
        /*01d8*/ 	.word	index@(_ZN4mmha33masked_multihead_attention_kernelItLi144ELi256ELi2ELi32ELi128ELb1ELb0EEEv26Multihead_attention_paramsIT_XT5_EE)
        /*01dc*/ 	.word	0x00000000


	//----- nvinfo : EIATTR_REGCOUNT
	.align		4
.L_105:
        /*01e0*/ 	.byte	0x04, 0x2f
        /*01e2*/ 	.short	(.L_107 - .L_106)
	.align		4
.L_106:
        /*01e4*/ 	.word	index@(_ZN4mmha33masked_multihead_attention_kernelItLi144ELi256ELi1ELi32ELi256ELb1ELb0EEEv26Multihead_attention_paramsIT_XT5_EE)
        /*01e8*/ 	.word	0x000000ff


	//----- nvinfo : EIATTR_FRAME_SIZE
	.align		4
.L_107:
        /*01ec*/ 	.byte	0x04, 0x11
        /*01ee*/ 	.short	(.L_109 - .L_108)
	.align		4
.L_108:
        /*01f0*/ 	.word	index@(_ZN4mmha33masked_multihead_attention_kernelItLi144ELi256ELi1ELi32ELi256ELb1ELb0EEEv26Multihead_attention_paramsIT_XT5_EE)
        /*01f4*/ 	.word	0x000002c0


	//----- nvinfo : EIATTR_REGCOUNT
	.align		4
.L_109:
        /*01f8*/ 	.byte	0x04, 0x2f
        /*01fa*/ 	.short	(.L_111 - .L_110)
	.align		4
.L_110:
        /*01fc*/ 	.word	index@(_ZN4mmha33masked_multihead_attention_kernelItLi144ELi256ELi4ELi32ELi64ELb1ELb1EEEv26Multihead_attention_paramsIT_XT5_EE)
        /*0200*/ 	.word	0x00000089


	//----- nvinfo : EIATTR_FRAME_SIZE
	.align		4
.L_111:
        /*0204*/ 	.byte	0x04, 0x11
        /*0206*/ 	.short	(.L_113 - .L_112)
	.align		4
.L_112:
        /*0208*/ 	.word	index@(_ZN4mmha33masked_multihead_attention_kernelItLi144ELi256ELi4ELi32ELi64ELb1ELb1EEEv26Multihead_attention_paramsIT_XT5_EE)
        /*020c*/ 	.word	0x00000000


	//----- nvinfo : EIATTR_REGCOUNT
	.align		4
.L_113:
        /*0210*/ 	.byte	0x04, 0x2f
        /*0212*/ 	.short	(.L_115 - .L_114)
	.align		4
.L_114:
        /*0214*/ 	.word	index@(_ZN4mmha33masked_multihead_attention_kernelItLi144ELi256ELi2ELi32ELi128ELb1ELb1EEEv26Multihead_attention_paramsIT_XT5_EE)
        /*0218*/ 	.word	0x000000f5


	//----- nvinfo : EIATTR_FRAME_SIZE
	.align		4
.L_115:
        /*021c*/ 	.byte	0x04, 0x11
        /*021e*/ 	.short	(.L_117 - .L_116)
	.align		4
.L_116:
        /*0220*/ 	.word	index@(_ZN4mmha33masked_multihead_attention_kernelItLi144ELi256ELi2ELi32ELi128ELb1ELb1EEEv26Multihead_attention_paramsIT_XT5_EE)
        /*0224*/ 	.word	0x00000000


	//----- nvinfo : EIATTR_REGCOUNT
	.align		4
.L_117:
        /*0228*/ 	.byte	0x04, 0x2f
        /*022a*/ 	.short	(.L_119 - .L_118)
	.align		4
.L_118:
        /*022c*/ 	.word	index@(_ZN4mmha33masked_multihead_attention_kernelItLi144ELi256ELi1ELi32ELi256ELb1ELb1EEEv26Multihead_attention_paramsIT_XT5_EE)
        /*0230*/ 	.word	0x000000ff


	//----- nvinfo : EIATTR_FRAME_SIZE
	.align		4
.L_119:
        /*0234*/ 	.byte	0x04, 0x11
        /*0236*/ 	.short	(.L_121 - .L_120)
	.align		4
.L_120:
        /*0238*/ 	.word	index@(_ZN4mmha33masked_multihead_attention_kernelItLi144ELi256ELi1ELi32ELi256ELb1ELb1EEEv26Multihead_attention_paramsIT_XT5_EE)
        /*023c*/ 	.word	0x000002c0


	//----- nvinfo : EIATTR_MIN_STACK_SIZE
	.align		4
.L_121:
        /*0240*/ 	.byte	0x04, 0x12
        /*0242*/ 	.short	(.L_123 - .L_122)
	.align		4
.L_122:
        /*0244*/ 	.word	index@(_ZN4mmha33masked_multihead_attention_kernelItLi144ELi256ELi1ELi32ELi256ELb1ELb1EEEv26Multihead_attention_paramsIT_XT5_EE)
        /*0248*/ 	.word	0x000002c0


	//----- nvinfo : EIATTR_MIN_STACK_SIZE
	.align		4
.L_123:
        /*024c*/ 	.byte	0x04, 0x12
        /*024e*/ 	.short	(.L_125 - .L_124)
	.align		4
.L_124:
        /*0250*/ 	.word	index@(_ZN4mmha33masked_multihead_attention_kernelItLi144ELi256ELi2ELi32ELi128ELb1ELb1EEEv26Multihead_attention_paramsIT_XT5_EE)
        /*0254*/ 	.word	0x00000000


	//----- nvinfo : EIATTR_MIN_STACK_SIZE
	.align		4
.L_125:
        /*0258*/ 	.byte	0x04, 0x12
        /*025a*/ 	.short	(.L_127 - .L_126)
	.align		4
.L_126:
        /*025c*/ 	.word	index@(_ZN4mmha33masked_multihead_attention_kernelItLi144ELi256ELi4ELi32ELi64ELb1ELb1EEEv26Multihead_attention_paramsIT_XT5_EE)
        /*0260*/ 	.word	0x00000000


	//----- nvinfo : EIATTR_MIN_STACK_SIZE
	.align		4
.L_127:
        /*0264*/ 	.byte	0x04, 0x12
        /*0266*/ 	.short	(.L_129 - .L_128)
	.align		4
.L_128:
        /*0268*/ 	.word	index@(_ZN4mmha33masked_multihead_attention_kernelItLi144ELi256ELi1ELi32ELi256ELb1ELb0EEEv26Multihead_attention_paramsIT_XT5_EE)
        /*026c*/ 	.word	0x000002c0


	//----- nvinfo : EIATTR_MIN_STACK_SIZE
	.align		4
.L_129:
        /*0270*/ 	.byte	0x04, 0x12
        /*0272*/ 	.short	(.L_131 - .L_130)
	.align		4
.L_130:
        /*0274*/ 	.word	index@(_ZN4mmha33masked_multihead_attention_kernelItLi144ELi256ELi2ELi32ELi128ELb1ELb0EEEv26Multihead_attention_paramsIT_XT5_EE)
        /*0278*/ 	.word	0x00000000


	//----- nvinfo : EIATTR_MIN_STACK_SIZE
	.align		4
.L_131:
        /*027c*/ 	.byte	0x04, 0x12
        /*027e*/ 	.short	(.L_133 - .L_132)
	.align		4
.L_132:
        /*0280*/ 	.word	index@(_ZN4mmha33masked_multihead_attention_kernelItLi144ELi256ELi4ELi32ELi64ELb1ELb0EEEv26Multihead_attention_paramsIT_XT5_EE)
        /*0284*/ 	.word	0x00000000


	//----- nvinfo : EIATTR_MIN_STACK_SIZE
	.align		4
.L_133:
        /*0288*/ 	.byte	0x04, 0x12
        /*028a*/ 	.short	(.L_135 - .L_134)
	.align		4
.L_134:
        /*028c*/ 	.word	index@(_ZN4mmha33masked_multihead_attention_kernelIfLi144ELi256ELi1ELi64ELi256ELb1ELb1EEEv26Multihead_attention_paramsIT_XT5_EE)
        /*0290*/ 	.word	0x00000820


	//----- nvinfo : EIATTR_MIN_STACK_SIZE
	.align		4
.L_135:
        /*0294*/ 	.byte	0x04, 0x12
        /*0296*/ 	.short	(.L_137 - .L_136)
	.align		4
.L_136:
        /*0298*/ 	.word	index@(_ZN4mmha33masked_multihead_attention_kernelIfLi144ELi256ELi2ELi64ELi128ELb1ELb1EEEv26Multihead_attention_paramsIT_XT5_EE)
        /*029c*/ 	.word	0x000002d0


	//----- nvinfo : EIATTR_MIN_STACK_SIZE
	.align		4
.L_137:
        /*02a0*/ 	.byte	0x04, 0x12
        /*02a2*/ 	.short	(.L_139 - .L_138)
	.align		4
.L_138:
        /*02a4*/ 	.word	index@(_ZN4mmha33masked_multihead_attention_kernelIfLi144ELi256ELi4ELi64ELi64ELb1ELb1EEEv26Multihead_attention_paramsIT_XT5_EE)
        /*02a8*/ 	.word	0x00000000


	//----- nvinfo : EIATTR_MIN_STACK_SIZE
	.align		4
.L_139:
        /*02ac*/ 	.byte	0x04, 0x12
        /*02ae*/ 	.short	(.L_141 - .L_140)
	.align		4
.L_140:
        /*02b0*/ 	.word	index@(_ZN4mmha33masked_multihead_attention_kernelIfLi144ELi256ELi1ELi64ELi256ELb1ELb0EEEv26Multihead_attention_paramsIT_XT5_EE)
        /*02b4*/ 	.word	0x00000810


	//----- nvinfo : EIATTR_MIN_STACK_SIZE
	.align		4
.L_141:
        /*02b8*/ 	.byte	0x04, 0x12
        /*02ba*/ 	.short	(.L_143 - .L_142)
	.align		4
.L_142:
        /*02bc*/ 	.word	index@(_ZN4mmha33masked_multihead_attention_kernelIfLi144ELi256ELi2ELi64ELi128ELb1ELb0EEEv26Multihead_attention_paramsIT_XT5_EE)
        /*02c0*/ 	.word	0x000002d0


	//----- nvinfo : EIATTR_MIN_STACK_SIZE
	.align		4
.L_143:
        /*02c4*/ 	.byte	0x04, 0x12
        /*02c6*/ 	.short	(.L_145 - .L_144)
	.align		4
.L_144:
        /*02c8*/ 	.word	index@(_ZN4mmha33masked_multihead_attention_kernelIfLi144ELi256ELi4ELi64ELi64ELb1ELb0EEEv26Multihead_attention_paramsIT_XT5_EE)
        /*02cc*/ 	.word	0x00000000


	//----- nvinfo : EIATTR_MIN_STACK_SIZE
	.align		4
.L_145:
        /*02d0*/ 	.byte	0x04, 0x12
        /*02d2*/ 	.short	(.L_147 - .L_146)
	.align		4
.L_146:
        /*02d4*/ 	.word	index@(_ZN4mmha33masked_multihead_attention_kernelItLi144ELi256ELi1ELi32ELi256ELb0ELb1EEEv26Multihead_attention_paramsIT_XT5_EE)
        /*02d8*/ 	.word	0x00000060


	//----- nvinfo : EIATTR_MIN_STACK_SIZE
	.align		4
.L_147:
        /*02dc*/ 	.byte	0x04, 0x12
        /*02de*/ 	.short	(.L_149 - .L_148)
	.align		4
.L_148:
        /*02e0*/ 	.word	index@(_ZN4mmha33masked_multihead_attention_kernelItLi144ELi256ELi2ELi32ELi128ELb0ELb1EEEv26Multihead_attention_paramsIT_XT5_EE)
        /*02e4*/ 	.word	0x00000000


	//----- nvinfo : EIATTR_MIN_STACK_SIZE
	.align		4
.L_149:
        /*02e8*/ 	.byte	0x04, 0x12
        /*02ea*/ 	.short	(.L_151 - .L_150)
	.align		4
.L_150:
        /*02ec*/ 	.word	index@(_ZN4mmha33masked_multihead_attention_kernelItLi144ELi256ELi4ELi32ELi64ELb0ELb1EEEv26Multihead_attention_paramsIT_XT5_EE)
        /*02f0*/ 	.word	0x00000000


	//----- nvinfo : EIATTR_MIN_STACK_SIZE
	.align		4
.L_151:
        /*02f4*/ 	.byte	0x04, 0x12
        /*02f6*/ 	.short	(.L_153 - .L_152)
	.align		4
.L_152:
        /*02f8*/ 	.word	index@(_ZN4mmha33masked_multihead_attention_kernelItLi144ELi256ELi1ELi32ELi256ELb0ELb0EEEv26Multihead_attention_paramsIT_XT5_EE)
        /*02fc*/ 	.word	0x00000058


	//----- nvinfo : EIATTR_MIN_STACK_SIZE
	.align		4
.L_153:
        /*0300*/ 	.byte	0x04, 0x12
        /*0302*/ 	.short	(.L_155 - .L_154)
	.align		4
.L_154:
        /*0304*/ 	.word	index@(_ZN4mmha33masked_multihead_attention_kernelItLi144ELi256ELi2ELi32ELi128ELb0ELb0EEEv26Multihead_attention_paramsIT_XT5_EE)
        /*0308*/ 	.word	0x00000000


	//----- nvinfo : EIATTR_MIN_STACK_SIZE
	.align		4
.L_155:
        /*030c*/ 	.byte	0x04, 0x12
        /*030e*/ 	.short	(.L_157 - .L_156)
	.align		4
.L_156:
        /*0310*/ 	.word	index@(_ZN4mmha33masked_multihead_attention_kernelItLi144ELi256ELi4ELi32ELi64ELb0ELb0EEEv26Multihead_attention_paramsIT_XT5_EE)
        /*0314*/ 	.word	0x00000000


	//----- nvinfo : EIATTR_MIN_STACK_SIZE
	.align		4
.L_157:
        /*0318*/ 	.byte	0x04, 0x12
        /*031a*/ 	.short	(.L_159 - .L_158)
	.align		4
.L_158:
        /*031c*/ 	.word	index@(_ZN4mmha33masked_multihead_attention_kernelIfLi144ELi256ELi1ELi64ELi256ELb0ELb1EEEv26Multihead_attention_paramsIT_XT5_EE)
        /*0320*/ 	.word	0x000004d0


	//----- nvinfo : EIATTR_MIN_STACK_SIZE
	.align		4
.L_159:
        /*0324*/ 	.byte	0x04, 0x12
        /*0326*/ 	.short	(.L_161 - .L_160)
	.align		4
.L_160:
        /*0328*/ 	.word	index@(_ZN4mmha33masked_multihead_attention_kernelIfLi144ELi256ELi2ELi64ELi128ELb0ELb1EEEv26Multihead_attention_paramsIT_XT5_EE)
        /*032c*/ 	.word	0x00000070


	//----- nvinfo : EIATTR_MIN_STACK_SIZE
	.align		4
.L_161:
        /*0330*/ 	.byte	0x04, 0x12
        /*0332*/ 	.short	(.L_163 - .L_162)
	.align		4
.L_162:
        /*0334*/ 	.word	index@(_ZN4mmha33masked_multihead_attention_kernelIfLi144ELi256ELi4ELi64ELi64ELb0ELb1EEEv26Multihead_attention_paramsIT_XT5_EE)
        /*0338*/ 	.word	0x00000000


	//----- nvinfo : EIATTR_MIN_STACK_SIZE
	.align		4
.L_163:
        /*033c*/ 	.byte	0x04, 0x12
        /*033e*/ 	.short	(.L_165 - .L_164)
	.align		4
.L_164:
        /*0340*/ 	.word	index@(_ZN4mmha33masked_multihead_attention_kernelIfLi144ELi256ELi1ELi64ELi256ELb0ELb0EEEv26Multihead_attention_paramsIT_XT5_EE)
        /*0344*/ 	.word	0x000004c8


	//----- nvinfo : EIATTR_MIN_STACK_SIZE
	.align		4
.L_165:
        /*0348*/ 	.byte	0x04, 0x12
        /*034a*/ 	.short	(.L_167 - .L_166)
	.align		4
.L_166:
        /*034c*/ 	.word	index@(_ZN4mmha33masked_multihead_attention_kernelIfLi144ELi256ELi2ELi64ELi128ELb0ELb0EEEv26Multihead_attention_paramsIT_XT5_EE)
        /*0350*/ 	.word	0x00000088


	//----- nvinfo : EIATTR_MIN_STACK_SIZE
	.align		4
.L_167:
        /*0354*/ 	.byte	0x04, 0x12
        /*0356*/ 	.short	(.L_169 - .L_168)
	.align		4
.L_168:
        /*0358*/ 	.word	index@(_ZN4mmha33masked_multihead_attention_kernelIfLi144ELi256ELi4ELi64ELi64ELb0ELb0EEEv26Multihead_attention_paramsIT_XT5_EE)
        /*035c*/ 	.word	0x00000000
.L_169:


//--------------------- .nv.compat                --------------------------
	.section	.nv.compat,"",@"SHT_CUDA_COMPAT_INFO"
	.align	4
        /*0000*/ 	.byte	0x02, 0x09, 0x01, 0x00, 0x02, 0x02, 0x01, 0x00, 0x02, 0x05, 0x05, 0x00, 0x03, 0x07, 0x01, 0x01
        /*0010*/ 	.byte	0x02, 0x03, 0x00, 0x00, 0x02, 0x06, 0x01, 0x00, 0x04, 0x0b, 0x08, 0x00, 0x00, 0x00, 0x00, 0x00
        /*0020*/ 	.byte	0x00, 0x00, 0x00, 0x00


//--------------------- .nv.info._ZN4mmha33masked_multihead_attention_kernelItLi144ELi256ELi1ELi32ELi256ELb1ELb1EEEv26Multihead_attention_paramsIT_XT5_EE --------------------------
	.section	.nv.info._ZN4mmha33masked_multihead_attention_kernelItLi144ELi256ELi1ELi32ELi256ELb1ELb1EEEv26Multihead_attention_paramsIT_XT5_EE,"",@"SHT_CUDA_INFO"
	.sectionflags	@""
	.align	4


	//----- nvinfo : EIATTR_CUDA_API_VERSION
	.align		4
        /*0000*/ 	.byte	0x04, 0x37
        /*0002*/ 	.short	(.L_171 - .L_170)
.L_170:
        /*0004*/ 	.word	0x00000082


	//----- nvinfo : EIATTR_KPARAM_INFO
	.align		4
.L_171:
        /*0008*/ 	.byte	0x04, 0x17
        /*000a*/ 	.short	(.L_173 - .L_172)
.L_172:
        /*000c*/ 	.word	0x00000000
        /*0010*/ 	.short	0x0000
        /*0012*/ 	.short	0x0000
        /*0014*/ 	.byte	0x00, 0xf0, 0xa1, 0x04


	//----- nvinfo : EIATTR_SPARSE_MMA_MASK
	.align		4
.L_173:
        /*0018*/ 	.byte	0x03, 0x50
        /*001a*/ 	.short	0x0000


	//----- nvinfo : EIATTR_MAXREG_COUNT
	.align		4
        /*001c*/ 	.byte	0x03, 0x1b
        /*001e*/ 	.short	0x00ff


	//----- nvinfo : EIATTR_NUM_BARRIERS
	.align		4
        /*0020*/ 	.byte	0x02, 0x4c
        /*0022*/ 	.byte	0x01
	.zero		1


	//----- nvinfo : EIATTR_EXTERNS
	.align		4
        /*0024*/ 	.byte	0x04, 0x0f
        /*0026*/ 	.short	(.L_175 - .L_174)


	//   ....[0]....
	.align		4
.L_174:
        /*0028*/ 	.word	index@(__assertfail)


	//----- nvinfo : EIATTR_ANNOTATIONS
	.align		4
.L_175:
        /*002c*/ 	.byte	0x04, 0x55
        /*002e*/ 	.short	(.L_177 - .L_176)


	//   ....[0]....
.L_176:
        /*0030*/ 	.word	0x00000001
        /*0034*/ 	.byte	0x90, 0x2e, 0x00, 0x00, 0x01, 0x00, 0x00, 0x00, 0xa0, 0x32, 0x00, 0x00, 0x01, 0x00, 0x00, 0x00
        /* <DEDUP_REMOVED lines=148> */
        /*0984*/ 	.byte	0x50, 0xe8, 0x00, 0x00


	//----- nvinfo : EIATTR_MERCURY_ISA_VERSION
	.align		4
.L_177:
        /*0988*/ 	.byte	0x03, 0x5f
        /*098a*/ 	.short	0x0101


	//----- nvinfo : EIATTR_INT_WARP_WIDE_INSTR_OFFSETS
	.align		4
        /*098c*/ 	.byte	0x04, 0x31
        /*098e*/ 	.short	(.L_179 - .L_178)


	//   ....[0]....
.L_178:
        /*0990*/ 	.word	0x00000d40


	//----- nvinfo : EIATTR_COOP_GROUP_MASK_REGIDS
	.align		4
.L_179:
        /*0994*/ 	.byte	0x04, 0x29
        /*0996*/ 	.short	(.L_181 - .L_180)


	//   ....[0]....
.L_180:
        /*0998*/ 	.word	0xffffffff


	//   ....[1]....
        /*099c*/ 	.word	0xffffffff


	//   ....[2]....
        /*09a0*/ 	.word	0xffffffff


	//   ....[3]....
        /*09a4*/ 	.word	0xffffffff


	//   ....[4]....
        /*09a8*/ 	.word	0xffffffff


	//   ....[5]....
        /*09ac*/ 	.word	0xffffffff


	//   ....[6]....
        /*09b0*/ 	.word	0xffffffff


	//   ....[7]....
        /*09b4*/ 	.word	0xffffffff


	//   ....[8]....
        /*09b8*/ 	.word	0xffffffff


	//   ....[9]....
        /*09bc*/ 	.word	0xffffffff


	//   ....[10]....
        /*09c0*/ 	.word	0xffffffff


	//   ....[11]....
        /*09c4*/ 	.word	0xffffffff


	//   ....[12]....
        /*09c8*/ 	.word	0xffffffff


	//   ....[13]....
        /*09cc*/ 	.word	0xffffffff


	//   ....[14]....
        /*09d0*/ 	.word	0xffffffff


	//   ....[15]....
        /*09d4*/ 	.word	0xffffffff


	//   ....[16]....
        /*09d8*/ 	.word	0xffffffff


	//   ....[17]....
        /*09dc*/ 	.word	0xffffffff


	//   ....[18]....
        /*09e0*/ 	.word	0xffffffff


	//   ....[19]....
        /*09e4*/ 	.word	0xffffffff


	//   ....[20]....
        /*09e8*/ 	.word	0xffffffff


	//   ....[21]....
        /*09ec*/ 	.word	0xffffffff


	//   ....[22]....
        /*09f0*/ 	.word	0xffffffff


	//   ....[23]....
        /*09f4*/ 	.word	0x0500000f


	//   ....[24]....
        /*09f8*/ 	.word	0x0500000f


	//   ....[25]....
        /*09fc*/ 	.word	0x0500000f


	//   ....[26]....
        /*0a00*/ 	.word	0x0500000f


	//   ....[27]....
        /*0a04*/ 	.word	0x0500000f


	//----- nvinfo : EIATTR_COOP_GROUP_INSTR_OFFSETS
	.align		4
.L_181:
        /*0a08*/ 	.byte	0x04, 0x28
        /*0a0a*/ 	.short	(.L_183 - .L_182)


	//   ....[0]....
.L_182:
        /*0a0c*/ 	.word	0x00003070


	//   ....[1]....
        /*0a10*/ 	.word	0x00003090


	//   ....[2]....
        /*0a14*/ 	.word	0x000030b0


	//   ....[3]....
        /*0a18*/ 	.word	0x000030d0


	//   ....[4]....
        /*0a1c*/ 	.word	0x000030f0


	//   ....[5]....
        /*0a20*/ 	.word	0x0000e8c0


	//   ....[6]....
        /*0a24*/ 	.word	0x0000e8e0


	//   ....[7]....
        /*0a28*/ 	.word	0x0000e910


	//   ....[8]....
        /*0a2c*/ 	.word	0x0000e960


	//   ....[9]....
        /*0a30*/ 	.word	0x0000e9b0


	//   ....[10]....
        /*0a34*/ 	.word	0x0000ea20


	//   ....[11]....
        /*0a38*/ 	.word	0x0000ea50


	//   ....[12]....
        /*0a3c*/ 	.word	0x0000ea70


	//   ....[13]....
        /*0a40*/ 	.word	0x0000ea90


	//   ....[14]....
        /*0a44*/ 	.word	0x0000ff40


	//   ....[15]....
        /*0a48*/ 	.word	0x0000ffd0


	//   ....[16]....
        /*0a4c*/ 	.word	0x00010040


	//   ....[17]....
        /*0a50*/ 	.word	0x00010070


	//   ....[18]....
        /*0a54*/ 	.word	0x000100a0


	//   ....[19]....
        /*0a58*/ 	.word	0x00010110


	//   ....[20]....
        /*0a5c*/ 	.word	0x00010130


	//   ....[21]....
        /*0a60*/ 	.word	0x00010150


	//   ....[22]....
        /*0a64*/ 	.word	0x00010170


	//   ....[23]....
        /*0a68*/ 	.word	0x00013790


	//   ....[24]....
        /*0a6c*/ 	.word	0x000137f0


	//   ....[25]....
        /*0a70*/ 	.word	0x00013850


	//   ....[26]....
        /*0a74*/ 	.word	0x000138b0


	//   ....[27]....
        /*0a78*/ 	.word	0x00013910


	//----- nvinfo : EIATTR_VRC_CTA_INIT_COUNT
	.align		4
.L_183:
        /*0a7c*/ 	.byte	0x02, 0x4a
	.zero		1
	.zero		1


	//----- nvinfo : EIATTR_SYSCALL_OFFSETS
	.align		4
        /*0a80*/ 	.byte	0x04, 0x46
        /*0a82*/ 	.short	(.L_185 - .L_184)


	//   ....[0]....
.L_184:
        /*0a84*/ 	.word	0x00001cd0


	//----- nvinfo : EIATTR_EXIT_INSTR_OFFSETS
	.align		4
.L_185:
        /*0a88*/ 	.byte	0x04, 0x1c
        /*0a8a*/ 	.short	(.L_187 - .L_186)


	//   ....[0]....
.L_186:
        /*0a8c*/ 	.word	0x000000c0


	//   ....[1]....
        /*0a90*/ 	.word	0x00012c30


	//   ....[2]....
        /*0a94*/ 	.word	0x000132d0


	//   ....[3]....
        /*0a98*/ 	.word	0x00013680


	//   ....[4]....
        /*0a9c*/ 	.word	0x00013740


	//----- nvinfo : EIATTR_CRS_STACK_SIZE
	.align		4
.L_187:
        /*0aa0*/ 	.byte	0x04, 0x1e
        /*0aa2*/ 	.short	(.L_189 - .L_188)
.L_188:
        /*0aa4*/ 	.word	0x00000000


	//----- nvinfo : EIATTR_CBANK_PARAM_SIZE
	.align		4
.L_189:
        /*0aa8*/ 	.byte	0x03, 0x19
        /*0aaa*/ 	.short	0x0128


	//----- nvinfo : EIATTR_PARAM_CBANK
	.align		4
        /*0aac*/ 	.byte	0x04, 0x0a
        /*0aae*/ 	.short	(.L_191 - .L_190)
	.align		4
.L_190:
        /*0ab0*/ 	.word	index@(.nv.constant0._ZN4mmha33masked_multihead_attention_kernelItLi144ELi256ELi1ELi32ELi256ELb1ELb1EEEv26Multihead_attention_paramsIT_XT5_EE)
        /*0ab4*/ 	.short	0x0380
        /*0ab6*/ 	.short	0x0128


	//----- nvinfo : EIATTR_SW_WAR
	.align		4
.L_191:
        /*0ab8*/ 	.byte	0x04, 0x36
        /*0aba*/ 	.short	(.L_193 - .L_192)
.L_192:
        /*0abc*/ 	.word	0x00000008
.L_193:


//--------------------- .nv.info._ZN4mmha33masked_multihead_attention_kernelItLi144ELi256ELi2ELi32ELi128ELb1ELb1EEEv26Multihead_attention_paramsIT_XT5_EE --------------------------
	.section	.nv.info._ZN4mmha33masked_multihead_attention_kernelItLi144ELi256ELi2ELi32ELi128ELb1ELb1EEEv26Multihead_attention_paramsIT_XT5_EE,"",@"SHT_CUDA_INFO"
	.sectionflags	@""
	.align	4


	//----- nvinfo : EIATTR_CUDA_API_VERSION
	.align		4
        /*0000*/ 	.byte	0x04, 0x37
        /*0002*/ 	.short	(.L_195 - .L_194)
.L_194:
        /*0004*/ 	.word	0x00000082


	//----- nvinfo : EIATTR_KPARAM_INFO
	.align		4
.L_195:
        /*0008*/ 	.byte	0x04, 0x17
        /*000a*/ 	.short	(.L_197 - .L_196)
.L_196:
        /*000c*/ 	.word	0x00000000
        /*0010*/ 	.short	0x0000
        /*0012*/ 	.short	0x0000
        /*0014*/ 	.byte	0x00, 0xf0, 0xa1, 0x04


	//----- nvinfo : EIATTR_SPARSE_MMA_MASK
	.align		4
.L_197:
        /*0018*/ 	.byte	0x03, 0x50
        /*001a*/ 	.short	0x0000


	//----- nvinfo : EIATTR_MAXREG_COUNT
	.align		4
        /*001c*/ 	.byte	0x03, 0x1b
        /*001e*/ 	.short	0x00ff


	//----- nvinfo : EIATTR_NUM_BARRIERS
	.align		4
        /*0020*/ 	.byte	0x02, 0x4c
        /*0022*/ 	.byte	0x01
	.zero		1


	//----- nvinfo : EIATTR_EXTERNS
	.align		4
        /*0024*/ 	.byte	0x04, 0x0f
        /*0026*/ 	.short	(.L_199 - .L_198)


	//   ....[0]....
	.align		4
.L_198:
        /*0028*/ 	.word	index@(__assertfail)


	//----- nvinfo : EIATTR_MERCURY_ISA_VERSION
	.align		4
.L_199:
        /*002c*/ 	.byte	0x03, 0x5f
        /*002e*/ 	.short	0x0101


	//----- nvinfo : EIATTR_INT_WARP_WIDE_INSTR_OFFSETS
	.align		4
        /*0030*/ 	.byte	0x04, 0x31
        /*0032*/ 	.short	(.L_201 - .L_200)


	//   ....[0]....
.L_200:
        /*0034*/ 	.word	0x00000d80


	//----- nvinfo : EIATTR_COOP_GROUP_MASK_REGIDS
	.align		4
.L_201:
        /*0038*/ 	.byte	0x04, 0x29
        /*003a*/ 	.short	(.L_203 - .L_202)


	//   ....[0]....
.L_202:
        /*003c*/ 	.word	0xffffffff


	//   ....[1]....
        /*0040*/ 	.word	0xffffffff


	//   ....[2]....
        /*0044*/ 	.word	0xffffffff


	//   ....[3]....
        /*0048*/ 	.word	0xffffffff


	//   ....[4]....
        /*004c*/ 	.word	0xffffffff


	//   ....[5]....
        /*0050*/ 	.word	0xffffffff


	//   ....[6]....
        /*0054*/ 	.word	0xffffffff


	//   ....[7]....
        /*0058*/ 	.word	0xffffffff


	//   ....[8]....
        /*005c*/ 	.word	0xffffffff


	//   ....[9]....
        /*0060*/ 	.word	0xffffffff


	//   ....[10]....
        /*0064*/ 	.word	0xffffffff


	//   ....[11]....
        /*0068*/ 	.word	0xffffffff


	//   ....[12]....
        /*006c*/ 	.word	0xffffffff


	//   ....[13]....
        /*0070*/ 	.word	0xffffffff


	//   ....[14]....
        /*0074*/ 	.word	0xffffffff


	//   ....[15]....
        /*0078*/ 	.word	0xffffffff


	//   ....[16]....
        /*007c*/ 	.word	0xffffffff


	//   ....[17]....
        /*0080*/ 	.word	0xffffffff


	//   ....[18]....
        /*0084*/ 	.word	0xffffffff


	//   ....[19]....
        /*0088*/ 	.word	0xffffffff


	//   ....[20]....
        /*008c*/ 	.word	0xffffffff


	//   ....[21]....
        /*0090*/ 	.word	0x0500000f


	//   ....[22]....
        /*0094*/ 	.word	0x0500000f


	//   ....[23]....
        /*0098*/ 	.word	0x0500000f


	//   ....[24]....
        /*009c*/ 	.word	0x0500000f


	//   ....[25]....
        /*00a0*/ 	.word	0x0500000f


	//   ....[26]....
        /*00a4*/ 	.word	0x0500000f


	//   ....[27]....
        /*00a8*/ 	.word	0x0500000f


	//   ....[28]....
        /*00ac*/ 	.word	0x0500000f


	//   ....[29]....
        /*00b0*/ 	.word	0x0500000f


	//   ....[30]....
        /*00b4*/ 	.word	0x0500000f


	//----- nvinfo : EIATTR_COOP_GROUP_INSTR_OFFSETS
	.align		4
.L_203:
        /*00b8*/ 	.byte	0x04, 0x28
        /*00ba*/ 	.short	(.L_205 - .L_204)


	//   ....[0]....
.L_204:
        /*00bc*/ 	.word	0x000030c0


	//   ....[1]....
        /*00c0*/ 	.word	0x000030e0


	//   ....[2]....
        /*00c4*/ 	.word	0x00003100


	//   ....[3]....
        /*00c8*/ 	.word	0x00003120


	//   ....[4]....
        /*00cc*/ 	.word	0x00003140


	//   ....[5]....
        /*00d0*/ 	.word	0x00008340


	//   ....[6]....
        /*00d4*/ 	.word	0x00008580


	//   ....[7]....
        /*00d8*/ 	.word	0x000085a0


	//   ....[8]....
        /*00dc*/ 	.word	0x000085c0


	//   ....[9]....
        /*00e0*/ 	.word	0x000085e0


	//   ....[10]....
        /*00e4*/ 	.word	0x000086e0


	//   ....[11]....
        /*00e8*/ 	.word	0x00008700


	//   ....[12]....
        /*00ec*/ 	.word	0x00008730


	//   ....[13]....
        /*00f0*/ 	.word	0x00009c00


	//   ....[14]....
        /*00f4*/ 	.word	0x00009c80


	//   ....[15]....
        /*00f8*/ 	.word	0x00009cf0


	//   ....[16]....
        /*00fc*/ 	.word	0x00009d10


	//   ....[17]....
        /*0100*/ 	.word	0x00009d40


	//   ....[18]....
        /*0104*/ 	.word	0x00009dc0


	//   ....[19]....
        /*0108*/ 	.word	0x00009de0


	//   ....[20]....
        /*010c*/ 	.word	0x00009e00


	//   ....[21]....
        /*0110*/ 	.word	0x0000d1c0


	//   ....[22]....
        /*0114*/ 	.word	0x0000d220


	//   ....[23]....
        /*0118*/ 	.word	0x0000d280


	//   ....[24]....
        /*011c*/ 	.word	0x0000d2e0


	//   ....[25]....
        /*0120*/ 	.word	0x0000d340


	//   ....[26]....
        /*0124*/ 	.word	0x0000d3c0


	//   ....[27]....
        /*0128*/ 	.word	0x0000d460


	//   ....[28]....
        /*012c*/ 	.word	0x0000d4e0


	//   ....[29]....
        /*0130*/ 	.word	0x0000d540


	//   ....[30]....
        /*0134*/ 	.word	0x0000d5a0


	//----- nvinfo : EIATTR_VRC_CTA_INIT_COUNT
	.align		4
.L_205:
        /*0138*/ 	.byte	0x02, 0x4a
	.zero		1
	.zero		1


	//----- nvinfo : EIATTR_SYSCALL_OFFSETS
	.align		4
        /*013c*/ 	.byte	0x04, 0x46
        /*013e*/ 	.short	(.L_207 - .L_206)


	//   ....[0]....
.L_206:
        /*0140*/ 	.word	0x00001d40


	//----- nvinfo : EIATTR_EXIT_INSTR_OFFSETS
	.align		4
.L_207:
        /*0144*/ 	.byte	0x04, 0x1c
        /*0146*/ 	.short	(.L_209 - .L_208)


	//   ....[0]....
.L_208:
        /*0148*/ 	.word	0x000000d0


	//   ....[1]....
        /*014c*/ 	.word	0x0000c870


	//   ....[2]....
        /*0150*/ 	.word	0x0000cd00


	//   ....[3]....
        /*0154*/ 	.word	0x0000d0b0


	//   ....[4]....
        /*0158*/ 	.word	0x0000d170


	//----- nvinfo : EIATTR_CRS_STACK_SIZE
	.align		4
.L_209:
        /*015c*/ 	.byte	0x04, 0x1e
        /*015e*/ 	.short	(.L_211 - .L_210)
.L_210:
        /*0160*/ 	.word	0x00000000


	//----- nvinfo : EIATTR_CBANK_PARAM_SIZE
	.align		4
.L_211:
        /*0164*/ 	.byte	0x03, 0x19
        /*0166*/ 	.short	0x0128


	//----- nvinfo : EIATTR_PARAM_CBANK
	.align		4
        /*0168*/ 	.byte	0x04, 0x0a
        /*016a*/ 	.short	(.L_213 - .L_212)
	.align		4
.L_212:
        /*016c*/ 	.word	index@(.nv.constant0._ZN4mmha33masked_multihead_attention_kernelItLi144ELi256ELi2ELi32ELi128ELb1ELb1EEEv26Multihead_attention_paramsIT_XT5_EE)
        /*0170*/ 	.short	0x0380
        /*0172*/ 	.short	0x0128


	//----- nvinfo : EIATTR_SW_WAR
	.align		4
.L_213:
        /*0174*/ 	.byte	0x04, 0x36
        /*0176*/ 	.short	(.L_215 - .L_214)
.L_214:
        /*0178*/ 	.word	0x00000008
.L_215:


//--------------------- .nv.info._ZN4mmha33masked_multihead_attention_kernelItLi144ELi256ELi4ELi32ELi64ELb1ELb1EEEv26Multihead_attention_paramsIT_XT5_EE --------------------------
	.section	.nv.info._ZN4mmha33masked_multihead_attention_kernelItLi144ELi256ELi4ELi32ELi64ELb1ELb1EEEv26Multihead_attention_paramsIT_XT5_EE,"",@"SHT_CUDA_INFO"
	.sectionflags	@""
	.align	4


	//----- nvinfo : EIATTR_CUDA_API_VERSION
	.align		4
        /*0000*/ 	.byte	0x04, 0x37
        /*0002*/ 	.short	(.L_217 - .L_216)
.L_216:
        /*0004*/ 	.word	0x00000082


	//----- nvinfo : EIATTR_KPARAM_INFO
	.align		4
.L_217:
        /*0008*/ 	.byte	0x04, 0x17
        /*000a*/ 	.short	(.L_219 - .L_218)
.L_218:
        /*000c*/ 	.word	0x00000000
        /*0010*/ 	.short	0x0000
        /*0012*/ 	.short	0x0000
        /*0014*/ 	.byte	0x00, 0xf0, 0xa1, 0x04


	//----- nvinfo : EIATTR_SPARSE_MMA_MASK
	.align		4
.L_219:
        /*0018*/ 	.byte	0x03, 0x50
        /*001a*/ 	.short	0x0000


	//----- nvinfo : EIATTR_MAXREG_COUNT
	.align		4
        /*001c*/ 	.byte	0x03, 0x1b
        /*001e*/ 	.short	0x00ff


	//----- nvinfo : EIATTR_NUM_BARRIERS
	.align		4
        /*0020*/ 	.byte	0x02, 0x4c
        /*0022*/ 	.byte	0x01
	.zero		1


	//----- nvinfo : EIATTR_EXTERNS
	.align		4
        /*0024*/ 	.byte	0x04, 0x0f
        /*0026*/ 	.short	(.L_221 - .L_220)


	//   ....[0]....
	.align		4
.L_220:
        /*0028*/ 	.word	index@(__assertfail)


	//----- nvinfo : EIATTR_MERCURY_ISA_VERSION
	.align		4
.L_221:
        /*002c*/ 	.byte	0x03, 0x5f
        /*002e*/ 	.short	0x0101


	//----- nvinfo : EIATTR_COOP_GROUP_MASK_REGIDS
	.align		4
        /*0030*/ 	.byte	0x04, 0x29
        /*0032*/ 	.short	(.L_223 - .L_222)


	//   ....[0]....
.L_222:
        /*0034*/ 	.word	0xffffffff


	//   ....[1]....
        /*0038*/ 	.word	0xffffffff


	//   ....[2]....
        /*003c*/ 	.word	0xffffffff


	//   ....[3]....
        /*0040*/ 	.word	0xffffffff


	//   ....[4]....
        /*0044*/ 	.word	0xffffffff


	//   ....[5]....
        /*0048*/ 	.word	0xffffffff


	//   ....[6]....
        /*004c*/ 	.word	0xffffffff


	//   ....[7]....
        /*0050*/ 	.word	0xffffffff


	//   ....[8]....
        /*0054*/ 	.word	0xffffffff


	//   ....[9]....
        /*0058*/ 	.word	0xffffffff


	//   ....[10]....
        /*005c*/ 	.word	0xffffffff


	//   ....[11]....
        /*0060*/ 	.word	0xffffffff


	//   ....[12]....
        /*0064*/ 	.word	0xffffffff


	//   ....[13]....
        /*0068*/ 	.word	0xffffffff


	//   ....[14]....
        /*006c*/ 	.word	0xffffffff


	//   ....[15]....
        /*0070*/ 	.word	0xffffffff


	//   ....[16]....
        /*0074*/ 	.word	0xffffffff


	//   ....[17]....
        /*0078*/ 	.word	0xffffffff


	//   ....[18]....
        /*007c*/ 	.word	0xffffffff


	//   ....[19]....
        /*0080*/ 	.word	0x0500000f


	//   ....[20]....
        /*0084*/ 	.word	0x0500000f


	//   ....[21]....
        /*0088*/ 	.word	0x0500000f


	//   ....[22]....
        /*008c*/ 	.word	0x0500000f


	//   ....[23]....
        /*0090*/ 	.word	0x0500000f


	//   ....[24]....
        /*0094*/ 	.word	0x0500000f


	//   ....[25]....
        /*0098*/ 	.word	0x0500000f


	//   ....[26]....
        /*009c*/ 	.word	0x0500000f


	//   ....[27]....
        /*00a0*/ 	.word	0x0500000f


	//   ....[28]....
        /*00a4*/ 	.word	0x0500000f


	//----- nvinfo : EIATTR_COOP_GROUP_INSTR_OFFSETS
	.align		4
.L_223:
        /*00a8*/ 	.byte	0x04, 0x28
        /*00aa*/ 	.short	(.L_225 - .L_224)


	//   ....[0]....
.L_224:
        /*00ac*/ 	.word	0x00002e80


	//   ....[1]....
        /*00b0*/ 	.word	0x00002ea0


	//   ....[2]....
        /*00b4*/ 	.word	0x00002ec0


	//   ....[3]....
        /*00b8*/ 	.word	0x00002ee0


	//   ....[4]....
        /*00bc*/ 	.word	0x00002f00


	//   ....[5]....
        /*00c0*/ 	.word	0x00008e40


	//   ....[6]....
        /*00c4*/ 	.word	0x00008e60


	//   ....[7]....
        /*00c8*/ 	.word	0x00009100


	//   ....[8]....
        /*00cc*/ 	.word	0x00009120


	//   ....[9]....
        /*00d0*/ 	.word	0x00009140


	//   ....[10]....
        /*00d4*/ 	.word	0x00009270


	//   ....[11]....
        /*00d8*/ 	.word	0x000092b0


	//   ....[12]....
        /*00dc*/ 	.word	0x0000a730


	//   ....[13]....
        /*00e0*/ 	.word	0x0000a7d0


	//   ....[14]....
        /*00e4*/ 	.word	0x0000a830


	//   ....[15]....
        /*00e8*/ 	.word	0x0000a850


	//   ....[16]....
        /*00ec*/ 	.word	0x0000a880


	//   ....[17]....
        /*00f0*/ 	.word	0x0000a8f0


	//   ....[18]....
        /*00f4*/ 	.word	0x0000a910


	//   ....[19]....
        /*00f8*/ 	.word	0x0000d830


	//   ....[20]....
        /*00fc*/ 	.word	0x0000d890


	//   ....[21]....
        /*0100*/ 	.word	0x0000d8f0


	//   ....[22]....
        /*0104*/ 	.word	0x0000d950


	//   ....[23]....
        /*0108*/ 	.word	0x0000d9b0


	//   ....[24]....
        /*010c*/ 	.word	0x0000da30


	//   ....[25]....
        /*0110*/ 	.word	0x0000dab0


	//   ....[26]....
        /*0114*/ 	.word	0x0000db40


	//   ....[27]....
        /*0118*/ 	.word	0x0000dbc0


	//   ....[28]....
        /*011c*/ 	.word	0x0000dc20


	//----- nvinfo : EIATTR_VRC_CTA_INIT_COUNT
	.align		4
.L_225:
        /*0120*/ 	.byte	0x02, 0x4a
	.zero		1
	.zero		1


	//----- nvinfo : EIATTR_SYSCALL_OFFSETS
	.align		4
        /*0124*/ 	.byte	0x04, 0x46
        /*0126*/ 	.short	(.L_227 - .L_226)


	//   ....[0]....
.L_226:
        /*0128*/ 	.word	0x00001b10


	//----- nvinfo : EIATTR_EXIT_INSTR_OFFSETS
	.align		4
.L_227:
        /*012c*/ 	.byte	0x04, 0x1c
        /*012e*/ 	.short	(.L_229 - .L_228)


	//   ....[0]....
.L_228:
        /*0130*/ 	.word	0x000000b0


	//   ....[1]....
        /*0134*/ 	.word	0x0000d100


	//   ....[2]....
        /*0138*/ 	.word	0x0000d370


	//   ....[3]....
        /*013c*/ 	.word	0x0000d720


	//   ....[4]....
        /*0140*/ 	.word	0x0000d7e0


	//----- nvinfo : EIATTR_CRS_STACK_SIZE
	.align		4
.L_229:
        /*0144*/ 	.byte	0x04, 0x1e
        /*0146*/ 	.short	(.L_231 - .L_230)
.L_230:
        /*0148*/ 	.word	0x00000000


	//----- nvinfo : EIATTR_CBANK_PARAM_SIZE
	.align		4
.L_231:
        /*014c*/ 	.byte	0x03, 0x19
        /*014e*/ 	.short	0x0128


	//----- nvinfo : EIATTR_PARAM_CBANK
	.align		4
        /*0150*/ 	.byte	0x04, 0x0a
        /*0152*/ 	.short	(.L_233 - .L_232)
	.align		4
.L_232:
        /*0154*/ 	.word	index@(.nv.constant0._ZN4mmha33masked_multihead_attention_kernelItLi144ELi256ELi4ELi32ELi64ELb1ELb1EEEv26Multihead_attention_paramsIT_XT5_EE)
        /*0158*/ 	.short	0x0380
        /*015a*/ 	.short	0x0128


	//----- nvinfo : EIATTR_SW_WAR
	.align		4
.L_233:
        /*015c*/ 	.byte	0x04, 0x36
        /*015e*/ 	.short	(.L_235 - .L_234)
.L_234:
        /*0160*/ 	.word	0x00000008
.L_235:


//--------------------- .nv.info._ZN4mmha33masked_multihead_attention_kernelItLi144ELi256ELi1ELi32ELi256ELb1ELb0EEEv26Multihead_attention_paramsIT_XT5_EE --------------------------
	.section	.nv.info._ZN4mmha33masked_multihead_attention_kernelItLi144ELi256ELi1ELi32ELi256ELb1ELb0EEEv26Multihead_attention_paramsIT_XT5_EE,"",@"SHT_CUDA_INFO"
	.sectionflags	@""
	.align	4


	//----- nvinfo : EIATTR_CUDA_API_VERSION
	.align		4
        /*0000*/ 	.byte	0x04, 0x37
        /*0002*/ 	.short	(.L_237 - .L_236)
.L_236:
        /*0004*/ 	.word	0x00000082


	//----- nvinfo : EIATTR_KPARAM_INFO
	.align		4
.L_237:
        /*0008*/ 	.byte	0x04, 0x17
        /*000a*/ 	.short	(.L_239 - .L_238)
.L_238:
        /*000c*/ 	.word	0x00000000
        /*0010*/ 	.short	0x0000
        /*0012*/ 	.short	0x0000
        /*0014*/ 	.byte	0x00, 0xf0, 0xa1, 0x04


	//----- nvinfo : EIATTR_SPARSE_MMA_MASK
	.align		4
.L_239:
        /*0018*/ 	.byte	0x03, 0x50
        /*001a*/ 	.short	0x0000


	//----- nvinfo : EIATTR_MAXREG_COUNT
	.align		4
        /*001c*/ 	.byte	0x03, 0x1b
        /*001e*/ 	.short	0x00ff


	//----- nvinfo : EIATTR_NUM_BARRIERS
	.align		4
        /*0020*/ 	.byte	0x02, 0x4c
        /*0022*/ 	.byte	0x01
	.zero		1


	//----- nvinfo : EIATTR_EXTERNS
	.align		4
        /*0024*/ 	.byte	0x04, 0x0f
        /*0026*/ 	.short	(.L_241 - .L_240)


	//   ....[0]....
	.align		4
.L_240:
        /*0028*/ 	.word	index@(__assertfail)


	//----- nvinfo : EIATTR_ANNOTATIONS
	.align		4
.L_241:
        /*002c*/ 	.byte	0x04, 0x55
        /*002e*/ 	.short	(.L_243 - .L_242)


	//   ....[0]....
.L_242:
        /* <DEDUP_REMOVED lines=148> */


	//----- nvinfo : EIATTR_MERCURY_ISA_VERSION
	.align		4
.L_243:
        /*0958*/ 	.byte	0x03, 0x5f
        /*095a*/ 	.short	0x0101


	//----- nvinfo : EIATTR_INT_WARP_WIDE_INSTR_OFFSETS
	.align		4
        /*095c*/ 	.byte	0x04, 0x31
        /*095e*/ 	.short	(.L_245 - .L_244)


	//   ....[0]....
.L_244:
        /*0960*/ 	.word	0x00000d40


	//----- nvinfo : EIATTR_COOP_GROUP_MASK_REGIDS
	.align		4
.L_245:
        /*0964*/ 	.byte	0x04, 0x29
        /*0966*/ 	.short	(.L_247 - .L_246)


	//   ....[0]....
.L_246:
        /*0968*/ 	.word	0xffffffff


	//   ....[1]....
        /*096c*/ 	.word	0xffffffff


	//   ....[2]....
        /*0970*/ 	.word	0xffffffff


	//   ....[3]....
        /*0974*/ 	.word	0xffffffff


	//   ....[4]....
        /*0978*/ 	.word	0xffffffff


	//   ....[5]....
        /*097c*/ 	.word	0xffffffff


	//   ....[6]....
        /*0980*/ 	.word	0xffffffff


	//   ....[7]....
        /*0984*/ 	.word	0xffffffff


	//   ....[8]....
        /*0988*/ 	.word	0xffffffff


	//   ....[9]....
        /*098c*/ 	.word	0xffffffff


	//   ....[10]....
        /*0990*/ 	.word	0xffffffff


	//   ....[11]....
        /*0994*/ 	.word	0xffffffff


	//   ....[12]....
        /*0998*/ 	.word	0xffffffff


	//   ....[13]....
        /*099c*/ 	.word	0xffffffff


	//   ....[14]....
        /*09a0*/ 	.word	0xffffffff


	//   ....[15]....
        /*09a4*/ 	.word	0xffffffff


	//   ....[16]....
        /*09a8*/ 	.word	0xffffffff


	//   ....[17]....
        /*09ac*/ 	.word	0xffffffff


	//   ....[18]....
        /*09b0*/ 	.word	0xffffffff


	//   ....[19]....
        /*09b4*/ 	.word	0xffffffff


	//   ....[20]....
        /*09b8*/ 	.word	0xffffffff


	//   ....[21]....
        /*09bc*/ 	.word	0xffffffff


	//   ....[22]....
        /*09c0*/ 	.word	0xffffffff


	//   ....[23]....
        /*09c4*/ 	.word	0x0500000f


	//   ....[24]....
        /*09c8*/ 	.word	0x0500000f


	//   ....[25]....
        /*09cc*/ 	.word	0x0500000f


	//   ....[26]....
        /*09d0*/ 	.word	0x0500000f


	//   ....[27]....
        /*09d4*/ 	.word	0x0500000f


	//----- nvinfo : EIATTR_COOP_GROUP_INSTR_OFFSETS
	.align		4
.L_247:
        /*09d8*/ 	.byte	0x04, 0x28
        /*09da*/ 	.short	(.L_249 - .L_248)


	//   ....[0]....
.L_248:
        /*09dc*/ 	.word	0x00003070


	//   ....[1]....
        /*09e0*/ 	.word	0x00003090


	//   ....[2]....
        /*09e4*/ 	.word	0x000030b0


	//   ....[3]....
        /*09e8*/ 	.word	0x000030d0


	//   ....[4]....
        /*09ec*/ 	.word	0x000030f0


	//   ....[5]....
        /*09f0*/ 	.word	0x0000cce0


	//   ....[6]....
        /*09f4*/ 	.word	0x0000cd00


	//   ....[7]....
        /*09f8*/ 	.word	0x0000cd40


	//   ....[8]....
        /*09fc*/ 	.word	0x0000cd70


	//   ....[9]....
        /*0a00*/ 	.word	0x0000cdc0


	//   ....[10]....
        /*0a04*/ 	.word	0x0000ce20


	//   ....[11]....
        /*0a08*/ 	.word	0x0000ce40


	//   ....[12]....
        /*0a0c*/ 	.word	0x0000ce60


	//   ....[13]....
        /*0a10*/ 	.word	0x0000ce90


	//   ....[14]....
        /*0a14*/ 	.word	0x0000e360


	//   ....[15]....
        /*0a18*/ 	.word	0x0000e3f0


	//   ....[16]....
        /*0a1c*/ 	.word	0x0000e460


	//   ....[17]....
        /*0a20*/ 	.word	0x0000e480


	//   ....[18]....
        /*0a24*/ 	.word	0x0000e4b0


	//   ....[19]....
        /*0a28*/ 	.word	0x0000e530


	//   ....[20]....
        /*0a2c*/ 	.word	0x0000e550


	//   ....[21]....
        /*0a30*/ 	.word	0x0000e570


	//   ....[22]....
        /*0a34*/ 	.word	0x0000e590


	//   ....[23]....
        /*0a38*/ 	.word	0x00011f80


	//   ....[24]....
        /*0a3c*/ 	.word	0x00011fe0


	//   ....[25]....
        /*0a40*/ 	.word	0x00012040


	//   ....[26]....
        /*0a44*/ 	.word	0x000120a0


	//   ....[27]....
        /*0a48*/ 	.word	0x00012100


	//----- nvinfo : EIATTR_VRC_CTA_INIT_COUNT
	.align		4
.L_249:
        /*0a4c*/ 	.byte	0x02, 0x4a
	.zero		1
	.zero		1


	//----- nvinfo : EIATTR_SYSCALL_OFFSETS
	.align		4
        /*0a50*/ 	.byte	0x04, 0x46
        /*0a52*/ 	.short	(.L_251 - .L_250)


	//   ....[0]....
.L_250:
        /*0a54*/ 	.word	0x00001cd0


	//----- nvinfo : EIATTR_EXIT_INSTR_OFFSETS
	.align		4
.L_251:
        /*0a58*/ 	.byte	0x04, 0x1c
        /*0a5a*/ 	.short	(.L_253 - .L_252)


	//   ....[0]....
.L_252:
        /*0a5c*/ 	.word	0x000000c0


	//   ....[1]....
        /*0a60*/ 	.word	0x00011420


	//   ....[2]....
        /*0a64*/ 	.word	0x00011ac0


	//   ....[3]....
        /*0a68*/ 	.word	0x00011e70


	//   ....[4]....
        /*0a6c*/ 	.word	0x00011f30


	//----- nvinfo : EIATTR_CRS_STACK_SIZE
	.align		4
.L_253:
        /*0a70*/ 	.byte	0x04, 0x1e
        /*0a72*/ 	.short	(.L_255 - .L_254)
.L_254:
        /*0a74*/ 	.word	0x00000000


	//----- nvinfo : EIATTR_CBANK_PARAM_SIZE
	.align		4
.L_255:
        /*0a78*/ 	.byte	0x03, 0x19
        /*0a7a*/ 	.short	0x0128


	//----- nvinfo : EIATTR_PARAM_CBANK
	.align		4
        /*0a7c*/ 	.byte	0x04, 0x0a
        /*0a7e*/ 	.short	(.L_257 - .L_256)
	.align		4
.L_256:
        /*0a80*/ 	.word	index@(.nv.constant0._ZN4mmha33masked_multihead_attention_kernelItLi144ELi256ELi1ELi32ELi256ELb1ELb0EEEv26Multihead_attention_paramsIT_XT5_EE)
        /*0a84*/ 	.short	0x0380
        /*0a86*/ 	.short	0x0128


	//----- nvinfo : EIATTR_SW_WAR
	.align		4
.L_257:
        /*0a88*/ 	.byte	0x04, 0x36
        /*0a8a*/ 	.short	(.L_259 - .L_258)
.L_258:
        /*0a8c*/ 	.word	0x00000008
.L_259:


//--------------------- .nv.info._ZN4mmha33masked_multihead_attention_kernelItLi144ELi256ELi2ELi32ELi128ELb1ELb0EEEv26Multihead_attention_paramsIT_XT5_EE --------------------------
	.section	.nv.info._ZN4mmha33masked_multihead_attention_kernelItLi144ELi256ELi2ELi32ELi128ELb1ELb0EEEv26Multihead_attention_paramsIT_XT5_EE,"",@"SHT_CUDA_INFO"
	.sectionflags	@""
	.align	4


	//----- nvinfo : EIATTR_CUDA_API_VERSION
	.align		4
        /*0000*/ 	.byte	0x04, 0x37
        /*0002*/ 	.short	(.L_261 - .L_260)
.L_260:
        /*0004*/ 	.word	0x00000082


	//----- nvinfo : EIATTR_KPARAM_INFO
	.align		4
.L_261:
        /*0008*/ 	.byte	0x04, 0x17
        /*000a*/ 	.short	(.L_263 - .L_262)
.L_262:
        /*000c*/ 	.word	0x00000000
        /*0010*/ 	.short	0x0000
        /*0012*/ 	.short	0x0000
        /*0014*/ 	.byte	0x00, 0xf0, 0xa1, 0x04


	//----- nvinfo : EIATTR_SPARSE_MMA_MASK
	.align		4
.L_263:
        /*0018*/ 	.byte	0x03, 0x50
        /*001a*/ 	.short	0x0000


	//----- nvinfo : EIATTR_MAXREG_COUNT
	.align		4
        /*001c*/ 	.byte	0x03, 0x1b
        /*001e*/ 	.short	0x00ff


	//----- nvinfo : EIATTR_NUM_BARRIERS
	.align		4
        /*0020*/ 	.byte	0x02, 0x4c
        /*0022*/ 	.byte	0x01
	.zero		1


	//----- nvinfo : EIATTR_EXTERNS
	.align		4
        /*0024*/ 	.byte	0x04, 0x0f
        /*0026*/ 	.short	(.L_265 - .L_264)


	//   ....[0]....
	.align		4
.L_264:
        /*0028*/ 	.word	index@(__assertfail)


	//----- nvinfo : EIATTR_MERCURY_ISA_VERSION
	.align		4
.L_265:
        /*002c*/ 	.byte	0x03, 0x5f
        /*002e*/ 	.short	0x0101


	//----- nvinfo : EIATTR_COOP_GROUP_MASK_REGIDS
	.align		4
        /*0030*/ 	.byte	0x04, 0x29
        /*0032*/ 	.short	(.L_267 - .L_266)


	//   ....[0]....
.L_266:
        /*0034*/ 	.word	0xffffffff


	//   ....[1]....
        /*0038*/ 	.word	0xffffffff


	//   ....[2]....
        /*003c*/ 	.word	0xffffffff


	//   ....[3]....
        /*0040*/ 	.word	0xffffffff


	//   ....[4]....
        /*0044*/ 	.word	0xffffffff


	//   ....[5]....
        /*0048*/ 	.word	0xffffffff


	//   ....[6]....
        /*004c*/ 	.word	0xffffffff


	//   ....[7]....
        /*0050*/ 	.word	0xffffffff


	//   ....[8]....
        /*0054*/ 	.word	0xffffffff


	//   ....[9]....
        /*0058*/ 	.word	0xffffffff


	//   ....[10]....
        /*005c*/ 	.word	0xffffffff


	//   ....[11]....
        /*0060*/ 	.word	0xffffffff


	//   ....[12]....
        /*0064*/ 	.word	0xffffffff


	//   ....[13]....
        /*0068*/ 	.word	0xffffffff


	//   ....[14]....
        /*006c*/ 	.word	0xffffffff


	//   ....[15]....
        /*0070*/ 	.word	0xffffffff


	//   ....[16]....
        /*0074*/ 	.word	0xffffffff


	//   ....[17]....
        /*0078*/ 	.word	0xffffffff


	//   ....[18]....
        /*007c*/ 	.word	0xffffffff


	//   ....[19]....
        /*0080*/ 	.word	0xffffffff


	//   ....[20]....
        /*0084*/ 	.word	0xffffffff


	//   ....[21]....
        /*0088*/ 	.word	0x0500000f


	//   ....[22]....
        /*008c*/ 	.word	0x0500000f


	//   ....[23]....
        /*0090*/ 	.word	0x0500000f


	//   ....[24]....
        /*0094*/ 	.word	0x0500000f


	//   ....[25]....
        /*0098*/ 	.word	0x0500000f


	//   ....[26]....
        /*009c*/ 	.word	0x0500000f


	//   ....[27]....
        /*00a0*/ 	.word	0x0500000f


	//   ....[28]....
        /*00a4*/ 	.word	0x0500000f


	//   ....[29]....
        /*00a8*/ 	.word	0x0500000f


	//   ....[30]....
        /*00ac*/ 	.word	0x0500000f


	//----- nvinfo : EIATTR_COOP_GROUP_INSTR_OFFSETS
	.align		4
.L_267:
        /*00b0*/ 	.byte	0x04, 0x28
        /*00b2*/ 	.short	(.L_269 - .L_268)


	//   ....[0]....
.L_268:
        /*00b4*/ 	.word	0x00002e80


	//   ....[1]....
        /*00b8*/ 	.word	0x00002ea0


	//   ....[2]....
        /*00bc*/ 	.word	0x00002ec0


	//   ....[3]....
        /*00c0*/ 	.word	0x00002ee0


	//   ....[4]....
        /*00c4*/ 	.word	0x00002f00


	//   ....[5]....
        /*00c8*/ 	.word	0x00009460


	//   ....[6]....
        /*00cc*/ 	.word	0x00009700


	//   ....[7]....
        /*00d0*/ 	.word	0x00009720


	//   ....[8]....
        /*00d4*/ 	.word	0x00009740


	//   ....[9]....
        /*00d8*/ 	.word	0x00009760


	//   ....[10]....
        /*00dc*/ 	.word	0x00009860


	//   ....[11]....
        /*00e0*/ 	.word	0x00009880


	//   ....[12]....
        /*00e4*/ 	.word	0x000098b0


	//   ....[13]....
        /*00e8*/ 	.word	0x0000ad50


	//   ....[14]....
        /*00ec*/ 	.word	0x0000adf0


	//   ....[15]....
        /*00f0*/ 	.word	0x0000ae40


	//   ....[16]....
        /*00f4*/ 	.word	0x0000ae60


	//   ....[17]....
        /*00f8*/ 	.word	0x0000ae80


	//   ....[18]....
        /*00fc*/ 	.word	0x0000af00


	//   ....[19]....
        /*0100*/ 	.word	0x0000af20


	//   ....[20]....
        /*0104*/ 	.word	0x0000af50


	//   ....[21]....
        /*0108*/ 	.word	0x0000e380


	//   ....[22]....
        /*010c*/ 	.word	0x0000e3e0


	//   ....[23]....
        /*0110*/ 	.word	0x0000e440


	//   ....[24]....
        /*0114*/ 	.word	0x0000e4a0


	//   ....[25]....
        /*0118*/ 	.word	0x0000e500


	//   ....[26]....
        /*011c*/ 	.word	0x0000e580


	//   ....[27]....
        /*0120*/ 	.word	0x0000e620


	//   ....[28]....
        /*0124*/ 	.word	0x0000e6a0


	//   ....[29]....
        /*0128*/ 	.word	0x0000e700


	//   ....[30]....
        /*012c*/ 	.word	0x0000e760


	//----- nvinfo : EIATTR_VRC_CTA_INIT_COUNT
	.align		4
.L_269:
        /*0130*/ 	.byte	0x02, 0x4a
	.zero		1
	.zero		1


	//----- nvinfo : EIATTR_SYSCALL_OFFSETS
	.align		4
        /*0134*/ 	.byte	0x04, 0x46
        /*0136*/ 	.short	(.L_271 - .L_270)


	//   ....[0]....
.L_270:
        /*0138*/ 	.word	0x00001b10


	//----- nvinfo : EIATTR_EXIT_INSTR_OFFSETS
	.align		4
.L_271:
        /*013c*/ 	.byte	0x04, 0x1c
        /*013e*/ 	.short	(.L_273 - .L_272)


	//   ....[0]....
.L_272:
        /*0140*/ 	.word	0x000000b0


	//   ....[1]....
        /*0144*/ 	.word	0x0000da30


	//   ....[2]....
        /*0148*/ 	.word	0x0000dec0


	//   ....[3]....
        /*014c*/ 	.word	0x0000e270


	//   ....[4]....
        /*0150*/ 	.word	0x0000e330


	//----- nvinfo : EIATTR_CRS_STACK_SIZE
	.align		4
.L_273:
        /*0154*/ 	.byte	0x04, 0x1e
        /*0156*/ 	.short	(.L_275 - .L_274)
.L_274:
        /*0158*/ 	.word	0x00000000


	//----- nvinfo : EIATTR_CBANK_PARAM_SIZE
	.align		4
.L_275:
        /*015c*/ 	.byte	0x03, 0x19
        /*015e*/ 	.short	0x0128


	//----- nvinfo : EIATTR_PARAM_CBANK
	.align		4
        /*0160*/ 	.byte	0x04, 0x0a
        /*0162*/ 	.short	(.L_277 - .L_276)
	.align		4
.L_276:
        /*0164*/ 	.word	index@(.nv.constant0._ZN4mmha33masked_multihead_attention_kernelItLi144ELi256ELi2ELi32ELi128ELb1ELb0EEEv26Multihead_attention_paramsIT_XT5_EE)
        /*0168*/ 	.short	0x0380
        /*016a*/ 	.short	0x0128


	//----- nvinfo : EIATTR_SW_WAR
	.align		4
.L_277:
        /*016c*/ 	.byte	0x04, 0x36
        /*016e*/ 	.short	(.L_279 - .L_278)
.L_278:
        /*0170*/ 	.word	0x00000008
.L_279:


//--------------------- .nv.info._ZN4mmha33masked_multihead_attention_kernelItLi144ELi256ELi4ELi32ELi64ELb1ELb0EEEv26Multihead_attention_paramsIT_XT5_EE --------------------------
	.section	.nv.info._ZN4mmha33masked_multihead_attention_kernelItLi144ELi256ELi4ELi32ELi64ELb1ELb0EEEv26Multihead_attention_paramsIT_XT5_EE,"",@"SHT_CUDA_INFO"
	.sectionflags	@""
	.align	4


	//----- nvinfo : EIATTR_CUDA_API_VERSION
	.align		4
        /*0000*/ 	.byte	0x04, 0x37
        /*0002*/ 	.short	(.L_281 - .L_280)
.L_280:
        /*0004*/ 	.word	0x00000082


	//----- nvinfo : EIATTR_KPARAM_INFO
	.align		4
.L_281:
        /*0008*/ 	.byte	0x04, 0x17
        /*000a*/ 	.short	(.L_283 - .L_282)
.L_282:
        /*000c*/ 	.word	0x00000000
        /*0010*/ 	.short	0x0000
        /*0012*/ 	.short	0x0000
        /*0014*/ 	.byte	0x00, 0xf0, 0xa1, 0x04


	//----- nvinfo : EIATTR_SPARSE_MMA_MASK
	.align		4
.L_283:
        /*0018*/ 	.byte	0x03, 0x50
        /*001a*/ 	.short	0x0000


	//----- nvinfo : EIATTR_MAXREG_COUNT
	.align		4
        /*001c*/ 	.byte	0x03, 0x1b
        /*001e*/ 	.short	0x00ff


	//----- nvinfo : EIATTR_NUM_BARRIERS
	.align		4
        /*0020*/ 	.byte	0x02, 0x4c
        /*0022*/ 	.byte	0x01
	.zero		1


	//----- nvinfo : EIATTR_EXTERNS
	.align		4
        /*0024*/ 	.byte	0x04, 0x0f
        /*0026*/ 	.short	(.L_285 - .L_284)


	//   ....[0]....
	.align		4
.L_284:
        /*0028*/ 	.word	index@(__assertfail)


	//----- nvinfo : EIATTR_MERCURY_ISA_VERSION
	.align		4
.L_285:
        /*002c*/ 	.byte	0x03, 0x5f
        /*002e*/ 	.short	0x0101


	//----- nvinfo : EIATTR_INT_WARP_WIDE_INSTR_OFFSETS
	.align		4
        /*0030*/ 	.byte	0x04, 0x31
        /*0032*/ 	.short	(.L_287 - .L_286)


	//   ....[0]....
.L_286:
        /*0034*/ 	.word	0x00000d90


	//----- nvinfo : EIATTR_COOP_GROUP_MASK_REGIDS
	.align		4
.L_287:
        /*0038*/ 	.byte	0x04, 0x29
        /*003a*/ 	.short	(.L_289 - .L_288)


	//   ....[0]....
.L_288:
        /*003c*/ 	.word	0xffffffff


	//   ....[1]....
        /*0040*/ 	.word	0xffffffff


	//   ....[2]....
        /*0044*/ 	.word	0xffffffff


	//   ....[3]....
        /*0048*/ 	.word	0xffffffff


	//   ....[4]....
        /*004c*/ 	.word	0xffffffff


	//   ....[5]....
        /*0050*/ 	.word	0xffffffff


	//   ....[6]....
        /*0054*/ 	.word	0xffffffff


	//   ....[7]....
        /*0058*/ 	.word	0xffffffff


	//   ....[8]....
        /*005c*/ 	.word	0xffffffff


	//   ....[9]....
        /*0060*/ 	.word	0xffffffff


	//   ....[10]....
        /*0064*/ 	.word	0xffffffff


	//   ....[11]....
        /*0068*/ 	.word	0xffffffff


	//   ....[12]....
        /*006c*/ 	.word	0xffffffff


	//   ....[13]....
        /*0070*/ 	.word	0xffffffff


	//   ....[14]....
        /*0074*/ 	.word	0xffffffff


	//   ....[15]....
        /*0078*/ 	.word	0xffffffff


	//   ....[16]....
        /*007c*/ 	.word	0xffffffff


	//   ....[17]....
        /*0080*/ 	.word	0xffffffff


	//   ....[18]....
        /*0084*/ 	.word	0xffffffff


	//   ....[19]....
        /*0088*/ 	.word	0x0500000f


	//   ....[20]....
        /*008c*/ 	.word	0x0500000f


	//   ....[21]....
        /*0090*/ 	.word	0x0500000f


	//   ....[22]....
        /*0094*/ 	.word	0x0500000f


	//   ....[23]....
        /*0098*/ 	.word	0x0500000f


	//   ....[24]....
        /*009c*/ 	.word	0x0500000f


	//   ....[25]....
        /*00a0*/ 	.word	0x0500000f


	//   ....[26]....
        /*00a4*/ 	.word	0x0500000f


	//   ....[27]....
        /*00a8*/ 	.word	0x0500000f


	//   ....[28]....
        /*00ac*/ 	.word	0x0500000f


	//----- nvinfo : EIATTR_COOP_GROUP_INSTR_OFFSETS
	.align		4
.L_289:
        /*00b0*/ 	.byte	0x04, 0x28
        /*00b2*/ 	.short	(.L_291 - .L_290)


	//   ....[0]....
.L_290:
        /*00b4*/ 	.word	0x000030d0


	//   ....[1]....
        /*00b8*/ 	.word	0x000030f0


	//   ....[2]....
        /*00bc*/ 	.word	0x00003110


	//   ....[3]....
        /*00c0*/ 	.word	0x00003130


	//   ....[4]....
        /*00c4*/ 	.word	0x00003150


	//   ....[5]....
        /*00c8*/ 	.word	0x00007ab0


	//   ....[6]....
        /*00cc*/ 	.word	0x00007ad0


	//   ....[7]....
        /*00d0*/ 	.word	0x00007d70


	//   ....[8]....
        /*00d4*/ 	.word	0x00007d90


	//   ....[9]....
        /*00d8*/ 	.word	0x00007db0


	//   ....[10]....
        /*00dc*/ 	.word	0x00007ed0


	//   ....[11]....
        /*00e0*/ 	.word	0x00007ef0


	//   ....[12]....
        /*00e4*/ 	.word	0x000093b0


	//   ....[13]....
        /*00e8*/ 	.word	0x00009460


	//   ....[14]....
        /*00ec*/ 	.word	0x000094d0


	//   ....[15]....
        /*00f0*/ 	.word	0x000094f0


	//   ....[16]....
        /*00f4*/ 	.word	0x00009510


	//   ....[17]....
        /*00f8*/ 	.word	0x00009580


	//   ....[18]....
        /*00fc*/ 	.word	0x000095a0


	//   ....[19]....
        /*0100*/ 	.word	0x0000cb60


	//   ....[20]....
        /*0104*/ 	.word	0x0000cbc0


	//   ....[21]....
        /*0108*/ 	.word	0x0000cc20


	//   ....[22]....
        /*010c*/ 	.word	0x0000cc80


	//   ....[23]....
        /*0110*/ 	.word	0x0000cce0


	//   ....[24]....
        /*0114*/ 	.word	0x0000cd60


	//   ....[25]....
        /*0118*/ 	.word	0x0000cde0


	//   ....[26]....
        /*011c*/ 	.word	0x0000ce70


	//   ....[27]....
        /*0120*/ 	.word	0x0000cef0


	//   ....[28]....
        /*0124*/ 	.word	0x0000cf50


	//----- nvinfo : EIATTR_VRC_CTA_INIT_COUNT
	.align		4
.L_291:
        /*0128*/ 	.byte	0x02, 0x4a
	.zero		1
	.zero		1


	//----- nvinfo : EIATTR_SYSCALL_OFFSETS
	.align		4
        /*012c*/ 	.byte	0x04, 0x46
        /*012e*/ 	.short	(.L_293 - .L_292)


	//   ....[0]....
.L_292:
        /*0130*/ 	.word	0x00001d40


	//----- nvinfo : EIATTR_EXIT_INSTR_OFFSETS
	.align		4
.L_293:
        /*0134*/ 	.byte	0x04, 0x1c
        /*0136*/ 	.short	(.L_295 - .L_294)


	//   ....[0]....
.L_294:
        /*0138*/ 	.word	0x000000d0


	//   ....[1]....
        /*013c*/ 	.word	0x0000c430


	//   ....[2]....
        /*0140*/ 	.word	0x0000c6a0


	//   ....[3]....
        /*0144*/ 	.word	0x0000ca50


	//   ....[4]....
        /*0148*/ 	.word	0x0000cb10


	//----- nvinfo : EIATTR_CRS_STACK_SIZE
	.align		4
.L_295:
        /*014c*/ 	.byte	0x04, 0x1e
        /*014e*/ 	.short	(.L_297 - .L_296)
.L_296:
        /*0150*/ 	.word	0x00000000


	//----- nvinfo : EIATTR_CBANK_PARAM_SIZE
	.align		4
.L_297:
        /*0154*/ 	.byte	0x03, 0x19
        /*0156*/ 	.short	0x0128


	//----- nvinfo : EIATTR_PARAM_CBANK
	.align		4
        /*0158*/ 	.byte	0x04, 0x0a
        /*015a*/ 	.short	(.L_299 - .L_298)
	.align		4
.L_298:
        /*015c*/ 	.word	index@(.nv.constant0._ZN4mmha33masked_multihead_attention_kernelItLi144ELi256ELi4ELi32ELi64ELb1ELb0EEEv26Multihead_attention_paramsIT_XT5_EE)
        /*0160*/ 	.short	0x0380
        /*0162*/ 	.short	0x0128


	//----- nvinfo : EIATTR_SW_WAR
	.align		4
.L_299:
        /*0164*/ 	.byte	0x04, 0x36
        /*0166*/ 	.short	(.L_301 - .L_300)
.L_300:
        /*0168*/ 	.word	0x00000008
.L_301:


//--------------------- .nv.info._ZN4mmha33masked_multihead_attention_kernelIfLi144ELi256ELi1ELi64ELi256ELb1ELb1EEEv26Multihead_attention_paramsIT_XT5_EE --------------------------
	.section	.nv.info._ZN4mmha33masked_multihead_attention_kernelIfLi144ELi256ELi1ELi64ELi256ELb1ELb1EEEv26Multihead_attention_paramsIT_XT5_EE,"",@"SHT_CUDA_INFO"
	.sectionflags	@""
	.align	4


	//----- nvinfo : EIATTR_CUDA_API_VERSION
	.align		4
        /*0000*/ 	.byte	0x04, 0x37
        /*0002*/ 	.short	(.L_303 - .L_302)
.L_302:
        /*0004*/ 	.word	0x00000082


	//----- nvinfo : EIATTR_KPARAM_INFO
	.align		4
.L_303:
        /*0008*/ 	.byte	0x04, 0x17
        /*000a*/ 	.short	(.L_305 - .L_304)
.L_304:
        /*000c*/ 	.word	0x00000000
        /*0010*/ 	.short	0x0000
        /*0012*/ 	.short	0x0000
        /*0014*/ 	.byte	0x00, 0xf0, 0xa1, 0x04


	//----- nvinfo : EIATTR_SPARSE_MMA_MASK
	.align		4
.L_305:
        /*0018*/ 	.byte	0x03, 0x50
        /*001a*/ 	.short	0x0000


	//----- nvinfo : EIATTR_MAXREG_COUNT
	.align		4
        /*001c*/ 	.byte	0x03, 0x1b
        /*001e*/ 	.short	0x00ff


	//----- nvinfo : EIATTR_NUM_BARRIERS
	.align		4
        /*0020*/ 	.byte	0x02, 0x4c
        /*0022*/ 	.byte	0x01
	.zero		1


	//----- nvinfo : EIATTR_EXTERNS
	.align		4
        /*0024*/ 	.byte	0x04, 0x0f
        /*0026*/ 	.short	(.L_307 - .L_306)


	//   ....[0]....
	.align		4
.L_306:
        /*0028*/ 	.word	index@(__assertfail)


	//----- nvinfo : EIATTR_ANNOTATIONS
	.align		4
.L_307:
        /*002c*/ 	.byte	0x04, 0x55
        /*002e*/ 	.short	(.L_309 - .L_308)


	//   ....[0]....
.L_308:
        /* <DEDUP_REMOVED lines=974> */


	//----- nvinfo : EIATTR_MERCURY_ISA_VERSION
	.align		4
.L_309:
        /*3cf8*/ 	.byte	0x03, 0x5f
        /*3cfa*/ 	.short	0x0101


	//----- nvinfo : EIATTR_INT_WARP_WIDE_INSTR_OFFSETS
	.align		4
        /*3cfc*/ 	.byte	0x04, 0x31
        /*3cfe*/ 	.short	(.L_311 - .L_310)


	//   ....[0]....
.L_310:
        /*3d00*/ 	.word	0x000009d0


	//----- nvinfo : EIATTR_COOP_GROUP_MASK_REGIDS
	.align		4
.L_311:
        /*3d04*/ 	.byte	0x04, 0x29
        /*3d06*/ 	.short	(.L_313 - .L_312)


	//   ....[0]....
.L_312:
        /*3d08*/ 	.word	0xffffffff


	//   ....[1]....
        /*3d0c*/ 	.word	0xffffffff


	//   ....[2]....
        /*3d10*/ 	.word	0xffffffff


	//   ....[3]....
        /*3d14*/ 	.word	0xffffffff


	//   ....[4]....
        /*3d18*/ 	.word	0xffffffff


	//   ....[5]....
        /*3d1c*/ 	.word	0xffffffff


	//   ....[6]....
        /*3d20*/ 	.word	0xffffffff


	//   ....[7]....
        /*3d24*/ 	.word	0xffffffff


	//   ....[8]....
        /*3d28*/ 	.word	0xffffffff


	//   ....[9]....
        /*3d2c*/ 	.word	0xffffffff


	//   ....[10]....
        /*3d30*/ 	.word	0xffffffff


	//   ....[11]....
        /*3d34*/ 	.word	0xffffffff


	//   ....[12]....
        /*3d38*/ 	.word	0xffffffff


	//   ....[13]....
        /*3d3c*/ 	.word	0xffffffff


	//   ....[14]....
        /*3d40*/ 	.word	0xffffffff


	//   ....[15]....
        /*3d44*/ 	.word	0xffffffff


	//   ....[16]....
        /*3d48*/ 	.word	0xffffffff


	//   ....[17]....
        /*3d4c*/ 	.word	0xffffffff


	//   ....[18]....
        /*3d50*/ 	.word	0xffffffff


	//   ....[19]....
        /*3d54*/ 	.word	0xffffffff


	//   ....[20]....
        /*3d58*/ 	.word	0xffffffff


	//   ....[21]....
        /*3d5c*/ 	.word	0xffffffff


	//   ....[22]....
        /*3d60*/ 	.word	0xffffffff


	//   ....[23]....
        /*3d64*/ 	.word	0xffffffff


	//   ....[24]....
        /*3d68*/ 	.word	0xffffffff


	//----- nvinfo : EIATTR_COOP_GROUP_INSTR_OFFSETS
	.align		4
.L_313:
        /*3d6c*/ 	.byte	0x04, 0x28
        /*3d6e*/ 	.short	(.L_315 - .L_314)


	//   ....[0]....
.L_314:
        /*3d70*/ 	.word	0x00001f80


	//   ....[1]....
        /*3d74*/ 	.word	0x00002010


	//   ....[2]....
        /*3d78*/ 	.word	0x00002050


	//   ....[3]....
        /*3d7c*/ 	.word	0x00002070


	//   ....[4]....
        /*3d80*/ 	.word	0x000020a0


	//   ....[5]....
        /*3d84*/ 	.word	0x000021a0


	//   ....[6]....
        /*3d88*/ 	.word	0x000021c0


	//   ....[7]....
        /*3d8c*/ 	.word	0x000288a0


	//   ....[8]....
        /*3d90*/ 	.word	0x000288c0


	//   ....[9]....
        /*3d94*/ 	.word	0x000288e0


	//   ....[10]....
        /*3d98*/ 	.word	0x00028910


	//   ....[11]....
        /*3d9c*/ 	.word	0x00028950


	//   ....[12]....
        /*3da0*/ 	.word	0x00028a00


	//   ....[13]....
        /*3da4*/ 	.word	0x00028a30


	//   ....[14]....
        /*3da8*/ 	.word	0x00028a50


	//   ....[15]....
        /*3dac*/ 	.word	0x00028a70


	//   ....[16]....
        /*3db0*/ 	.word	0x00029f10


	//   ....[17]....
        /*3db4*/ 	.word	0x00029fa0


	//   ....[18]....
        /*3db8*/ 	.word	0x00029fd0


	//   ....[19]....
        /*3dbc*/ 	.word	0x00029ff0


	//   ....[20]....
        /*3dc0*/ 	.word	0x0002a010


	//   ....[21]....
        /*3dc4*/ 	.word	0x0002a080


	//   ....[22]....
        /*3dc8*/ 	.word	0x0002a0a0


	//   ....[23]....
        /*3dcc*/ 	.word	0x0002a0c0


	//   ....[24]....
        /*3dd0*/ 	.word	0x0002a0e0


	//----- nvinfo : EIATTR_VRC_CTA_INIT_COUNT
	.align		4
.L_315:
        /*3dd4*/ 	.byte	0x02, 0x4a
	.zero		1
	.zero		1


	//----- nvinfo : EIATTR_SYSCALL_OFFSETS
	.align		4
        /*3dd8*/ 	.byte	0x04, 0x46
        /*3dda*/ 	.short	(.L_317 - .L_316)


	//   ....[0]....
.L_316:
        /*3ddc*/ 	.word	0x00001490


	//----- nvinfo : EIATTR_EXIT_INSTR_OFFSETS
	.align		4
.L_317:
        /*3de0*/ 	.byte	0x04, 0x1c
        /*3de2*/ 	.short	(.L_319 - .L_318)


	//   ....[0]....
.L_318:
        /*3de4*/ 	.word	0x000000c0


	//   ....[1]....
        /*3de8*/ 	.word	0x0002d4e0


	//   ....[2]....
        /*3dec*/ 	.word	0x0002d670


	//   ....[3]....
        /*3df0*/ 	.word	0x0002d8d0


	//   ....[4]....
        /*3df4*/ 	.word	0x0002d920


	//----- nvinfo : EIATTR_CRS_STACK_SIZE
	.align		4
.L_319:
        /*3df8*/ 	.byte	0x04, 0x1e
        /*3dfa*/ 	.short	(.L_321 - .L_320)
.L_320:
        /*3dfc*/ 	.word	0x00000000


	//----- nvinfo : EIATTR_CBANK_PARAM_SIZE
	.align		4
.L_321:
        /*3e00*/ 	.byte	0x03, 0x19
        /*3e02*/ 	.short	0x0128


	//----- nvinfo : EIATTR_PARAM_CBANK
	.align		4
        /*3e04*/ 	.byte	0x04, 0x0a
        /*3e06*/ 	.short	(.L_323 - .L_322)
	.align		4
.L_322:
        /*3e08*/ 	.word	index@(.nv.constant0._ZN4mmha33masked_multihead_attention_kernelIfLi144ELi256ELi1ELi64ELi256ELb1ELb1EEEv26Multihead_attention_paramsIT_XT5_EE)
        /*3e0c*/ 	.short	0x0380
        /*3e0e*/ 	.short	0x0128


	//----- nvinfo : EIATTR_SW_WAR
	.align		4
.L_323:
        /*3e10*/ 	.byte	0x04, 0x36
        /*3e12*/ 	.short	(.L_325 - .L_324)
.L_324:
        /*3e14*/ 	.word	0x00000008
.L_325:


//--------------------- .nv.info._ZN4mmha33masked_multihead_attention_kernelIfLi144ELi256ELi2ELi64ELi128ELb1ELb1EEEv26Multihead_attention_paramsIT_XT5_EE --------------------------
	.section	.nv.info._ZN4mmha33masked_multihead_attention_kernelIfLi144ELi256ELi2ELi64ELi128ELb1ELb1EEEv26Multihead_attention_paramsIT_XT5_EE,"",@"SHT_CUDA_INFO"
	.sectionflags	@""
	.align	4


	//----- nvinfo : EIATTR_CUDA_API_VERSION
	.align		4
        /*0000*/ 	.byte	0x04, 0x37
        /*0002*/ 	.short	(.L_327 - .L_326)
.L_326:
        /*0004*/ 	.word	0x00000082


	//----- nvinfo : EIATTR_KPARAM_INFO
	.align		4
.L_327:
        /*0008*/ 	.byte	0x04, 0x17
        /*000a*/ 	.short	(.L_329 - .L_328)
.L_328:
        /*000c*/ 	.word	0x00000000
        /*0010*/ 	.short	0x0000
        /*0012*/ 	.short	0x0000
        /*0014*/ 	.byte	0x00, 0xf0, 0xa1, 0x04


	//----- nvinfo : EIATTR_SPARSE_MMA_MASK
	.align		4
.L_329:
        /*0018*/ 	.byte	0x03, 0x50
        /*001a*/ 	.short	0x0000


	//----- nvinfo : EIATTR_MAXREG_COUNT
	.align		4
        /*001c*/ 	.byte	0x03, 0x1b
        /*001e*/ 	.short	0x00ff


	//----- nvinfo : EIATTR_NUM_BARRIERS
	.align		4
        /*0020*/ 	.byte	0x02, 0x4c
        /*0022*/ 	.byte	0x01
	.zero		1


	//----- nvinfo : EIATTR_EXTERNS
	.align		4
        /*0024*/ 	.byte	0x04, 0x0f
        /*0026*/ 	.short	(.L_331 - .L_330)


	//   ....[0]....
	.align		4
.L_330:
        /*0028*/ 	.word	index@(__assertfail)


	//----- nvinfo : EIATTR_ANNOTATIONS
	.align		4
.L_331:
        /*002c*/ 	.byte	0x04, 0x55
        /*002e*/ 	.short	(.L_333 - .L_332)


	//   ....[0]....
.L_332:
        /* <DEDUP_REMOVED lines=142> */


	//----- nvinfo : EIATTR_MERCURY_ISA_VERSION
	.align		4
.L_333:
        /*08f8*/ 	.byte	0x03, 0x5f
        /*08fa*/ 	.short	0x0101


	//----- nvinfo : EIATTR_INT_WARP_WIDE_INSTR_OFFSETS
	.align		4
        /*08fc*/ 	.byte	0x04, 0x31
        /*08fe*/ 	.short	(.L_335 - .L_334)


	//   ....[0]....
.L_334:
        /*0900*/ 	.word	0x00000960


	//----- nvinfo : EIATTR_COOP_GROUP_MASK_REGIDS
	.align		4
.L_335:
        /*0904*/ 	.byte	0x04, 0x29
        /*0906*/ 	.short	(.L_337 - .L_336)


	//   ....[0]....
.L_336:
        /*0908*/ 	.word	0xffffffff


	//   ....[1]....
        /*090c*/ 	.word	0xffffffff


	//   ....[2]....
        /*0910*/ 	.word	0xffffffff


	//   ....[3]....
        /*0914*/ 	.word	0xffffffff


	//   ....[4]....
        /*0918*/ 	.word	0xffffffff


	//   ....[5]....
        /*091c*/ 	.word	0xffffffff


	//   ....[6]....
        /*0920*/ 	.word	0xffffffff


	//   ....[7]....
        /*0924*/ 	.word	0xffffffff


	//   ....[8]....
        /*0928*/ 	.word	0xffffffff


	//   ....[9]....
        /*092c*/ 	.word	0xffffffff


	//   ....[10]....
        /*0930*/ 	.word	0xffffffff


	//   ....[11]....
        /*0934*/ 	.word	0xffffffff


	//   ....[12]....
        /*0938*/ 	.word	0xffffffff


	//   ....[13]....
        /*093c*/ 	.word	0xffffffff


	//   ....[14]....
        /*0940*/ 	.word	0xffffffff


	//   ....[15]....
        /*0944*/ 	.word	0xffffffff


	//   ....[16]....
        /*0948*/ 	.word	0xffffffff


	//   ....[17]....
        /*094c*/ 	.word	0xffffffff


	//   ....[18]....
        /*0950*/ 	.word	0xffffffff


	//   ....[19]....
        /*0954*/ 	.word	0xffffffff


	//   ....[20]....
        /*0958*/ 	.word	0xffffffff


	//   ....[21]....
        /*095c*/ 	.word	0xffffffff


	//   ....[22]....
        /*0960*/ 	.word	0xffffffff


	//   ....[23]....
        /*0964*/ 	.word	0x0500000f


	//   ....[24]....
        /*0968*/ 	.word	0x0500000f


	//   ....[25]....
        /*096c*/ 	.word	0x0500000f


	//   ....[26]....
        /*0970*/ 	.word	0x0500000f


	//   ....[27]....
        /*0974*/ 	.word	0x0500000f


	//----- nvinfo : EIATTR_COOP_GROUP_INSTR_OFFSETS
	.align		4
.L_337:
        /*0978*/ 	.byte	0x04, 0x28
        /*097a*/ 	.short	(.L_339 - .L_338)


	//   ....[0]....
.L_338:
        /*097c*/ 	.word	0x00001f30


	//   ....[1]....
        /*0980*/ 	.word	0x00001fd0


	//   ....[2]....
        /*0984*/ 	.word	0x00002000


	//   ....[3]....
        /*0988*/ 	.word	0x00002020


	//   ....[4]....
        /*098c*/ 	.word	0x00002050


	//   ....[5]....
        /*0990*/ 	.word	0x00002140


	//   ....[6]....
        /*0994*/ 	.word	0x00002160


	//   ....[7]....
        /*0998*/ 	.word	0x00017f60


	//   ....[8]....
        /*099c*/ 	.word	0x00018200


	//   ....[9]....
        /*09a0*/ 	.word	0x00018220


	//   ....[10]....
        /*09a4*/ 	.word	0x00018240


	//   ....[11]....
        /*09a8*/ 	.word	0x00018260


	//   ....[12]....
        /*09ac*/ 	.word	0x00018380


	//   ....[13]....
        /*09b0*/ 	.word	0x000183a0


	//   ....[14]....
        /*09b4*/ 	.word	0x000183e0


	//   ....[15]....
        /*09b8*/ 	.word	0x000198a0


	//   ....[16]....
        /*09bc*/ 	.word	0x00019960


	//   ....[17]....
        /*09c0*/ 	.word	0x00019980


	//   ....[18]....
        /*09c4*/ 	.word	0x000199a0


	//   ....[19]....
        /*09c8*/ 	.word	0x000199c0


	//   ....[20]....
        /*09cc*/ 	.word	0x00019a20


	//   ....[21]....
        /*09d0*/ 	.word	0x00019a40


	//   ....[22]....
        /*09d4*/ 	.word	0x00019a60


	//   ....[23]....
        /*09d8*/ 	.word	0x0001d1d0


	//   ....[24]....
        /*09dc*/ 	.word	0x0001d270


	//   ....[25]....
        /*09e0*/ 	.word	0x0001d2f0


	//   ....[26]....
        /*09e4*/ 	.word	0x0001d350


	//   ....[27]....
        /*09e8*/ 	.word	0x0001d3b0


	//----- nvinfo : EIATTR_VRC_CTA_INIT_COUNT
	.align		4
.L_339:
        /*09ec*/ 	.byte	0x02, 0x4a
	.zero		1
	.zero		1


	//----- nvinfo : EIATTR_SYSCALL_OFFSETS
	.align		4
        /*09f0*/ 	.byte	0x04, 0x46
        /*09f2*/ 	.short	(.L_341 - .L_340)


	//   ....[0]....
.L_340:
        /*09f4*/ 	.word	0x00001450


	//----- nvinfo : EIATTR_EXIT_INSTR_OFFSETS
	.align		4
.L_341:
        /*09f8*/ 	.byte	0x04, 0x1c
        /*09fa*/ 	.short	(.L_343 - .L_342)


	//   ....[0]....
.L_342:
        /*09fc*/ 	.word	0x000000c0


	//   ....[1]....
        /*0a00*/ 	.word	0x0001cde0


	//   ....[2]....
        /*0a04*/ 	.word	0x0001ceb0


	//   ....[3]....
        /*0a08*/ 	.word	0x0001d110


	//   ....[4]....
        /*0a0c*/ 	.word	0x0001d160


	//----- nvinfo : EIATTR_CRS_STACK_SIZE
	.align		4
.L_343:
        /*0a10*/ 	.byte	0x04, 0x1e
        /*0a12*/ 	.short	(.L_345 - .L_344)
.L_344:
        /*0a14*/ 	.word	0x00000000


	//----- nvinfo : EIATTR_CBANK_PARAM_SIZE
	.align		4
.L_345:
        /*0a18*/ 	.byte	0x03, 0x19
        /*0a1a*/ 	.short	0x0128


	//----- nvinfo : EIATTR_PARAM_CBANK
	.align		4
        /*0a1c*/ 	.byte	0x04, 0x0a
        /*0a1e*/ 	.short	(.L_347 - .L_346)
	.align		4
.L_346:
        /*0a20*/ 	.word	index@(.nv.constant0._ZN4mmha33masked_multihead_attention_kernelIfLi144ELi256ELi2ELi64ELi128ELb1ELb1EEEv26Multihead_attention_paramsIT_XT5_EE)
        /*0a24*/ 	.short	0x0380
        /*0a26*/ 	.short	0x0128


	//----- nvinfo : EIATTR_SW_WAR
	.align		4
.L_347:
        /*0a28*/ 	.byte	0x04, 0x36
        /*0a2a*/ 	.short	(.L_349 - .L_348)
.L_348:
        /*0a2c*/ 	.word	0x00000008
.L_349:


//--------------------- .nv.info._ZN4mmha33masked_multihead_attention_kernelIfLi144ELi256ELi4ELi64ELi64ELb1ELb1EEEv26Multihead_attention_paramsIT_XT5_EE --------------------------
	.section	.nv.info._ZN4mmha33masked_multihead_attention_kernelIfLi144ELi256ELi4ELi64ELi64ELb1ELb1EEEv26Multihead_attention_paramsIT_XT5_EE,"",@"SHT_CUDA_INFO"
	.sectionflags	@""
	.align	4


	//----- nvinfo : EIATTR_CUDA_API_VERSION
	.align		4
        /*0000*/ 	.byte	0x04, 0x37
        /*0002*/ 	.short	(.L_351 - .L_350)
.L_350:
        /*0004*/ 	.word	0x00000082


	//----- nvinfo : EIATTR_KPARAM_INFO
	.align		4
.L_351:
        /*0008*/ 	.byte	0x04, 0x17
        /*000a*/ 	.short	(.L_353 - .L_352)
.L_352:
        /*000c*/ 	.word	0x00000000
        /*0010*/ 	.short	0x0000
        /*0012*/ 	.short	0x0000
        /*0014*/ 	.byte	0x00, 0xf0, 0xa1, 0x04


	//----- nvinfo : EIATTR_SPARSE_MMA_MASK
	.align		4
.L_353:
        /*0018*/ 	.byte	0x03, 0x50
        /*001a*/ 	.short	0x0000


	//----- nvinfo : EIATTR_MAXREG_COUNT
	.align		4
        /*001c*/ 	.byte	0x03, 0x1b
        /*001e*/ 	.short	0x00ff


	//----- nvinfo : EIATTR_NUM_BARRIERS
	.align		4
        /*0020*/ 	.byte	0x02, 0x4c
        /*0022*/ 	.byte	0x01
	.zero		1


	//----- nvinfo : EIATTR_EXTERNS
	.align		4
        /*0024*/ 	.byte	0x04, 0x0f
        /*0026*/ 	.short	(.L_355 - .L_354)


	//   ....[0]....
	.align		4
.L_354:
        /*0028*/ 	.word	index@(__assertfail)


	//----- nvinfo : EIATTR_MERCURY_ISA_VERSION
	.align		4
.L_355:
        /*002c*/ 	.byte	0x03, 0x5f
        /*002e*/ 	.short	0x0101


	//----- nvinfo : EIATTR_COOP_GROUP_MASK_REGIDS
	.align		4
        /*0030*/ 	.byte	0x04, 0x29
        /*0032*/ 	.short	(.L_357 - .L_356)


	//   ....[0]....
.L_356:
        /*0034*/ 	.word	0xffffffff


	//   ....[1]....
        /*0038*/ 	.word	0xffffffff


	//   ....[2]....
        /*003c*/ 	.word	0xffffffff


	//   ....[3]....
        /*0040*/ 	.word	0xffffffff


	//   ....[4]....
        /*0044*/ 	.word	0xffffffff


	//   ....[5]....
        /*0048*/ 	.word	0xffffffff


	//   ....[6]....
        /*004c*/ 	.word	0xffffffff


	//   ....[7]....
        /*0050*/ 	.word	0xffffffff


	//   ....[8]....
        /*0054*/ 	.word	0xffffffff


	//   ....[9]....
        /*0058*/ 	.word	0xffffffff


	//   ....[10]....
        /*005c*/ 	.word	0xffffffff


	//   ....[11]....
        /*0060*/ 	.word	0xffffffff


	//   ....[12]....
        /*0064*/ 	.word	0xffffffff


	//   ....[13]....
        /*0068*/ 	.word	0xffffffff


	//   ....[14]....
        /*006c*/ 	.word	0xffffffff


	//   ....[15]....
        /*0070*/ 	.word	0xffffffff


	//   ....[16]....
        /*0074*/ 	.word	0xffffffff


	//   ....[17]....
        /*0078*/ 	.word	0xffffffff


	//   ....[18]....
        /*007c*/ 	.word	0xffffffff


	//   ....[19]....
        /*0080*/ 	.word	0xffffffff


	//   ....[20]....
        /*0084*/ 	.word	0xffffffff


	//   ....[21]....
        /*0088*/ 	.word	0x0500000f


	//   ....[22]....
        /*008c*/ 	.word	0x0500000f


	//   ....[23]....
        /*0090*/ 	.word	0x0500000f


	//   ....[24]....
        /*0094*/ 	.word	0x0500000f


	//   ....[25]....
        /*0098*/ 	.word	0x0500000f


	//----- nvinfo : EIATTR_COOP_GROUP_INSTR_OFFSETS
	.align		4
.L_357:
        /*009c*/ 	.byte	0x04, 0x28
        /*009e*/ 	.short	(.L_359 - .L_358)


	//   ....[0]....
.L_358:
        /*00a0*/ 	.word	0x00001da0


	//   ....[1]....
        /*00a4*/ 	.word	0x00001e30


	//   ....[2]....
        /*00a8*/ 	.word	0x00001e70


	//   ....[3]....
        /*00ac*/ 	.word	0x00001e90


	//   ....[4]....
        /*00b0*/ 	.word	0x00001ec0


	//   ....[5]....
        /*00b4*/ 	.word	0x00001f80


	//   ....[6]....
        /*00b8*/ 	.word	0x00001fa0


	//   ....[7]....
        /*00bc*/ 	.word	0x00011a10


	//   ....[8]....
        /*00c0*/ 	.word	0x00011a30


	//   ....[9]....
        /*00c4*/ 	.word	0x00011dc0


	//   ....[10]....
        /*00c8*/ 	.word	0x00011de0


	//   ....[11]....
        /*00cc*/ 	.word	0x00011e00


	//   ....[12]....
        /*00d0*/ 	.word	0x00011ee0


	//   ....[13]....
        /*00d4*/ 	.word	0x00011f10


	//   ....[14]....
        /*00d8*/ 	.word	0x000133e0


	//   ....[15]....
        /*00dc*/ 	.word	0x00013470


	//   ....[16]....
        /*00e0*/ 	.word	0x00013490


	//   ....[17]....
        /*00e4*/ 	.word	0x000134b0


	//   ....[18]....
        /*00e8*/ 	.word	0x000134d0


	//   ....[19]....
        /*00ec*/ 	.word	0x00013540


	//   ....[20]....
        /*00f0*/ 	.word	0x00013560


	//   ....[21]....
        /*00f4*/ 	.word	0x00016870


	//   ....[22]....
        /*00f8*/ 	.word	0x000168f0


	//   ....[23]....
        /*00fc*/ 	.word	0x00016980


	//   ....[24]....
        /*0100*/ 	.word	0x00016a00


	//   ....[25]....
        /*0104*/ 	.word	0x00016a60


	//----- nvinfo : EIATTR_VRC_CTA_INIT_COUNT
	.align		4
.L_359:
        /*0108*/ 	.byte	0x02, 0x4a
	.zero		1
	.zero		1


	//----- nvinfo : EIATTR_SYSCALL_OFFSETS
	.align		4
        /*010c*/ 	.byte	0x04, 0x46
        /*010e*/ 	.short	(.L_361 - .L_360)


	//   ....[0]....
.L_360:
        /*0110*/ 	.word	0x000012c0


	//----- nvinfo : EIATTR_EXIT_INSTR_OFFSETS
	.align		4
.L_361:
        /*0114*/ 	.byte	0x04, 0x1c
        /*0116*/ 	.short	(.L_363 - .L_362)


	//   ....[0]....
.L_362:
        /*0118*/ 	.word	0x000000b0


	//   ....[1]....
        /*011c*/ 	.word	0x000165a0


	//   ....[2]....
        /*0120*/ 	.word	0x000167c0


	//   ....[3]....
        /*0124*/ 	.word	0x00016810


	//----- nvinfo : EIATTR_CRS_STACK_SIZE
	.align		4
.L_363:
        /*0128*/ 	.byte	0x04, 0x1e
        /*012a*/ 	.short	(.L_365 - .L_364)
.L_364:
        /*012c*/ 	.word	0x00000000


	//----- nvinfo : EIATTR_CBANK_PARAM_SIZE
	.align		4
.L_365:
        /*0130*/ 	.byte	0x03, 0x19
        /*0132*/ 	.short	0x0128


	//----- nvinfo : EIATTR_PARAM_CBANK
	.align		4
        /*0134*/ 	.byte	0x04, 0x0a
        /*0136*/ 	.short	(.L_367 - .L_366)
	.align		4
.L_366:
        /*0138*/ 	.word	index@(.nv.constant0._ZN4mmha33masked_multihead_attention_kernelIfLi144ELi256ELi4ELi64ELi64ELb1ELb1EEEv26Multihead_attention_paramsIT_XT5_EE)
        /*013c*/ 	.short	0x0380
        /*013e*/ 	.short	0x0128


	//----- nvinfo : EIATTR_SW_WAR
	.align		4
.L_367:
        /*0140*/ 	.byte	0x04, 0x36
        /*0142*/ 	.short	(.L_369 - .L_368)
.L_368:
        /*0144*/ 	.word	0x00000008
.L_369:


//--------------------- .nv.info._ZN4mmha33masked_multihead_attention_kernelIfLi144ELi256ELi1ELi64ELi256ELb1ELb0EEEv26Multihead_attention_paramsIT_XT5_EE --------------------------
	.section	.nv.info._ZN4mmha33masked_multihead_attention_kernelIfLi144ELi256ELi1ELi64ELi256ELb1ELb0EEEv26Multihead_attention_paramsIT_XT5_EE,"",@"SHT_CUDA_INFO"
	.sectionflags	@""
	.align	4


	//----- nvinfo : EIATTR_CUDA_API_VERSION
	.align		4
        /*0000*/ 	.byte	0x04, 0x37
        /*0002*/ 	.short	(.L_371 - .L_370)
.L_370:
        /*0004*/ 	.word	0x00000082


	//----- nvinfo : EIATTR_KPARAM_INFO
	.align		4
.L_371:
        /*0008*/ 	.byte	0x04, 0x17
        /*000a*/ 	.short	(.L_373 - .L_372)
.L_372:
        /*000c*/ 	.word	0x00000000
        /*0010*/ 	.short	0x0000
        /*0012*/ 	.short	0x0000
        /*0014*/ 	.byte	0x00, 0xf0, 0xa1, 0x04


	//----- nvinfo : EIATTR_SPARSE_MMA_MASK
	.align		4
.L_373:
        /*0018*/ 	.byte	0x03, 0x50
        /*001a*/ 	.short	0x0000


	//----- nvinfo : EIATTR_MAXREG_COUNT
	.align		4
        /*001c*/ 	.byte	0x03, 0x1b
        /*001e*/ 	.short	0x00ff


	//----- nvinfo : EIATTR_NUM_BARRIERS
	.align		4
        /*0020*/ 	.byte	0x02, 0x4c
        /*0022*/ 	.byte	0x01
	.zero		1


	//----- nvinfo : EIATTR_EXTERNS
	.align		4
        /*0024*/ 	.byte	0x04, 0x0f
        /*0026*/ 	.short	(.L_375 - .L_374)


	//   ....[0]....
	.align		4
.L_374:
        /*0028*/ 	.word	index@(__assertfail)


	//----- nvinfo : EIATTR_ANNOTATIONS
	.align		4
.L_375:
        /*002c*/ 	.byte	0x04, 0x55
        /*002e*/ 	.short	(.L_377 - .L_376)


	//   ....[0]....
.L_376:
        /* <DEDUP_REMOVED lines=1361> */
        /*5534*/ 	.byte	0x40, 0x42, 0x02, 0x00, 0x01, 0x00, 0x00, 0x00, 0x00, 0x90, 0x02, 0x00


	//----- nvinfo : EIATTR_MERCURY_ISA_VERSION
	.align		4
.L_377:
        /*5540*/ 	.byte	0x03, 0x5f
        /*5542*/ 	.short	0x0101


	//----- nvinfo : EIATTR_INT_WARP_WIDE_INSTR_OFFSETS
	.align		4
        /*5544*/ 	.byte	0x04, 0x31
        /*5546*/ 	.short	(.L_379 - .L_378)


	//   ....[0]....
.L_378:
        /*5548*/ 	.word	0x000009d0


	//----- nvinfo : EIATTR_COOP_GROUP_MASK_REGIDS
	.align		4
.L_379:
        /*554c*/ 	.byte	0x04, 0x29
        /*554e*/ 	.short	(.L_381 - .L_380)


	//   ....[0]....
.L_380:
        /*5550*/ 	.word	0xffffffff


	//   ....[1]....
        /*5554*/ 	.word	0xffffffff


	//   ....[2]....
        /*5558*/ 	.word	0xffffffff


	//   ....[3]....
        /*555c*/ 	.word	0xffffffff


	//   ....[4]....
        /*5560*/ 	.word	0xffffffff


	//   ....[5]....
        /*5564*/ 	.word	0xffffffff


	//   ....[6]....
        /*5568*/ 	.word	0xffffffff


	//   ....[7]....
        /*556c*/ 	.word	0xffffffff


	//   ....[8]....
        /*5570*/ 	.word	0xffffffff


	//   ....[9]....
        /*5574*/ 	.word	0xffffffff


	//   ....[10]....
        /*5578*/ 	.word	0xffffffff


	//   ....[11]....
        /*557c*/ 	.word	0xffffffff


	//   ....[12]....
        /*5580*/ 	.word	0xffffffff


	//   ....[13]....
        /*5584*/ 	.word	0xffffffff


	//   ....[14]....
        /*5588*/ 	.word	0xffffffff


	//   ....[15]....
        /*558c*/ 	.word	0xffffffff


	//   ....[16]....
        /*5590*/ 	.word	0xffffffff


	//   ....[17]....
        /*5594*/ 	.word	0xffffffff


	//   ....[18]....
        /*5598*/ 	.word	0xffffffff


	//   ....[19]....
        /*559c*/ 	.word	0xffffffff


	//   ....[20]....
        /*55a0*/ 	.word	0xffffffff


	//   ....[21]....
        /*55a4*/ 	.word	0xffffffff


	//   ....[22]....
        /*55a8*/ 	.word	0xffffffff


	//   ....[23]....
        /*55ac*/ 	.word	0xffffffff


	//   ....[24]....
        /*55b0*/ 	.word	0xffffffff


	//----- nvinfo : EIATTR_COOP_GROUP_INSTR_OFFSETS
	.align		4
.L_381:
        /*55b4*/ 	.byte	0x04, 0x28
        /*55b6*/ 	.short	(.L_383 - .L_382)


	//   ....[0]....
.L_382:
        /*55b8*/ 	.word	0x00001f80


	//   ....[1]....
        /*55bc*/ 	.word	0x00002010


	//   ....[2]....
        /*55c0*/ 	.word	0x00002060


	//   ....[3]....
        /*55c4*/ 	.word	0x00002080


	//   ....[4]....
        /*55c8*/ 	.word	0x000020b0


	//   ....[5]....
        /*55cc*/ 	.word	0x000021a0


	//   ....[6]....
        /*55d0*/ 	.word	0x000021c0


	//   ....[7]....
        /*55d4*/ 	.word	0x000242a0


	//   ....[8]....
        /*55d8*/ 	.word	0x000242c0


	//   ....[9]....
        /*55dc*/ 	.word	0x000242f0


	//   ....[10]....
        /*55e0*/ 	.word	0x00024320


	//   ....[11]....
        /*55e4*/ 	.word	0x00024370


	//   ....[12]....
        /*55e8*/ 	.word	0x000243e0


	//   ....[13]....
        /*55ec*/ 	.word	0x00024400


	//   ....[14]....
        /*55f0*/ 	.word	0x00024430


	//   ....[15]....
        /*55f4*/ 	.word	0x00024460


	//   ....[16]....
        /*55f8*/ 	.word	0x00025950


	//   ....[17]....
        /*55fc*/ 	.word	0x000259f0


	//   ....[18]....
        /*5600*/ 	.word	0x00025a20


	//   ....[19]....
        /*5604*/ 	.word	0x00025a40


	//   ....[20]....
        /*5608*/ 	.word	0x00025a60


	//   ....[21]....
        /*560c*/ 	.word	0x00025ac0


	//   ....[22]....
        /*5610*/ 	.word	0x00025ae0


	//   ....[23]....
        /*5614*/ 	.word	0x00025b00


	//   ....[24]....
        /*5618*/ 	.word	0x00025b20


	//----- nvinfo : EIATTR_VRC_CTA_INIT_COUNT
	.align		4
.L_383:
        /*561c*/ 	.byte	0x02, 0x4a
	.zero		1
	.zero		1


	//----- nvinfo : EIATTR_SYSCALL_OFFSETS
	.align		4
        /*5620*/ 	.byte	0x04, 0x46
        /*5622*/ 	.short	(.L_385 - .L_384)


	//   ....[0]....
.L_384:
        /*5624*/ 	.word	0x00001490


	//----- nvinfo : EIATTR_EXIT_INSTR_OFFSETS
	.align		4
.L_385:
        /*5628*/ 	.byte	0x04, 0x1c
        /*562a*/ 	.short	(.L_387 - .L_386)


	//   ....[0]....
.L_386:
        /*562c*/ 	.word	0x000000c0


	//   ....[1]....
        /*5630*/ 	.word	0x00029210


	//   ....[2]....
        /*5634*/ 	.word	0x000293a0


	//   ....[3]....
        /*5638*/ 	.word	0x00029600


	//   ....[4]....
        /*563c*/ 	.word	0x00029650


	//----- nvinfo : EIATTR_CRS_STACK_SIZE
	.align		4
.L_387:
        /*5640*/ 	.byte	0x04, 0x1e
        /*5642*/ 	.short	(.L_389 - .L_388)
.L_388:
        /*5644*/ 	.word	0x00000000


	//----- nvinfo : EIATTR_CBANK_PARAM_SIZE
	.align		4
.L_389:
        /*5648*/ 	.byte	0x03, 0x19
        /*564a*/ 	.short	0x0128


	//----- nvinfo : EIATTR_PARAM_CBANK
	.align		4
        /*564c*/ 	.byte	0x04, 0x0a
        /*564e*/ 	.short	(.L_391 - .L_390)
	.align		4
.L_390:
        /*5650*/ 	.word	index@(.nv.constant0._ZN4mmha33masked_multihead_attention_kernelIfLi144ELi256ELi1ELi64ELi256ELb1ELb0EEEv26Multihead_attention_paramsIT_XT5_EE)
        /*5654*/ 	.short	0x0380
        /*5656*/ 	.short	0x0128


	//----- nvinfo : EIATTR_SW_WAR
	.align		4
.L_391:
        /*5658*/ 	.byte	0x04, 0x36
        /*565a*/ 	.short	(.L_393 - .L_392)
.L_392:
        /*565c*/ 	.word	0x00000008
.L_393:


//--------------------- .nv.info._ZN4mmha33masked_multihead_attention_kernelIfLi144ELi256ELi2ELi64ELi128ELb1ELb0EEEv26Multihead_attention_paramsIT_XT5_EE --------------------------
	.section	.nv.info._ZN4mmha33masked_multihead_attention_kernelIfLi144ELi256ELi2ELi64ELi128ELb1ELb0EEEv26Multihead_attention_paramsIT_XT5_EE,"",@"SHT_CUDA_INFO"
	.sectionflags	@""
	.align	4


	//----- nvinfo : EIATTR_CUDA_API_VERSION
	.align		4
        /*0000*/ 	.byte	0x04, 0x37
        /*0002*/ 	.short	(.L_395 - .L_394)
.L_394:
        /*0004*/ 	.word	0x00000082


	//----- nvinfo : EIATTR_KPARAM_INFO
	.align		4
.L_395:
        /*0008*/ 	.byte	0x04, 0x17
        /*000a*/ 	.short	(.L_397 - .L_396)
.L_396:
        /*000c*/ 	.word	0x00000000
        /*0010*/ 	.short	0x0000
        /*0012*/ 	.short	0x0000
        /*0014*/ 	.byte	0x00, 0xf0, 0xa1, 0x04


	//----- nvinfo : EIATTR_SPARSE_MMA_MASK
	.align		4
.L_397:
        /*0018*/ 	.byte	0x03, 0x50
        /*001a*/ 	.short	0x0000


	//----- nvinfo : EIATTR_MAXREG_COUNT
	.align		4
        /*001c*/ 	.byte	0x03, 0x1b
        /*001e*/ 	.short	0x00ff


	//----- nvinfo : EIATTR_NUM_BARRIERS
	.align		4
        /*0020*/ 	.byte	0x02, 0x4c
        /*0022*/ 	.byte	0x01
	.zero		1


	//----- nvinfo : EIATTR_EXTERNS
	.align		4
        /*0024*/ 	.byte	0x04, 0x0f
        /*0026*/ 	.short	(.L_399 - .L_398)


	//   ....[0]....
	.align		4
.L_398:
        /*0028*/ 	.word	index@(__assertfail)


	//----- nvinfo : EIATTR_ANNOTATIONS
	.align		4
.L_399:
        /*002c*/ 	.byte	0x04, 0x55
        /*002e*/ 	.short	(.L_401 - .L_400)


	//   ....[0]....
.L_400:
        /* <DEDUP_REMOVED lines=159> */


	//----- nvinfo : EIATTR_MERCURY_ISA_VERSION
	.align		4
.L_401:
        /*0a10*/ 	.byte	0x03, 0x5f
        /*0a12*/ 	.short	0x0101


	//----- nvinfo : EIATTR_INT_WARP_WIDE_INSTR_OFFSETS
	.align		4
        /*0a14*/ 	.byte	0x04, 0x31
        /*0a16*/ 	.short	(.L_403 - .L_402)


	//   ....[0]....
.L_402:
        /*0a18*/ 	.word	0x000009d0


	//----- nvinfo : EIATTR_COOP_GROUP_MASK_REGIDS
	.align		4
.L_403:
        /*0a1c*/ 	.byte	0x04, 0x29
        /*0a1e*/ 	.short	(.L_405 - .L_404)


	//   ....[0]....
.L_404:
        /*0a20*/ 	.word	0xffffffff


	//   ....[1]....
        /*0a24*/ 	.word	0xffffffff


	//   ....[2]....
        /*0a28*/ 	.word	0xffffffff


	//   ....[3]....
        /*0a2c*/ 	.word	0xffffffff


	//   ....[4]....
        /*0a30*/ 	.word	0xffffffff


	//   ....[5]....
        /*0a34*/ 	.word	0xffffffff


	//   ....[6]....
        /*0a38*/ 	.word	0xffffffff


	//   ....[7]....
        /*0a3c*/ 	.word	0xffffffff


	//   ....[8]....
        /*0a40*/ 	.word	0xffffffff


	//   ....[9]....
        /*0a44*/ 	.word	0xffffffff


	//   ....[10]....
        /*0a48*/ 	.word	0xffffffff


	//   ....[11]....
        /*0a4c*/ 	.word	0xffffffff


	//   ....[12]....
        /*0a50*/ 	.word	0xffffffff


	//   ....[13]....
        /*0a54*/ 	.word	0xffffffff


	//   ....[14]....
        /*0a58*/ 	.word	0xffffffff


	//   ....[15]....
        /*0a5c*/ 	.word	0xffffffff


	//   ....[16]....
        /*0a60*/ 	.word	0xffffffff


	//   ....[17]....
        /*0a64*/ 	.word	0xffffffff


	//   ....[18]....
        /*0a68*/ 	.word	0xffffffff


	//   ....[19]....
        /*0a6c*/ 	.word	0xffffffff


	//   ....[20]....
        /*0a70*/ 	.word	0xffffffff


	//   ....[21]....
        /*0a74*/ 	.word	0xffffffff


	//   ....[22]....
        /*0a78*/ 	.word	0xffffffff


	//   ....[23]....
        /*0a7c*/ 	.word	0x0500000f


	//   ....[24]....
        /*0a80*/ 	.word	0x0500000f


	//   ....[25]....
        /*0a84*/ 	.word	0x0500000f


	//   ....[26]....
        /*0a88*/ 	.word	0x0500000f


	//   ....[27]....
        /*0a8c*/ 	.word	0x0500000f


	//----- nvinfo : EIATTR_COOP_GROUP_INSTR_OFFSETS
	.align		4
.L_405:
        /*0a90*/ 	.byte	0x04, 0x28
        /*0a92*/ 	.short	(.L_407 - .L_406)


	//   ....[0]....
.L_406:
        /*0a94*/ 	.word	0x00001f30


	//   ....[1]....
        /*0a98*/ 	.word	0x00001fa0


	//   ....[2]....
        /*0a9c*/ 	.word	0x00001fd0


	//   ....[3]....
        /*0aa0*/ 	.word	0x00001ff0


	//   ....[4]....
        /*0aa4*/ 	.word	0x00002020


	//   ....[5]....
        /*0aa8*/ 	.word	0x00002150


	//   ....[6]....
        /*0aac*/ 	.word	0x00002170


	//   ....[7]....
        /*0ab0*/ 	.word	0x00016c00


	//   ....[8]....
        /*0ab4*/ 	.word	0x00016f30


	//   ....[9]....
        /*0ab8*/ 	.word	0x00016f50


	//   ....[10]....
        /*0abc*/ 	.word	0x00016f70


	//   ....[11]....
        /*0ac0*/ 	.word	0x00016f90


	//   ....[12]....
        /*0ac4*/ 	.word	0x000170a0


	//   ....[13]....
        /*0ac8*/ 	.word	0x000170d0


	//   ....[14]....
        /*0acc*/ 	.word	0x00017100


	//   ....[15]....
        /*0ad0*/ 	.word	0x000185e0


	//   ....[16]....
        /*0ad4*/ 	.word	0x000186a0


	//   ....[17]....
        /*0ad8*/ 	.word	0x000186c0


	//   ....[18]....
        /*0adc*/ 	.word	0x000186e0


	//   ....[19]....
        /*0ae0*/ 	.word	0x00018700


	//   ....[20]....
        /*0ae4*/ 	.word	0x00018760


	//   ....[21]....
        /*0ae8*/ 	.word	0x00018780


	//   ....[22]....
        /*0aec*/ 	.word	0x000187a0


	//   ....[23]....
        /*0af0*/ 	.word	0x0001c200


	//   ....[24]....
        /*0af4*/ 	.word	0x0001c2b0


	//   ....[25]....
        /*0af8*/ 	.word	0x0001c330


	//   ....[26]....
        /*0afc*/ 	.word	0x0001c390


	//   ....[27]....
        /*0b00*/ 	.word	0x0001c3f0


	//----- nvinfo : EIATTR_VRC_CTA_INIT_COUNT
	.align		4
.L_407:
        /*0b04*/ 	.byte	0x02, 0x4a
	.zero		1
	.zero		1


	//----- nvinfo : EIATTR_SYSCALL_OFFSETS
	.align		4
        /*0b08*/ 	.byte	0x04, 0x46
        /*0b0a*/ 	.short	(.L_409 - .L_408)


	//   ....[0]....
.L_408:
        /*0b0c*/ 	.word	0x00001450


	//----- nvinfo : EIATTR_EXIT_INSTR_OFFSETS
	.align		4
.L_409:
        /*0b10*/ 	.byte	0x04, 0x1c
        /*0b12*/ 	.short	(.L_411 - .L_410)


	//   ....[0]....
.L_410:
        /*0b14*/ 	.word	0x000000c0


	//   ....[1]....
        /*0b18*/ 	.word	0x0001be10


	//   ....[2]....
        /*0b1c*/ 	.word	0x0001bee0


	//   ....[3]....
        /*0b20*/ 	.word	0x0001c140


	//   ....[4]....
        /*0b24*/ 	.word	0x0001c190


	//----- nvinfo : EIATTR_CRS_STACK_SIZE
	.align		4
.L_411:
        /*0b28*/ 	.byte	0x04, 0x1e
        /*0b2a*/ 	.short	(.L_413 - .L_412)
.L_412:
        /*0b2c*/ 	.word	0x00000000


	//----- nvinfo : EIATTR_CBANK_PARAM_SIZE
	.align		4
.L_413:
        /*0b30*/ 	.byte	0x03, 0x19
        /*0b32*/ 	.short	0x0128


	//----- nvinfo : EIATTR_PARAM_CBANK
	.align		4
        /*0b34*/ 	.byte	0x04, 0x0a
        /*0b36*/ 	.short	(.L_415 - .L_414)
	.align		4
.L_414:
        /*0b38*/ 	.word	index@(.nv.constant0._ZN4mmha33masked_multihead_attention_kernelIfLi144ELi256ELi2ELi64ELi128ELb1ELb0EEEv26Multihead_attention_paramsIT_XT5_EE)
        /*0b3c*/ 	.short	0x0380
        /*0b3e*/ 	.short	0x0128


	//----- nvinfo : EIATTR_SW_WAR
	.align		4
.L_415:
        /*0b40*/ 	.byte	0x04, 0x36
        /*0b42*/ 	.short	(.L_417 - .L_416)
.L_416:
        /*0b44*/ 	.word	0x00000008
.L_417:


//--------------------- .nv.info._ZN4mmha33masked_multihead_attention_kernelIfLi144ELi256ELi4ELi64ELi64ELb1ELb0EEEv26Multihead_attention_paramsIT_XT5_EE --------------------------
	.section	.nv.info._ZN4mmha33masked_multihead_attention_kernelIfLi144ELi256ELi4ELi64ELi64ELb1ELb0EEEv26Multihead_attention_paramsIT_XT5_EE,"",@"SHT_CUDA_INFO"
	.sectionflags	@""
	.align	4


	//----- nvinfo : EIATTR_CUDA_API_VERSION
	.align		4
        /*0000*/ 	.byte	0x04, 0x37
        /*0002*/ 	.short	(.L_419 - .L_418)
.L_418:
        /*0004*/ 	.word	0x00000082


	//----- nvinfo : EIATTR_KPARAM_INFO
	.align		4
.L_419:
        /*0008*/ 	.byte	0x04, 0x17
        /*000a*/ 	.short	(.L_421 - .L_420)
.L_420:
        /*000c*/ 	.word	0x00000000
        /*0010*/ 	.short	0x0000
        /*0012*/ 	.short	0x0000
        /*0014*/ 	.byte	0x00, 0xf0, 0xa1, 0x04


	//----- nvinfo : EIATTR_SPARSE_MMA_MASK
	.align		4
.L_421:
        /*0018*/ 	.byte	0x03, 0x50
        /*001a*/ 	.short	0x0000


	//----- nvinfo : EIATTR_MAXREG_COUNT
	.align		4
        /*001c*/ 	.byte	0x03, 0x1b
        /*001e*/ 	.short	0x00ff


	//----- nvinfo : EIATTR_NUM_BARRIERS
	.align		4
        /*0020*/ 	.byte	0x02, 0x4c
        /*0022*/ 	.byte	0x01
	.zero		1


	//----- nvinfo : EIATTR_EXTERNS
	.align		4
        /*0024*/ 	.byte	0x04, 0x0f
        /*0026*/ 	.short	(.L_423 - .L_422)


	//   ....[0]....
	.align		4
.L_422:
        /*0028*/ 	.word	index@(__assertfail)


	//----- nvinfo : EIATTR_MERCURY_ISA_VERSION
	.align		4
.L_423:
        /*002c*/ 	.byte	0x03, 0x5f
        /*002e*/ 	.short	0x0101


	//----- nvinfo : EIATTR_COOP_GROUP_MASK_REGIDS
	.align		4
        /*0030*/ 	.byte	0x04, 0x29
        /*0032*/ 	.short	(.L_425 - .L_424)


	//   ....[0]....
.L_424:
        /*0034*/ 	.word	0xffffffff


	//   ....[1]....
        /*0038*/ 	.word	0xffffffff


	//   ....[2]....
        /*003c*/ 	.word	0xffffffff


	//   ....[3]....
        /*0040*/ 	.word	0xffffffff


	//   ....[4]....
        /*0044*/ 	.word	0xffffffff


	//   ....[5]....
        /*0048*/ 	.word	0xffffffff


	//   ....[6]....
        /*004c*/ 	.word	0xffffffff


	//   ....[7]....
        /*0050*/ 	.word	0xffffffff


	//   ....[8]....
        /*0054*/ 	.word	0xffffffff


	//   ....[9]....
        /*0058*/ 	.word	0xffffffff


	//   ....[10]....
        /*005c*/ 	.word	0xffffffff


	//   ....[11]....
        /*0060*/ 	.word	0xffffffff


	//   ....[12]....
        /*0064*/ 	.word	0xffffffff


	//   ....[13]....
        /*0068*/ 	.word	0xffffffff


	//   ....[14]....
        /*006c*/ 	.word	0xffffffff


	//   ....[15]....
        /*0070*/ 	.word	0xffffffff


	//   ....[16]....
        /*0074*/ 	.word	0xffffffff


	//   ....[17]....
        /*0078*/ 	.word	0xffffffff


	//   ....[18]....
        /*007c*/ 	.word	0xffffffff


	//   ....[19]....
        /*0080*/ 	.word	0xffffffff


	//   ....[20]....
        /*0084*/ 	.word	0xffffffff


	//   ....[21]....
        /*0088*/ 	.word	0x0500000f


	//   ....[22]....
        /*008c*/ 	.word	0x0500000f


	//   ....[23]....
        /*0090*/ 	.word	0x0500000f


	//   ....[24]....
        /*0094*/ 	.word	0x0500000f


	//   ....[25]....
        /*0098*/ 	.word	0x0500000f


	//----- nvinfo : EIATTR_COOP_GROUP_INSTR_OFFSETS
	.align		4
.L_425:
        /*009c*/ 	.byte	0x04, 0x28
        /*009e*/ 	.short	(.L_427 - .L_426)


	//   ....[0]....
.L_426:
        /*00a0*/ 	.word	0x00001d80


	//   ....[1]....
        /*00a4*/ 	.word	0x00001e00


	//   ....[2]....
        /*00a8*/ 	.word	0x00001e30


	//   ....[3]....
        /*00ac*/ 	.word	0x00001e50


	//   ....[4]....
        /*00b0*/ 	.word	0x00001e80


	//   ....[5]....
        /*00b4*/ 	.word	0x00001f70


	//   ....[6]....
        /*00b8*/ 	.word	0x00001f90


	//   ....[7]....
        /*00bc*/ 	.word	0x00013690


	//   ....[8]....
        /*00c0*/ 	.word	0x000136b0


	//   ....[9]....
        /*00c4*/ 	.word	0x00013910


	//   ....[10]....
        /*00c8*/ 	.word	0x00013930


	//   ....[11]....
        /*00cc*/ 	.word	0x00013950


	//   ....[12]....
        /*00d0*/ 	.word	0x00013a60


	//   ....[13]....
        /*00d4*/ 	.word	0x00013a90


	//   ....[14]....
        /*00d8*/ 	.word	0x00014f30


	//   ....[15]....
        /*00dc*/ 	.word	0x00014fc0


	//   ....[16]....
        /*00e0*/ 	.word	0x00014ff0


	//   ....[17]....
        /*00e4*/ 	.word	0x00015010


	//   ....[18]....
        /*00e8*/ 	.word	0x00015030


	//   ....[19]....
        /*00ec*/ 	.word	0x000150a0


	//   ....[20]....
        /*00f0*/ 	.word	0x000150c0


	//   ....[21]....
        /*00f4*/ 	.word	0x00018fd0


	//   ....[22]....
        /*00f8*/ 	.word	0x00019050


	//   ....[23]....
        /*00fc*/ 	.word	0x000190e0


	//   ....[24]....
        /*0100*/ 	.word	0x00019160


	//   ....[25]....
        /*0104*/ 	.word	0x000191c0


	//----- nvinfo : EIATTR_VRC_CTA_INIT_COUNT
	.align		4
.L_427:
        /*0108*/ 	.byte	0x02, 0x4a
	.zero		1
	.zero		1


	//----- nvinfo : EIATTR_SYSCALL_OFFSETS
	.align		4
        /*010c*/ 	.byte	0x04, 0x46
        /*010e*/ 	.short	(.L_429 - .L_428)


	//   ....[0]....
.L_428:
        /*0110*/ 	.word	0x000012a0


	//----- nvinfo : EIATTR_EXIT_INSTR_OFFSETS
	.align		4
.L_429:
        /*0114*/ 	.byte	0x04, 0x1c
        /*0116*/ 	.short	(.L_431 - .L_430)


	//   ....[0]....
.L_430:
        /*0118*/ 	.word	0x000000b0


	//   ....[1]....
        /*011c*/ 	.word	0x00018d00


	//   ....[2]....
        /*0120*/ 	.word	0x00018f20


	//   ....[3]....
        /*0124*/ 	.word	0x00018f70


	//----- nvinfo : EIATTR_CRS_STACK_SIZE
	.align		4
.L_431:
        /*0128*/ 	.byte	0x04, 0x1e
        /*012a*/ 	.short	(.L_433 - .L_432)
.L_432:
        /*012c*/ 	.word	0x00000000


	//----- nvinfo : EIATTR_CBANK_PARAM_SIZE
	.align		4
.L_433:
        /*0130*/ 	.byte	0x03, 0x19
        /*0132*/ 	.short	0x0128


	//----- nvinfo : EIATTR_PARAM_CBANK
	.align		4
        /*0134*/ 	.byte	0x04, 0x0a
        /*0136*/ 	.short	(.L_435 - .L_434)
	.align		4
.L_434:
        /*0138*/ 	.word	index@(.nv.constant0._ZN4mmha33masked_multihead_attention_kernelIfLi144ELi256ELi4ELi64ELi64ELb1ELb0EEEv26Multihead_attention_paramsIT_XT5_EE)
        /*013c*/ 	.short	0x0380
        /*013e*/ 	.short	0x0128


	//----- nvinfo : EIATTR_SW_WAR
	.align		4
.L_435:
        /*0140*/ 	.byte	0x04, 0x36
        /*0142*/ 	.short	(.L_437 - .L_436)
.L_436:
        /*0144*/ 	.word	0x00000008
.L_437:


//--------------------- .nv.info._ZN4mmha33masked_multihead_attention_kernelItLi144ELi256ELi1ELi32ELi256ELb0ELb1EEEv26Multihead_attention_paramsIT_XT5_EE --------------------------
	.section	.nv.info._ZN4mmha33masked_multihead_attention_kernelItLi144ELi256ELi1ELi32ELi256ELb0ELb1EEEv26Multihead_attention_paramsIT_XT5_EE,"",@"SHT_CUDA_INFO"
	.sectionflags	@""
	.align	4


	//----- nvinfo : EIATTR_CUDA_API_VERSION
	.align		4
        /*0000*/ 	.byte	0x04, 0x37
        /*0002*/ 	.short	(.L_439 - .L_438)
.L_438:
        /*0004*/ 	.word	0x00000082


	//----- nvinfo : EIATTR_KPARAM_INFO
	.align		4
.L_439:
        /*0008*/ 	.byte	0x04, 0x17
        /*000a*/ 	.short	(.L_441 - .L_440)
.L_440:
        /*000c*/ 	.word	0x00000000
        /*0010*/ 	.short	0x0000
        /*0012*/ 	.short	0x0000
        /*0014*/ 	.byte	0x00, 0xf0, 0xa1, 0x04


	//----- nvinfo : EIATTR_SPARSE_MMA_MASK
	.align		4
.L_441:
        /*0018*/ 	.byte	0x03, 0x50
        /*001a*/ 	.short	0x0000


	//----- nvinfo : EIATTR_MAXREG_COUNT
	.align		4
        /*001c*/ 	.byte	0x03, 0x1b
        /*001e*/ 	.short	0x00ff


	//----- nvinfo : EIATTR_NUM_BARRIERS
	.align		4
        /*0020*/ 	.byte	0x02, 0x4c
        /*0022*/ 	.byte	0x01
	.zero		1


	//----- nvinfo : EIATTR_EXTERNS
	.align		4
        /*0024*/ 	.byte	0x04, 0x0f
        /*0026*/ 	.short	(.L_443 - .L_442)


	//   ....[0]....
	.align		4
.L_442:
        /*0028*/ 	.word	index@(__assertfail)


	//----- nvinfo : EIATTR_ANNOTATIONS
	.align		4
.L_443:
        /*002c*/ 	.byte	0x04, 0x55
        /*002e*/ 	.short	(.L_445 - .L_444)


	//   ....[0]....
.L_444:
        /* <DEDUP_REMOVED lines=25> */


	//----- nvinfo : EIATTR_MERCURY_ISA_VERSION
	.align		4
.L_445:
        /*01a8*/ 	.byte	0x03, 0x5f
        /*01aa*/ 	.short	0x0101


	//----- nvinfo : EIATTR_INT_WARP_WIDE_INSTR_OFFSETS
	.align		4
        /*01ac*/ 	.byte	0x04, 0x31
        /*01ae*/ 	.short	(.L_447 - .L_446)


	//   ....[0]....
.L_446:
        /*01b0*/ 	.word	0x00000ff0


	//----- nvinfo : EIATTR_COOP_GROUP_MASK_REGIDS
	.align		4
.L_447:
        /*01b4*/ 	.byte	0x04, 0x29
        /*01b6*/ 	.short	(.L_449 - .L_448)


	//   ....[0]....
.L_448:
        /*01b8*/ 	.word	0xffffffff


	//   ....[1]....
        /*01bc*/ 	.word	0xffffffff


	//   ....[2]....
        /*01c0*/ 	.word	0xffffffff


	//   ....[3]....
        /*01c4*/ 	.word	0xffffffff


	//   ....[4]....
        /*01c8*/ 	.word	0xffffffff


	//   ....[5]....
        /*01cc*/ 	.word	0xffffffff


	//   ....[6]....
        /*01d0*/ 	.word	0xffffffff


	//   ....[7]....
        /*01d4*/ 	.word	0xffffffff


	//   ....[8]....
        /*01d8*/ 	.word	0xffffffff


	//   ....[9]....
        /*01dc*/ 	.word	0xffffffff


	//   ....[10]....
        /*01e0*/ 	.word	0xffffffff


	//   ....[11]....
        /*01e4*/ 	.word	0xffffffff


	//   ....[12]....
        /*01e8*/ 	.word	0xffffffff


	//   ....[13]....
        /*01ec*/ 	.word	0xffffffff


	//   ....[14]....
        /*01f0*/ 	.word	0xffffffff


	//   ....[15]....
        /*01f4*/ 	.word	0xffffffff


	//   ....[16]....
        /*01f8*/ 	.word	0xffffffff


	//   ....[17]....
        /*01fc*/ 	.word	0xffffffff


	//   ....[18]....
        /*0200*/ 	.word	0xffffffff


	//   ....[19]....
        /*0204*/ 	.word	0xffffffff


	//   ....[20]....
        /*0208*/ 	.word	0xffffffff


	//   ....[21]....
        /*020c*/ 	.word	0xffffffff


	//   ....[22]....
        /*0210*/ 	.word	0xffffffff


	//   ....[23]....
        /*0214*/ 	.word	0x0500000f


	//   ....[24]....
        /*0218*/ 	.word	0x0500000f


	//   ....[25]....
        /*021c*/ 	.word	0x0500000f


	//   ....[26]....
        /*0220*/ 	.word	0x0500000f


	//   ....[27]....
        /*0224*/ 	.word	0x0500000f


	//----- nvinfo : EIATTR_COOP_GROUP_INSTR_OFFSETS
	.align		4
.L_449:
        /*0228*/ 	.byte	0x04, 0x28
        /*022a*/ 	.short	(.L_451 - .L_450)


	//   ....[0]....
.L_450:
        /*022c*/ 	.word	0x00002a00


	//   ....[1]....
        /*0230*/ 	.word	0x00002a20


	//   ....[2]....
        /*0234*/ 	.word	0x00002a40


	//   ....[3]....
        /*0238*/ 	.word	0x00002a60


	//   ....[4]....
        /*023c*/ 	.word	0x00002a80


	//   ....[5]....
        /*0240*/ 	.word	0x000078a0


	//   ....[6]....
        /*0244*/ 	.word	0x000078c0


	//   ....[7]....
        /*0248*/ 	.word	0x000078f0


	//   ....[8]....
        /*024c*/ 	.word	0x00007910


	//   ....[9]....
        /*0250*/ 	.word	0x00007950


	//   ....[10]....
        /*0254*/ 	.word	0x000079e0


	//   ....[11]....
        /*0258*/ 	.word	0x00007a10


	//   ....[12]....
        /*025c*/ 	.word	0x00007a40


	//   ....[13]....
        /*0260*/ 	.word	0x00007a60


	//   ....[14]....
        /*0264*/ 	.word	0x000090d0


	//   ....[15]....
        /*0268*/ 	.word	0x00009180


	//   ....[16]....
        /*026c*/ 	.word	0x00009200


	//   ....[17]....
        /*0270*/ 	.word	0x00009220


	//   ....[18]....
        /*0274*/ 	.word	0x00009240


	//   ....[19]....
        /*0278*/ 	.word	0x000092d0


	//   ....[20]....
        /*027c*/ 	.word	0x000092f0


	//   ....[21]....
        /*0280*/ 	.word	0x00009310


	//   ....[22]....
        /*0284*/ 	.word	0x00009340


	//   ....[23]....
        /*0288*/ 	.word	0x0000d050


	//   ....[24]....
        /*028c*/ 	.word	0x0000d0b0


	//   ....[25]....
        /*0290*/ 	.word	0x0000d110


	//   ....[26]....
        /*0294*/ 	.word	0x0000d170


	//   ....[27]....
        /*0298*/ 	.word	0x0000d1d0


	//----- nvinfo : EIATTR_VRC_CTA_INIT_COUNT
	.align		4
.L_451:
        /*029c*/ 	.byte	0x02, 0x4a
	.zero		1
	.zero		1


	//----- nvinfo : EIATTR_SYSCALL_OFFSETS
	.align		4
        /*02a0*/ 	.byte	0x04, 0x46
        /*02a2*/ 	.short	(.L_453 - .L_452)


	//   ....[0]....
.L_452:
        /*02a4*/ 	.word	0x00001c60


	//----- nvinfo : EIATTR_EXIT_INSTR_OFFSETS
	.align		4
.L_453:
        /*02a8*/ 	.byte	0x04, 0x1c
        /*02aa*/ 	.short	(.L_455 - .L_454)


	//   ....[0]....
.L_454:
        /*02ac*/ 	.word	0x000000e0


	//   ....[1]....
        /*02b0*/ 	.word	0x0000cb90


	//   ....[2]....
        /*02b4*/ 	.word	0x0000cf40


	//   ....[3]....
        /*02b8*/ 	.word	0x0000d000


	//----- nvinfo : EIATTR_CRS_STACK_SIZE
	.align		4
.L_455:
        /*02bc*/ 	.byte	0x04, 0x1e
        /*02be*/ 	.short	(.L_457 - .L_456)
.L_456:
        /*02c0*/ 	.word	0x00000000


	//----- nvinfo : EIATTR_CBANK_PARAM_SIZE
	.align		4
.L_457:
        /*02c4*/ 	.byte	0x03, 0x19
        /*02c6*/ 	.short	0x0128


	//----- nvinfo : EIATTR_PARAM_CBANK
	.align		4
        /*02c8*/ 	.byte	0x04, 0x0a
        /*02ca*/ 	.short	(.L_459 - .L_458)
	.align		4
.L_458:
        /*02cc*/ 	.word	index@(.nv.constant0._ZN4mmha33masked_multihead_attention_kernelItLi144ELi256ELi1ELi32ELi256ELb0ELb1EEEv26Multihead_attention_paramsIT_XT5_EE)
        /*02d0*/ 	.short	0x0380
        /*02d2*/ 	.short	0x0128


	//----- nvinfo : EIATTR_SW_WAR
	.align		4
.L_459:
        /*02d4*/ 	.byte	0x04, 0x36
        /*02d6*/ 	.short	(.L_461 - .L_460)
.L_460:
        /*02d8*/ 	.word	0x00000008
.L_461:


//--------------------- .nv.info._ZN4mmha33masked_multihead_attention_kernelItLi144ELi256ELi2ELi32ELi128ELb0ELb1EEEv26Multihead_attention_paramsIT_XT5_EE --------------------------
	.section	.nv.info._ZN4mmha33masked_multihead_attention_kernelItLi144ELi256ELi2ELi32ELi128ELb0ELb1EEEv26Multihead_attention_paramsIT_XT5_EE,"",@"SHT_CUDA_INFO"
	.sectionflags	@""
	.align	4


	//----- nvinfo : EIATTR_CUDA_API_VERSION
	.align		4
        /*0000*/ 	.byte	0x04, 0x37
        /*0002*/ 	.short	(.L_463 - .L_462)
.L_462:
        /*0004*/ 	.word	0x00000082


	//----- nvinfo : EIATTR_KPARAM_INFO
	.align		4
.L_463:
        /*0008*/ 	.byte	0x04, 0x17
        /*000a*/ 	.short	(.L_465 - .L_464)
.L_464:
        /*000c*/ 	.word	0x00000000
        /*0010*/ 	.short	0x0000
        /*0012*/ 	.short	0x0000
        /*0014*/ 	.byte	0x00, 0xf0, 0xa1, 0x04


	//----- nvinfo : EIATTR_SPARSE_MMA_MASK
	.align		4
.L_465:
        /*0018*/ 	.byte	0x03, 0x50
        /*001a*/ 	.short	0x0000


	//----- nvinfo : EIATTR_MAXREG_COUNT
	.align		4
        /*001c*/ 	.byte	0x03, 0x1b
        /*001e*/ 	.short	0x00ff


	//----- nvinfo : EIATTR_NUM_BARRIERS
	.align		4
        /*0020*/ 	.byte	0x02, 0x4c
        /*0022*/ 	.byte	0x01
	.zero		1


	//----- nvinfo : EIATTR_EXTERNS
	.align		4
        /*0024*/ 	.byte	0x04, 0x0f
        /*0026*/ 	.short	(.L_467 - .L_466)


	//   ....[0]....
	.align		4
.L_466:
        /*0028*/ 	.word	index@(__assertfail)


	//----- nvinfo : EIATTR_MERCURY_ISA_VERSION
	.align		4
.L_467:
        /*002c*/ 	.byte	0x03, 0x5f
        /*002e*/ 	.short	0x0101


	//----- nvinfo : EIATTR_COOP_GROUP_MASK_REGIDS
	.align		4
        /*0030*/ 	.byte	0x04, 0x29
        /*0032*/ 	.short	(.L_469 - .L_468)


	//   ....[0]....
.L_468:
        /*0034*/ 	.word	0xffffffff


	//   ....[1]....
        /*0038*/ 	.word	0xffffffff


	//   ....[2]....
        /*003c*/ 	.word	0xffffffff


	//   ....[3]....
        /*0040*/ 	.word	0xffffffff


	//   ....[4]....
        /*0044*/ 	.word	0xffffffff


	//   ....[5]....
        /*0048*/ 	.word	0xffffffff


	//   ....[6]....
        /*004c*/ 	.word	0xffffffff


	//   ....[7]....
        /*0050*/ 	.word	0xffffffff


	//   ....[8]....
        /*0054*/ 	.word	0xffffffff


	//   ....[9]....
        /*0058*/ 	.word	0xffffffff


	//   ....[10]....
        /*005c*/ 	.word	0xffffffff


	//   ....[11]....
        /*0060*/ 	.word	0xffffffff


	//   ....[12]....
        /*0064*/ 	.word	0xffffffff


	//   ....[13]....
        /*0068*/ 	.word	0xffffffff


	//   ....[14]....
        /*006c*/ 	.word	0xffffffff


	//   ....[15]....
        /*0070*/ 	.word	0xffffffff


	//   ....[16]....
        /*0074*/ 	.word	0xffffffff


	//   ....[17]....
        /*0078*/ 	.word	0xffffffff


	//   ....[18]....
        /*007c*/ 	.word	0xffffffff


	//   ....[19]....
        /*0080*/ 	.word	0xffffffff


	//   ....[20]....
        /*0084*/ 	.word	0xffffffff


	//   ....[21]....
        /*0088*/ 	.word	0x0500000f


	//   ....[22]....
        /*008c*/ 	.word	0x0500000f


	//   ....[23]....
        /*0090*/ 	.word	0x0500000f


	//   ....[24]....
        /*0094*/ 	.word	0x0500000f


	//   ....[25]....
        /*0098*/ 	.word	0x0500000f


	//   ....[26]....
        /*009c*/ 	.word	0x0500000f


	//   ....[27]....
        /*00a0*/ 	.word	0x0500000f


	//   ....[28]....
        /*00a4*/ 	.word	0x0500000f


	//   ....[29]....
        /*00a8*/ 	.word	0x0500000f


	//   ....[30]....
        /*00ac*/ 	.word	0x0500000f


	//----- nvinfo : EIATTR_COOP_GROUP_INSTR_OFFSETS
	.align		4
.L_469:
        /*00b0*/ 	.byte	0x04, 0x28
        /*00b2*/ 	.short	(.L_471 - .L_470)


	//   ....[0]....
.L_470:
        /*00b4*/ 	.word	0x00002820


	//   ....[1]....
        /*00b8*/ 	.word	0x00002840


	//   ....[2]....
        /*00bc*/ 	.word	0x00002860


	//   ....[3]....
        /*00c0*/ 	.word	0x00002880


	//   ....[4]....
        /*00c4*/ 	.word	0x000028a0


	//   ....[5]....
        /*00c8*/ 	.word	0x00006e40


	//   ....[6]....
        /*00cc*/ 	.word	0x000070d0


	//   ....[7]....
        /*00d0*/ 	.word	0x000070f0


	//   ....[8]....
        /*00d4*/ 	.word	0x00007110


	//   ....[9]....
        /*00d8*/ 	.word	0x00007130


	//   ....[10]....
        /*00dc*/ 	.word	0x00007280


	//   ....[11]....
        /*00e0*/ 	.word	0x000072b0


	//   ....[12]....
        /*00e4*/ 	.word	0x000072f0


	//   ....[13]....
        /*00e8*/ 	.word	0x00008930


	//   ....[14]....
        /*00ec*/ 	.word	0x000089b0


	//   ....[15]....
        /*00f0*/ 	.word	0x00008a30


	//   ....[16]....
        /*00f4*/ 	.word	0x00008a60


	//   ....[17]....
        /*00f8*/ 	.word	0x00008aa0


	//   ....[18]....
        /*00fc*/ 	.word	0x00008b10


	//   ....[19]....
        /*0100*/ 	.word	0x00008b30


	//   ....[20]....
        /*0104*/ 	.word	0x00008b70


	//   ....[21]....
        /*0108*/ 	.word	0x0000c680


	//   ....[22]....
        /*010c*/ 	.word	0x0000c6e0


	//   ....[23]....
        /*0110*/ 	.word	0x0000c740


	//   ....[24]....
        /*0114*/ 	.word	0x0000c7a0


	//   ....[25]....
        /*0118*/ 	.word	0x0000c800


	//   ....[26]....
        /*011c*/ 	.word	0x0000c880


	//   ....[27]....
        /*0120*/ 	.word	0x0000c920


	//   ....[28]....
        /*0124*/ 	.word	0x0000c9a0


	//   ....[29]....
        /*0128*/ 	.word	0x0000ca00


	//   ....[30]....
        /*012c*/ 	.word	0x0000ca60


	//----- nvinfo : EIATTR_VRC_CTA_INIT_COUNT
	.align		4
.L_471:
        /*0130*/ 	.byte	0x02, 0x4a
	.zero		1
	.zero		1


	//----- nvinfo : EIATTR_SYSCALL_OFFSETS
	.align		4
        /*0134*/ 	.byte	0x04, 0x46
        /*0136*/ 	.short	(.L_473 - .L_472)


	//   ....[0]....
.L_472:
        /*0138*/ 	.word	0x00001a90


	//----- nvinfo : EIATTR_EXIT_INSTR_OFFSETS
	.align		4
.L_473:
        /*013c*/ 	.byte	0x04, 0x1c
        /*013e*/ 	.short	(.L_475 - .L_474)


	//   ....[0]....
.L_474:
        /*0140*/ 	.word	0x000000b0


	//   ....[1]....
        /*0144*/ 	.word	0x0000c1c0


	//   ....[2]....
        /*0148*/ 	.word	0x0000c570


	//   ....[3]....
        /*014c*/ 	.word	0x0000c630


	//----- nvinfo : EIATTR_CRS_STACK_SIZE
	.align		4
.L_475:
        /*0150*/ 	.byte	0x04, 0x1e
        /*0152*/ 	.short	(.L_477 - .L_476)
.L_476:
        /*0154*/ 	.word	0x00000000


	//----- nvinfo : EIATTR_CBANK_PARAM_SIZE
	.align		4
.L_477:
        /*0158*/ 	.byte	0x03, 0x19
        /*015a*/ 	.short	0x0128


	//----- nvinfo : EIATTR_PARAM_CBANK
	.align		4
        /*015c*/ 	.byte	0x04, 0x0a
        /*015e*/ 	.short	(.L_479 - .L_478)
	.align		4
.L_478:
        /*0160*/ 	.word	index@(.nv.constant0._ZN4mmha33masked_multihead_attention_kernelItLi144ELi256ELi2ELi32ELi128ELb0ELb1EEEv26Multihead_attention_paramsIT_XT5_EE)
        /*0164*/ 	.short	0x0380
        /*0166*/ 	.short	0x0128


	//----- nvinfo : EIATTR_SW_WAR
	.align		4
.L_479:
        /*0168*/ 	.byte	0x04, 0x36
        /*016a*/ 	.short	(.L_481 - .L_480)
.L_480:
        /*016c*/ 	.word	0x00000008
.L_481:


//--------------------- .nv.info._ZN4mmha33masked_multihead_attention_kernelItLi144ELi256ELi4ELi32ELi64ELb0ELb1EEEv26Multihead_attention_paramsIT_XT5_EE --------------------------
	.section	.nv.info._ZN4mmha33masked_multihead_attention_kernelItLi144ELi256ELi4ELi32ELi64ELb0ELb1EEEv26Multihead_attention_paramsIT_XT5_EE,"",@"SHT_CUDA_INFO"
	.sectionflags	@""
	.align	4


	//----- nvinfo : EIATTR_CUDA_API_VERSION
	.align		4
        /*0000*/ 	.byte	0x04, 0x37
        /*0002*/ 	.short	(.L_483 - .L_482)
.L_482:
        /*0004*/ 	.word	0x00000082


	//----- nvinfo : EIATTR_KPARAM_INFO
	.align		4
.L_483:
        /*0008*/ 	.byte	0x04, 0x17
        /*000a*/ 	.short	(.L_485 - .L_484)
.L_484:
        /*000c*/ 	.word	0x00000000
        /*0010*/ 	.short	0x0000
        /*0012*/ 	.short	0x0000
        /*0014*/ 	.byte	0x00, 0xf0, 0xa1, 0x04


	//----- nvinfo : EIATTR_SPARSE_MMA_MASK
	.align		4
.L_485:
        /*0018*/ 	.byte	0x03, 0x50
        /*001a*/ 	.short	0x0000


	//----- nvinfo : EIATTR_MAXREG_COUNT
	.align		4
        /*001c*/ 	.byte	0x03, 0x1b
        /*001e*/ 	.short	0x00ff


	//----- nvinfo : EIATTR_NUM_BARRIERS
	.align		4
        /*0020*/ 	.byte	0x02, 0x4c
        /*0022*/ 	.byte	0x01
	.zero		1


	//----- nvinfo : EIATTR_EXTERNS
	.align		4
        /*0024*/ 	.byte	0x04, 0x0f
        /*0026*/ 	.short	(.L_487 - .L_486)


	//   ....[0]....
	.align		4
.L_486:
        /*0028*/ 	.word	index@(__assertfail)


	//----- nvinfo : EIATTR_MERCURY_ISA_VERSION
	.align		4
.L_487:
        /*002c*/ 	.byte	0x03, 0x5f
        /*002e*/ 	.short	0x0101


	//----- nvinfo : EIATTR_COOP_GROUP_MASK_REGIDS
	.align		4
        /*0030*/ 	.byte	0x04, 0x29
        /*0032*/ 	.short	(.L_489 - .L_488)


	//   ....[0]....
.L_488:
        /*0034*/ 	.word	0xffffffff


	//   ....[1]....
        /*0038*/ 	.word	0xffffffff


	//   ....[2]....
        /*003c*/ 	.word	0xffffffff


	//   ....[3]....
        /*0040*/ 	.word	0xffffffff


	//   ....[4]....
        /*0044*/ 	.word	0xffffffff


	//   ....[5]....
        /*0048*/ 	.word	0xffffffff


	//   ....[6]....
        /*004c*/ 	.word	0xffffffff


	//   ....[7]....
        /*0050*/ 	.word	0xffffffff


	//   ....[8]....
        /*0054*/ 	.word	0xffffffff


	//   ....[9]....
        /*0058*/ 	.word	0xffffffff


	//   ....[10]....
        /*005c*/ 	.word	0xffffffff


	//   ....[11]....
        /*0060*/ 	.word	0xffffffff


	//   ....[12]....
        /*0064*/ 	.word	0xffffffff


	//   ....[13]....
        /*0068*/ 	.word	0xffffffff


	//   ....[14]....
        /*006c*/ 	.word	0xffffffff


	//   ....[15]....
        /*0070*/ 	.word	0xffffffff


	//   ....[16]....
        /*0074*/ 	.word	0xffffffff


	//   ....[17]....
        /*0078*/ 	.word	0xffffffff


	//   ....[18]....
        /*007c*/ 	.word	0xffffffff


	//   ....[19]....
        /*0080*/ 	.word	0x0500000f


	//   ....[20]....
        /*0084*/ 	.word	0x0500000f


	//   ....[21]....
        /*0088*/ 	.word	0x0500000f


	//   ....[22]....
        /*008c*/ 	.word	0x0500000f


	//   ....[23]....
        /*0090*/ 	.word	0x0500000f


	//   ....[24]....
        /*0094*/ 	.word	0x0500000f


	//   ....[25]....
        /*0098*/ 	.word	0x0500000f


	//   ....[26]....
        /*009c*/ 	.word	0x0500000f


	//   ....[27]....
        /*00a0*/ 	.word	0x0500000f


	//   ....[28]....
        /*00a4*/ 	.word	0x0500000f


	//----- nvinfo : EIATTR_COOP_GROUP_INSTR_OFFSETS
	.align		4
.L_489:
        /*00a8*/ 	.byte	0x04, 0x28
        /*00aa*/ 	.short	(.L_491 - .L_490)


	//   ....[0]....
.L_490:
        /*00ac*/ 	.word	0x00002850


	//   ....[1]....
        /*00b0*/ 	.word	0x00002870


	//   ....[2]....
        /*00b4*/ 	.word	0x00002890


	//   ....[3]....
        /*00b8*/ 	.word	0x000028b0


	//   ....[4]....
        /*00bc*/ 	.word	0x000028d0


	//   ....[5]....
        /*00c0*/ 	.word	0x00006b40


	//   ....[6]....
        /*00c4*/ 	.word	0x00006b60


	//   ....[7]....
        /*00c8*/ 	.word	0x00006df0


	//   ....[8]....
        /*00cc*/ 	.word	0x00006e10


	//   ....[9]....
        /*00d0*/ 	.word	0x00006e30


	//   ....[10]....
        /*00d4*/ 	.word	0x00006f90


	//   ....[11]....
        /*00d8*/ 	.word	0x00006fe0


	//   ....[12]....
        /*00dc*/ 	.word	0x00008640


	//   ....[13]....
        /*00e0*/ 	.word	0x000086f0


	//   ....[14]....
        /*00e4*/ 	.word	0x00008780


	//   ....[15]....
        /*00e8*/ 	.word	0x000087b0


	//   ....[16]....
        /*00ec*/ 	.word	0x000087d0


	//   ....[17]....
        /*00f0*/ 	.word	0x00008850


	//   ....[18]....
        /*00f4*/ 	.word	0x00008870


	//   ....[19]....
        /*00f8*/ 	.word	0x0000c160


	//   ....[20]....
        /*00fc*/ 	.word	0x0000c1c0


	//   ....[21]....
        /*0100*/ 	.word	0x0000c220


	//   ....[22]....
        /*0104*/ 	.word	0x0000c280


	//   ....[23]....
        /*0108*/ 	.word	0x0000c2e0


	//   ....[24]....
        /*010c*/ 	.word	0x0000c360


	//   ....[25]....
        /*0110*/ 	.word	0x0000c3e0


	//   ....[26]....
        /*0114*/ 	.word	0x0000c470


	//   ....[27]....
        /*0118*/ 	.word	0x0000c4f0


	//   ....[28]....
        /*011c*/ 	.word	0x0000c550


	//----- nvinfo : EIATTR_VRC_CTA_INIT_COUNT
	.align		4
.L_491:
        /*0120*/ 	.byte	0x02, 0x4a
	.zero		1
	.zero		1


	//----- nvinfo : EIATTR_SYSCALL_OFFSETS
	.align		4
        /*0124*/ 	.byte	0x04, 0x46
        /*0126*/ 	.short	(.L_493 - .L_492)


	//   ....[0]....
.L_492:
        /*0128*/ 	.word	0x00001ac0


	//----- nvinfo : EIATTR_EXIT_INSTR_OFFSETS
	.align		4
.L_493:
        /*012c*/ 	.byte	0x04, 0x1c
        /*012e*/ 	.short	(.L_495 - .L_494)


	//   ....[0]....
.L_494:
        /*0130*/ 	.word	0x000000b0


	//   ....[1]....
        /*0134*/ 	.word	0x0000bca0


	//   ....[2]....
        /*0138*/ 	.word	0x0000c050


	//   ....[3]....
        /*013c*/ 	.word	0x0000c110


	//----- nvinfo : EIATTR_CRS_STACK_SIZE
	.align		4
.L_495:
        /*0140*/ 	.byte	0x04, 0x1e
        /*0142*/ 	.short	(.L_497 - .L_496)
.L_496:
        /*0144*/ 	.word	0x00000000


	//----- nvinfo : EIATTR_CBANK_PARAM_SIZE
	.align		4
.L_497:
        /*0148*/ 	.byte	0x03, 0x19
        /*014a*/ 	.short	0x0128


	//----- nvinfo : EIATTR_PARAM_CBANK
	.align		4
        /*014c*/ 	.byte	0x04, 0x0a
        /*014e*/ 	.short	(.L_499 - .L_498)
	.align		4
.L_498:
        /*0150*/ 	.word	index@(.nv.constant0._ZN4mmha33masked_multihead_attention_kernelItLi144ELi256ELi4ELi32ELi64ELb0ELb1EEEv26Multihead_attention_paramsIT_XT5_EE)
        /*0154*/ 	.short	0x0380
        /*0156*/ 	.short	0x0128


	//----- nvinfo : EIATTR_SW_WAR
	.align		4
.L_499:
        /*0158*/ 	.byte	0x04, 0x36
        /*015a*/ 	.short	(.L_501 - .L_500)
.L_500:
        /*015c*/ 	.word	0x00000008
.L_501:


//--------------------- .nv.info._ZN4mmha33masked_multihead_attention_kernelItLi144ELi256ELi1ELi32ELi256ELb0ELb0EEEv26Multihead_attention_paramsIT_XT5_EE --------------------------
	.section	.nv.info._ZN4mmha33masked_multihead_attention_kernelItLi144ELi256ELi1ELi32ELi256ELb0ELb0EEEv26Multihead_attention_paramsIT_XT5_EE,"",@"SHT_CUDA_INFO"
	.sectionflags	@""
	.align	4


	//----- nvinfo : EIATTR_CUDA_API_VERSION
	.align		4
        /*0000*/ 	.byte	0x04, 0x37
        /*0002*/ 	.short	(.L_503 - .L_502)
.L_502:
        /*0004*/ 	.word	0x00000082


	//----- nvinfo : EIATTR_KPARAM_INFO
	.align		4
.L_503:
        /*0008*/ 	.byte	0x04, 0x17
        /*000a*/ 	.short	(.L_505 - .L_504)
.L_504:
        /*000c*/ 	.word	0x00000000
        /*0010*/ 	.short	0x0000
        /*0012*/ 	.short	0x0000
        /*0014*/ 	.byte	0x00, 0xf0, 0xa1, 0x04


	//----- nvinfo : EIATTR_SPARSE_MMA_MASK
	.align		4
.L_505:
        /*0018*/ 	.byte	0x03, 0x50
        /*001a*/ 	.short	0x0000


	//----- nvinfo : EIATTR_MAXREG_COUNT
	.align		4
        /*001c*/ 	.byte	0x03, 0x1b
        /*001e*/ 	.short	0x00ff


	//----- nvinfo : EIATTR_NUM_BARRIERS
	.align		4
        /*0020*/ 	.byte	0x02, 0x4c
        /*0022*/ 	.byte	0x01
	.zero		1


	//----- nvinfo : EIATTR_EXTERNS
	.align		4
        /*0024*/ 	.byte	0x04, 0x0f
        /*0026*/ 	.short	(.L_507 - .L_506)


	//   ....[0]....
	.align		4
.L_506:
        /*0028*/ 	.word	index@(__assertfail)


	//----- nvinfo : EIATTR_ANNOTATIONS
	.align		4
.L_507:
        /*002c*/ 	.byte	0x04, 0x55
        /*002e*/ 	.short	(.L_509 - .L_508)


	//   ....[0]....
.L_508:
        /* <DEDUP_REMOVED lines=30> */


	//----- nvinfo : EIATTR_MERCURY_ISA_VERSION
	.align		4
.L_509:
        /*01f8*/ 	.byte	0x03, 0x5f
        /*01fa*/ 	.short	0x0101


	//----- nvinfo : EIATTR_INT_WARP_WIDE_INSTR_OFFSETS
	.align		4
        /*01fc*/ 	.byte	0x04, 0x31
        /*01fe*/ 	.short	(.L_511 - .L_510)


	//   ....[0]....
.L_510:
        /*0200*/ 	.word	0x00000ff0


	//----- nvinfo : EIATTR_COOP_GROUP_MASK_REGIDS
	.align		4
.L_511:
        /*0204*/ 	.byte	0x04, 0x29
        /*0206*/ 	.short	(.L_513 - .L_512)


	//   ....[0]....
.L_512:
        /*0208*/ 	.word	0xffffffff


	//   ....[1]....
        /*020c*/ 	.word	0xffffffff


	//   ....[2]....
        /*0210*/ 	.word	0xffffffff


	//   ....[3]....
        /*0214*/ 	.word	0xffffffff


	//   ....[4]....
        /*0218*/ 	.word	0xffffffff


	//   ....[5]....
        /*021c*/ 	.word	0xffffffff


	//   ....[6]....
        /*0220*/ 	.word	0xffffffff


	//   ....[7]....
        /*0224*/ 	.word	0xffffffff


	//   ....[8]....
        /*0228*/ 	.word	0xffffffff


	//   ....[9]....
        /*022c*/ 	.word	0xffffffff


	//   ....[10]....
        /*0230*/ 	.word	0xffffffff


	//   ....[11]....
        /*0234*/ 	.word	0xffffffff


	//   ....[12]....
        /*0238*/ 	.word	0xffffffff


	//   ....[13]....
        /*023c*/ 	.word	0xffffffff


	//   ....[14]....
        /*0240*/ 	.word	0xffffffff


	//   ....[15]....
        /*0244*/ 	.word	0xffffffff


	//   ....[16]....
        /*0248*/ 	.word	0xffffffff


	//   ....[17]....
        /*024c*/ 	.word	0xffffffff


	//   ....[18]....
        /*0250*/ 	.word	0xffffffff


	//   ....[19]....
        /*0254*/ 	.word	0xffffffff


	//   ....[20]....
        /*0258*/ 	.word	0xffffffff


	//   ....[21]....
        /*025c*/ 	.word	0xffffffff


	//   ....[22]....
        /*0260*/ 	.word	0xffffffff


	//   ....[23]....
        /*0264*/ 	.word	0x0500000f


	//   ....[24]....
        /*0268*/ 	.word	0x0500000f


	//   ....[25]....
        /*026c*/ 	.word	0x0500000f


	//   ....[26]....
        /*0270*/ 	.word	0x0500000f


	//   ....[27]....
        /*0274*/ 	.word	0x0500000f


	//----- nvinfo : EIATTR_COOP_GROUP_INSTR_OFFSETS
	.align		4
.L_513:
        /*0278*/ 	.byte	0x04, 0x28
        /*027a*/ 	.short	(.L_515 - .L_514)


	//   ....[0]....
.L_514:
        /*027c*/ 	.word	0x00002a00


	//   ....[1]....
        /*0280*/ 	.word	0x00002a20


	//   ....[2]....
        /*0284*/ 	.word	0x00002a40


	//   ....[3]....
        /*0288*/ 	.word	0x00002a60


	//   ....[4]....
        /*028c*/ 	.word	0x00002a80


	//   ....[5]....
        /*0290*/ 	.word	0x000065c0


	//   ....[6]....
        /*0294*/ 	.word	0x000065e0


	//   ....[7]....
        /*0298*/ 	.word	0x00006610


	//   ....[8]....
        /*029c*/ 	.word	0x00006630


	//   ....[9]....
        /*02a0*/ 	.word	0x00006660


	//   ....[10]....
        /*02a4*/ 	.word	0x00006710


	//   ....[11]....
        /*02a8*/ 	.word	0x00006730


	//   ....[12]....
        /*02ac*/ 	.word	0x00006750


	//   ....[13]....
        /*02b0*/ 	.word	0x00006780


	//   ....[14]....
        /*02b4*/ 	.word	0x00007e40


	//   ....[15]....
        /*02b8*/ 	.word	0x00007ef0


	//   ....[16]....
        /*02bc*/ 	.word	0x00007f80


	//   ....[17]....
        /*02c0*/ 	.word	0x00007fa0


	//   ....[18]....
        /*02c4*/ 	.word	0x00007fd0


	//   ....[19]....
        /*02c8*/ 	.word	0x00008050


	//   ....[20]....
        /*02cc*/ 	.word	0x00008070


	//   ....[21]....
        /*02d0*/ 	.word	0x00008090


	//   ....[22]....
        /*02d4*/ 	.word	0x000080c0


	//   ....[23]....
        /*02d8*/ 	.word	0x0000b900


	//   ....[24]....
        /*02dc*/ 	.word	0x0000b960


	//   ....[25]....
        /*02e0*/ 	.word	0x0000b9c0


	//   ....[26]....
        /*02e4*/ 	.word	0x0000ba20


	//   ....[27]....
        /*02e8*/ 	.word	0x0000ba80


	//----- nvinfo : EIATTR_VRC_CTA_INIT_COUNT
	.align		4
.L_515:
        /*02ec*/ 	.byte	0x02, 0x4a
	.zero		1
	.zero		1


	//----- nvinfo : EIATTR_SYSCALL_OFFSETS
	.align		4
        /*02f0*/ 	.byte	0x04, 0x46
        /*02f2*/ 	.short	(.L_517 - .L_516)


	//   ....[0]....
.L_516:
        /*02f4*/ 	.word	0x00001c60


	//----- nvinfo : EIATTR_EXIT_INSTR_OFFSETS
	.align		4
.L_517:
        /*02f8*/ 	.byte	0x04, 0x1c
        /*02fa*/ 	.short	(.L_519 - .L_518)


	//   ....[0]....
.L_518:
        /*02fc*/ 	.word	0x000000e0


	//   ....[1]....
        /*0300*/ 	.word	0x0000b440


	//   ....[2]....
        /*0304*/ 	.word	0x0000b7f0


	//   ....[3]....
        /*0308*/ 	.word	0x0000b8b0


	//----- nvinfo : EIATTR_CRS_STACK_SIZE
	.align		4
.L_519:
        /*030c*/ 	.byte	0x04, 0x1e
        /*030e*/ 	.short	(.L_521 - .L_520)
.L_520:
        /*0310*/ 	.word	0x00000000


	//----- nvinfo : EIATTR_CBANK_PARAM_SIZE
	.align		4
.L_521:
        /*0314*/ 	.byte	0x03, 0x19
        /*0316*/ 	.short	0x0128


	//----- nvinfo : EIATTR_PARAM_CBANK
	.align		4
        /*0318*/ 	.byte	0x04, 0x0a
        /*031a*/ 	.short	(.L_523 - .L_522)
	.align		4
.L_522:
        /*031c*/ 	.word	index@(.nv.constant0._ZN4mmha33masked_multihead_attention_kernelItLi144ELi256ELi1ELi32ELi256ELb0ELb0EEEv26Multihead_attention_paramsIT_XT5_EE)
        /*0320*/ 	.short	0x0380
        /*0322*/ 	.short	0x0128


	//----- nvinfo : EIATTR_SW_WAR
	.align		4
.L_523:
        /*0324*/ 	.byte	0x04, 0x36
        /*0326*/ 	.short	(.L_525 - .L_524)
.L_524:
        /*0328*/ 	.word	0x00000008
.L_525:


//--------------------- .nv.info._ZN4mmha33masked_multihead_attention_kernelItLi144ELi256ELi2ELi32ELi128ELb0ELb0EEEv26Multihead_attention_paramsIT_XT5_EE --------------------------
	.section	.nv.info._ZN4mmha33masked_multihead_attention_kernelItLi144ELi256ELi2ELi32ELi128ELb0ELb0EEEv26Multihead_attention_paramsIT_XT5_EE,"",@"SHT_CUDA_INFO"
	.sectionflags	@""
	.align	4


	//----- nvinfo : EIATTR_CUDA_API_VERSION
	.align		4
        /*0000*/ 	.byte	0x04, 0x37
        /*0002*/ 	.short	(.L_527 - .L_526)
.L_526:
        /*0004*/ 	.word	0x00000082


	//----- nvinfo : EIATTR_KPARAM_INFO
	.align		4
.L_527:
        /*0008*/ 	.byte	0x04, 0x17
        /*000a*/ 	.short	(.L_529 - .L_528)
.L_528:
        /*000c*/ 	.word	0x00000000
        /*0010*/ 	.short	0x0000
        /*0012*/ 	.short	0x0000
        /*0014*/ 	.byte	0x00, 0xf0, 0xa1, 0x04


	//----- nvinfo : EIATTR_SPARSE_MMA_MASK
	.align		4
.L_529:
        /*0018*/ 	.byte	0x03, 0x50
        /*001a*/ 	.short	0x0000


	//----- nvinfo : EIATTR_MAXREG_COUNT
	.align		4
        /*001c*/ 	.byte	0x03, 0x1b
        /*001e*/ 	.short	0x00ff


	//----- nvinfo : EIATTR_NUM_BARRIERS
	.align		4
        /*0020*/ 	.byte	0x02, 0x4c
        /*0022*/ 	.byte	0x01
	.zero		1


	//----- nvinfo : EIATTR_EXTERNS
	.align		4
        /*0024*/ 	.byte	0x04, 0x0f
        /*0026*/ 	.short	(.L_531 - .L_530)


	//   ....[0]....
	.align		4
.L_530:
        /*0028*/ 	.word	index@(__assertfail)


	//----- nvinfo : EIATTR_MERCURY_ISA_VERSION
	.align		4
.L_531:
        /*002c*/ 	.byte	0x03, 0x5f
        /*002e*/ 	.short	0x0101


	//----- nvinfo : EIATTR_COOP_GROUP_MASK_REGIDS
	.align		4
        /*0030*/ 	.byte	0x04, 0x29
        /*0032*/ 	.short	(.L_533 - .L_532)


	//   ....[0]....
.L_532:
        /*0034*/ 	.word	0xffffffff


	//   ....[1]....
        /*0038*/ 	.word	0xffffffff


	//   ....[2]....
        /*003c*/ 	.word	0xffffffff


	//   ....[3]....
        /*0040*/ 	.word	0xffffffff


	//   ....[4]....
        /*0044*/ 	.word	0xffffffff


	//   ....[5]....
        /*0048*/ 	.word	0xffffffff


	//   ....[6]....
        /*004c*/ 	.word	0xffffffff


	//   ....[7]....
        /*0050*/ 	.word	0xffffffff


	//   ....[8]....
        /*0054*/ 	.word	0xffffffff


	//   ....[9]....
        /*0058*/ 	.word	0xffffffff


	//   ....[10]....
        /*005c*/ 	.word	0xffffffff


	//   ....[11]....
        /*0060*/ 	.word	0xffffffff


	//   ....[12]....
        /*0064*/ 	.word	0xffffffff


	//   ....[13]....
        /*0068*/ 	.word	0xffffffff


	//   ....[14]....
        /*006c*/ 	.word	0xffffffff


	//   ....[15]....
        /*0070*/ 	.word	0xffffffff


	//   ....[16]....
        /*0074*/ 	.word	0xffffffff


	//   ....[17]....
        /*0078*/ 	.word	0xffffffff


	//   ....[18]....
        /*007c*/ 	.word	0xffffffff


	//   ....[19]....
        /*0080*/ 	.word	0xffffffff


	//   ....[20]....
        /*0084*/ 	.word	0xffffffff


	//   ....[21]....
        /*0088*/ 	.word	0x0500000f


	//   ....[22]....
        /*008c*/ 	.word	0x0500000f


	//   ....[23]....
        /*0090*/ 	.word	0x0500000f


	//   ....[24]....
        /*0094*/ 	.word	0x0500000f


	//   ....[25]....
        /*0098*/ 	.word	0x0500000f


	//   ....[26]....
        /*009c*/ 	.word	0x0500000f


	//   ....[27]....
        /*00a0*/ 	.word	0x0500000f


	//   ....[28]....
        /*00a4*/ 	.word	0x0500000f


	//   ....[29]....
        /*00a8*/ 	.word	0x0500000f


	//   ....[30]....
        /*00ac*/ 	.word	0x0500000f


	//----- nvinfo : EIATTR_COOP_GROUP_INSTR_OFFSETS
	.align		4
.L_533:
        /*00b0*/ 	.byte	0x04, 0x28
        /*00b2*/ 	.short	(.L_535 - .L_534)


	//   ....[0]....
.L_534:
        /*00b4*/ 	.word	0x00002820


	//   ....[1]....
        /*00b8*/ 	.word	0x00002840


	//   ....[2]....
        /*00bc*/ 	.word	0x00002860


	//   ....[3]....
        /*00c0*/ 	.word	0x00002880


	//   ....[4]....
        /*00c4*/ 	.word	0x000028a0


	//   ....[5]....
        /*00c8*/ 	.word	0x00005250


	//   ....[6]....
        /*00cc*/ 	.word	0x000054e0


	//   ....[7]....
        /*00d0*/ 	.word	0x00005500


	//   ....[8]....
        /*00d4*/ 	.word	0x00005520


	//   ....[9]....
        /*00d8*/ 	.word	0x00005540


	//   ....[10]....
        /*00dc*/ 	.word	0x00005660


	//   ....[11]....
        /*00e0*/ 	.word	0x00005690


	//   ....[12]....
        /*00e4*/ 	.word	0x000056c0


	//   ....[13]....
        /*00e8*/ 	.word	0x00006d40


	//   ....[14]....
        /*00ec*/ 	.word	0x00006dd0


	//   ....[15]....
        /*00f0*/ 	.word	0x00006e50


	//   ....[16]....
        /*00f4*/ 	.word	0x00006e80


	//   ....[17]....
        /*00f8*/ 	.word	0x00006ec0


	//   ....[18]....
        /*00fc*/ 	.word	0x00006f30


	//   ....[19]....
        /*0100*/ 	.word	0x00006f50


	//   ....[20]....
        /*0104*/ 	.word	0x00006f90


	//   ....[21]....
        /*0108*/ 	.word	0x0000a5b0


	//   ....[22]....
        /*010c*/ 	.word	0x0000a610


	//   ....[23]....
        /*0110*/ 	.word	0x0000a670


	//   ....[24]....
        /*0114*/ 	.word	0x0000a6d0


	//   ....[25]....
        /*0118*/ 	.word	0x0000a730


	//   ....[26]....
        /*011c*/ 	.word	0x0000a7b0


	//   ....[27]....
        /*0120*/ 	.word	0x0000a850


	//   ....[28]....
        /*0124*/ 	.word	0x0000a8d0


	//   ....[29]....
        /*0128*/ 	.word	0x0000a930


	//   ....[30]....
        /*012c*/ 	.word	0x0000a990


	//----- nvinfo : EIATTR_VRC_CTA_INIT_COUNT
	.align		4
.L_535:
        /*0130*/ 	.byte	0x02, 0x4a
	.zero		1
	.zero		1


	//----- nvinfo : EIATTR_SYSCALL_OFFSETS
	.align		4
        /*0134*/ 	.byte	0x04, 0x46
        /*0136*/ 	.short	(.L_537 - .L_536)


	//   ....[0]....
.L_536:
        /*0138*/ 	.word	0x00001a90


	//----- nvinfo : EIATTR_EXIT_INSTR_OFFSETS
	.align		4
.L_537:
        /*013c*/ 	.byte	0x04, 0x1c
        /*013e*/ 	.short	(.L_539 - .L_538)


	//   ....[0]....
.L_538:
        /*0140*/ 	.word	0x000000b0


	//   ....[1]....
        /*0144*/ 	.word	0x0000a0f0


	//   ....[2]....
        /*0148*/ 	.word	0x0000a4a0


	//   ....[3]....
        /*014c*/ 	.word	0x0000a560


	//----- nvinfo : EIATTR_CRS_STACK_SIZE
	.align		4
.L_539:
        /*0150*/ 	.byte	0x04, 0x1e
        /*0152*/ 	.short	(.L_541 - .L_540)
.L_540:
        /*0154*/ 	.word	0x00000000


	//----- nvinfo : EIATTR_CBANK_PARAM_SIZE
	.align		4
.L_541:
        /*0158*/ 	.byte	0x03, 0x19
        /*015a*/ 	.short	0x0128


	//----- nvinfo : EIATTR_PARAM_CBANK
	.align		4
        /*015c*/ 	.byte	0x04, 0x0a
        /*015e*/ 	.short	(.L_543 - .L_542)
	.align		4
.L_542:
        /*0160*/ 	.word	index@(.nv.constant0._ZN4mmha33masked_multihead_attention_kernelItLi144ELi256ELi2ELi32ELi128ELb0ELb0EEEv26Multihead_attention_paramsIT_XT5_EE)
        /*0164*/ 	.short	0x0380
        /*0166*/ 	.short	0x0128


	//----- nvinfo : EIATTR_SW_WAR
	.align		4
.L_543:
        /*0168*/ 	.byte	0x04, 0x36
        /*016a*/ 	.short	(.L_545 - .L_544)
.L_544:
        /*016c*/ 	.word	0x00000008
.L_545:


//--------------------- .nv.info._ZN4mmha33masked_multihead_attention_kernelItLi144ELi256ELi4ELi32ELi64ELb0ELb0EEEv26Multihead_attention_paramsIT_XT5_EE --------------------------
	.section	.nv.info._ZN4mmha33masked_multihead_attention_kernelItLi144ELi256ELi4ELi32ELi64ELb0ELb0EEEv26Multihead_attention_paramsIT_XT5_EE,"",@"SHT_CUDA_INFO"
	.sectionflags	@""
	.align	4


	//----- nvinfo : EIATTR_CUDA_API_VERSION
	.align		4
        /*0000*/ 	.byte	0x04, 0x37
        /*0002*/ 	.short	(.L_547 - .L_546)
.L_546:
        /*0004*/ 	.word	0x00000082


	//----- nvinfo : EIATTR_KPARAM_INFO
	.align		4
.L_547:
        /*0008*/ 	.byte	0x04, 0x17
        /*000a*/ 	.short	(.L_549 - .L_548)
.L_548:
        /*000c*/ 	.word	0x00000000
        /*0010*/ 	.short	0x0000
        /*0012*/ 	.short	0x0000
        /*0014*/ 	.byte	0x00, 0xf0, 0xa1, 0x04


	//----- nvinfo : EIATTR_SPARSE_MMA_MASK
	.align		4
.L_549:
        /*0018*/ 	.byte	0x03, 0x50
        /*001a*/ 	.short	0x0000


	//----- nvinfo : EIATTR_MAXREG_COUNT
	.align		4
        /*001c*/ 	.byte	0x03, 0x1b
        /*001e*/ 	.short	0x00ff


	//----- nvinfo : EIATTR_NUM_BARRIERS
	.align		4
        /*0020*/ 	.byte	0x02, 0x4c
        /*0022*/ 	.byte	0x01
	.zero		1


	//----- nvinfo : EIATTR_EXTERNS
	.align		4
        /*0024*/ 	.byte	0x04, 0x0f
        /*0026*/ 	.short	(.L_551 - .L_550)


	//   ....[0]....
	.align		4
.L_550:
        /*0028*/ 	.word	index@(__assertfail)


	//----- nvinfo : EIATTR_MERCURY_ISA_VERSION
	.align		4
.L_551:
        /*002c*/ 	.byte	0x03, 0x5f
        /*002e*/ 	.short	0x0101


	//----- nvinfo : EIATTR_COOP_GROUP_MASK_REGIDS
	.align		4
        /*0030*/ 	.byte	0x04, 0x29
        /*0032*/ 	.short	(.L_553 - .L_552)


	//   ....[0]....
.L_552:
        /*0034*/ 	.word	0xffffffff


	//   ....[1]....
        /*0038*/ 	.word	0xffffffff


	//   ....[2]....
        /*003c*/ 	.word	0xffffffff


	//   ....[3]....
        /*0040*/ 	.word	0xffffffff


	//   ....[4]....
        /*0044*/ 	.word	0xffffffff


	//   ....[5]....
        /*0048*/ 	.word	0xffffffff


	//   ....[6]....
        /*004c*/ 	.word	0xffffffff


	//   ....[7]....
        /*0050*/ 	.word	0xffffffff


	//   ....[8]....
        /*0054*/ 	.word	0xffffffff


	//   ....[9]....
        /*0058*/ 	.word	0xffffffff


	//   ....[10]....
        /*005c*/ 	.word	0xffffffff


	//   ....[11]....
        /*0060*/ 	.word	0xffffffff


	//   ....[12]....
        /*0064*/ 	.word	0xffffffff


	//   ....[13]....
        /*0068*/ 	.word	0xffffffff


	//   ....[14]....
        /*006c*/ 	.word	0xffffffff


	//   ....[15]....
        /*0070*/ 	.word	0xffffffff


	//   ....[16]....
        /*0074*/ 	.word	0xffffffff


	//   ....[17]....
        /*0078*/ 	.word	0xffffffff


	//   ....[18]....
        /*007c*/ 	.word	0xffffffff


	//   ....[19]....
        /*0080*/ 	.word	0x0500000f


	//   ....[20]....
        /*0084*/ 	.word	0x0500000f


	//   ....[21]....
        /*0088*/ 	.word	0x0500000f


	//   ....[22]....
        /*008c*/ 	.word	0x0500000f


	//   ....[23]....
        /*0090*/ 	.word	0x0500000f


	//   ....[24]....
        /*0094*/ 	.word	0x0500000f


	//   ....[25]....
        /*0098*/ 	.word	0x0500000f


	//   ....[26]....
        /*009c*/ 	.word	0x0500000f


	//   ....[27]....
        /*00a0*/ 	.word	0x0500000f


	//   ....[28]....
        /*00a4*/ 	.word	0x0500000f


	//----- nvinfo : EIATTR_COOP_GROUP_INSTR_OFFSETS
	.align		4
.L_553:
        /*00a8*/ 	.byte	0x04, 0x28
        /*00aa*/ 	.short	(.L_555 - .L_554)


	//   ....[0]....
.L_554:
        /*00ac*/ 	.word	0x000027d0


	//   ....[1]....
        /*00b0*/ 	.word	0x000027f0


	//   ....[2]....
        /*00b4*/ 	.word	0x00002810


	//   ....[3]....
        /*00b8*/ 	.word	0x00002830


	//   ....[4]....
        /*00bc*/ 	.word	0x00002850


	//   ....[5]....
        /*00c0*/ 	.word	0x00004e50


	//   ....[6]....
        /*00c4*/ 	.word	0x00004e70


	//   ....[7]....
        /*00c8*/ 	.word	0x00005150


	//   ....[8]....
        /*00cc*/ 	.word	0x00005170


	//   ....[9]....
        /*00d0*/ 	.word	0x00005190


	//   ....[10]....
        /*00d4*/ 	.word	0x000052c0


	//   ....[11]....
        /*00d8*/ 	.word	0x000052f0


	//   ....[12]....
        /*00dc*/ 	.word	0x00006980


	//   ....[13]....
        /*00e0*/ 	.word	0x00006a40


	//   ....[14]....
        /*00e4*/ 	.word	0x00006ac0


	//   ....[15]....
        /*00e8*/ 	.word	0x00006af0


	//   ....[16]....
        /*00ec*/ 	.word	0x00006b20


	//   ....[17]....
        /*00f0*/ 	.word	0x00006ba0


	//   ....[18]....
        /*00f4*/ 	.word	0x00006bc0


	//   ....[19]....
        /*00f8*/ 	.word	0x00009fa0


	//   ....[20]....
        /*00fc*/ 	.word	0x0000a000


	//   ....[21]....
        /*0100*/ 	.word	0x0000a060


	//   ....[22]....
        /*0104*/ 	.word	0x0000a0c0


	//   ....[23]....
        /*0108*/ 	.word	0x0000a120


	//   ....[24]....
        /*010c*/ 	.word	0x0000a1a0


	//   ....[25]....
        /*0110*/ 	.word	0x0000a220


	//   ....[26]....
        /*0114*/ 	.word	0x0000a2b0


	//   ....[27]....
        /*0118*/ 	.word	0x0000a330


	//   ....[28]....
        /*011c*/ 	.word	0x0000a390


	//----- nvinfo : EIATTR_VRC_CTA_INIT_COUNT
	.align		4
.L_555:
        /*0120*/ 	.byte	0x02, 0x4a
	.zero		1
	.zero		1


	//----- nvinfo : EIATTR_SYSCALL_OFFSETS
	.align		4
        /*0124*/ 	.byte	0x04, 0x46
        /*0126*/ 	.short	(.L_557 - .L_556)


	//   ....[0]....
.L_556:
        /*0128*/ 	.word	0x00001a40


	//----- nvinfo : EIATTR_EXIT_INSTR_OFFSETS
	.align		4
.L_557:
        /*012c*/ 	.byte	0x04, 0x1c
        /*012e*/ 	.short	(.L_559 - .L_558)


	//   ....[0]....
.L_558:
        /*0130*/ 	.word	0x000000b0


	//   ....[1]....
        /*0134*/ 	.word	0x00009ae0


	//   ....[2]....
        /*0138*/ 	.word	0x00009e90


	//   ....[3]....
        /*013c*/ 	.word	0x00009f50


	//----- nvinfo : EIATTR_CRS_STACK_SIZE
	.align		4
.L_559:
        /*0140*/ 	.byte	0x04, 0x1e
        /*0142*/ 	.short	(.L_561 - .L_560)
.L_560:
        /*0144*/ 	.word	0x00000000


	//----- nvinfo : EIATTR_CBANK_PARAM_SIZE
	.align		4
.L_561:
        /*0148*/ 	.byte	0x03, 0x19
        /*014a*/ 	.short	0x0128


	//----- nvinfo : EIATTR_PARAM_CBANK
	.align		4
        /*014c*/ 	.byte	0x04, 0x0a
        /*014e*/ 	.short	(.L_563 - .L_562)
	.align		4
.L_562:
        /*0150*/ 	.word	index@(.nv.constant0._ZN4mmha33masked_multihead_attention_kernelItLi144ELi256ELi4ELi32ELi64ELb0ELb0EEEv26Multihead_attention_paramsIT_XT5_EE)
        /*0154*/ 	.short	0x0380
        /*0156*/ 	.short	0x0128


	//----- nvinfo : EIATTR_SW_WAR
	.align		4
.L_563:
        /*0158*/ 	.byte	0x04, 0x36
        /*015a*/ 	.short	(.L_565 - .L_564)
.L_564:
        /*015c*/ 	.word	0x00000008
.L_565:


//--------------------- .nv.info._ZN4mmha33masked_multihead_attention_kernelIfLi144ELi256ELi1ELi64ELi256ELb0ELb1EEEv26Multihead_attention_paramsIT_XT5_EE --------------------------
	.section	.nv.info._ZN4mmha33masked_multihead_attention_kernelIfLi144ELi256ELi1ELi64ELi256ELb0ELb1EEEv26Multihead_attention_paramsIT_XT5_EE,"",@"SHT_CUDA_INFO"
	.sectionflags	@""
	.align	4


	//----- nvinfo : EIATTR_CUDA_API_VERSION
	.align		4
        /*0000*/ 	.byte	0x04, 0x37
        /*0002*/ 	.short	(.L_567 - .L_566)
.L_566:
        /*0004*/ 	.word	0x00000082


	//----- nvinfo : EIATTR_KPARAM_INFO
	.align		4
.L_567:
        /*0008*/ 	.byte	0x04, 0x17
        /*000a*/ 	.short	(.L_569 - .L_568)
.L_568:
        /*000c*/ 	.word	0x00000000
        /*0010*/ 	.short	0x0000
        /*0012*/ 	.short	0x0000
        /*0014*/ 	.byte	0x00, 0xf0, 0xa1, 0x04


	//----- nvinfo : EIATTR_SPARSE_MMA_MASK
	.align		4
.L_569:
        /*0018*/ 	.byte	0x03, 0x50
        /*001a*/ 	.short	0x0000


	//----- nvinfo : EIATTR_MAXREG_COUNT
	.align		4
        /*001c*/ 	.byte	0x03, 0x1b
        /*001e*/ 	.short	0x00ff


	//----- nvinfo : EIATTR_NUM_BARRIERS
	.align		4
        /*0020*/ 	.byte	0x02, 0x4c
        /*0022*/ 	.byte	0x01
	.zero		1


	//----- nvinfo : EIATTR_EXTERNS
	.align		4
        /*0024*/ 	.byte	0x04, 0x0f
        /*0026*/ 	.short	(.L_571 - .L_570)


	//   ....[0]....
	.align		4
.L_570:
        /*0028*/ 	.word	index@(__assertfail)


	//----- nvinfo : EIATTR_ANNOTATIONS
	.align		4
.L_571:
        /*002c*/ 	.byte	0x04, 0x55
        /*002e*/ 	.short	(.L_573 - .L_572)


	//   ....[0]....
.L_572:
        /* <DEDUP_REMOVED lines=264> */


	//----- nvinfo : EIATTR_MERCURY_ISA_VERSION
	.align		4
.L_573:
        /*10a0*/ 	.byte	0x03, 0x5f
        /*10a2*/ 	.short	0x0101


	//----- nvinfo : EIATTR_INT_WARP_WIDE_INSTR_OFFSETS
	.align		4
        /*10a4*/ 	.byte	0x04, 0x31
        /*10a6*/ 	.short	(.L_575 - .L_574)


	//   ....[0]....
.L_574:
        /*10a8*/ 	.word	0x00000ab0


	//----- nvinfo : EIATTR_COOP_GROUP_MASK_REGIDS
	.align		4
.L_575:
        /*10ac*/ 	.byte	0x04, 0x29
        /*10ae*/ 	.short	(.L_577 - .L_576)


	//   ....[0]....
.L_576:
        /*10b0*/ 	.word	0xffffffff


	//   ....[1]....
        /*10b4*/ 	.word	0xffffffff


	//   ....[2]....
        /*10b8*/ 	.word	0xffffffff


	//   ....[3]....
        /*10bc*/ 	.word	0xffffffff


	//   ....[4]....
        /*10c0*/ 	.word	0xffffffff


	//   ....[5]....
        /*10c4*/ 	.word	0xffffffff


	//   ....[6]....
        /*10c8*/ 	.word	0xffffffff


	//   ....[7]....
        /*10cc*/ 	.word	0xffffffff


	//   ....[8]....
        /*10d0*/ 	.word	0xffffffff


	//   ....[9]....
        /*10d4*/ 	.word	0xffffffff


	//   ....[10]....
        /*10d8*/ 	.word	0xffffffff


	//   ....[11]....
        /*10dc*/ 	.word	0xffffffff


	//   ....[12]....
        /*10e0*/ 	.word	0xffffffff


	//   ....[13]....
        /*10e4*/ 	.word	0xffffffff


	//   ....[14]....
        /*10e8*/ 	.word	0xffffffff


	//   ....[15]....
        /*10ec*/ 	.word	0xffffffff


	//   ....[16]....
        /*10f0*/ 	.word	0xffffffff


	//   ....[17]....
        /*10f4*/ 	.word	0xffffffff


	//   ....[18]....
        /*10f8*/ 	.word	0xffffffff


	//   ....[19]....
        /*10fc*/ 	.word	0xffffffff


	//   ....[20]....
        /*1100*/ 	.word	0xffffffff


	//   ....[21]....
        /*1104*/ 	.word	0xffffffff


	//   ....[22]....
        /*1108*/ 	.word	0xffffffff


	//   ....[23]....
        /*110c*/ 	.word	0xffffffff


	//   ....[24]....
        /*1110*/ 	.word	0xffffffff


	//----- nvinfo : EIATTR_COOP_GROUP_INSTR_OFFSETS
	.align		4
.L_577:
        /*1114*/ 	.byte	0x04, 0x28
        /*1116*/ 	.short	(.L_579 - .L_578)


	//   ....[0]....
.L_578:
        /*1118*/ 	.word	0x00001b50


	//   ....[1]....
        /*111c*/ 	.word	0x00001bd0


	//   ....[2]....
        /*1120*/ 	.word	0x00001c10


	//   ....[3]....
        /*1124*/ 	.word	0x00001c30


	//   ....[4]....
        /*1128*/ 	.word	0x00001c70


	//   ....[5]....
        /*112c*/ 	.word	0x00001d20


	//   ....[6]....
        /*1130*/ 	.word	0x00001d40


	//   ....[7]....
        /*1134*/ 	.word	0x0000cb40


	//   ....[8]....
        /*1138*/ 	.word	0x0000cb60


	//   ....[9]....
        /*113c*/ 	.word	0x0000cb90


	//   ....[10]....
        /*1140*/ 	.word	0x0000cbc0


	//   ....[11]....
        /*1144*/ 	.word	0x0000cc00


	//   ....[12]....
        /*1148*/ 	.word	0x0000cca0


	//   ....[13]....
        /*114c*/ 	.word	0x0000ccd0


	//   ....[14]....
        /*1150*/ 	.word	0x0000ccf0


	//   ....[15]....
        /*1154*/ 	.word	0x0000cd10


	//   ....[16]....
        /*1158*/ 	.word	0x0000e380


	//   ....[17]....
        /*115c*/ 	.word	0x0000e420


	//   ....[18]....
        /*1160*/ 	.word	0x0000e450


	//   ....[19]....
        /*1164*/ 	.word	0x0000e470


	//   ....[20]....
        /*1168*/ 	.word	0x0000e490


	//   ....[21]....
        /*116c*/ 	.word	0x0000e4f0


	//   ....[22]....
        /*1170*/ 	.word	0x0000e510


	//   ....[23]....
        /*1174*/ 	.word	0x0000e540


	//   ....[24]....
        /*1178*/ 	.word	0x0000e560


	//----- nvinfo : EIATTR_VRC_CTA_INIT_COUNT
	.align		4
.L_579:
        /*117c*/ 	.byte	0x02, 0x4a
	.zero		1
	.zero		1


	//----- nvinfo : EIATTR_SYSCALL_OFFSETS
	.align		4
        /*1180*/ 	.byte	0x04, 0x46
        /*1182*/ 	.short	(.L_581 - .L_580)


	//   ....[0]....
.L_580:
        /*1184*/ 	.word	0x000013b0


	//----- nvinfo : EIATTR_EXIT_INSTR_OFFSETS
	.align		4
.L_581:
        /*1188*/ 	.byte	0x04, 0x1c
        /*118a*/ 	.short	(.L_583 - .L_582)


	//   ....[0]....
.L_582:
        /*118c*/ 	.word	0x000000e0


	//   ....[1]....
        /*1190*/ 	.word	0x00012270


	//   ....[2]....
        /*1194*/ 	.word	0x00012490


	//   ....[3]....
        /*1198*/ 	.word	0x000124e0


	//----- nvinfo : EIATTR_CRS_STACK_SIZE
	.align		4
.L_583:
        /*119c*/ 	.byte	0x04, 0x1e
        /*119e*/ 	.short	(.L_585 - .L_584)
.L_584:
        /*11a0*/ 	.word	0x00000000


	//----- nvinfo : EIATTR_CBANK_PARAM_SIZE
	.align		4
.L_585:
        /*11a4*/ 	.byte	0x03, 0x19
        /*11a6*/ 	.short	0x0128


	//----- nvinfo : EIATTR_PARAM_CBANK
	.align		4
        /*11a8*/ 	.byte	0x04, 0x0a
        /*11aa*/ 	.short	(.L_587 - .L_586)
	.align		4
.L_586:
        /*11ac*/ 	.word	index@(.nv.constant0._ZN4mmha33masked_multihead_attention_kernelIfLi144ELi256ELi1ELi64ELi256ELb0ELb1EEEv26Multihead_attention_paramsIT_XT5_EE)
        /*11b0*/ 	.short	0x0380
        /*11b2*/ 	.short	0x0128


	//----- nvinfo : EIATTR_SW_WAR
	.align		4
.L_587:
        /*11b4*/ 	.byte	0x04, 0x36
        /*11b6*/ 	.short	(.L_589 - .L_588)
.L_588:
        /*11b8*/ 	.word	0x00000008
.L_589:


//--------------------- .nv.info._ZN4mmha33masked_multihead_attention_kernelIfLi144ELi256ELi2ELi64ELi128ELb0ELb1EEEv26Multihead_attention_paramsIT_XT5_EE --------------------------
	.section	.nv.info._ZN4mmha33masked_multihead_attention_kernelIfLi144ELi256ELi2ELi64ELi128ELb0ELb1EEEv26Multihead_attention_paramsIT_XT5_EE,"",@"SHT_CUDA_INFO"
	.sectionflags	@""
	.align	4


	//----- nvinfo : EIATTR_CUDA_API_VERSION
	.align		4
        /*0000*/ 	.byte	0x04, 0x37
        /*0002*/ 	.short	(.L_591 - .L_590)
.L_590:
        /*0004*/ 	.word	0x00000082


	//----- nvinfo : EIATTR_KPARAM_INFO
	.align		4
.L_591:
        /*0008*/ 	.byte	0x04, 0x17
        /*000a*/ 	.short	(.L_593 - .L_592)
.L_592:
        /*000c*/ 	.word	0x00000000
        /*0010*/ 	.short	0x0000
        /*0012*/ 	.short	0x0000
        /*0014*/ 	.byte	0x00, 0xf0, 0xa1, 0x04


	//----- nvinfo : EIATTR_SPARSE_MMA_MASK
	.align		4
.L_593:
        /*0018*/ 	.byte	0x03, 0x50
        /*001a*/ 	.short	0x0000


	//----- nvinfo : EIATTR_MAXREG_COUNT
	.align		4
        /*001c*/ 	.byte	0x03, 0x1b
        /*001e*/ 	.short	0x00ff


	//----- nvinfo : EIATTR_NUM_BARRIERS
	.align		4
        /*0020*/ 	.byte	0x02, 0x4c
        /*0022*/ 	.byte	0x01
	.zero		1


	//----- nvinfo : EIATTR_EXTERNS
	.align		4
        /*0024*/ 	.byte	0x04, 0x0f
        /*0026*/ 	.short	(.L_595 - .L_594)


	//   ....[0]....
	.align		4
.L_594:
        /*0028*/ 	.word	index@(__assertfail)


	//----- nvinfo : EIATTR_ANNOTATIONS
	.align		4
.L_595:
        /*002c*/ 	.byte	0x04, 0x55
        /*002e*/ 	.short	(.L_597 - .L_596)


	//   ....[0]....
.L_596:
        /* <DEDUP_REMOVED lines=25> */


	//----- nvinfo : EIATTR_MERCURY_ISA_VERSION
	.align		4
.L_597:
        /*01a8*/ 	.byte	0x03, 0x5f
        /*01aa*/ 	.short	0x0101


	//----- nvinfo : EIATTR_INT_WARP_WIDE_INSTR_OFFSETS
	.align		4
        /*01ac*/ 	.byte	0x04, 0x31
        /*01ae*/ 	.short	(.L_599 - .L_598)


	//   ....[0]....
.L_598:
        /*01b0*/ 	.word	0x00000af0


	//----- nvinfo : EIATTR_COOP_GROUP_MASK_REGIDS
	.align		4
.L_599:
        /*01b4*/ 	.byte	0x04, 0x29
        /*01b6*/ 	.short	(.L_601 - .L_600)


	//   ....[0]....
.L_600:
        /*01b8*/ 	.word	0xffffffff


	//   ....[1]....
        /*01bc*/ 	.word	0xffffffff


	//   ....[2]....
        /*01c0*/ 	.word	0xffffffff


	//   ....[3]....
        /*01c4*/ 	.word	0xffffffff


	//   ....[4]....
        /*01c8*/ 	.word	0xffffffff


	//   ....[5]....
        /*01cc*/ 	.word	0xffffffff


	//   ....[6]....
        /*01d0*/ 	.word	0xffffffff


	//   ....[7]....
        /*01d4*/ 	.word	0xffffffff


	//   ....[8]....
        /*01d8*/ 	.word	0xffffffff


	//   ....[9]....
        /*01dc*/ 	.word	0xffffffff


	//   ....[10]....
        /*01e0*/ 	.word	0xffffffff


	//   ....[11]....
        /*01e4*/ 	.word	0xffffffff


	//   ....[12]....
        /*01e8*/ 	.word	0xffffffff


	//   ....[13]....
        /*01ec*/ 	.word	0xffffffff


	//   ....[14]....
        /*01f0*/ 	.word	0xffffffff


	//   ....[15]....
        /*01f4*/ 	.word	0xffffffff


	//   ....[16]....
        /*01f8*/ 	.word	0xffffffff


	//   ....[17]....
        /*01fc*/ 	.word	0xffffffff


	//   ....[18]....
        /*0200*/ 	.word	0xffffffff


	//   ....[19]....
        /*0204*/ 	.word	0xffffffff


	//   ....[20]....
        /*0208*/ 	.word	0xffffffff


	//   ....[21]....
        /*020c*/ 	.word	0xffffffff


	//   ....[22]....
        /*0210*/ 	.word	0xffffffff


	//   ....[23]....
        /*0214*/ 	.word	0x0500000f


	//   ....[24]....
        /*0218*/ 	.word	0x0500000f


	//   ....[25]....
        /*021c*/ 	.word	0x0500000f


	//   ....[26]....
        /*0220*/ 	.word	0x0500000f


	//   ....[27]....
        /*0224*/ 	.word	0x0500000f


	//----- nvinfo : EIATTR_COOP_GROUP_INSTR_OFFSETS
	.align		4
.L_601:
        /*0228*/ 	.byte	0x04, 0x28
        /*022a*/ 	.short	(.L_603 - .L_602)


	//   ....[0]....
.L_602:
        /*022c*/ 	.word	0x00001b80


	//   ....[1]....
        /*0230*/ 	.word	0x00001c30


	//   ....[2]....
        /*0234*/ 	.word	0x00001c70


	//   ....[3]....
        /*0238*/ 	.word	0x00001c90


	//   ....[4]....
        /*023c*/ 	.word	0x00001cc0


	//   ....[5]....
        /*0240*/ 	.word	0x00001d40


	//   ....[6]....
        /*0244*/ 	.word	0x00001d60


	//   ....[7]....
        /*0248*/ 	.word	0x0000a530


	//   ....[8]....
        /*024c*/ 	.word	0x0000a880


	//   ....[9]....
        /*0250*/ 	.word	0x0000a8a0


	//   ....[10]....
        /*0254*/ 	.word	0x0000a8c0


	//   ....[11]....
        /*0258*/ 	.word	0x0000a8e0


	//   ....[12]....
        /*025c*/ 	.word	0x0000aa20


	//   ....[13]....
        /*0260*/ 	.word	0x0000aa50


	//   ....[14]....
        /*0264*/ 	.word	0x0000aa80


	//   ....[15]....
        /*0268*/ 	.word	0x0000c100


	//   ....[16]....
        /*026c*/ 	.word	0x0000c1a0


	//   ....[17]....
        /*0270*/ 	.word	0x0000c1c0


	//   ....[18]....
        /*0274*/ 	.word	0x0000c1e0


	//   ....[19]....
        /*0278*/ 	.word	0x0000c200


	//   ....[20]....
        /*027c*/ 	.word	0x0000c260


	//   ....[21]....
        /*0280*/ 	.word	0x0000c290


	//   ....[22]....
        /*0284*/ 	.word	0x0000c2d0


	//   ....[23]....
        /*0288*/ 	.word	0x00010230


	//   ....[24]....
        /*028c*/ 	.word	0x000102d0


	//   ....[25]....
        /*0290*/ 	.word	0x00010350


	//   ....[26]....
        /*0294*/ 	.word	0x000103b0


	//   ....[27]....
        /*0298*/ 	.word	0x00010410


	//----- nvinfo : EIATTR_VRC_CTA_INIT_COUNT
	.align		4
.L_603:
        /*029c*/ 	.byte	0x02, 0x4a
	.zero		1
	.zero		1


	//----- nvinfo : EIATTR_SYSCALL_OFFSETS
	.align		4
        /*02a0*/ 	.byte	0x04, 0x46
        /*02a2*/ 	.short	(.L_605 - .L_604)


	//   ....[0]....
.L_604:
        /*02a4*/ 	.word	0x000013e0


	//----- nvinfo : EIATTR_EXIT_INSTR_OFFSETS
	.align		4
.L_605:
        /*02a8*/ 	.byte	0x04, 0x1c
        /*02aa*/ 	.short	(.L_607 - .L_606)


	//   ....[0]....
.L_606:
        /*02ac*/ 	.word	0x000000e0


	//   ....[1]....
        /*02b0*/ 	.word	0x0000ff50


	//   ....[2]....
        /*02b4*/ 	.word	0x00010170


	//   ....[3]....
        /*02b8*/ 	.word	0x000101c0


	//----- nvinfo : EIATTR_CRS_STACK_SIZE
	.align		4
.L_607:
        /*02bc*/ 	.byte	0x04, 0x1e
        /*02be*/ 	.short	(.L_609 - .L_608)
.L_608:
        /*02c0*/ 	.word	0x00000000


	//----- nvinfo : EIATTR_CBANK_PARAM_SIZE
	.align		4
.L_609:
        /*02c4*/ 	.byte	0x03, 0x19
        /*02c6*/ 	.short	0x0128


	//----- nvinfo : EIATTR_PARAM_CBANK
	.align		4
        /*02c8*/ 	.byte	0x04, 0x0a
        /*02ca*/ 	.short	(.L_611 - .L_610)
	.align		4
.L_610:
        /*02cc*/ 	.word	index@(.nv.constant0._ZN4mmha33masked_multihead_attention_kernelIfLi144ELi256ELi2ELi64ELi128ELb0ELb1EEEv26Multihead_attention_paramsIT_XT5_EE)
        /*02d0*/ 	.short	0x0380
        /*02d2*/ 	.short	0x0128


	//----- nvinfo : EIATTR_SW_WAR
	.align		4
.L_611:
        /*02d4*/ 	.byte	0x04, 0x36
        /*02d6*/ 	.short	(.L_613 - .L_612)
.L_612:
        /*02d8*/ 	.word	0x00000008
.L_613:


//--------------------- .nv.info._ZN4mmha33masked_multihead_attention_kernelIfLi144ELi256ELi4ELi64ELi64ELb0ELb1EEEv26Multihead_attention_paramsIT_XT5_EE --------------------------
	.section	.nv.info._ZN4mmha33masked_multihead_attention_kernelIfLi144ELi256ELi4ELi64ELi64ELb0ELb1EEEv26Multihead_attention_paramsIT_XT5_EE,"",@"SHT_CUDA_INFO"
	.sectionflags	@""
	.align	4


	//----- nvinfo : EIATTR_CUDA_API_VERSION
	.align		4
        /*0000*/ 	.byte	0x04, 0x37
        /*0002*/ 	.short	(.L_615 - .L_614)
.L_614:
        /*0004*/ 	.word	0x00000082


	//----- nvinfo : EIATTR_KPARAM_INFO
	.align		4
.L_615:
        /*0008*/ 	.byte	0x04, 0x17
        /*000a*/ 	.short	(.L_617 - .L_616)
.L_616:
        /*000c*/ 	.word	0x00000000
        /*0010*/ 	.short	0x0000
        /*0012*/ 	.short	0x0000
        /*0014*/ 	.byte	0x00, 0xf0, 0xa1, 0x04


	//----- nvinfo : EIATTR_SPARSE_MMA_MASK
	.align		4
.L_617:
        /*0018*/ 	.byte	0x03, 0x50
        /*001a*/ 	.short	0x0000


	//----- nvinfo : EIATTR_MAXREG_COUNT
	.align		4
        /*001c*/ 	.byte	0x03, 0x1b
        /*001e*/ 	.short	0x00ff


	//----- nvinfo : EIATTR_NUM_BARRIERS
	.align		4
        /*0020*/ 	.byte	0x02, 0x4c
        /*0022*/ 	.byte	0x01
	.zero		1


	//----- nvinfo : EIATTR_EXTERNS
	.align		4
        /*0024*/ 	.byte	0x04, 0x0f
        /*0026*/ 	.short	(.L_619 - .L_618)


	//   ....[0]....
	.align		4
.L_618:
        /*0028*/ 	.word	index@(__assertfail)


	//----- nvinfo : EIATTR_MERCURY_ISA_VERSION
	.align		4
.L_619:
        /*002c*/ 	.byte	0x03, 0x5f
        /*002e*/ 	.short	0x0101


	//----- nvinfo : EIATTR_COOP_GROUP_MASK_REGIDS
	.align		4
        /*0030*/ 	.byte	0x04, 0x29
        /*0032*/ 	.short	(.L_621 - .L_620)


	//   ....[0]....
.L_620:
        /*0034*/ 	.word	0xffffffff


	//   ....[1]....
        /*0038*/ 	.word	0xffffffff


	//   ....[2]....
        /*003c*/ 	.word	0xffffffff


	//   ....[3]....
        /*0040*/ 	.word	0xffffffff


	//   ....[4]....
        /*0044*/ 	.word	0xffffffff


	//   ....[5]....
        /*0048*/ 	.word	0xffffffff


	//   ....[6]....
        /*004c*/ 	.word	0xffffffff


	//   ....[7]....
        /*0050*/ 	.word	0xffffffff


	//   ....[8]....
        /*0054*/ 	.word	0xffffffff


	//   ....[9]....
        /*0058*/ 	.word	0xffffffff


	//   ....[10]....
        /*005c*/ 	.word	0xffffffff


	//   ....[11]....
        /*0060*/ 	.word	0xffffffff


	//   ....[12]....
        /*0064*/ 	.word	0xffffffff


	//   ....[13]....
        /*0068*/ 	.word	0xffffffff


	//   ....[14]....
        /*006c*/ 	.word	0xffffffff


	//   ....[15]....
        /*0070*/ 	.word	0xffffffff


	//   ....[16]....
        /*0074*/ 	.word	0xffffffff


	//   ....[17]....
        /*0078*/ 	.word	0xffffffff


	//   ....[18]....
        /*007c*/ 	.word	0xffffffff


	//   ....[19]....
        /*0080*/ 	.word	0xffffffff


	//   ....[20]....
        /*0084*/ 	.word	0xffffffff


	//   ....[21]....
        /*0088*/ 	.word	0x0500000f


	//   ....[22]....
        /*008c*/ 	.word	0x0500000f


	//   ....[23]....
        /*0090*/ 	.word	0x0500000f


	//   ....[24]....
        /*0094*/ 	.word	0x0500000f


	//   ....[25]....
        /*0098*/ 	.word	0x0500000f


	//----- nvinfo : EIATTR_COOP_GROUP_INSTR_OFFSETS
	.align		4
.L_621:
        /*009c*/ 	.byte	0x04, 0x28
        /*009e*/ 	.short	(.L_623 - .L_622)


	//   ....[0]....
.L_622:
        /*00a0*/ 	.word	0x000019c0


	//   ....[1]....
        /*00a4*/ 	.word	0x00001a30


	//   ....[2]....
        /*00a8*/ 	.word	0x00001a60


	//   ....[3]....
        /*00ac*/ 	.word	0x00001a80


	//   ....[4]....
        /*00b0*/ 	.word	0x00001ab0


	//   ....[5]....
        /*00b4*/ 	.word	0x00001b70


	//   ....[6]....
        /*00b8*/ 	.word	0x00001ba0


	//   ....[7]....
        /*00bc*/ 	.word	0x00009430


	//   ....[8]....
        /*00c0*/ 	.word	0x00009450


	//   ....[9]....
        /*00c4*/ 	.word	0x000096e0


	//   ....[10]....
        /*00c8*/ 	.word	0x00009700


	//   ....[11]....
        /*00cc*/ 	.word	0x00009720


	//   ....[12]....
        /*00d0*/ 	.word	0x00009860


	//   ....[13]....
        /*00d4*/ 	.word	0x000098b0


	//   ....[14]....
        /*00d8*/ 	.word	0x0000aef0


	//   ....[15]....
        /*00dc*/ 	.word	0x0000afa0


	//   ....[16]....
        /*00e0*/ 	.word	0x0000afd0


	//   ....[17]....
        /*00e4*/ 	.word	0x0000aff0


	//   ....[18]....
        /*00e8*/ 	.word	0x0000b010


	//   ....[19]....
        /*00ec*/ 	.word	0x0000b080


	//   ....[20]....
        /*00f0*/ 	.word	0x0000b0a0


	//   ....[21]....
        /*00f4*/ 	.word	0x0000edc0


	//   ....[22]....
        /*00f8*/ 	.word	0x0000ee40


	//   ....[23]....
        /*00fc*/ 	.word	0x0000eed0


	//   ....[24]....
        /*0100*/ 	.word	0x0000ef50


	//   ....[25]....
        /*0104*/ 	.word	0x0000efb0


	//----- nvinfo : EIATTR_VRC_CTA_INIT_COUNT
	.align		4
.L_623:
        /*0108*/ 	.byte	0x02, 0x4a
	.zero		1
	.zero		1


	//----- nvinfo : EIATTR_SYSCALL_OFFSETS
	.align		4
        /*010c*/ 	.byte	0x04, 0x46
        /*010e*/ 	.short	(.L_625 - .L_624)


	//   ....[0]....
.L_624:
        /*0110*/ 	.word	0x00001220


	//----- nvinfo : EIATTR_EXIT_INSTR_OFFSETS
	.align		4
.L_625:
        /*0114*/ 	.byte	0x04, 0x1c
        /*0116*/ 	.short	(.L_627 - .L_626)


	//   ....[0]....
.L_626:
        /*0118*/ 	.word	0x000000b0


	//   ....[1]....
        /*011c*/ 	.word	0x0000eaf0


	//   ....[2]....
        /*0120*/ 	.word	0x0000ed10


	//   ....[3]....
        /*0124*/ 	.word	0x0000ed60


	//----- nvinfo : EIATTR_CRS_STACK_SIZE
	.align		4
.L_627:
        /*0128*/ 	.byte	0x04, 0x1e
        /*012a*/ 	.short	(.L_629 - .L_628)
.L_628:
        /*012c*/ 	.word	0x00000000


	//----- nvinfo : EIATTR_CBANK_PARAM_SIZE
	.align		4
.L_629:
        /*0130*/ 	.byte	0x03, 0x19
        /*0132*/ 	.short	0x0128


	//----- nvinfo : EIATTR_PARAM_CBANK
	.align		4
        /*0134*/ 	.byte	0x04, 0x0a
        /*0136*/ 	.short	(.L_631 - .L_630)
	.align		4
.L_630:
        /*0138*/ 	.word	index@(.nv.constant0._ZN4mmha33masked_multihead_attention_kernelIfLi144ELi256ELi4ELi64ELi64ELb0ELb1EEEv26Multihead_attention_paramsIT_XT5_EE)
        /*013c*/ 	.short	0x0380
        /*013e*/ 	.short	0x0128


	//----- nvinfo : EIATTR_SW_WAR
	.align		4
.L_631:
        /*0140*/ 	.byte	0x04, 0x36
        /*0142*/ 	.short	(.L_633 - .L_632)
.L_632:
        /*0144*/ 	.word	0x00000008
.L_633:


//--------------------- .nv.info._ZN4mmha33masked_multihead_attention_kernelIfLi144ELi256ELi1ELi64ELi256ELb0ELb0EEEv26Multihead_attention_paramsIT_XT5_EE --------------------------
	.section	.nv.info._ZN4mmha33masked_multihead_attention_kernelIfLi144ELi256ELi1ELi64ELi256ELb0ELb0EEEv26Multihead_attention_paramsIT_XT5_EE,"",@"SHT_CUDA_INFO"
	.sectionflags	@""
	.align	4


	//----- nvinfo : EIATTR_CUDA_API_VERSION
	.align		4
        /*0000*/ 	.byte	0x04, 0x37
        /*0002*/ 	.short	(.L_635 - .L_634)
.L_634:
        /*0004*/ 	.word	0x00000082


	//----- nvinfo : EIATTR_KPARAM_INFO
	.align		4
.L_635:
        /*0008*/ 	.byte	0x04, 0x17
        /*000a*/ 	.short	(.L_637 - .L_636)
.L_636:
        /*000c*/ 	.word	0x00000000
        /*0010*/ 	.short	0x0000
        /*0012*/ 	.short	0x0000
        /*0014*/ 	.byte	0x00, 0xf0, 0xa1, 0x04


	//----- nvinfo : EIATTR_SPARSE_MMA_MASK
	.align		4
.L_637:
        /*0018*/ 	.byte	0x03, 0x50
        /*001a*/ 	.short	0x0000


	//----- nvinfo : EIATTR_MAXREG_COUNT
	.align		4
        /*001c*/ 	.byte	0x03, 0x1b
        /*001e*/ 	.short	0x00ff


	//----- nvinfo : EIATTR_NUM_BARRIERS
	.align		4
        /*0020*/ 	.byte	0x02, 0x4c
        /*0022*/ 	.byte	0x01
	.zero		1


	//----- nvinfo : EIATTR_EXTERNS
	.align		4
        /*0024*/ 	.byte	0x04, 0x0f
        /*0026*/ 	.short	(.L_639 - .L_638)


	//   ....[0]....
	.align		4
.L_638:
        /*0028*/ 	.word	index@(__assertfail)


	//----- nvinfo : EIATTR_ANNOTATIONS
	.align		4
.L_639:
        /*002c*/ 	.byte	0x04, 0x55
        /*002e*/ 	.short	(.L_641 - .L_640)


	//   ....[0]....
.L_640:
        /* <DEDUP_REMOVED lines=286> */


	//----- nvinfo : EIATTR_MERCURY_ISA_VERSION
	.align		4
.L_641:
        /*11f8*/ 	.byte	0x03, 0x5f
        /*11fa*/ 	.short	0x0101


	//----- nvinfo : EIATTR_INT_WARP_WIDE_INSTR_OFFSETS
	.align		4
        /*11fc*/ 	.byte	0x04, 0x31
        /*11fe*/ 	.short	(.L_643 - .L_642)


	//   ....[0]....
.L_642:
        /*1200*/ 	.word	0x00000ab0


	//----- nvinfo : EIATTR_COOP_GROUP_MASK_REGIDS
	.align		4
.L_643:
        /*1204*/ 	.byte	0x04, 0x29
        /*1206*/ 	.short	(.L_645 - .L_644)


	//   ....[0]....
.L_644:
        /*1208*/ 	.word	0xffffffff


	//   ....[1]....
        /*120c*/ 	.word	0xffffffff


	//   ....[2]....
        /*1210*/ 	.word	0xffffffff


	//   ....[3]....
        /*1214*/ 	.word	0xffffffff


	//   ....[4]....
        /*1218*/ 	.word	0xffffffff


	//   ....[5]....
        /*121c*/ 	.word	0xffffffff


	//   ....[6]....
        /*1220*/ 	.word	0xffffffff


	//   ....[7]....
        /*1224*/ 	.word	0xffffffff


	//   ....[8]....
        /*1228*/ 	.word	0xffffffff


	//   ....[9]....
        /*122c*/ 	.word	0xffffffff


	//   ....[10]....
        /*1230*/ 	.word	0xffffffff


	//   ....[11]....
        /*1234*/ 	.word	0xffffffff


	//   ....[12]....
        /*1238*/ 	.word	0xffffffff


	//   ....[13]....
        /*123c*/ 	.word	0xffffffff


	//   ....[14]....
        /*1240*/ 	.word	0xffffffff


	//   ....[15]....
        /*1244*/ 	.word	0xffffffff


	//   ....[16]....
        /*1248*/ 	.word	0xffffffff


	//   ....[17]....
        /*124c*/ 	.word	0xffffffff


	//   ....[18]....
        /*1250*/ 	.word	0xffffffff


	//   ....[19]....
        /*1254*/ 	.word	0xffffffff


	//   ....[20]....
        /*1258*/ 	.word	0xffffffff


	//   ....[21]....
        /*125c*/ 	.word	0xffffffff


	//   ....[22]....
        /*1260*/ 	.word	0xffffffff


	//   ....[23]....
        /*1264*/ 	.word	0xffffffff


	//   ....[24]....
        /*1268*/ 	.word	0xffffffff


	//----- nvinfo : EIATTR_COOP_GROUP_INSTR_OFFSETS
	.align		4
.L_645:
        /*126c*/ 	.byte	0x04, 0x28
        /*126e*/ 	.short	(.L_647 - .L_646)


	//   ....[0]....
.L_646:
        /*1270*/ 	.word	0x00001b50


	//   ....[1]....
        /*1274*/ 	.word	0x00001bd0


	//   ....[2]....
        /*1278*/ 	.word	0x00001c10


	//   ....[3]....
        /*127c*/ 	.word	0x00001c30


	//   ....[4]....
        /*1280*/ 	.word	0x00001c70


	//   ....[5]....
        /*1284*/ 	.word	0x00001d20


	//   ....[6]....
        /*1288*/ 	.word	0x00001d40


	//   ....[7]....
        /*128c*/ 	.word	0x0000a880


	//   ....[8]....
        /*1290*/ 	.word	0x0000a8a0


	//   ....[9]....
        /*1294*/ 	.word	0x0000a8d0


	//   ....[10]....
        /*1298*/ 	.word	0x0000a900


	//   ....[11]....
        /*129c*/ 	.word	0x0000a940


	//   ....[12]....
        /*12a0*/ 	.word	0x0000a9e0


	//   ....[13]....
        /*12a4*/ 	.word	0x0000aa10


	//   ....[14]....
        /*12a8*/ 	.word	0x0000aa30


	//   ....[15]....
        /*12ac*/ 	.word	0x0000aa50


	//   ....[16]....
        /*12b0*/ 	.word	0x0000c100


	//   ....[17]....
        /*12b4*/ 	.word	0x0000c1a0


	//   ....[18]....
        /*12b8*/ 	.word	0x0000c1c0


	//   ....[19]....
        /*12bc*/ 	.word	0x0000c1e0


	//   ....[20]....
        /*12c0*/ 	.word	0x0000c200


	//   ....[21]....
        /*12c4*/ 	.word	0x0000c280


	//   ....[22]....
        /*12c8*/ 	.word	0x0000c2a0


	//   ....[23]....
        /*12cc*/ 	.word	0x0000c2d0


	//   ....[24]....
        /*12d0*/ 	.word	0x0000c2f0


	//----- nvinfo : EIATTR_VRC_CTA_INIT_COUNT
	.align		4
.L_647:
        /*12d4*/ 	.byte	0x02, 0x4a
	.zero		1
	.zero		1


	//----- nvinfo : EIATTR_SYSCALL_OFFSETS
	.align		4
        /*12d8*/ 	.byte	0x04, 0x46
        /*12da*/ 	.short	(.L_649 - .L_648)


	//   ....[0]....
.L_648:
        /*12dc*/ 	.word	0x000013b0


	//----- nvinfo : EIATTR_EXIT_INSTR_OFFSETS
	.align		4
.L_649:
        /*12e0*/ 	.byte	0x04, 0x1c
        /*12e2*/ 	.short	(.L_651 - .L_650)


	//   ....[0]....
.L_650:
        /*12e4*/ 	.word	0x000000e0


	//   ....[1]....
        /*12e8*/ 	.word	0x0000ff90


	//   ....[2]....
        /*12ec*/ 	.word	0x000101b0


	//   ....[3]....
        /*12f0*/ 	.word	0x00010200


	//----- nvinfo : EIATTR_CRS_STACK_SIZE
	.align		4
.L_651:
        /*12f4*/ 	.byte	0x04, 0x1e
        /*12f6*/ 	.short	(.L_653 - .L_652)
.L_652:
        /*12f8*/ 	.word	0x00000000


	//----- nvinfo : EIATTR_CBANK_PARAM_SIZE
	.align		4
.L_653:
        /*12fc*/ 	.byte	0x03, 0x19
        /*12fe*/ 	.short	0x0128


	//----- nvinfo : EIATTR_PARAM_CBANK
	.align		4
        /*1300*/ 	.byte	0x04, 0x0a
        /*1302*/ 	.short	(.L_655 - .L_654)
	.align		4
.L_654:
        /*1304*/ 	.word	index@(.nv.constant0._ZN4mmha33masked_multihead_attention_kernelIfLi144ELi256ELi1ELi64ELi256ELb0ELb0EEEv26Multihead_attention_paramsIT_XT5_EE)
        /*1308*/ 	.short	0x0380
        /*130a*/ 	.short	0x0128


	//----- nvinfo : EIATTR_SW_WAR
	.align		4
.L_655:
        /*130c*/ 	.byte	0x04, 0x36
        /*130e*/ 	.short	(.L_657 - .L_656)
.L_656:
        /*1310*/ 	.word	0x00000008
.L_657:


//--------------------- .nv.info._ZN4mmha33masked_multihead_attention_kernelIfLi144ELi256ELi2ELi64ELi128ELb0ELb0EEEv26Multihead_attention_paramsIT_XT5_EE --------------------------
	.section	.nv.info._ZN4mmha33masked_multihead_attention_kernelIfLi144ELi256ELi2ELi64ELi128ELb0ELb0EEEv26Multihead_attention_paramsIT_XT5_EE,"",@"SHT_CUDA_INFO"
	.sectionflags	@""
	.align	4


	//----- nvinfo : EIATTR_CUDA_API_VERSION
	.align		4
        /*0000*/ 	.byte	0x04, 0x37
        /*0002*/ 	.short	(.L_659 - .L_658)
.L_658:
        /*0004*/ 	.word	0x00000082


	//----- nvinfo : EIATTR_KPARAM_INFO
	.align		4
.L_659:
        /*0008*/ 	.byte	0x04, 0x17
        /*000a*/ 	.short	(.L_661 - .L_660)
.L_660:
        /*000c*/ 	.word	0x00000000
        /*0010*/ 	.short	0x0000
        /*0012*/ 	.short	0x0000
        /*0014*/ 	.byte	0x00, 0xf0, 0xa1, 0x04


	//----- nvinfo : EIATTR_SPARSE_MMA_MASK
	.align		4
.L_661:
        /*0018*/ 	.byte	0x03, 0x50
        /*001a*/ 	.short	0x0000


	//----- nvinfo : EIATTR_MAXREG_COUNT
	.align		4
        /*001c*/ 	.byte	0x03, 0x1b
        /*001e*/ 	.short	0x00ff


	//----- nvinfo : EIATTR_NUM_BARRIERS
	.align		4
        /*0020*/ 	.byte	0x02, 0x4c
        /*0022*/ 	.byte	0x01
	.zero		1


	//----- nvinfo : EIATTR_EXTERNS
	.align		4
        /*0024*/ 	.byte	0x04, 0x0f
        /*0026*/ 	.short	(.L_663 - .L_662)


	//   ....[0]....
	.align		4
.L_662:
        /*0028*/ 	.word	index@(__assertfail)


	//----- nvinfo : EIATTR_ANNOTATIONS
	.align		4
.L_663:
        /*002c*/ 	.byte	0x04, 0x55
        /*002e*/ 	.short	(.L_665 - .L_664)


	//   ....[0]....
.L_664:
        /* <DEDUP_REMOVED lines=29> */


	//----- nvinfo : EIATTR_MERCURY_ISA_VERSION
	.align		4
.L_665:
        /*01e8*/ 	.byte	0x03, 0x5f
        /*01ea*/ 	.short	0x0101


	//----- nvinfo : EIATTR_INT_WARP_WIDE_INSTR_OFFSETS
	.align		4
        /*01ec*/ 	.byte	0x04, 0x31
        /*01ee*/ 	.short	(.L_667 - .L_666)


	//   ....[0]....
.L_666:
        /*01f0*/ 	.word	0x00000ae0


	//----- nvinfo : EIATTR_COOP_GROUP_MASK_REGIDS
	.align		4
.L_667:
        /*01f4*/ 	.byte	0x04, 0x29
        /*01f6*/ 	.short	(.L_669 - .L_668)


	//   ....[0]....
.L_668:
        /*01f8*/ 	.word	0xffffffff


	//   ....[1]....
        /*01fc*/ 	.word	0xffffffff


	//   ....[2]....
        /*0200*/ 	.word	0xffffffff


	//   ....[3]....
        /*0204*/ 	.word	0xffffffff


	//   ....[4]....
        /*0208*/ 	.word	0xffffffff


	//   ....[5]....
        /*020c*/ 	.word	0xffffffff


	//   ....[6]....
        /*0210*/ 	.word	0xffffffff


	//   ....[7]....
        /*0214*/ 	.word	0xffffffff


	//   ....[8]....
        /*0218*/ 	.word	0xffffffff


	//   ....[9]....
        /*021c*/ 	.word	0xffffffff


	//   ....[10]....
        /*0220*/ 	.word	0xffffffff


	//   ....[11]....
        /*0224*/ 	.word	0xffffffff


	//   ....[12]....
        /*0228*/ 	.word	0xffffffff


	//   ....[13]....
        /*022c*/ 	.word	0xffffffff


	//   ....[14]....
        /*0230*/ 	.word	0xffffffff


	//   ....[15]....
        /*0234*/ 	.word	0xffffffff


	//   ....[16]....
        /*0238*/ 	.word	0xffffffff


	//   ....[17]....
        /*023c*/ 	.word	0xffffffff


	//   ....[18]....
        /*0240*/ 	.word	0xffffffff


	//   ....[19]....
        /*0244*/ 	.word	0xffffffff


	//   ....[20]....
        /*0248*/ 	.word	0xffffffff


	//   ....[21]....
        /*024c*/ 	.word	0xffffffff


	//   ....[22]....
        /*0250*/ 	.word	0xffffffff


	//   ....[23]....
        /*0254*/ 	.word	0x0500000f


	//   ....[24]....
        /*0258*/ 	.word	0x0500000f


	//   ....[25]....
        /*025c*/ 	.word	0x0500000f


	//   ....[26]....
        /*0260*/ 	.word	0x0500000f


	//   ....[27]....
        /*0264*/ 	.word	0x0500000f


	//----- nvinfo : EIATTR_COOP_GROUP_INSTR_OFFSETS
	.align		4
.L_669:
        /*0268*/ 	.byte	0x04, 0x28
        /*026a*/ 	.short	(.L_671 - .L_670)


	//   ....[0]....
.L_670:
        /*026c*/ 	.word	0x00001b70


	//   ....[1]....
        /*0270*/ 	.word	0x00001bf0


	//   ....[2]....
        /*0274*/ 	.word	0x00001c20


	//   ....[3]....
        /*0278*/ 	.word	0x00001c40


	//   ....[4]....
        /*027c*/ 	.word	0x00001c80


	//   ....[5]....
        /*0280*/ 	.word	0x00001d30


	//   ....[6]....
        /*0284*/ 	.word	0x00001d50


	//   ....[7]....
        /*0288*/ 	.word	0x00006e00


	//   ....[8]....
        /*028c*/ 	.word	0x000070d0


	//   ....[9]....
        /*0290*/ 	.word	0x000070f0


	//   ....[10]....
        /*0294*/ 	.word	0x00007110


	//   ....[11]....
        /*0298*/ 	.word	0x00007130


	//   ....[12]....
        /*029c*/ 	.word	0x00007250


	//   ....[13]....
        /*02a0*/ 	.word	0x00007280


	//   ....[14]....
        /*02a4*/ 	.word	0x000072a0


	//   ....[15]....
        /*02a8*/ 	.word	0x00008950


	//   ....[16]....
        /*02ac*/ 	.word	0x000089e0


	//   ....[17]....
        /*02b0*/ 	.word	0x00008a10


	//   ....[18]....
        /*02b4*/ 	.word	0x00008a30


	//   ....[19]....
        /*02b8*/ 	.word	0x00008a50


	//   ....[20]....
        /*02bc*/ 	.word	0x00008ac0


	//   ....[21]....
        /*02c0*/ 	.word	0x00008ae0


	//   ....[22]....
        /*02c4*/ 	.word	0x00008b20


	//   ....[23]....
        /*02c8*/ 	.word	0x0000ca10


	//   ....[24]....
        /*02cc*/ 	.word	0x0000cab0


	//   ....[25]....
        /*02d0*/ 	.word	0x0000cb30


	//   ....[26]....
        /*02d4*/ 	.word	0x0000cb90


	//   ....[27]....
        /*02d8*/ 	.word	0x0000cbf0


	//----- nvinfo : EIATTR_VRC_CTA_INIT_COUNT
	.align		4
.L_671:
        /*02dc*/ 	.byte	0x02, 0x4a
	.zero		1
	.zero		1


	//----- nvinfo : EIATTR_SYSCALL_OFFSETS
	.align		4
        /*02e0*/ 	.byte	0x04, 0x46
        /*02e2*/ 	.short	(.L_673 - .L_672)


	//   ....[0]....
.L_672:
        /*02e4*/ 	.word	0x000013d0


	//----- nvinfo : EIATTR_EXIT_INSTR_OFFSETS
	.align		4
.L_673:
        /*02e8*/ 	.byte	0x04, 0x1c
        /*02ea*/ 	.short	(.L_675 - .L_674)


	//   ....[0]....
.L_674:
        /*02ec*/ 	.word	0x000000e0


	//   ....[1]....
        /*02f0*/ 	.word	0x0000c730


	//   ....[2]....
        /*02f4*/ 	.word	0x0000c950


	//   ....[3]....
        /*02f8*/ 	.word	0x0000c9a0


	//----- nvinfo : EIATTR_CRS_STACK_SIZE
	.align		4
.L_675:
        /*02fc*/ 	.byte	0x04, 0x1e
        /*02fe*/ 	.short	(.L_677 - .L_676)
.L_676:
        /*0300*/ 	.word	0x00000000


	//----- nvinfo : EIATTR_CBANK_PARAM_SIZE
	.align		4
.L_677:
        /*0304*/ 	.byte	0x03, 0x19
        /*0306*/ 	.short	0x0128


	//----- nvinfo : EIATTR_PARAM_CBANK
	.align		4
        /*0308*/ 	.byte	0x04, 0x0a
        /*030a*/ 	.short	(.L_679 - .L_678)
	.align		4
.L_678:
        /*030c*/ 	.word	index@(.nv.constant0._ZN4mmha33masked_multihead_attention_kernelIfLi144ELi256ELi2ELi64ELi128ELb0ELb0EEEv26Multihead_attention_paramsIT_XT5_EE)
        /*0310*/ 	.short	0x0380
        /*0312*/ 	.short	0x0128


	//----- nvinfo : EIATTR_SW_WAR
	.align		4
.L_679:
        /*0314*/ 	.byte	0x04, 0x36
        /*0316*/ 	.short	(.L_681 - .L_680)
.L_680:
        /*0318*/ 	.word	0x00000008
.L_681:


//--------------------- .nv.info._ZN4mmha33masked_multihead_attention_kernelIfLi144ELi256ELi4ELi64ELi64ELb0ELb0EEEv26Multihead_attention_paramsIT_XT5_EE --------------------------
	.section	.nv.info._ZN4mmha33masked_multihead_attention_kernelIfLi144ELi256ELi4ELi64ELi64ELb0ELb0EEEv26Multihead_attention_paramsIT_XT5_EE,"",@"SHT_CUDA_INFO"
	.sectionflags	@""
	.align	4


	//----- nvinfo : EIATTR_CUDA_API_VERSION
	.align		4
        /*0000*/ 	.byte	0x04, 0x37
        /*0002*/ 	.short	(.L_683 - .L_682)
.L_682:
        /*0004*/ 	.word	0x00000082


	//----- nvinfo : EIATTR_KPARAM_INFO
	.align		4
.L_683:
        /*0008*/ 	.byte	0x04, 0x17
        /*000a*/ 	.short	(.L_685 - .L_684)
.L_684:
        /*000c*/ 	.word	0x00000000
        /*0010*/ 	.short	0x0000
        /*0012*/ 	.short	0x0000
        /*0014*/ 	.byte	0x00, 0xf0, 0xa1, 0x04


	//----- nvinfo : EIATTR_SPARSE_MMA_MASK
	.align		4
.L_685:
        /*0018*/ 	.byte	0x03, 0x50
        /*001a*/ 	.short	0x0000


	//----- nvinfo : EIATTR_MAXREG_COUNT
	.align		4
        /*001c*/ 	.byte	0x03, 0x1b
        /*001e*/ 	.short	0x00ff


	//----- nvinfo : EIATTR_NUM_BARRIERS
	.align		4
        /*0020*/ 	.byte	0x02, 0x4c
        /*0022*/ 	.byte	0x01
	.zero		1


	//----- nvinfo : EIATTR_EXTERNS
	.align		4
        /*0024*/ 	.byte	0x04, 0x0f
        /*0026*/ 	.short	(.L_687 - .L_686)


	//   ....[0]....
	.align		4
.L_686:
        /*0028*/ 	.word	index@(__assertfail)


	//----- nvinfo : EIATTR_MERCURY_ISA_VERSION
	.align		4
.L_687:
        /*002c*/ 	.byte	0x03, 0x5f
        /*002e*/ 	.short	0x0101


	//----- nvinfo : EIATTR_COOP_GROUP_MASK_REGIDS
	.align		4
        /*0030*/ 	.byte	0x04, 0x29
        /*0032*/ 	.short	(.L_689 - .L_688)


	//   ....[0]....
.L_688:
        /*0034*/ 	.word	0xffffffff


	//   ....[1]....
        /*0038*/ 	.word	0xffffffff


	//   ....[2]....
        /*003c*/ 	.word	0xffffffff


	//   ....[3]....
        /*0040*/ 	.word	0xffffffff


	//   ....[4]....
        /*0044*/ 	.word	0xffffffff


	//   ....[5]....
        /*0048*/ 	.word	0xffffffff


	//   ....[6]....
        /*004c*/ 	.word	0xffffffff


	//   ....[7]....
        /*0050*/ 	.word	0xffffffff


	//   ....[8]....
        /*0054*/ 	.word	0xffffffff


	//   ....[9]....
        /*0058*/ 	.word	0xffffffff


	//   ....[10]....
        /*005c*/ 	.word	0xffffffff


	//   ....[11]....
        /*0060*/ 	.word	0xffffffff


	//   ....[12]....
        /*0064*/ 	.word	0xffffffff


	//   ....[13]....
        /*0068*/ 	.word	0xffffffff


	//   ....[14]....
        /*006c*/ 	.word	0xffffffff


	//   ....[15]....
        /*0070*/ 	.word	0xffffffff


	//   ....[16]....
        /*0074*/ 	.word	0xffffffff


	//   ....[17]....
        /*0078*/ 	.word	0xffffffff


	//   ....[18]....
        /*007c*/ 	.word	0xffffffff


	//   ....[19]....
        /*0080*/ 	.word	0xffffffff


	//   ....[20]....
        /*0084*/ 	.word	0xffffffff


	//   ....[21]....
        /*0088*/ 	.word	0x0500000f


	//   ....[22]....
        /*008c*/ 	.word	0x0500000f


	//   ....[23]....
        /*0090*/ 	.word	0x0500000f


	//   ....[24]....
        /*0094*/ 	.word	0x0500000f


	//   ....[25]....
        /*0098*/ 	.word	0x0500000f


	//----- nvinfo : EIATTR_COOP_GROUP_INSTR_OFFSETS
	.align		4
.L_689:
        /*009c*/ 	.byte	0x04, 0x28
        /*009e*/ 	.short	(.L_691 - .L_690)


	//   ....[0]....
.L_690:
        /*00a0*/ 	.word	0x000019d0


	//   ....[1]....
        /*00a4*/ 	.word	0x00001a50


	//   ....[2]....
        /*00a8*/ 	.word	0x00001a80


	//   ....[3]....
        /*00ac*/ 	.word	0x00001aa0


	//   ....[4]....
        /*00b0*/ 	.word	0x00001ad0


	//   ....[5]....
        /*00b4*/ 	.word	0x00001b90


	//   ....[6]....
        /*00b8*/ 	.word	0x00001bb0


	//   ....[7]....
        /*00bc*/ 	.word	0x00005c40


	//   ....[8]....
        /*00c0*/ 	.word	0x00005c60


	//   ....[9]....
        /*00c4*/ 	.word	0x00005ef0


	//   ....[10]....
        /*00c8*/ 	.word	0x00005f10


	//   ....[11]....
        /*00cc*/ 	.word	0x00005f30


	//   ....[12]....
        /*00d0*/ 	.word	0x00006050


	//   ....[13]....
        /*00d4*/ 	.word	0x00006080


	//   ....[14]....
        /*00d8*/ 	.word	0x000076e0


	//   ....[15]....
        /*00dc*/ 	.word	0x00007780


	//   ....[16]....
        /*00e0*/ 	.word	0x000077a0


	//   ....[17]....
        /*00e4*/ 	.word	0x000077d0


	//   ....[18]....
        /*00e8*/ 	.word	0x000077f0


	//   ....[19]....
        /*00ec*/ 	.word	0x00007880


	//   ....[20]....
        /*00f0*/ 	.word	0x000078a0


	//   ....[21]....
        /*00f4*/ 	.word	0x0000b540


	//   ....[22]....
        /*00f8*/ 	.word	0x0000b5c0


	//   ....[23]....
        /*00fc*/ 	.word	0x0000b650


	//   ....[24]....
        /*0100*/ 	.word	0x0000b6d0


	//   ....[25]....
        /*0104*/ 	.word	0x0000b730


	//----- nvinfo : EIATTR_VRC_CTA_INIT_COUNT
	.align		4
.L_691:
        /*0108*/ 	.byte	0x02, 0x4a
	.zero		1
	.zero		1


	//----- nvinfo : EIATTR_SYSCALL_OFFSETS
	.align		4
        /*010c*/ 	.byte	0x04, 0x46
        /*010e*/ 	.short	(.L_693 - .L_692)


	//   ....[0]....
.L_692:
        /*0110*/ 	.word	0x00001230


	//----- nvinfo : EIATTR_EXIT_INSTR_OFFSETS
	.align		4
.L_693:
        /*0114*/ 	.byte	0x04, 0x1c
        /*0116*/ 	.short	(.L_695 - .L_694)


	//   ....[0]....
.L_694:
        /*0118*/ 	.word	0x000000b0


	//   ....[1]....
        /*011c*/ 	.word	0x0000b270


	//   ....[2]....
        /*0120*/ 	.word	0x0000b490


	//   ....[3]....
        /*0124*/ 	.word	0x0000b4e0


	//----- nvinfo : EIATTR_CRS_STACK_SIZE
	.align		4
.L_695:
        /*0128*/ 	.byte	0x04, 0x1e
        /*012a*/ 	.short	(.L_697 - .L_696)
.L_696:
        /*012c*/ 	.word	0x00000000


	//----- nvinfo : EIATTR_CBANK_PARAM_SIZE
	.align		4
.L_697:
        /*0130*/ 	.byte	0x03, 0x19
        /*0132*/ 	.short	0x0128


	//----- nvinfo : EIATTR_PARAM_CBANK
	.align		4
        /*0134*/ 	.byte	0x04, 0x0a
        /*0136*/ 	.short	(.L_699 - .L_698)
	.align		4
.L_698:
        /*0138*/ 	.word	index@(.nv.constant0._ZN4mmha33masked_multihead_attention_kernelIfLi144ELi256ELi4ELi64ELi64ELb0ELb0EEEv26Multihead_attention_paramsIT_XT5_EE)
        /*013c*/ 	.short	0x0380
        /*013e*/ 	.short	0x0128


	//----- nvinfo : EIATTR_SW_WAR
	.align		4
.L_699:
        /*0140*/ 	.byte	0x04, 0x36
        /*0142*/ 	.short	(.L_701 - .L_700)
.L_700:
        /*0144*/ 	.word	0x00000008
.L_701:


//--------------------- .nv.callgraph             --------------------------
	.section	.nv.callgraph,"",@"SHT_CUDA_CALLGRAPH"
	.align	4
	.sectionentsize	8
	.align		4
        /*0000*/ 	.word	0x00000000
	.align		4
        /*0004*/ 	.word	0xffffffff
	.align		4
        /*0008*/ 	.word	index@(_ZN4mmha33masked_multihead_attention_kernelItLi144ELi256ELi1ELi32ELi256ELb1ELb1EEEv26Multihead_attention_paramsIT_XT5_EE)
	.align		4
        /*000c*/ 	.word	index@(__assertfail)
	.align		4
        /*0010*/ 	.word	index@(_ZN4mmha33masked_multihead_attention_kernelItLi144ELi256ELi2ELi32ELi128ELb1ELb1EEEv26Multihead_attention_paramsIT_XT5_EE)
	.align		4
        /*0014*/ 	.word	index@(__assertfail)
	.align		4
        /*0018*/ 	.word	index@(_ZN4mmha33masked_multihead_attention_kernelItLi144ELi256ELi4ELi32ELi64ELb1ELb1EEEv26Multihead_attention_paramsIT_XT5_EE)
	.align		4
        /*001c*/ 	.word	index@(__assertfail)
	.align		4
        /*0020*/ 	.word	index@(_ZN4mmha33masked_multihead_attention_kernelItLi144ELi256ELi1ELi32ELi256ELb1ELb0EEEv26Multihead_attention_paramsIT_XT5_EE)
	.align		4
        /*0024*/ 	.word	index@(__assertfail)
	.align		4
        /*0028*/ 	.word	index@(_ZN4mmha33masked_multihead_attention_kernelItLi144ELi256ELi2ELi32ELi128ELb1ELb0EEEv26Multihead_attention_paramsIT_XT5_EE)
	.align		4
        /*002c*/ 	.word	index@(__assertfail)
	.align		4
        /*0030*/ 	.word	index@(_ZN4mmha33masked_multihead_attention_kernelItLi144ELi256ELi4ELi32ELi64ELb1ELb0EEEv26Multihead_attention_paramsIT_XT5_EE)
	.align		4
        /*0034*/ 	.word	index@(__assertfail)
	.align		4
        /*0038*/ 	.word	index@(_ZN4mmha33masked_multihead_attention_kernelIfLi144ELi256ELi1ELi64ELi256ELb1ELb1EEEv26Multihead_attention_paramsIT_XT5_EE)
	.align		4
        /*003c*/ 	.word	index@(__assertfail)
	.align		4
        /*0040*/ 	.word	index@(_ZN4mmha33masked_multihead_attention_kernelIfLi144ELi256ELi2ELi64ELi128ELb1ELb1EEEv26Multihead_attention_paramsIT_XT5_EE)
	.align		4
        /*0044*/ 	.word	index@(__assertfail)
	.align		4
        /*0048*/ 	.word	index@(_ZN4mmha33masked_multihead_attention_kernelIfLi144ELi256ELi4ELi64ELi64ELb1ELb1EEEv26Multihead_attention_paramsIT_XT5_EE)
	.align		4
        /*004c*/ 	.word	index@(__assertfail)
	.align		4
        /*0050*/ 	.word	index@(_ZN4mmha33masked_multihead_attention_kernelIfLi144ELi256ELi1ELi64ELi256ELb1ELb0EEEv26Multihead_attention_paramsIT_XT5_EE)
	.align		4
        /*0054*/ 	.word	index@(__assertfail)
	.align		4
        /*0058*/ 	.word	index@(_ZN4mmha33masked_multihead_attention_kernelIfLi144ELi256ELi2ELi64ELi128ELb1ELb0EEEv26Multihead_attention_paramsIT_XT5_EE)
	.align		4
        /*005c*/ 	.word	index@(__assertfail)
	.align		4
        /*0060*/ 	.word	index@(_ZN4mmha33masked_multihead_attention_kernelIfLi144ELi256ELi4ELi64ELi64ELb1ELb0EEEv26Multihead_attention_paramsIT_XT5_EE)
	.align		4
        /*0064*/ 	.word	index@(__assertfail)
	.align		4
        /*0068*/ 	.word	index@(_ZN4mmha33masked_multihead_attention_kernelItLi144ELi256ELi1ELi32ELi256ELb0ELb1EEEv26Multihead_attention_paramsIT_XT5_EE)
	.align		4
        /*006c*/ 	.word	index@(__assertfail)
	.align		4
        /*0070*/ 	.word	index@(_ZN4mmha33masked_multihead_attention_kernelItLi144ELi256ELi2ELi32ELi128ELb0ELb1EEEv26Multihead_attention_paramsIT_XT5_EE)
	.align		4
        /*0074*/ 	.word	index@(__assertfail)
	.align		4
        /*0078*/ 	.word	index@(_ZN4mmha33masked_multihead_attention_kernelItLi144ELi256ELi4ELi32ELi64ELb0ELb1EEEv26Multihead_attention_paramsIT_XT5_EE)
	.align		4
        /*007c*/ 	.word	index@(__assertfail)
	.align		4
        /*0080*/ 	.word	index@(_ZN4mmha33masked_multihead_attention_kernelItLi144ELi256ELi1ELi32ELi256ELb0ELb0EEEv26Multihead_attention_paramsIT_XT5_EE)
	.align		4
        /*0084*/ 	.word	index@(__assertfail)
	.align		4
        /*0088*/ 	.word	index@(_ZN4mmha33masked_multihead_attention_kernelItLi144ELi256ELi2ELi32ELi128ELb0ELb0EEEv26Multihead_attention_paramsIT_XT5_EE)
	.align		4
        /*008c*/ 	.word	index@(__assertfail)
	.align		4
        /*0090*/ 	.word	index@(_ZN4mmha33masked_multihead_attention_kernelItLi144ELi256ELi4ELi32ELi64ELb0ELb0EEEv26Multihead_attention_paramsIT_XT5_EE)
	.align		4
        /*0094*/ 	.word	index@(__assertfail)
	.align		4
        /*0098*/ 	.word	index@(_ZN4mmha33masked_multihead_attention_kernelIfLi144ELi256ELi1ELi64ELi256ELb0ELb1EEEv26Multihead_attention_paramsIT_XT5_EE)
	.align		4
        /*009c*/ 	.word	index@(__assertfail)
	.align		4
        /*00a0*/ 	.word	index@(_ZN4mmha33masked_multihead_attention_kernelIfLi144ELi256ELi2ELi64ELi128ELb0ELb1EEEv26Multihead_attention_paramsIT_XT5_EE)
	.align		4
        /*00a4*/ 	.word	index@(__assertfail)
	.align		4
        /*00a8*/ 	.word	index@(_ZN4mmha33masked_multihead_attention_kernelIfLi144ELi256ELi4ELi64ELi64ELb0ELb1EEEv26Multihead_attention_paramsIT_XT5_EE)
	.align		4
        /*00ac*/ 	.word	index@(__assertfail)
	.align		4
        /*00b0*/ 	.word	index@(_ZN4mmha33masked_multihead_attention_kernelIfLi144ELi256ELi1ELi64ELi256ELb0ELb0EEEv26Multihead_attention_paramsIT_XT5_EE)
	.align		4
        /*00b4*/ 	.word	index@(__assertfail)
	.align		4
        /*00b8*/ 	.word	index@(_ZN4mmha33masked_multihead_attention_kernelIfLi144ELi256ELi2ELi64ELi128ELb0ELb0EEEv26Multihead_attention_paramsIT_XT5_EE)
	.align		4
        /*00bc*/ 	.word	index@(__assertfail)
	.align		4
        /*00c0*/ 	.word	index@(_ZN4mmha33masked_multihead_attention_kernelIfLi144ELi256ELi4ELi64ELi64ELb0ELb0EEEv26Multihead_attention_paramsIT_XT5_EE)
	.align		4
        /*00c4*/ 	.word	index@(__assertfail)
	.align		4
        /*00c8*/ 	.word	0x00000000
	.align		4
        /*00cc*/ 	.word	0xfffffffe
	.align		4
        /*00d0*/ 	.word	0x00000000
	.align		4
        /*00d4*/ 	.word	0xfffffffd
	.align		4
        /*00d8*/ 	.word	0x00000000
	.align		4
        /*00dc*/ 	.word	0xfffffffc


//--------------------- .nv.constant4             --------------------------
	.section	.nv.constant4,"a",@progbits
	.align	8
	.align		8
.nv.constant4:
        /*0000*/ 	.dword	__assertfail
	.align		8
        /*0008*/ 	.dword	__unnamed_1
	.align		8
        /*0010*/ 	.dword	__unnamed_2
	.align		8
        /*0018*/ 	.dword	__unnamed_3
	.align		8
        /*0020*/ 	.dword	__unnamed_4
	.align		8
        /*0028*/ 	.dword	__unnamed_5
	.align		8
        /*0030*/ 	.dword	__unnamed_6
	.align		8
        /*0038*/ 	.dword	__unnamed_7
	.align		8
        /*0040*/ 	.dword	__unnamed_8
	.align		8
        /*0048*/ 	.dword	__unnamed_9
	.align		8
        /*0050*/ 	.dword	__unnamed_10
	.align		8
        /*0058*/ 	.dword	__unnamed_11
	.align		8
        /*0060*/ 	.dword	__unnamed_12
	.align		8
        /*0068*/ 	.dword	__unnamed_13
	.align		8
        /*0070*/ 	.dword	__unnamed_14
	.align		8
        /*0078*/ 	.dword	__unnamed_15
	.align		8
        /*0080*/ 	.dword	__unnamed_16
	.align		8
        /*0088*/ 	.dword	__unnamed_17
	.align		8
        /*0090*/ 	.dword	__unnamed_18
	.align		8
        /*0098*/ 	.dword	__unnamed_19
	.align		8
        /*00a0*/ 	.dword	__unnamed_20
	.align		8
        /*00a8*/ 	.dword	__unnamed_21
	.align		8
        /*00b0*/ 	.dword	__unnamed_22
	.align		8
        /*00b8*/ 	.dword	__unnamed_23
	.align		8
        /*00c0*/ 	.dword	__unnamed_24
	.align		8
        /*00c8*/ 	.dword	$str
	.align		8
        /*00d0*/ 	.dword	$str$1


//--------------------- .text._ZN4mmha33masked_multihead_attention_kernelItLi144ELi256ELi1ELi32ELi256ELb1ELb1EEEv26Multihead_attention_paramsIT_XT5_EE --------------------------
	.section	.text._ZN4mmha33masked_multihead_attention_kernelItLi144ELi256ELi1ELi32ELi256ELb1ELb1EEEv26Multihead_attention_paramsIT_XT5_EE,"ax",@progbits
	.align	128
        .global         _ZN4mmha33masked_multihead_attention_kernelItLi144ELi256ELi1ELi32ELi256ELb1ELb1EEEv26Multihead_attention_paramsIT_XT5_EE
        .type           _ZN4mmha33masked_multihead_attention_kernelItLi144ELi256ELi1ELi32ELi256ELb1ELb1EEEv26Multihead_attention_paramsIT_XT5_EE,@function
        .size           _ZN4mmha33masked_multihead_attention_kernelItLi144ELi256ELi1ELi32ELi256ELb1ELb1EEEv26Multihead_attention_paramsIT_XT5_EE,(.L_x_5589 - _ZN4mmha33masked_multihead_attention_kernelItLi144ELi256ELi1ELi32ELi256ELb1ELb1EEEv26Multihead_attention_paramsIT_XT5_EE)
        .other          _ZN4mmha33masked_multihead_attention_kernelItLi144ELi256ELi1ELi32ELi256ELb1ELb1EEEv26Multihead_attention_paramsIT_XT5_EE,@"STO_CUDA_ENTRY STV_DEFAULT"
_ZN4mmha33masked_multihead_attention_kernelItLi144ELi256ELi1ELi32ELi256ELb1ELb1EEEv26Multihead_attention_paramsIT_XT5_EE:
.text._ZN4mmha33masked_multihead_attention_kernelItLi144ELi256ELi1ELi32ELi256ELb1ELb1EEEv26Multihead_attention_paramsIT_XT5_EE:
[----:B------:R-:W0:Y:S01]  /*0000*/  LDC R1, c[0x0][0x37c] ;  /* 0x0000df00ff017b82 */ /* 0x000e220000000800 */
[----:B------:R-:W1:Y:S01]  /*0010*/  LDCU.64 UR4, c[0x0][0x490] ;  /* 0x00009200ff0477ac */ /* 0x000e620008000a00 */
[----:B------:R-:W2:Y:S01]  /*0020*/  S2R R33, SR_CTAID.Y ;  /* 0x0000000000217919 */ /* 0x000ea20000002600 */
[----:B0-----:R-:W-:Y:S01]  /*0030*/  VIADD R1, R1, 0xfffffd40 ;  /* 0xfffffd4001017836 */ /* 0x001fe20000000000 */
[----:B------:R-:W0:Y:S01]  /*0040*/  LDCU.64 UR36, c[0x0][0x358] ;  /* 0x00006b00ff2477ac */ /* 0x000e220008000a00 */
[----:B-1----:R-:W-:-:S04]  /*0050*/  UISETP.NE.U32.AND UP0, UPT, UR4, URZ, UPT ;  /* 0x000000ff0400728c */ /* 0x002fc8000bf05070 */
[----:B------:R-:W-:-:S09]  /*0060*/  UISETP.NE.AND.EX UP0, UPT, UR5, URZ, UPT, UP0 ;  /* 0x000000ff0500728c */ /* 0x000fd2000bf05300 */
[----:B--2---:R-:W-:Y:S05]  /*0070*/  BRA.U !UP0, `(.L_x_0) ;  /* 0x0000000108147547 */ /* 0x004fea000b800000 */
[----:B------:R-:W-:-:S05]  /*0080*/  IADD3 R2, P0, PT, R33, UR4, RZ ;  /* 0x0000000421027c10 */ /* 0x000fca000ff1e0ff */
[----:B------:R-:W-:-:S05]  /*0090*/  IMAD.X R3, RZ, RZ, UR5, P0 ;  /* 0x00000005ff037e24 */ /* 0x000fca00080e06ff */
[----:B0-----:R-:W2:Y:S02]  /*00a0*/  LDG.E.U8 R2, desc[UR36][R2.64] ;  /* 0x0000002402027981 */ /* 0x001ea4000c1e1100 */
[----:B--2---:R-:W-:-:S13]  /*00b0*/  ISETP.NE.AND P0, PT, R2, 0x1, PT ;  /* 0x000000010200780c */ /* 0x004fda0003f05270 */
[----:B------:R-:W-:Y:S05]  /*00c0*/  @!P0 EXIT ;  /* 0x000000000000894d */ /* 0x000fea0003800000 */
.L_x_0:
[----:B------:R-:W1:Y:S01]  /*00d0*/  LDCU UR7, c[0x0][0x3f0] ;  /* 0x00007e00ff0777ac */ /* 0x000e620008000800 */
[----:B------:R-:W2:Y:S01]  /*00e0*/  LDC.64 R2, c[0x0][0x498] ;  /* 0x00012600ff027b82 */ /* 0x000ea20000000a00 */
[----:B------:R-:W3:Y:S07]  /*00f0*/  LDCU UR9, c[0x0][0x3f4] ;  /* 0x00007e80ff0977ac */ /* 0x000eee0008000800 */
[----:B------:R-:W4:Y:S01]  /*0100*/  LDC R20, c[0x0][0x40c] ;  /* 0x00010300ff147b82 */ /* 0x000f220000000800 */
[----:B-1----:R-:W-:-:S04]  /*0110*/  MOV R0, UR7 ;  /* 0x0000000700007c02 */ /* 0x002fc80008000f00 */
[----:B------:R-:W-:Y:S01]  /*0120*/  IABS R7, R0 ;  /* 0x0000000000077213 */ /* 0x000fe20000000000 */
[----:B--2---:R-:W-:-:S03]  /*0130*/  IMAD.WIDE.U32 R2, R33, 0x4, R2 ;  /* 0x0000000421027825 */ /* 0x004fc600078e0002 */
[----:B------:R-:W1:Y:S02]  /*0140*/  I2F.RP R0, R7 ;  /* 0x0000000700007306 */ /* 0x000e640000209400 */
[----:B0-----:R0:W2:Y:S06]  /*0150*/  LDG.E R8, desc[UR36][R2.64] ;  /* 0x0000002402087981 */ /* 0x0010ac000c1e1900 */
[----:B-1----:R-:W1:Y:S02]  /*0160*/  MUFU.RCP R0, R0 ;  /* 0x0000000000007308 */ /* 0x002e640000001000 */
[----:B-1----:R-:W-:-:S06]  /*0170*/  VIADD R4, R0, 0xffffffe ;  /* 0x0ffffffe00047836 */ /* 0x002fcc0000000000 */
[----:B------:R1:W5:Y:S02]  /*0180*/  F2I.FTZ.U32.TRUNC.NTZ R5, R4 ;  /* 0x0000000400057305 */ /* 0x000364000021f000 */
[----:B-1----:R-:W-:Y:S02]  /*0190*/  HFMA2 R4, -RZ, RZ, 0, 0 ;  /* 0x00000000ff047431 */ /* 0x002fe400000001ff */
[----:B-----5:R-:W-:-:S04]  /*01a0*/  IMAD.MOV R6, RZ, RZ, -R5 ;  /* 0x000000ffff067224 */ /* 0x020fc800078e0a05 */
[----:B------:R-:W-:Y:S01]  /*01b0*/  IMAD R9, R6, R7, RZ ;  /* 0x0000000706097224 */ /* 0x000fe200078e02ff */
[----:B------:R-:W-:-:S03]  /*01c0*/  IABS R6, R33 ;  /* 0x0000002100067213 */ /* 0x000fc60000000000 */
[----:B------:R-:W-:-:S06]  /*01d0*/  IMAD.HI.U32 R5, R5, R9, R4 ;  /* 0x0000000905057227 */ /* 0x000fcc00078e0004 */
[----:B------:R-:W-:-:S05]  /*01e0*/  IMAD.HI.U32 R5, R5, R6, RZ ;  /* 0x0000000605057227 */ /* 0x000fca00078e00ff */
[----:B------:R-:W-:Y:S02]  /*01f0*/  R2UR UR6, R5 ;  /* 0x00000000050672ca */ /* 0x000fe400000e0000 */
[----:B------:R-:W1:Y:S11]  /*0200*/  LDC.64 R4, c[0x0][0x460] ;  /* 0x00011800ff047b82 */ /* 0x000e760000000a00 */
[----:B------:R-:W-:-:S04]  /*0210*/  IMAD R0, RZ, RZ, -UR6 ;  /* 0x80000006ff007e24 */ /* 0x000fc8000f8e02ff */
[----:B------:R-:W-:-:S05]  /*0220*/  IMAD R0, R7, R0, R6 ;  /* 0x0000000007007224 */ /* 0x000fca00078e0206 */
[----:B------:R-:W-:Y:S01]  /*0230*/  ISETP.GT.U32.AND P0, PT, R7, R0, PT ;  /* 0x000000000700720c */ /* 0x000fe20003f04070 */
[----:B------:R-:W-:-:S12]  /*0240*/  IMAD.U32 R6, RZ, RZ, UR6 ;  /* 0x00000006ff067e24 */ /* 0x000fd8000f8e00ff */
[----:B------:R-:W-:Y:S01]  /*0250*/  @!P0 IADD3 R6, PT, PT, R6, 0x1, RZ ;  /* 0x0000000106068810 */ /* 0x000fe20007ffe0ff */
[----:B------:R-:W-:-:S03]  /*0260*/  @!P0 IMAD.IADD R0, R0, 0x1, -R7 ;  /* 0x0000000100008824 */ /* 0x000fc600078e0a07 */
[----:B------:R-:W-:Y:S02]  /*0270*/  @!P0 R2UR UR6, R6 ;  /* 0x00000000060682ca */ /* 0x000fe400000e0000 */
[----:B-1----:R-:W-:-:S04]  /*0280*/  ISETP.NE.U32.AND P0, PT, R4, RZ, PT ;  /* 0x000000ff0400720c */ /* 0x002fc80003f05070 */
[----:B------:R-:W-:Y:S02]  /*0290*/  ISETP.NE.AND.EX P0, PT, R5, RZ, PT, P0 ;  /* 0x000000ff0500720c */ /* 0x000fe40003f05300 */
[----:B------:R-:W-:Y:S02]  /*02a0*/  ISETP.GE.U32.AND P1, PT, R0, R7, PT ;  /* 0x000000070000720c */ /* 0x000fe40003f26070 */
[----:B----4-:R-:W-:-:S03]  /*02b0*/  ISETP.EQ.AND P3, PT, R20, RZ, P0 ;  /* 0x000000ff1400720c */ /* 0x010fc60000762270 */
[----:B------:R-:W-:Y:S01]  /*02c0*/  IMAD.U32 R0, RZ, RZ, UR6 ;  /* 0x00000006ff007e24 */ /* 0x000fe2000f8e00ff */
[----:B0-----:R-:W-:-:S04]  /*02d0*/  LOP3.LUT R3, R33, UR7, RZ, 0x3c, !PT ;  /* 0x0000000721037c12 */ /* 0x001fc8000f8e3cff */
[----:B------:R-:W-:-:S03]  /*02e0*/  ISETP.GE.AND P0, PT, R3, RZ, PT ;  /* 0x000000ff0300720c */ /* 0x000fc60003f06270 */
[----:B------:R-:W-:Y:S02]  /*02f0*/  @P1 IADD3 R0, PT, PT, R0, 0x1, RZ ;  /* 0x0000000100001810 */ /* 0x000fe40007ffe0ff */
[----:B------:R-:W-:Y:S02]  /*0300*/  VOTEU.ANY UP3, P3 ;  /* 0x0000000000ff7886 */ /* 0x000fe40001860100 */
[----:B------:R-:W-:-:S03]  /*0310*/  @P1 R2UR UR6, R0 ;  /* 0x00000000000612ca */ /* 0x000fc600000e0000 */
[----:B------:R-:W0:Y:S01]  /*0320*/  @UP3 LDCU.64 UR4, c[0x0][0x460] ;  /* 0x00008c00ff0437ac */ /* 0x000e220008000a00 */
[----:B------:R-:W-:Y:S02]  /*0330*/  UISETP.NE.AND UP0, UPT, UR7, URZ, UPT ;  /* 0x000000ff0700728c */ /* 0x000fe4000bf05270 */
[----:B------:R-:W-:-:S07]  /*0340*/  VOTEU.ANY UP1, P0 ;  /* 0x0000000000ff7886 */ /* 0x000fce0000020100 */
[----:B------:R-:W-:Y:S02]  /*0350*/  UMOV UR41, UR6 ;  /* 0x0000000600297c82 */ /* 0x000fe40008000000 */
[----:B------:R-:W-:Y:S02]  /*0360*/  @!UP1 UIADD3 UR41, UPT, UPT, -UR41, URZ, URZ ;  /* 0x000000ff29299290 */ /* 0x000fe4000fffe1ff */
[----:B------:R-:W-:Y:S01]  /*0370*/  @!UP0 ULOP3.LUT UR41, URZ, UR7, URZ, 0x33, !UPT ;  /* 0x00000007ff298292 */ /* 0x000fe2000f8e33ff */
[----:B------:R-:W-:-:S03]  /*0380*/  PLOP3.LUT P0, PT, PT, PT, UP3, 0x80, 0x8 ;  /* 0x000000000008781c */ /* 0x000fc60003f0f038 */
[----:B0-----:R-:W-:-:S06]  /*0390*/  @UP3 UIMAD.WIDE UR4, UR41, 0x4, UR4 ;  /* 0x00000004290438a5 */ /* 0x001fcc000f8e0204 */
[----:B------:R-:W-:Y:S02]  /*03a0*/  IMAD.U32 R4, RZ, RZ, UR4 ;  /* 0x00000004ff047e24 */ /* 0x000fe4000f8e00ff */
[----:B------:R-:W-:-:S05]  /*03b0*/  IMAD.U32 R5, RZ, RZ, UR5 ;  /* 0x00000005ff057e24 */ /* 0x000fca000f8e00ff */
[----:B------:R0:W4:Y:S01]  /*03c0*/  @P0 LDG.E R4, desc[UR36][R4.64] ;  /* 0x0000002404040981 */ /* 0x000122000c1e1900 */
[----:B---3--:R-:W-:-:S04]  /*03d0*/  MOV R25, UR9 ;  /* 0x0000000900197c02 */ /* 0x008fc80008000f00 */
[----:B------:R-:W-:-:S04]  /*03e0*/  IABS R0, R25 ;  /* 0x0000001900007213 */ /* 0x000fc80000000000 */
[----:B------:R-:W-:-:S13]  /*03f0*/  R2UR UR8, R0 ;  /* 0x00000000000872ca */ /* 0x000fda00000e0000 */
[----:B------:R-:W1:Y:S08]  /*0400*/  I2F.RP R0, UR8 ;  /* 0x0000000800007d06 */ /* 0x000e700008209400 */
[----:B-1----:R-:W1:Y:S02]  /*0410*/  MUFU.RCP R0, R0 ;  /* 0x0000000000007308 */ /* 0x002e640000001000 */
[----:B-1----:R-:W-:-:S06]  /*0420*/  VIADD R3, R0, 0xffffffe ;  /* 0x0ffffffe00037836 */ /* 0x002fcc0000000000 */
[----:B------:R-:W1:Y:S02]  /*0430*/  F2I.FTZ.U32.TRUNC.NTZ R3, R3 ;  /* 0x0000000300037305 */ /* 0x000e64000021f000 */
[----:B-1----:R-:W-:Y:S01]  /*0440*/  R2UR UR5, R3 ;  /* 0x00000000030572ca */ /* 0x002fe200000e0000 */
[----:B------:R-:W-:-:S12]  /*0450*/  UMOV UR4, URZ ;  /* 0x000000ff00047c82 */ /* 0x000fd80008000000 */
[----:B------:R-:W-:-:S04]  /*0460*/  UIADD3 UR6, UPT, UPT, URZ, -UR5, URZ ;  /* 0x80000005ff067290 */ /* 0x000fc8000fffe0ff */
[----:B------:R-:W-:-:S04]  /*0470*/  UIMAD UR6, UR6, UR8, URZ ;  /* 0x00000008060672a4 */ /* 0x000fc8000f8e02ff */
[----:B------:R-:W-:Y:S01]  /*0480*/  UIMAD.WIDE.U32 UR4, UR5, UR6, UR4 ;  /* 0x00000006050472a5 */ /* 0x000fe2000f8e0004 */
[----:B--2---:R-:W-:-:S13]  /*0490*/  R2UR UR44, R8 ;  /* 0x00000000082c72ca */ /* 0x004fda00000e0000 */
[----:B------:R-:W-:-:S06]  /*04a0*/  UIADD3 UR45, UPT, UPT, UR44, -0x1, URZ ;  /* 0xffffffff2c2d7890 */ /* 0x000fcc000fffe0ff */
[----:B------:R-:W-:-:S05]  /*04b0*/  IMAD.U32 R16, RZ, RZ, UR45 ;  /* 0x0000002dff107e24 */ /* 0x000fca000f8e00ff */
[----:B0-----:R-:W-:-:S04]  /*04c0*/  IABS R5, R16 ;  /* 0x0000001000057213 */ /* 0x001fc80000000000 */
[----:B------:R-:W-:Y:S01]  /*04d0*/  R2UR UR40, R5 ;  /* 0x00000000052872ca */ /* 0x000fe200000e0000 */
[----:B------:R-:W0:-:S12]  /*04e0*/  S2R R23, SR_TID.X ;  /* 0x0000000000177919 */ /* 0x000e180000002100 */
[----:B------:R-:W-:-:S04]  /*04f0*/  UIMAD.WIDE.U32 UR4, UR5, UR40, URZ ;  /* 0x00000028050472a5 */ /* 0x000fc8000f8e00ff */
[----:B------:R-:W-:-:S04]  /*0500*/  UIADD3 UR5, UPT, UPT, -UR5, URZ, URZ ;  /* 0x000000ff05057290 */ /* 0x000fc8000fffe1ff */
[----:B------:R-:W-:-:S03]  /*0510*/  UIMAD UR40, UR8, UR5, UR40 ;  /* 0x00000005082872a4 */ /* 0x000fc6000f8e0228 */
[----:B------:R-:W1:Y:S01]  /*0520*/  LDCU UR4, c[0x0][0x3e8] ;  /* 0x00007d00ff0477ac */ /* 0x000e620008000800 */
[----:B------:R-:W-:Y:S01]  /*0530*/  S2UR UR46, SR_CTAID.X ;  /* 0x00000000002e79c3 */ /* 0x000fe20000002500 */
[----:B------:R-:W2:Y:S01]  /*0540*/  S2R R0, SR_CTAID.X ;  /* 0x0000000000007919 */ /* 0x000ea20000002500 */
[----:B------:R-:W-:Y:S01]  /*0550*/  UISETP.GT.U32.AND UP0, UPT, UR8, UR40, UPT ;  /* 0x000000280800728c */ /* 0x000fe2000bf04070 */
[----:B------:R-:W3:Y:S05]  /*0560*/  LDCU UR5, c[0x0][0x3f8] ;  /* 0x00007f00ff0577ac */ /* 0x000eea0008000800 */
[----:B------:R-:W3:Y:S05]  /*0570*/  S2UR UR6, SR_CTAID.Y ;  /* 0x00000000000679c3 */ /* 0x000eea0000002600 */
[----:B------:R-:W-:Y:S01]  /*0580*/  @!UP0 UIADD3 UR40, UPT, UPT, UR40, -UR8, URZ ;  /* 0x8000000828288290 */ /* 0x000fe2000fffe0ff */
[----:B------:R-:W-:Y:S01]  /*0590*/  PLOP3.LUT P0, PT, PT, PT, UP3, 0x80, 0x8 ;  /* 0x000000000008781c */ /* 0x000fe20003f0f038 */
[----:B-1----:R-:W-:-:S02]  /*05a0*/  UISETP.NE.AND UP1, UPT, UR4, URZ, UPT ;  /* 0x000000ff0400728c */ /* 0x002fc4000bf25270 */
[----:B------:R-:W-:Y:S01]  /*05b0*/  UISETP.GT.U32.AND UP2, UPT, UR8, UR40, UPT ;  /* 0x000000280800728c */ /* 0x000fe2000bf44070 */
[C---:B0-----:R-:W-:Y:S01]  /*05c0*/  ISETP.GT.U32.AND P4, PT, R23.reuse, 0x11, PT ;  /* 0x000000111700780c */ /* 0x041fe20003f84070 */
[----:B------:R-:W-:Y:S02]  /*05d0*/  UP2UR UR43, UPR, URZ, 0x8 ;  /* 0x00000008ff2b7883 */ /* 0x000fe40008000000 */
[----:B------:R-:W-:Y:S02]  /*05e0*/  UISETP.GE.AND UP3, UPT, UR45, URZ, UPT ;  /* 0x000000ff2d00728c */ /* 0x000fe4000bf66270 */
[----:B------:R-:W-:Y:S01]  /*05f0*/  UISETP.NE.AND UP0, UPT, UR9, URZ, UPT ;  /* 0x000000ff0900728c */ /* 0x000fe2000bf05270 */
[----:B------:R-:W-:-:S04]  /*0600*/  SHF.L.U32 R3, R23, 0x3, RZ ;  /* 0x0000000317037819 */ /* 0x000fc800000006ff */
[----:B------:R-:W-:Y:S02]  /*0610*/  @!UP2 UIADD3 UR40, UPT, UPT, UR40, -UR8, URZ ;  /* 0x800000082828a290 */ /* 0x000fe4000fffe0ff */
[----:B---3--:R-:W-:Y:S02]  /*0620*/  UIMAD UR42, UR6, UR5, UR46 ;  /* 0x00000005062a72a4 */ /* 0x008fe4000f8e022e */
[----:B------:R-:W-:Y:S01]  /*0630*/  @UP1 UIMAD UR4, UR6, UR4, URZ ;  /* 0x00000004060412a4 */ /* 0x000fe2000f8e02ff */
[----:B------:R-:W-:Y:S01]  /*0640*/  BSSY.RECONVERGENT B0, `(.L_x_1) ;  /* 0x0000049000007945 */ /* 0x000fe20003800200 */
[----:B------:R-:W-:Y:S01]  /*0650*/  @!UP1 UIMAD UR7, UR42, 0x90, URZ ;  /* 0x000000902a0798a4 */ /* 0x000fe2000f8e02ff */
[----:B------:R-:W-:Y:S01]  /*0660*/  UMOV UR38, URZ ;  /* 0x000000ff00267c82 */ /* 0x000fe20008000000 */
[----:B------:R-:W-:Y:S02]  /*0670*/  @!UP3 UIADD3 UR40, UPT, UPT, -UR40, URZ, URZ ;  /* 0x000000ff2828b290 */ /* 0x000fe4000fffe1ff */
[----:B------:R-:W-:-:S02]  /*0680*/  @UP1 UIMAD UR7, UR46, 0x90, UR4 ;  /* 0x000000902e0718a4 */ /* 0x000fc4000f8e0204 */
[----:B------:R-:W-:Y:S02]  /*0690*/  UIMAD UR41, UR41, UR5, URZ ;  /* 0x00000005292972a4 */ /* 0x000fe4000f8e02ff */
[----:B------:R-:W-:Y:S01]  /*06a0*/  @!UP0 ULOP3.LUT UR40, URZ, UR9, URZ, 0x33, !UPT ;  /* 0x00000009ff288292 */ /* 0x000fe2000f8e33ff */
[----:B------:R-:W-:Y:S02]  /*06b0*/  P2R R2, PR, RZ, 0x8 ;  /* 0x00000008ff027803 */ /* 0x000fe40000000000 */
[----:B------:R-:W-:Y:S02]  /*06c0*/  CS2R R30, SRZ ;  /* 0x00000000001e7805 */ /* 0x000fe4000001ff00 */
[----:B------:R-:W-:Y:S01]  /*06d0*/  CS2R R28, SRZ ;  /* 0x00000000001c7805 */ /* 0x000fe2000001ff00 */
[----:B--2---:R-:W-:Y:S01]  /*06e0*/  IMAD R15, R0, 0x90, R3 ;  /* 0x00000090000f7824 */ /* 0x004fe200078e0203 */
[----:B----4-:R-:W-:Y:S01]  /*06f0*/  @P0 R2UR UR38, R4 ;  /* 0x00000000042602ca */ /* 0x010fe200000e0000 */
[----:B------:R-:W-:-:S14]  /*0700*/  @P4 BRA `(.L_x_2) ;  /* 0x0000000000f04947 */ /* 0x000fdc0003800000 */
[----:B------:R-:W0:Y:S01]  /*0710*/  LDCU UR4, c[0x0][0x478] ;  /* 0x00008f00ff0477ac */ /* 0x000e220008000800 */
[----:B------:R-:W-:Y:S01]  /*0720*/  VIADD R7, R3, UR7 ;  /* 0x0000000703077c36 */ /* 0x000fe20008000000 */
[----:B0-----:R-:W-:-:S09]  /*0730*/  UISETP.NE.AND UP0, UPT, UR4, 0x2, UPT ;  /* 0x000000020400788c */ /* 0x001fd2000bf05270 */
[----:B------:R-:W-:Y:S05]  /*0740*/  BRA.U UP0, `(.L_x_3) ;  /* 0x0000000100d47547 */ /* 0x000fea000b800000 */
[----:B------:R-:W0:Y:S02]  /*0750*/  LDCU.64 UR10, c[0x0][0x388] ;  /* 0x00007100ff0a77ac */ /* 0x000e240008000a00 */
[----:B0-----:R-:W-:-:S04]  /*0760*/  IADD3 R6, P0, PT, R7, UR10, RZ ;  /* 0x0000000a07067c10 */ /* 0x001fc8000ff1e0ff */
[----:B------:R-:W-:-:S05]  /*0770*/  LEA.HI.X.SX32 R7, R7, UR11, 0x1, P0 ;  /* 0x0000000b07077c11 */ /* 0x000fca00080f0eff */
[----:B------:R-:W2:Y:S01]  /*0780*/  LDG.E.64 R10, desc[UR36][R6.64] ;  /* 0x00000024060a7981 */ /* 0x000ea2000c1e1b00 */
[----:B------:R-:W0:Y:S03]  /*0790*/  LDC.64 R4, c[0x0][0x468] ;  /* 0x00011a00ff047b82 */ /* 0x000e260000000a00 */
[----:B0-----:R-:W3:Y:S01]  /*07a0*/  LDG.E R4, desc[UR36][R4.64] ;  /* 0x0000002404047981 */ /* 0x001ee2000c1e1900 */
[C-C-:B--2---:R-:W-:Y:S01]  /*07b0*/  SHF.R.S64 R14, R10.reuse, 0x10, R11.reuse ;  /* 0x000000100a0e7819 */ /* 0x144fe2000000100b */
[----:B------:R0:W3:Y:S01]  /*07c0*/  I2F.S8 R9, R10 ;  /* 0x0000000a00097306 */ /* 0x0000e20000001400 */
[----:B------:R-:W-:Y:S02]  /*07d0*/  SHF.R.U64 R7, R10, 0x10, R11 ;  /* 0x000000100a077819 */ /* 0x000fe4000000120b */
[----:B------:R-:W-:Y:S02]  /*07e0*/  LOP3.LUT R14, R14, 0xff, RZ, 0xc0, !PT ;  /* 0x000000ff0e0e7812 */ /* 0x000fe400078ec0ff */
[----:B------:R-:W-:-:S02]  /*07f0*/  PRMT R0, R10, 0x9910, RZ ;  /* 0x000099100a007816 */ /* 0x000fc400000000ff */
[----:B------:R-:W-:Y:S02]  /*0800*/  SHF.R.U64 R6, R14, 0x7, RZ ;  /* 0x000000070e067819 */ /* 0x000fe400000012ff */
[----:B0-----:R-:W-:Y:S02]  /*0810*/  SHF.R.S32.HI R10, RZ, 0x10, R11 ;  /* 0x00000010ff0a7819 */ /* 0x001fe4000001140b */
[----:B------:R-:W-:Y:S02]  /*0820*/  PRMT R7, R7, 0x9910, RZ ;  /* 0x0000991007077816 */ /* 0x000fe400000000ff */
[----:B------:R-:W-:Y:S02]  /*0830*/  LOP3.LUT R12, R11, 0xff, RZ, 0xc0, !PT ;  /* 0x000000ff0b0c7812 */ /* 0x000fe400078ec0ff */
[----:B------:R-:W-:Y:S02]  /*0840*/  LOP3.LUT R10, R10, 0xff, RZ, 0xc0, !PT ;  /* 0x000000ff0a0a7812 */ /* 0x000fe400078ec0ff */
[----:B------:R-:W-:Y:S01]  /*0850*/  ISETP.NE.U32.AND P0, PT, R6, RZ, PT ;  /* 0x000000ff0600720c */ /* 0x000fe20003f05070 */
[----:B------:R-:W-:Y:S01]  /*0860*/  IMAD.MOV.U32 R6, RZ, RZ, R7 ;  /* 0x000000ffff067224 */ /* 0x000fe200078e0007 */
[----:B------:R-:W-:-:S02]  /*0870*/  SHF.R.U64 R8, R12, 0x7, RZ ;  /* 0x000000070c087819 */ /* 0x000fc400000012ff */
[----:B------:R-:W-:Y:S02]  /*0880*/  SHF.R.U64 R7, R10, 0x7, RZ ;  /* 0x000000070a077819 */ /* 0x000fe400000012ff */
[----:B------:R-:W-:Y:S01]  /*0890*/  ISETP.NE.U32.AND P1, PT, R8, RZ, PT ;  /* 0x000000ff0800720c */ /* 0x000fe20003f25070 */
[----:B---3--:R-:W-:Y:S01]  /*08a0*/  FMUL.FTZ R9, R4, R9 ;  /* 0x0000000904097220 */ /* 0x008fe20000410000 */
[----:B------:R-:W-:Y:S02]  /*08b0*/  ISETP.NE.U32.AND P2, PT, R7, RZ, PT ;  /* 0x000000ff0700720c */ /* 0x000fe40003f45070 */
[----:B------:R-:W-:Y:S02]  /*08c0*/  ISETP.NE.U32.AND.EX P1, PT, RZ, RZ, PT, P1 ;  /* 0x000000ffff00720c */ /* 0x000fe40003f25110 */
[----:B------:R-:W-:Y:S02]  /*08d0*/  ISETP.NE.U32.AND.EX P0, PT, RZ, RZ, PT, P0 ;  /* 0x000000ffff00720c */ /* 0x000fe40003f05100 */
[----:B------:R-:W-:-:S02]  /*08e0*/  ISETP.NE.U32.AND.EX P2, PT, RZ, RZ, PT, P2 ;  /* 0x000000ffff00720c */ /* 0x000fc40003f45120 */
[----:B------:R-:W-:Y:S02]  /*08f0*/  PRMT R8, R11, 0x9910, RZ ;  /* 0x000099100b087816 */ /* 0x000fe400000000ff */
[----:B------:R-:W-:Y:S02]  /*0900*/  SHF.R.S32.HI R21, RZ, 0x18, R11 ;  /* 0x00000018ff157819 */ /* 0x000fe4000001140b */
[----:B------:R-:W-:Y:S02]  /*0910*/  SHF.R.S32.HI R0, RZ, 0x8, R0 ;  /* 0x00000008ff007819 */ /* 0x000fe40000011400 */
[----:B------:R-:W-:Y:S02]  /*0920*/  SHF.R.S32.HI R8, RZ, 0x8, R8 ;  /* 0x00000008ff087819 */ /* 0x000fe40000011408 */
[----:B------:R-:W-:Y:S01]  /*0930*/  SHF.R.S32.HI R6, RZ, 0x8, R6 ;  /* 0x00000008ff067819 */ /* 0x000fe20000011406 */
[----:B------:R-:W-:Y:S01]  /*0940*/  I2F.S16 R21, R21 ;  /* 0x0000001500157306 */ /* 0x000fe20000101400 */
[----:B------:R-:W-:-:S02]  /*0950*/  @P1 LOP3.LUT R12, R12, 0xffffff00, RZ, 0xfc, !PT ;  /* 0xffffff000c0c1812 */ /* 0x000fc400078efcff */
[----:B------:R-:W-:Y:S02]  /*0960*/  @P0 LOP3.LUT R14, R14, 0xffffff00, RZ, 0xfc, !PT ;  /* 0xffffff000e0e0812 */ /* 0x000fe400078efcff */
[----:B------:R-:W-:-:S03]  /*0970*/  @P2 LOP3.LUT R10, R10, 0xffffff00, RZ, 0xfc, !PT ;  /* 0xffffff000a0a2812 */ /* 0x000fc600078efcff */
[----:B------:R-:W0:Y:S08]  /*0980*/  I2F.S16 R5, R0 ;  /* 0x0000000000057306 */ /* 0x000e300000101400 */
[----:B------:R1:W2:Y:S01]  /*0990*/  I2F.S16 R17, R8 ;  /* 0x0000000800117306 */ /* 0x0002a20000101400 */
[----:B0-----:R-:W-:-:S07]  /*09a0*/  FMUL.FTZ R28, R4, R5 ;  /* 0x00000005041c7220 */ /* 0x001fce0000410000 */
[----:B------:R-:W0:Y:S01]  /*09b0*/  I2F.S16 R11, R6 ;  /* 0x00000006000b7306 */ /* 0x000e220000101400 */
[----:B-1----:R-:W-:Y:S01]  /*09c0*/  FMUL.FTZ R8, R4, R21 ;  /* 0x0000001504087220 */ /* 0x002fe20000410000 */
[----:B------:R-:W-:Y:S01]  /*09d0*/  F2FP.F16.F32.PACK_AB R28, R28, R9 ;  /* 0x000000091c1c723e */ /* 0x000fe200000000ff */
[----:B--2---:R-:W-:-:S05]  /*09e0*/  FMUL.FTZ R30, R4, R17 ;  /* 0x00000011041e7220 */ /* 0x004fca0000410000 */
[----:B------:R-:W1:Y:S01]  /*09f0*/  I2F.S8 R13, R12 ;  /* 0x0000000c000d7306 */ /* 0x000e620000001400 */
[----:B0-----:R-:W-:-:S07]  /*0a00*/  FMUL.FTZ R0, R4, R11 ;  /* 0x0000000b04007220 */ /* 0x001fce0000410000 */
[----:B------:R-:W0:Y:S01]  /*0a10*/  I2F.S8 R7, R14 ;  /* 0x0000000e00077306 */ /* 0x000e220000001400 */
[----:B-1----:R-:W-:-:S07]  /*0a20*/  FMUL.FTZ R13, R4, R13 ;  /* 0x0000000d040d7220 */ /* 0x002fce0000410000 */
[----:B------:R-:W1:Y:S01]  /*0a30*/  I2F.S8 R19, R10 ;  /* 0x0000000a00137306 */ /* 0x000e620000001400 */
[----:B------:R-:W-:Y:S01]  /*0a40*/  F2FP.F16.F32.PACK_AB R30, R30, R13 ;  /* 0x0000000d1e1e723e */ /* 0x000fe200000000ff */
[----:B0-----:R-:W-:-:S05]  /*0a50*/  FMUL.FTZ R7, R4, R7 ;  /* 0x0000000704077220 */ /* 0x001fca0000410000 */
[----:B------:R-:W-:Y:S01]  /*0a60*/  F2FP.F16.F32.PACK_AB R29, R0, R7 ;  /* 0x00000007001d723e */ /* 0x000fe200000000ff */
[----:B-1----:R-:W-:-:S05]  /*0a70*/  FMUL.FTZ R19, R4, R19 ;  /* 0x0000001304137220 */ /* 0x002fca0000410000 */
[----:B------:R-:W-:Y:S01]  /*0a80*/  F2FP.F16.F32.PACK_AB R31, R8, R19 ;  /* 0x00000013081f723e */ /* 0x000fe200000000ff */
[----:B------:R-:W-:Y:S06]  /*0a90*/  BRA `(.L_x_2) ;  /* 0x00000000000c7947 */ /* 0x000fec0003800000 */
.L_x_3:
[----:B------:R-:W0:Y:S02]  /*0aa0*/  LDC.64 R4, c[0x0][0x388] ;  /* 0x0000e200ff047b82 */ /* 0x000e240000000a00 */
[----:B0-----:R-:W-:-:S05]  /*0ab0*/  IMAD.WIDE R4, R7, 0x2, R4 ;  /* 0x0000000207047825 */ /* 0x001fca00078e0204 */
[----:B------:R0:W5:Y:S02]  /*0ac0*/  LDG.E.128 R28, desc[UR36][R4.64] ;  /* 0x00000024041c7981 */ /* 0x000164000c1e1d00 */
.L_x_2:
[----:B------:R-:W-:Y:S05]  /*0ad0*/  BSYNC.RECONVERGENT B0 ;  /* 0x0000000000007941 */ /* 0x000fea0003800200 */
.L_x_1:
[----:B------:R-:W1:Y:S01]  /*0ae0*/  LDCU.64 UR10, c[0x0][0x3a0] ;  /* 0x00007400ff0a77ac */ /* 0x000e620008000a00 */
[----:B------:R-:W2:Y:S01]  /*0af0*/  LDC.64 R6, c[0x0][0x418] ;  /* 0x00010600ff067b82 */ /* 0x000ea20000000a00 */
[----:B------:R-:W-:Y:S01]  /*0b00*/  @!P4 IMAD R0, R23, UR9, R16 ;  /* 0x000000091700cc24 */ /* 0x000fe2000f8e0210 */
[----:B------:R-:W-:Y:S01]  /*0b10*/  CS2R R26, SRZ ;  /* 0x00000000001a7805 */ /* 0x000fe2000001ff00 */
[----:B------:R-:W-:Y:S01]  /*0b20*/  UIMAD UR42, UR42, 0x90, URZ ;  /* 0x000000902a2a78a4 */ /* 0x000fe2000f8e02ff */
[----:B------:R-:W-:Y:S01]  /*0b30*/  CS2R R18, SRZ ;  /* 0x0000000000127805 */ /* 0x000fe2000001ff00 */
[----:B------:R-:W3:Y:S01]  /*0b40*/  LDCU.64 UR6, c[0x0][0x390] ;  /* 0x00007200ff0677ac */ /* 0x000ee20008000a00 */
[----:B------:R-:W-:Y:S02]  /*0b50*/  @!P4 SHF.L.U32 R0, R0, 0x3, RZ ;  /* 0x000000030000c819 */ /* 0x000fe400000006ff */
[----:B0-----:R-:W0:Y:S01]  /*0b60*/  @!P4 LDC.64 R4, c[0x0][0x3b8] ;  /* 0x0000ee00ff04cb82 */ /* 0x001e220000000a00 */
[----:B------:R-:W-:Y:S01]  /*0b70*/  VOTEU.ANY UP0, P3 ;  /* 0x0000000000ff7886 */ /* 0x000fe20001800100 */
[----:B------:R-:W-:Y:S01]  /*0b80*/  PLOP3.LUT P2, PT, PT, PT, UP0, 0x40, 0x4 ;  /* 0x000000000004781c */ /* 0x000fe20003f4e808 */
[----:B------:R-:W-:Y:S01]  /*0b90*/  @!P4 IMAD R17, R25, UR42, R0 ;  /* 0x0000002a1911cc24 */ /* 0x000fe2000f8e0200 */
[----:B------:R-:W-:-:S02]  /*0ba0*/  CS2R R24, SRZ ;  /* 0x0000000000187805 */ /* 0x000fc4000001ff00 */
[----:B------:R-:W-:Y:S02]  /*0bb0*/  ISETP.NE.AND P5, PT, R20, RZ, PT ;  /* 0x000000ff1400720c */ /* 0x000fe40003fa5270 */
[----:B------:R-:W-:Y:S02]  /*0bc0*/  ISETP.GT.U32.OR P2, PT, R23, 0x1f, P2 ;  /* 0x0000001f1700780c */ /* 0x000fe40001744470 */
[----:B-1----:R-:W-:-:S04]  /*0bd0*/  ISETP.NE.U32.AND P1, PT, RZ, UR10, PT ;  /* 0x0000000aff007c0c */ /* 0x002fc8000bf25070 */
[----:B------:R-:W-:Y:S02]  /*0be0*/  ISETP.NE.AND.EX P1, PT, RZ, UR11, PT, P1 ;  /* 0x0000000bff007c0c */ /* 0x000fe4000bf25310 */
[----:B---3--:R-:W-:Y:S02]  /*0bf0*/  ISETP.NE.U32.AND P3, PT, RZ, UR6, PT ;  /* 0x00000006ff007c0c */ /* 0x008fe4000bf65070 */
[----:B------:R-:W-:Y:S02]  /*0c00*/  ISETP.GT.U32.OR P1, PT, R23, 0x11, !P1 ;  /* 0x000000111700780c */ /* 0x000fe40004f24470 */
[----:B--2---:R-:W-:Y:S01]  /*0c10*/  ISETP.NE.U32.AND P0, PT, R6, RZ, PT ;  /* 0x000000ff0600720c */ /* 0x004fe20003f05070 */
[----:B------:R-:W1:Y:S01]  /*0c20*/  @!P2 LDC.64 R12, c[0x0][0x450] ;  /* 0x00011400ff0cab82 */ /* 0x000e620000000a00 */
[----:B------:R-:W-:Y:S02]  /*0c30*/  ISETP.NE.OR P1, PT, R20, RZ, P1 ;  /* 0x000000ff1400720c */ /* 0x000fe40000f25670 */
[----:B------:R-:W-:Y:S01]  /*0c40*/  ISETP.NE.AND.EX P0, PT, R7, RZ, PT, P0 ;  /* 0x000000ff0700720c */ /* 0x000fe20003f05300 */
[----:B0-----:R-:W-:Y:S01]  /*0c50*/  @!P4 IMAD.WIDE R4, R17, 0x2, R4 ;  /* 0x000000021104c825 */ /* 0x001fe200078e0204 */
[----:B------:R-:W-:-:S02]  /*0c60*/  CS2R R16, SRZ ;  /* 0x0000000000107805 */ /* 0x000fc4000001ff00 */
[----:B------:R-:W-:Y:S02]  /*0c70*/  ISETP.NE.AND.EX P3, PT, RZ, UR7, PT, P3 ;  /* 0x00000007ff007c0c */ /* 0x000fe4000bf65330 */
[----:B------:R0:W5:Y:S02]  /*0c80*/  @!P4 LDG.E.128 R24, desc[UR36][R4.64] ;  /* 0x000000240418c981 */ /* 0x000164000c1e1d00 */
[----:B------:R-:W-:-:S03]  /*0c90*/  ISETP.GT.U32.OR P3, PT, R23, 0x11, !P3 ;  /* 0x000000111700780c */ /* 0x000fc60005f64470 */
[----:B------:R-:W2:Y:S08]  /*0ca0*/  @!P1 LDC.64 R6, c[0x0][0x3a0] ;  /* 0x0000e800ff069b82 */ /* 0x000eb00000000a00 */
[----:B------:R-:W3:Y:S08]  /*0cb0*/  @P0 LDC.64 R8, c[0x0][0x418] ;  /* 0x00010600ff080b82 */ /* 0x000ef00000000a00 */
[----:B------:R-:W4:Y:S01]  /*0cc0*/  @!P3 LDC.64 R10, c[0x0][0x390] ;  /* 0x0000e400ff0abb82 */ /* 0x000f220000000a00 */
[----:B--2---:R-:W-:-:S05]  /*0cd0*/  @!P1 IMAD.WIDE.U32 R6, R15, 0x2, R6 ;  /* 0x000000020f069825 */ /* 0x004fca00078e0006 */
[----:B------:R0:W5:Y:S01]  /*0ce0*/  @!P1 LDG.E.128 R16, desc[UR36][R6.64] ;  /* 0x0000002406109981 */ /* 0x000162000c1e1d00 */
[----:B-1----:R-:W-:Y:S05]  /*0cf0*/  @P5 BRA `(.L_x_4) ;  /* 0x0000000000105947 */ /* 0x002fea0003800000 */
[----:B-----5:R-:W-:Y:S02]  /*0d00*/  HFMA2 R24, R24, 1, 1, R16 ;  /* 0x3c003c0018187831 */ /* 0x020fe40000000010 */
[----:B------:R-:W-:Y:S02]  /*0d10*/  HADD2 R25, R25, R17 ;  /* 0x0000001119197230 */ /* 0x000fe40000000000 */
[----:B------:R-:W-:Y:S02]  /*0d20*/  HFMA2 R26, R26, 1, 1, R18 ;  /* 0x3c003c001a1a7831 */ /* 0x000fe40000000012 */
[----:B------:R-:W-:-:S07]  /*0d30*/  HADD2 R27, R27, R19 ;  /* 0x000000131b1b7230 */ /* 0x000fce0000000000 */
.L_x_4:
[----:B------:R-:W-:Y:S01]  /*0d40*/  VOTEU.ALL UP0, P2 ;  /* 0x0000000000ff7886 */ /* 0x000fe20001000000 */
[----:B---3--:R-:W-:Y:S01]  /*0d50*/  @P0 IMAD.WIDE.U32 R8, R33, 0x4, R8 ;  /* 0x0000000421080825 */ /* 0x008fe200078e0008 */
[----:B------:R-:W-:Y:S02]  /*0d60*/  CS2R R34, SRZ ;  /* 0x0000000000227805 */ /* 0x000fe4000001ff00 */
[----:B------:R-:W-:Y:S01]  /*0d70*/  CS2R R32, SRZ ;  /* 0x0000000000207805 */ /* 0x000fe2000001ff00 */
[----:B------:R-:W-:Y:S01]  /*0d80*/  @!UP0 UIMAD UR4, UR38, UR5, URZ ;  /* 0x00000005260482a4 */ /* 0x000fe2000f8e02ff */
[----:B0---4-:R-:W-:Y:S01]  /*0d90*/  @!P3 IMAD.WIDE.U32 R4, R15, 0x2, R10 ;  /* 0x000000020f04b825 */ /* 0x011fe200078e000a */
[----:B------:R-:W2:Y:S01]  /*0da0*/  @P0 LDG.E R8, desc[UR36][R8.64] ;  /* 0x0000002408080981 */ /* 0x000ea2000c1e1900 */
[----:B------:R-:W0:Y:S03]  /*0db0*/  LDC R10, c[0x0][0x400] ;  /* 0x00010000ff0a7b82 */ /* 0x000e260000000800 */
[----:B------:R-:W-:Y:S01]  /*0dc0*/  IMAD.U32 R0, RZ, RZ, UR4 ;  /* 0x00000004ff007e24 */ /* 0x000fe2000f8e00ff */
[----:B------:R-:W3:Y:S03]  /*0dd0*/  @!P3 LDG.E.128 R32, desc[UR36][R4.64] ;  /* 0x000000240420b981 */ /* 0x000ee6000c1e1d00 */
[----:B------:R-:W-:Y:S01]  /*0de0*/  @!P2 IMAD R7, R0, 0x90, R15 ;  /* 0x000000900007a824 */ /* 0x000fe200078e020f */
[----:B------:R-:W1:Y:S03]  /*0df0*/  LDCU.U8 UR4, c[0x0][0x404] ;  /* 0x00008080ff0477ac */ /* 0x000e660008000000 */
[----:B------:R-:W-:-:S05]  /*0e00*/  @!P2 IMAD.WIDE R6, R7, 0x2, R12 ;  /* 0x000000020706a825 */ /* 0x000fca00078e020c */
[----:B------:R-:W4:Y:S01]  /*0e10*/  @!P2 LDG.E.128 R12, desc[UR36][R6.64] ;  /* 0x00000024060ca981 */ /* 0x000f22000c1e1d00 */
[----:B-1----:R-:W-:-:S04]  /*0e20*/  ISETP.NE.AND P1, PT, RZ, UR4, PT ;  /* 0x00000004ff007c0c */ /* 0x002fc8000bf25270 */
[----:B0-----:R-:W-:Y:S01]  /*0e30*/  ISETP.LT.OR P1, PT, R10, 0x1, P1 ;  /* 0x000000010a00780c */ /* 0x001fe20000f21670 */
[----:B------:R-:W-:Y:S01]  /*0e40*/  UMOV UR39, URZ ;  /* 0x000000ff00277c82 */ /* 0x000fe20008000000 */
[----:B------:R-:W-:Y:S01]  /*0e50*/  BSSY.RECONVERGENT B6, `(.L_x_5) ;  /* 0x00001fc000067945 */ /* 0x000fe20003800200 */
[----:B--2---:R-:W-:Y:S01]  /*0e60*/  @P0 R2UR UR39, R8 ;  /* 0x00000000082702ca */ /* 0x004fe200000e0000 */
[----:B---3-5:R-:W-:Y:S02]  /*0e70*/  HFMA2 R28, R28, 1, 1, R32 ;  /* 0x3c003c001c1c7831 */ /* 0x028fe40000000020 */
[----:B------:R-:W-:Y:S02]  /*0e80*/  HFMA2 R30, R30, 1, 1, R34 ;  /* 0x3c003c001e1e7831 */ /* 0x000fe40000000022 */
[----:B------:R-:W-:Y:S02]  /*0e90*/  HADD2 R29, R29, R33 ;  /* 0x000000211d1d7230 */ /* 0x000fe40000000000 */
[----:B------:R-:W-:-:S02]  /*0ea0*/  HADD2 R31, R31, R35 ;  /* 0x000000231f1f7230 */ /* 0x000fc40000000000 */
[----:B----4-:R-:W-:Y:S02]  /*0eb0*/  @!P2 HFMA2 R25, R25, R13, -RZ ;  /* 0x0000000d1919a231 */ /* 0x010fe400001000ff */
[----:B------:R-:W-:Y:S02]  /*0ec0*/  @!P2 HFMA2 R27, R27, R15, -RZ ;  /* 0x0000000f1b1ba231 */ /* 0x000fe400001000ff */
[----:B------:R-:W-:Y:S02]  /*0ed0*/  @!P2 HMUL2 R24, R24, R12 ;  /* 0x0000000c1818a232 */ /* 0x000fe40000000000 */
[----:B------:R-:W-:Y:S01]  /*0ee0*/  @!P2 HMUL2 R26, R26, R14 ;  /* 0x0000000e1a1aa232 */ /* 0x000fe20000000000 */
[----:B------:R-:W-:Y:S06]  /*0ef0*/  @P1 BRA `(.L_x_6) ;  /* 0x0000000800a41947 */ /* 0x000fec0003800000 */
[----:B------:R-:W-:Y:S05]  /*0f00*/  @P5 BRA `(.L_x_7) ;  /* 0x0000000400885947 */ /* 0x000fea0003800000 */
[----:B------:R-:W-:-:S13]  /*0f10*/  ISETP.GE.AND P0, PT, R3, R10, PT ;  /* 0x0000000a0300720c */ /* 0x000fda0003f06270 */
[----:B------:R-:W-:Y:S05]  /*0f20*/  @P0 BRA `(.L_x_8) ;  /* 0x0000001c00b80947 */ /* 0x000fea0003800000 */
[----:B------:R-:W-:Y:S01]  /*0f30*/  I2FP.F32.U32 R4, R10 ;  /* 0x0000000a00047245 */ /* 0x000fe20000201000 */
[C---:B------:R-:W-:Y:S01]  /*0f40*/  VIADD R5, R3.reuse, 0x2 ;  /* 0x0000000203057836 */ /* 0x040fe20000000000 */
[----:B------:R-:W-:Y:S01]  /*0f50*/  I2FP.F32.U32 R0, R3 ;  /* 0x0000000300007245 */ /* 0x000fe20000201000 */
[C---:B------:R-:W-:Y:S01]  /*0f60*/  VIADD R7, R3.reuse, 0x6 ;  /* 0x0000000603077836 */ /* 0x040fe20000000000 */
[----:B------:R-:W-:Y:S01]  /*0f70*/  IADD3 R6, PT, PT, R3, 0x4, RZ ;  /* 0x0000000403067810 */ /* 0x000fe20007ffe0ff */
[--C-:B------:R-:W-:Y:S01]  /*0f80*/  HADD2.F32 R21, -RZ, R30.reuse.H1_H1 ;  /* 0x3000001eff157230 */ /* 0x100fe20000004100 */
[----:B------:R-:W0:Y:S01]  /*0f90*/  MUFU.RCP R4, R4 ;  /* 0x0000000400047308 */ /* 0x000e220000001000 */
[----:B------:R-:W-:Y:S01]  /*0fa0*/  I2FP.F32.U32 R5, R5 ;  /* 0x0000000500057245 */ /* 0x000fe20000201000 */
[----:B------:R-:W-:Y:S01]  /*0fb0*/  HADD2.F32 R15, -RZ, R30.H0_H0 ;  /* 0x2000001eff0f7230 */ /* 0x000fe20000004100 */
[----:B------:R-:W-:Y:S01]  /*0fc0*/  I2FP.F32.U32 R6, R6 ;  /* 0x0000000600067245 */ /* 0x000fe20000201000 */
[--C-:B------:R-:W-:Y:S01]  /*0fd0*/  HADD2.F32 R11, -RZ, R29.reuse.H1_H1 ;  /* 0x3000001dff0b7230 */ /* 0x100fe20000004100 */
[----:B------:R-:W-:Y:S01]  /*0fe0*/  I2FP.F32.U32 R7, R7 ;  /* 0x0000000700077245 */ /* 0x000fe20000201000 */
[----:B------:R-:W-:-:S02]  /*0ff0*/  HADD2.F32 R29, -RZ, R29.H0_H0 ;  /* 0x2000001dff1d7230 */ /* 0x000fc40000004100 */
[--C-:B------:R-:W-:Y:S02]  /*1000*/  HADD2.F32 R33, -RZ, R26.reuse.H1_H1 ;  /* 0x3000001aff217230 */ /* 0x100fe40000004100 */
[--C-:B------:R-:W-:Y:S02]  /*1010*/  HADD2.F32 R37, -RZ, R31.reuse.H1_H1 ;  /* 0x3000001fff257230 */ /* 0x100fe40000004100 */
[----:B------:R-:W-:Y:S02]  /*1020*/  HADD2.F32 R35, -RZ, R31.H0_H0 ;  /* 0x2000001fff237230 */ /* 0x000fe40000004100 */
[----:B------:R-:W-:Y:S02]  /*1030*/  HADD2.F32 R31, -RZ, R26.H0_H0 ;  /* 0x2000001aff1f7230 */ /* 0x000fe40000004100 */
[----:B------:R-:W-:Y:S02]  /*1040*/  HADD2.F32 R39, -RZ, R27.H1_H1 ;  /* 0x3000001bff277230 */ /* 0x000fe40000004100 */
[-C--:B0-----:R-:W-:Y:S01]  /*1050*/  FMUL.FTZ R0, R0, R4.reuse ;  /* 0x0000000400007220 */ /* 0x081fe20000410000 */
[-C--:B------:R-:W-:Y:S01]  /*1060*/  FMUL.FTZ R5, R5, R4.reuse ;  /* 0x0000000405057220 */ /* 0x080fe20000410000 */
[-C--:B------:R-:W-:Y:S01]  /*1070*/  FMUL.FTZ R6, R6, R4.reuse ;  /* 0x0000000406067220 */ /* 0x080fe20000410000 */
[----:B------:R-:W-:Y:S01]  /*1080*/  FMUL.FTZ R4, R7, R4 ;  /* 0x0000000407047220 */ /* 0x000fe20000410000 */
[----:B------:R-:W-:Y:S01]  /*1090*/  FMUL.FTZ R3, R0, 13.28771209716796875 ;  /* 0x41549a7800037820 */ /* 0x000fe20000410000 */
[----:B------:R-:W-:Y:S01]  /*10a0*/  FMUL.FTZ R5, R5, 13.28771209716796875 ;  /* 0x41549a7805057820 */ /* 0x000fe20000410000 */
[----:B------:R-:W-:-:S02]  /*10b0*/  VIADD R0, R20, -UR39 ;  /* 0x8000002714007c36 */ /* 0x000fc40008000000 */
[----:B------:R-:W-:Y:S01]  /*10c0*/  FMUL.FTZ R7, R6, 13.28771209716796875 ;  /* 0x41549a7806077820 */ /* 0x000fe20000410000 */
[----:B------:R-:W-:Y:S01]  /*10d0*/  FMUL.FTZ R9, R4, 13.28771209716796875 ;  /* 0x41549a7804097820 */ /* 0x000fe20000410000 */
[----:B------:R-:W-:Y:S01]  /*10e0*/  HADD2.F32 R27, -RZ, R27.H0_H0 ;  /* 0x2000001bff1b7230 */ /* 0x000fe20000004100 */
[----:B------:R-:W0:Y:S01]  /*10f0*/  MUFU.EX2 R3, -R3 ;  /* 0x8000000300037308 */ /* 0x000e220000000800 */
[----:B------:R-:W-:-:S03]  /*1100*/  I2FP.F32.S32 R0, R0 ;  /* 0x0000000000007245 */ /* 0x000fc60000201400 */
[----:B------:R-:W1:Y:S04]  /*1110*/  MUFU.EX2 R5, -R5 ;  /* 0x8000000500057308 */ /* 0x000e680000000800 */
[----:B------:R-:W2:Y:S04]  /*1120*/  MUFU.EX2 R7, -R7 ;  /* 0x8000000700077308 */ /* 0x000ea80000000800 */
[----:B------:R-:W3:Y:S01]  /*1130*/  MUFU.EX2 R9, -R9 ;  /* 0x8000000900097308 */ /* 0x000ee20000000800 */
[----:B0-----:R-:W-:-:S04]  /*1140*/  FMUL.FTZ R3, R0, R3 ;  /* 0x0000000300037220 */ /* 0x001fc80000410000 */
[----:B------:R-:W-:Y:S01]  /*1150*/  FMUL.RZ R13, R3, 0.15915493667125701904 ;  /* 0x3e22f983030d7820 */ /* 0x000fe2000040c000 */
[----:B-1----:R-:W-:Y:S01]  /*1160*/  FMUL.FTZ R6, R0, R5 ;  /* 0x0000000500067220 */ /* 0x002fe20000410000 */
[--C-:B------:R-:W-:Y:S02]  /*1170*/  HADD2.F32 R5, -RZ, R28.reuse.H1_H1 ;  /* 0x3000001cff057230 */ /* 0x100fe40000004100 */
[----:B------:R-:W0:Y:S01]  /*1180*/  MUFU.SIN R4, R13 ;  /* 0x0000000d00047308 */ /* 0x000e220000000400 */
[----:B------:R-:W-:Y:S01]  /*1190*/  FMUL.RZ R14, R6, 0.15915493667125701904 ;  /* 0x3e22f983060e7820 */ /* 0x000fe2000040c000 */
[C---:B--2---:R-:W-:Y:S01]  /*11a0*/  FMUL.FTZ R6, R0.reuse, R7 ;  /* 0x0000000700067220 */ /* 0x044fe20000410000 */
[----:B------:R-:W-:Y:S02]  /*11b0*/  HADD2.F32 R28, -RZ, R28.H0_H0 ;  /* 0x2000001cff1c7230 */ /* 0x000fe40000004100 */
[----:B---3--:R-:W-:Y:S01]  /*11c0*/  FMUL.FTZ R0, R0, R9 ;  /* 0x0000000900007220 */ /* 0x008fe20000410000 */
[----:B------:R-:W-:Y:S01]  /*11d0*/  FMUL.RZ R7, R6, 0.15915493667125701904 ;  /* 0x3e22f98306077820 */ /* 0x000fe2000040c000 */
[--C-:B------:R-:W-:Y:S01]  /*11e0*/  HADD2.F32 R6, -RZ, R24.reuse.H1_H1 ;  /* 0x30000018ff067230 */ /* 0x100fe20000004100 */
[----:B------:R1:W2:Y:S01]  /*11f0*/  MUFU.COS R3, R13 ;  /* 0x0000000d00037308 */ /* 0x0002a20000000000 */
[----:B------:R-:W-:Y:S01]  /*1200*/  FMUL.RZ R30, R0, 0.15915493667125701904 ;  /* 0x3e22f983001e7820 */ /* 0x000fe2000040c000 */
[----:B------:R-:W-:-:S06]  /*1210*/  HADD2.F32 R24, -RZ, R24.H0_H0 ;  /* 0x20000018ff187230 */ /* 0x000fcc0000004100 */
[----:B------:R-:W3:Y:S01]  /*1220*/  MUFU.SIN R10, R14 ;  /* 0x0000000e000a7308 */ /* 0x000ee20000000400 */
[--C-:B-1----:R-:W-:Y:S02]  /*1230*/  HADD2.F32 R13, -RZ, R25.reuse.H1_H1 ;  /* 0x30000019ff0d7230 */ /* 0x102fe40000004100 */
[----:B0-----:R-:W-:Y:S01]  /*1240*/  FMUL.FTZ R0, R4, R5 ;  /* 0x0000000504007220 */ /* 0x001fe20000410000 */
[----:B------:R-:W-:-:S04]  /*1250*/  HADD2.F32 R25, -RZ, R25.H0_H0 ;  /* 0x20000019ff197230 */ /* 0x000fc80000004100 */
[----:B------:R-:W0:Y:S01]  /*1260*/  MUFU.COS R8, R14 ;  /* 0x0000000e00087308 */ /* 0x000e220000000000 */
[C---:B--2---:R-:W-:Y:S01]  /*1270*/  FMUL.FTZ R5, R3.reuse, R5 ;  /* 0x0000000503057220 */ /* 0x044fe20000410000 */
[C---:B------:R-:W-:Y:S01]  /*1280*/  FMUL.FTZ R9, R3.reuse, R6 ;  /* 0x0000000603097220 */ /* 0x040fe20000410000 */
[-C--:B------:R-:W-:Y:S02]  /*1290*/  FFMA.FTZ R0, R3, R28.reuse, -R0 ;  /* 0x0000001c03007223 */ /* 0x080fe40000010800 */
[----:B------:R-:W-:-:S03]  /*12a0*/  FFMA.FTZ R5, R4, R28, R5 ;  /* 0x0000001c04057223 */ /* 0x000fc60000010005 */
[----:B------:R-:W1:Y:S02]  /*12b0*/  MUFU.SIN R14, R7 ;  /* 0x00000007000e7308 */ /* 0x000e640000000400 */
[----:B------:R-:W-:-:S06]  /*12c0*/  F2FP.F16.F32.PACK_AB R28, R5, R0 ;  /* 0x00000000051c723e */ /* 0x000fcc00000000ff */
[----:B------:R2:W4:Y:S08]  /*12d0*/  MUFU.COS R12, R7 ;  /* 0x00000007000c7308 */ /* 0x0005300000000000 */
[----:B------:R-:W5:Y:S01]  /*12e0*/  MUFU.SIN R22, R30 ;  /* 0x0000001e00167308 */ /* 0x000f620000000400 */
[----:B--2---:R-:W-:Y:S01]  /*12f0*/  FMUL.FTZ R7, R4, R6 ;  /* 0x0000000604077220 */ /* 0x004fe20000410000 */
[-C--:B---3--:R-:W-:Y:S01]  /*1300*/  FMUL.FTZ R6, R10, R13.reuse ;  /* 0x0000000d0a067220 */ /* 0x088fe20000410000 */
[----:B0-----:R-:W-:-:S02]  /*1310*/  FMUL.FTZ R13, R8, R13 ;  /* 0x0000000d080d7220 */ /* 0x001fc40000410000 */
[-C--:B------:R-:W-:Y:S01]  /*1320*/  FFMA.FTZ R7, R3, R24.reuse, -R7 ;  /* 0x0000001803077223 */ /* 0x080fe20000010807 */
[-C--:B------:R-:W-:Y:S01]  /*1330*/  FMUL.FTZ R3, R10, R11.reuse ;  /* 0x0000000b0a037220 */ /* 0x080fe20000410000 */
[----:B------:R-:W-:Y:S01]  /*1340*/  FFMA.FTZ R24, R4, R24, R9 ;  /* 0x0000001804187223 */ /* 0x000fe20000010009 */
[----:B------:R0:W2:Y:S01]  /*1350*/  MUFU.COS R20, R30 ;  /* 0x0000001e00147308 */ /* 0x0000a20000000000 */
[C---:B------:R-:W-:Y:S01]  /*1360*/  FMUL.FTZ R11, R8.reuse, R11 ;  /* 0x0000000b080b7220 */ /* 0x040fe20000410000 */
[C---:B------:R-:W-:Y:S01]  /*1370*/  FFMA.FTZ R3, R8.reuse, R29, -R3 ;  /* 0x0000001d08037223 */ /* 0x040fe20000010803 */
[----:B------:R-:W-:Y:S01]  /*1380*/  FFMA.FTZ R6, R8, R25, -R6 ;  /* 0x0000001908067223 */ /* 0x000fe20000010806 */
[C---:B-1----:R-:W-:Y:S01]  /*1390*/  FMUL.FTZ R9, R14.reuse, R21 ;  /* 0x000000150e097220 */ /* 0x042fe20000410000 */
[----:B------:R-:W-:Y:S01]  /*13a0*/  FMUL.FTZ R8, R14, R33 ;  /* 0x000000210e087220 */ /* 0x000fe20000410000 */
[----:B------:R-:W-:Y:S01]  /*13b0*/  FFMA.FTZ R4, R10, R29, R11 ;  /* 0x0000001d0a047223 */ /* 0x000fe2000001000b */
[C---:B----4-:R-:W-:Y:S01]  /*13c0*/  FMUL.FTZ R21, R12.reuse, R21 ;  /* 0x000000150c157220 */ /* 0x050fe20000410000 */
[C---:B------:R-:W-:Y:S01]  /*13d0*/  FMUL.FTZ R33, R12.reuse, R33 ;  /* 0x000000210c217220 */ /* 0x040fe20000410000 */
[C---:B------:R-:W-:Y:S01]  /*13e0*/  FFMA.FTZ R9, R12.reuse, R15, -R9 ;  /* 0x0000000f0c097223 */ /* 0x040fe20000010809 */
[----:B------:R-:W-:Y:S01]  /*13f0*/  FFMA.FTZ R8, R12, R31, -R8 ;  /* 0x0000001f0c087223 */ /* 0x000fe20000010808 */
[C---:B-----5:R-:W-:Y:S01]  /*1400*/  FMUL.FTZ R11, R22.reuse, R37 ;  /* 0x00000025160b7220 */ /* 0x060fe20000410000 */
[----:B------:R-:W-:Y:S01]  /*1410*/  FMUL.FTZ R12, R22, R39 ;  /* 0x00000027160c7220 */ /* 0x000fe20000410000 */
[----:B------:R-:W-:Y:S01]  /*1420*/  FFMA.FTZ R25, R10, R25, R13 ;  /* 0x000000190a197223 */ /* 0x000fe2000001000d */
[C---:B0-----:R-:W-:Y:S01]  /*1430*/  FFMA.FTZ R30, R14.reuse, R15, R21 ;  /* 0x0000000f0e1e7223 */ /* 0x041fe20000010015 */
[----:B------:R-:W-:Y:S01]  /*1440*/  FFMA.FTZ R33, R14, R31, R33 ;  /* 0x0000001f0e217223 */ /* 0x000fe20000010021 */
[----:B------:R-:W-:Y:S01]  /*1450*/  F2FP.F16.F32.PACK_AB R24, R24, R7 ;  /* 0x000000071818723e */ /* 0x000fe200000000ff */
[C---:B--2---:R-:W-:Y:S01]  /*1460*/  FMUL.FTZ R37, R20.reuse, R37 ;  /* 0x0000002514257220 */ /* 0x044fe20000410000 */
[C---:B------:R-:W-:Y:S01]  /*1470*/  FMUL.FTZ R39, R20.reuse, R39 ;  /* 0x0000002714277220 */ /* 0x040fe20000410000 */
[C---:B------:R-:W-:Y:S01]  /*1480*/  FFMA.FTZ R12, R20.reuse, R27, -R12 ;  /* 0x0000001b140c7223 */ /* 0x040fe2000001080c */
[-C--:B------:R-:W-:Y:S01]  /*1490*/  FFMA.FTZ R11, R20, R35.reuse, -R11 ;  /* 0x00000023140b7223 */ /* 0x080fe2000001080b */
[C---:B------:R-:W-:Y:S01]  /*14a0*/  FFMA.FTZ R10, R22.reuse, R35, R37 ;  /* 0x00000023160a7223 */ /* 0x040fe20000010025 */
[----:B------:R-:W-:Y:S01]  /*14b0*/  FFMA.FTZ R27, R22, R27, R39 ;  /* 0x0000001b161b7223 */ /* 0x000fe20000010027 */
[----:B------:R-:W-:-:S02]  /*14c0*/  F2FP.F16.F32.PACK_AB R29, R4, R3 ;  /* 0x00000003041d723e */ /* 0x000fc400000000ff */
[----:B------:R-:W-:Y:S02]  /*14d0*/  F2FP.F16.F32.PACK_AB R25, R25, R6 ;  /* 0x000000061919723e */ /* 0x000fe400000000ff */
[----:B------:R-:W-:Y:S02]  /*14e0*/  F2FP.F16.F32.PACK_AB R30, R30, R9 ;  /* 0x000000091e1e723e */ /* 0x000fe400000000ff */
[----:B------:R-:W-:Y:S02]  /*14f0*/  F2FP.F16.F32.PACK_AB R26, R33, R8 ;  /* 0x00000008211a723e */ /* 0x000fe400000000ff */
[----:B------:R-:W-:Y:S02]  /*1500*/  F2FP.F16.F32.PACK_AB R31, R10, R11 ;  /* 0x0000000b0a1f723e */ /* 0x000fe400000000ff */
[----:B------:R-:W-:Y:S01]  /*1510*/  F2FP.F16.F32.PACK_AB R27, R27, R12 ;  /* 0x0000000c1b1b723e */ /* 0x000fe200000000ff */
[----:B------:R-:W-:Y:S06]  /*1520*/  BRA `(.L_x_8) ;  /* 0x0000001800387947 */ /* 0x000fec0003800000 */
.L_x_7:
[----:B------:R-:W-:-:S13]  /*1530*/  ISETP.GE.AND P0, PT, R3, R10, PT ;  /* 0x0000000a0300720c */ /* 0x000fda0003f06270 */
[----:B------:R-:W-:Y:S05]  /*1540*/  @P0 BRA `(.L_x_8) ;  /* 0x0000001800300947 */ /* 0x000fea0003800000 */
[----:B------:R-:W-:Y:S01]  /*1550*/  I2FP.F32.U32 R10, R10 ;  /* 0x0000000a000a7245 */ /* 0x000fe20000201000 */
[C---:B------:R-:W-:Y:S01]  /*1560*/  VIADD R6, R3.reuse, 0x4 ;  /* 0x0000000403067836 */ /* 0x040fe20000000000 */
[C---:B------:R-:W-:Y:S01]  /*1570*/  IADD3 R4, PT, PT, R3.reuse, 0x2, RZ ;  /* 0x0000000203047810 */ /* 0x040fe20007ffe0ff */
[--C-:B------:R-:W-:Y:S01]  /*1580*/  HADD2.F32 R14, -RZ, R30.reuse.H1_H1 ;  /* 0x3000001eff0e7230 */ /* 0x100fe20000004100 */
[----:B------:R-:W0:Y:S01]  /*1590*/  MUFU.RCP R5, R10 ;  /* 0x0000000a00057308 */ /* 0x000e220000001000 */
[----:B------:R-:W-:Y:S01]  /*15a0*/  I2FP.F32.U32 R0, R3 ;  /* 0x0000000300007245 */ /* 0x000fe20000201000 */
[----:B------:R-:W-:Y:S01]  /*15b0*/  VIADD R3, R3, 0x6 ;  /* 0x0000000603037836 */ /* 0x000fe20000000000 */
[----:B------:R-:W-:Y:S01]  /*15c0*/  I2FP.F32.U32 R4, R4 ;  /* 0x0000000400047245 */ /* 0x000fe20000201000 */
[--C-:B------:R-:W-:Y:S01]  /*15d0*/  HADD2.F32 R22, -RZ, R31.reuse.H1_H1 ;  /* 0x3000001fff167230 */ /* 0x100fe20000004100 */
[----:B------:R-:W-:Y:S01]  /*15e0*/  I2FP.F32.U32 R6, R6 ;  /* 0x0000000600067245 */ /* 0x000fe20000201000 */
[----:B------:R-:W-:Y:S01]  /*15f0*/  HADD2.F32 R30, -RZ, R30.H0_H0 ;  /* 0x2000001eff1e7230 */ /* 0x000fe20000004100 */
[----:B------:R-:W-:Y:S01]  /*1600*/  I2FP.F32.U32 R8, R3 ;  /* 0x0000000300087245 */ /* 0x000fe20000201000 */
[----:B------:R-:W-:Y:S01]  /*1610*/  HADD2.F32 R31, -RZ, R31.H0_H0 ;  /* 0x2000001fff1f7230 */ /* 0x000fe20000004100 */
[----:B------:R-:W-:-:S04]  /*1620*/  IADD3 R20, PT, PT, R20, -UR39, RZ ;  /* 0x8000002714147c10 */ /* 0x000fc8000fffe0ff */
[----:B------:R-:W-:Y:S01]  /*1630*/  I2FP.F32.S32 R20, R20 ;  /* 0x0000001400147245 */ /* 0x000fe20000201400 */
[-C--:B0-----:R-:W-:Y:S01]  /*1640*/  FMUL.FTZ R0, R0, R5.reuse ;  /* 0x0000000500007220 */ /* 0x081fe20000410000 */
[-C--:B------:R-:W-:Y:S01]  /*1650*/  FMUL.FTZ R4, R4, R5.reuse ;  /* 0x0000000504047220 */ /* 0x080fe20000410000 */
[-C--:B------:R-:W-:Y:S01]  /*1660*/  FMUL.FTZ R7, R6, R5.reuse ;  /* 0x0000000506077220 */ /* 0x080fe20000410000 */
[----:B------:R-:W-:Y:S01]  /*1670*/  FMUL.FTZ R8, R8, R5 ;  /* 0x0000000508087220 */ /* 0x000fe20000410000 */
[----:B------:R-:W-:Y:S01]  /*1680*/  FMUL.FTZ R0, R0, 13.28771209716796875 ;  /* 0x41549a7800007820 */ /* 0x000fe20000410000 */
[----:B------:R-:W-:Y:S01]  /*1690*/  FMUL.FTZ R6, R4, 13.28771209716796875 ;  /* 0x41549a7804067820 */ /* 0x000fe20000410000 */
[----:B------:R-:W-:Y:S01]  /*16a0*/  FMUL.FTZ R9, R7, 13.28771209716796875 ;  /* 0x41549a7807097820 */ /* 0x000fe20000410000 */
[----:B------:R-:W-:Y:S01]  /*16b0*/  FMUL.FTZ R11, R8, 13.28771209716796875 ;  /* 0x41549a78080b7820 */ /* 0x000fe20000410000 */
[----:B------:R-:W0:Y:S04]  /*16c0*/  MUFU.EX2 R3, -R0 ;  /* 0x8000000000037308 */ /* 0x000e280000000800 */
[----:B------:R-:W1:Y:S04]  /*16d0*/  MUFU.EX2 R5, -R6 ;  /* 0x8000000600057308 */ /* 0x000e680000000800 */
[----:B------:R-:W2:Y:S04]  /*16e0*/  MUFU.EX2 R9, -R9 ;  /* 0x8000000900097308 */ /* 0x000ea80000000800 */
[----:B------:R-:W3:Y:S01]  /*16f0*/  MUFU.EX2 R11, -R11 ;  /* 0x8000000b000b7308 */ /* 0x000ee20000000800 */
[C---:B0-----:R-:W-:Y:S01]  /*1700*/  FMUL.FTZ R3, R20.reuse, R3 ;  /* 0x0000000314037220 */ /* 0x041fe20000410000 */
[----:B-1----:R-:W-:-:S03]  /*1710*/  FMUL.FTZ R5, R20, R5 ;  /* 0x0000000514057220 */ /* 0x002fc60000410000 */
[----:B------:R-:W-:Y:S01]  /*1720*/  FMUL.RZ R3, R3, 0.15915493667125701904 ;  /* 0x3e22f98303037820 */ /* 0x000fe2000040c000 */
[----:B------:R-:W-:Y:S01]  /*1730*/  FMUL.RZ R7, R5, 0.15915493667125701904 ;  /* 0x3e22f98305077820 */ /* 0x000fe2000040c000 */
[C---:B--2---:R-:W-:Y:S02]  /*1740*/  FMUL.FTZ R5, R20.reuse, R9 ;  /* 0x0000000914057220 */ /* 0x044fe40000410000 */
[----:B------:R-:W-:Y:S01]  /*1750*/  MUFU.SIN R4, R3 ;  /* 0x0000000300047308 */ /* 0x000fe20000000400 */
[--C-:B------:R-:W-:Y:S02]  /*1760*/  HADD2.F32 R9, -RZ, R29.reuse.H1_H1 ;  /* 0x3000001dff097230 */ /* 0x100fe40000004100 */
[----:B---3--:R-:W-:Y:S01]  /*1770*/  FMUL.FTZ R11, R20, R11 ;  /* 0x0000000b140b7220 */ /* 0x008fe20000410000 */
[----:B------:R-:W-:Y:S01]  /*1780*/  FMUL.RZ R10, R5, 0.15915493667125701904 ;  /* 0x3e22f983050a7820 */ /* 0x000fe2000040c000 */
[--C-:B------:R-:W-:Y:S02]  /*1790*/  HADD2.F32 R5, -RZ, R28.reuse.H1_H1 ;  /* 0x3000001cff057230 */ /* 0x100fe40000004100 */
[----:B------:R-:W-:Y:S01]  /*17a0*/  FMUL.RZ R15, R11, 0.15915493667125701904 ;  /* 0x3e22f9830b0f7820 */ /* 0x000fe2000040c000 */
[----:B------:R-:W-:Y:S01]  /*17b0*/  HADD2.F32 R29, -RZ, R29.H0_H0 ;  /* 0x2000001dff1d7230 */ /* 0x000fe20000004100 */
[----:B------:R0:W-:Y:S08]  /*17c0*/  MUFU.COS R0, R3 ;  /* 0x0000000300007308 */ /* 0x0001f00000000000 */
[----:B------:R-:W1:Y:S01]  /*17d0*/  MUFU.SIN R6, R7 ;  /* 0x0000000700067308 */ /* 0x000e620000000400 */
[----:B0-----:R-:W-:-:S07]  /*17e0*/  HADD2.F32 R3, -RZ, R28.H0_H0 ;  /* 0x2000001cff037230 */ /* 0x001fce0000004100 */
[----:B------:R-:W0:Y:S08]  /*17f0*/  MUFU.SIN R13, R10 ;  /* 0x0000000a000d7308 */ /* 0x000e300000000400 */
[----:B------:R-:W2:Y:S01]  /*1800*/  MUFU.SIN R21, R15 ;  /* 0x0000000f00157308 */ /* 0x000ea20000000400 */
[----:B-1----:R-:W-:-:S07]  /*1810*/  FMUL.FTZ R11, R6, R9 ;  /* 0x00000009060b7220 */ /* 0x002fce0000410000 */
[----:B------:R1:W3:Y:S08]  /*1820*/  MUFU.COS R8, R7 ;  /* 0x0000000700087308 */ /* 0x0002f00000000000 */
[----:B------:R-:W4:Y:S01]  /*1830*/  MUFU.COS R12, R10 ;  /* 0x0000000a000c7308 */ /* 0x000f220000000000 */
[-C--:B-1----:R-:W-:Y:S01]  /*1840*/  FMUL.FTZ R7, R4, R5.reuse ;  /* 0x0000000504077220 */ /* 0x082fe20000410000 */
[----:B------:R-:W-:-:S03]  /*1850*/  FMUL.FTZ R5, R0, R5 ;  /* 0x0000000500057220 */ /* 0x000fc60000410000 */
[-C--:B------:R-:W-:Y:S01]  /*1860*/  FFMA.FTZ R7, R0, R3.reuse, -R7 ;  /* 0x0000000300077223 */ /* 0x080fe20000010807 */
[----:B------:R-:W-:Y:S01]  /*1870*/  FFMA.FTZ R28, R4, R3, R5 ;  /* 0x00000003041c7223 */ /* 0x000fe20000010005 */
[----:B0-----:R-:W-:Y:S01]  /*1880*/  FMUL.FTZ R3, R13, R14 ;  /* 0x0000000e0d037220 */ /* 0x001fe20000410000 */
[----:B------:R-:W0:Y:S01]  /*1890*/  MUFU.COS R20, R15 ;  /* 0x0000000f00147308 */ /* 0x000e220000000000 */
[----:B--2---:R-:W-:Y:S01]  /*18a0*/  FMUL.FTZ R5, R21, R22 ;  /* 0x0000001615057220 */ /* 0x004fe20000410000 */
[C---:B---3--:R-:W-:Y:S01]  /*18b0*/  FMUL.FTZ R9, R8.reuse, R9 ;  /* 0x0000000908097220 */ /* 0x048fe20000410000 */
[----:B------:R-:W-:Y:S01]  /*18c0*/  FFMA.FTZ R11, R8, R29, -R11 ;  /* 0x0000001d080b7223 */ /* 0x000fe2000001080b */
[----:B------:R-:W-:Y:S02]  /*18d0*/  F2FP.F16.F32.PACK_AB R28, R28, R7 ;  /* 0x000000071c1c723e */ /* 0x000fe400000000ff */
[----:B------:R-:W-:Y:S01]  /*18e0*/  FFMA.FTZ R6, R6, R29, R9 ;  /* 0x0000001d06067223 */ /* 0x000fe20000010009 */
[C---:B----4-:R-:W-:Y:S01]  /*18f0*/  FMUL.FTZ R14, R12.reuse, R14 ;  /* 0x0000000e0c0e7220 */ /* 0x050fe20000410000 */
[----:B------:R-:W-:-:S03]  /*1900*/  FFMA.FTZ R3, R12, R30, -R3 ;  /* 0x0000001e0c037223 */ /* 0x000fc60000010803 */
[----:B------:R-:W-:Y:S01]  /*1910*/  F2FP.F16.F32.PACK_AB R29, R6, R11 ;  /* 0x0000000b061d723e */ /* 0x000fe200000000ff */
[----:B------:R-:W-:Y:S01]  /*1920*/  FFMA.FTZ R30, R13, R30, R14 ;  /* 0x0000001e0d1e7223 */ /* 0x000fe2000001000e */
[C---:B0-----:R-:W-:Y:S01]  /*1930*/  FMUL.FTZ R22, R20.reuse, R22 ;  /* 0x0000001614167220 */ /* 0x041fe20000410000 */
[----:B------:R-:W-:-:S03]  /*1940*/  FFMA.FTZ R5, R20, R31, -R5 ;  /* 0x0000001f14057223 */ /* 0x000fc60000010805 */
[----:B------:R-:W-:Y:S01]  /*1950*/  F2FP.F16.F32.PACK_AB R30, R30, R3 ;  /* 0x000000031e1e723e */ /* 0x000fe200000000ff */
[----:B------:R-:W-:-:S05]  /*1960*/  FFMA.FTZ R22, R21, R31, R22 ;  /* 0x0000001f15167223 */ /* 0x000fca0000010016 */
[----:B------:R-:W-:Y:S01]  /*1970*/  F2FP.F16.F32.PACK_AB R31, R22, R5 ;  /* 0x00000005161f723e */ /* 0x000fe200000000ff */
[----:B------:R-:W-:Y:S06]  /*1980*/  BRA `(.L_x_8) ;  /* 0x0000001400207947 */ /* 0x000fec0003800000 */
.L_x_6:
[----:B------:R-:W-:-:S04]  /*1990*/  ISETP.NE.AND P0, PT, RZ, UR4, PT ;  /* 0x00000004ff007c0c */ /* 0x000fc8000bf05270 */
[----:B------:R-:W-:-:S13]  /*19a0*/  ISETP.LT.OR P0, PT, R10, 0x1, !P0 ;  /* 0x000000010a00780c */ /* 0x000fda0004701670 */
[----:B------:R-:W-:Y:S05]  /*19b0*/  @P0 BRA `(.L_x_8) ;  /* 0x0000001400140947 */ /* 0x000fea0003800000 */
[----:B------:R-:W-:Y:S02]  /*19c0*/  LEA.HI R22, R10, R10, RZ, 0x1 ;  /* 0x0000000a0a167211 */ /* 0x000fe400078f08ff */
[----:B------:R-:W-:Y:S02]  /*19d0*/  IABS R8, R3 ;  /* 0x0000000300087213 */ /* 0x000fe40000000000 */
[----:B------:R-:W-:-:S04]  /*19e0*/  SHF.R.S32.HI R22, RZ, 0x1, R22 ;  /* 0x00000001ff167819 */ /* 0x000fc80000011416 */
[-C--:B------:R-:W-:Y:S02]  /*19f0*/  IABS R7, R22.reuse ;  /* 0x0000001600077213 */ /* 0x080fe40000000000 */
[----:B------:R-:W-:Y:S02]  /*1a00*/  IABS R11, R22 ;  /* 0x00000016000b7213 */ /* 0x000fe40000000000 */
[----:B------:R-:W0:Y:S08]  /*1a10*/  I2F.RP R0, R7 ;  /* 0x0000000700007306 */ /* 0x000e300000209400 */
[----:B0-----:R-:W0:Y:S02]  /*1a20*/  MUFU.RCP R0, R0 ;  /* 0x0000000000007308 */ /* 0x001e240000001000 */
[----:B0-----:R-:W-:-:S02]  /*1a30*/  VIADD R4, R0, 0xffffffe ;  /* 0x0ffffffe00047836 */ /* 0x001fc40000000000 */
[----:B------:R-:W-:-:S04]  /*1a40*/  IMAD.MOV R0, RZ, RZ, -R11 ;  /* 0x000000ffff007224 */ /* 0x000fc800078e0a0b */
[----:B------:R0:W1:Y:S02]  /*1a50*/  F2I.FTZ.U32.TRUNC.NTZ R5, R4 ;  /* 0x0000000400057305 */ /* 0x000064000021f000 */
[----:B0-----:R-:W-:Y:S02]  /*1a60*/  IMAD.MOV.U32 R4, RZ, RZ, RZ ;  /* 0x000000ffff047224 */ /* 0x001fe400078e00ff */
[----:B-1----:R-:W-:-:S04]  /*1a70*/  IMAD.MOV R6, RZ, RZ, -R5 ;  /* 0x000000ffff067224 */ /* 0x002fc800078e0a05 */
[----:B------:R-:W-:Y:S01]  /*1a80*/  IMAD R9, R6, R7, RZ ;  /* 0x0000000706097224 */ /* 0x000fe200078e02ff */
[----:B------:R-:W-:-:S03]  /*1a90*/  MOV R6, R8 ;  /* 0x0000000800067202 */ /* 0x000fc60000000f00 */
[----:B------:R-:W-:-:S06]  /*1aa0*/  IMAD.HI.U32 R5, R5, R9, R4 ;  /* 0x0000000905057227 */ /* 0x000fcc00078e0004 */
[----:B------:R-:W-:-:S04]  /*1ab0*/  IMAD.HI.U32 R33, R5, R6, RZ ;  /* 0x0000000605217227 */ /* 0x000fc800078e00ff */
[----:B------:R-:W-:-:S05]  /*1ac0*/  IMAD R0, R33, R0, R6 ;  /* 0x0000000021007224 */ /* 0x000fca00078e0206 */
[----:B------:R-:W-:-:S13]  /*1ad0*/  ISETP.GT.U32.AND P1, PT, R7, R0, PT ;  /* 0x000000000700720c */ /* 0x000fda0003f24070 */
[-C--:B------:R-:W-:Y:S01]  /*1ae0*/  @!P1 IADD3 R0, PT, PT, R0, -R7.reuse, RZ ;  /* 0x8000000700009210 */ /* 0x080fe20007ffe0ff */
[----:B------:R-:W-:Y:S01]  /*1af0*/  @!P1 VIADD R33, R33, 0x1 ;  /* 0x0000000121219836 */ /* 0x000fe20000000000 */
[----:B------:R-:W-:Y:S02]  /*1b00*/  ISETP.NE.AND P1, PT, R22, RZ, PT ;  /* 0x000000ff1600720c */ /* 0x000fe40003f25270 */
[----:B------:R-:W-:Y:S02]  /*1b10*/  ISETP.GE.U32.AND P0, PT, R0, R7, PT ;  /* 0x000000070000720c */ /* 0x000fe40003f06070 */
[----:B------:R-:W-:-:S04]  /*1b20*/  LOP3.LUT R0, R3, R22, RZ, 0x3c, !PT ;  /* 0x0000001603007212 */ /* 0x000fc800078e3cff */
[----:B------:R-:W-:-:S07]  /*1b30*/  ISETP.GE.AND P2, PT, R0, RZ, PT ;  /* 0x000000ff0000720c */ /* 0x000fce0003f46270 */
[----:B------:R-:W-:Y:S01]  /*1b40*/  @P0 VIADD R33, R33, 0x1 ;  /* 0x0000000121210836 */ /* 0x000fe20000000000 */
[----:B------:R-:W-:-:S05]  /*1b50*/  ISETP.GE.AND P0, PT, R3, R10, PT ;  /* 0x0000000a0300720c */ /* 0x000fca0003f06270 */
[----:B------:R-:W-:Y:S02]  /*1b60*/  @!P2 IADD3 R33, PT, PT, -R33, RZ, RZ ;  /* 0x000000ff2121a210 */ /* 0x000fe40007ffe1ff */
[----:B------:R-:W-:Y:S02]  /*1b70*/  @!P1 LOP3.LUT R33, RZ, R22, RZ, 0x33, !PT ;  /* 0x00000016ff219212 */ /* 0x000fe400078e33ff */
[----:B------:R-:W-:Y:S02]  /*1b80*/  ISETP.LT.U32.AND P1, PT, R23, 0x20, !P0 ;  /* 0x000000201700780c */ /* 0x000fe40004721070 */
[----:B------:R-:W-:Y:S01]  /*1b90*/  LOP3.LUT P0, RZ, R22, 0x7, RZ, 0xc0, !PT ;  /* 0x0000000716ff7812 */ /* 0x000fe2000780c0ff */
[----:B------:R-:W-:Y:S01]  /*1ba0*/  IMAD.MOV R32, RZ, RZ, -R33 ;  /* 0x000000ffff207224 */ /* 0x000fe200078e0a21 */
[----:B------:R-:W-:-:S03]  /*1bb0*/  P2R R34, PR, RZ, 0x2 ;  /* 0x00000002ff227803 */ /* 0x000fc60000000000 */
[----:B------:R-:W-:-:S08]  /*1bc0*/  IMAD R32, R22, R32, R3 ;  /* 0x0000002016207224 */ /* 0x000fd000078e0203 */
[----:B------:R-:W-:Y:S05]  /*1bd0*/  @!P0 BRA `(.L_x_9) ;  /* 0x0000000000408947 */ /* 0x000fea0003800000 */
[----:B------:R-:W-:Y:S01]  /*1be0*/  MOV R0, 0x0 ;  /* 0x0000000000007802 */ /* 0x000fe20000000f00 */
[----:B------:R-:W0:Y:S01]  /*1bf0*/  LDCU.64 UR4, c[0x4][0xc8] ;  /* 0x01001900ff0477ac */ /* 0x000e220008000a00 */
[----:B------:R-:W-:Y:S02]  /*1c00*/  HFMA2 R12, -RZ, RZ, 0, 5.9604644775390625e-08 ;  /* 0x00000001ff0c7431 */ /* 0x000fe400000001ff */
[----:B------:R-:W-:Y:S01]  /*1c10*/  IMAD.MOV.U32 R8, RZ, RZ, 0x53f ;  /* 0x0000053fff087424 */ /* 0x000fe200078e00ff */
[----:B------:R1:W2:Y:S01]  /*1c20*/  LDC.64 R14, c[0x4][R0] ;  /* 0x01000000000e7b82 */ /* 0x0002a20000000a00 */
[----:B------:R-:W3:Y:S01]  /*1c30*/  LDCU.64 UR6, c[0x4][0xd0] ;  /* 0x01001a00ff0677ac */ /* 0x000ee20008000a00 */
[----:B------:R-:W-:Y:S01]  /*1c40*/  IMAD.MOV.U32 R13, RZ, RZ, RZ ;  /* 0x000000ffff0d7224 */ /* 0x000fe200078e00ff */
[----:B------:R-:W4:Y:S01]  /*1c50*/  LDCU.64 UR8, c[0x4][0xc0] ;  /* 0x01001800ff0877ac */ /* 0x000f220008000a00 */
[----:B0-----:R-:W-:Y:S01]  /*1c60*/  IMAD.U32 R4, RZ, RZ, UR4 ;  /* 0x00000004ff047e24 */ /* 0x001fe2000f8e00ff */
[----:B------:R-:W-:Y:S01]  /*1c70*/  MOV R5, UR5 ;  /* 0x0000000500057c02 */ /* 0x000fe20008000f00 */
[----:B---3--:R-:W-:-:S02]  /*1c80*/  IMAD.U32 R6, RZ, RZ, UR6 ;  /* 0x00000006ff067e24 */ /* 0x008fc4000f8e00ff */
[----:B------:R-:W-:Y:S01]  /*1c90*/  IMAD.U32 R7, RZ, RZ, UR7 ;  /* 0x00000007ff077e24 */ /* 0x000fe2000f8e00ff */
[----:B----4-:R-:W-:Y:S01]  /*1ca0*/  MOV R10, UR8 ;  /* 0x00000008000a7c02 */ /* 0x010fe20008000f00 */
[----:B-1----:R-:W-:-:S07]  /*1cb0*/  IMAD.U32 R11, RZ, RZ, UR9 ;  /* 0x00000009ff0b7e24 */ /* 0x002fce000f8e00ff */
[----:B------:R-:W-:-:S07]  /*1cc0*/  LEPC R20, `(.L_x_9) ;  /* 0x000000001014794e */ /* 0x000fce0000000000 */
[----:B--2---:R-:W-:Y:S05]  /*1cd0*/  CALL.ABS.NOINC R14 ;  /* 0x000000000e007343 */ /* 0x004fea0003c00000 */
.L_x_9:
[----:B------:R-:W0:Y:S01]  /*1ce0*/  S2R R3, SR_CgaCtaId ;  /* 0x0000000000037919 */ /* 0x000e220000008800 */
[----:B------:R-:W1:Y:S01]  /*1cf0*/  LDC R7, c[0x0][0x400] ;  /* 0x00010000ff077b82 */ /* 0x000e620000000800 */
[----:B------:R-:W-:Y:S02]  /*1d00*/  ISETP.NE.AND P6, PT, R34, RZ, PT ;  /* 0x000000ff2200720c */ /* 0x000fe40003fc5270 */
[----:B------:R-:W-:-:S05]  /*1d10*/  MOV R0, 0x400 ;  /* 0x0000040000007802 */ /* 0x000fca0000000f00 */
[----:B------:R-:W-:-:S05]  /*1d20*/  VIADD R0, R0, 0x440 ;  /* 0x0000044000007836 */ /* 0x000fca0000000000 */
[----:B0-----:R-:W-:-:S04]  /*1d30*/  LEA R0, R3, R0, 0x18 ;  /* 0x0000000003007211 */ /* 0x001fc800078ec0ff */
[----:B-1----:R-:W-:Y:S01]  /*1d40*/  LEA R3, R7, R0, 0x1 ;  /* 0x0000000007037211 */ /* 0x002fe200078e08ff */
[----:B------:R-:W-:Y:S06]  /*1d50*/  @!P6 BRA `(.L_x_10) ;  /* 0x00000000001ce947 */ /* 0x000fec0003800000 */
[----:B------:R-:W0:Y:S01]  /*1d60*/  LDCU UR4, c[0x0][0x40c] ;  /* 0x00008180ff0477ac */ /* 0x000e220008000800 */
[----:B------:R-:W-:-:S04]  /*1d70*/  IMAD R5, R22, R33, R32 ;  /* 0x0000002116057224 */ /* 0x000fc800078e0220 */
[----:B------:R-:W-:-:S05]  /*1d80*/  IMAD R4, R5, 0x2, R0 ;  /* 0x0000000205047824 */ /* 0x000fca00078e0200 */
[----:B------:R1:W-:Y:S01]  /*1d90*/  STS.128 [R4], R28 ;  /* 0x0000001c04007388 */ /* 0x0003e20000000c00 */
[----:B0-----:R-:W-:-:S13]  /*1da0*/  ISETP.NE.AND P0, PT, RZ, UR4, PT ;  /* 0x00000004ff007c0c */ /* 0x001fda000bf05270 */
[----:B------:R-:W-:-:S05]  /*1db0*/  @!P0 IMAD R5, R5, 0x2, R3 ;  /* 0x0000000205058824 */ /* 0x000fca00078e0203 */
[----:B------:R1:W-:Y:S02]  /*1dc0*/  @!P0 STS.128 [R5], R24 ;  /* 0x0000001805008388 */ /* 0x0003e40000000c00 */
.L_x_10:
[----:B------:R-:W-:Y:S05]  /*1dd0*/  WARPSYNC.ALL ;  /* 0x0000000000007948 */ /* 0x000fea0003800000 */
[----:B------:R-:W-:Y:S06]  /*1de0*/  BAR.SYNC.DEFER_BLOCKING 0x0 ;  /* 0x0000000000007b1d */ /* 0x000fec0000010000 */
[----:B------:R-:W-:Y:S05]  /*1df0*/  @!P6 BRA.U `(.L_x_11) ;  /* 0x0000000d00d4e947 */ /* 0x000fea0003800000 */
[----:B-1----:R-:W-:Y:S01]  /*1e00*/  SHF.R.S32.HI R4, RZ, 0x1f, R7 ;  /* 0x0000001fff047819 */ /* 0x002fe20000011407 */
[----:B------:R-:W-:Y:S01]  /*1e10*/  BSSY.RECONVERGENT B0, `(.L_x_11) ;  /* 0x00000f3000007945 */ /* 0x000fe20003800200 */
[----:B------:R-:W-:Y:S02]  /*1e20*/  SHF.R.U32.HI R5, RZ, 0x1, R32 ;  /* 0x00000001ff057819 */ /* 0x000fe40000011620 */
[----:B------:R-:W-:-:S04]  /*1e30*/  LEA.HI R4, R4, R7, RZ, 0x2 ;  /* 0x0000000704047211 */ /* 0x000fc800078f10ff */
[----:B------:R-:W-:-:S05]  /*1e40*/  SHF.R.S32.HI R4, RZ, 0x2, R4 ;  /* 0x00000002ff047819 */ /* 0x000fca0000011404 */
[----:B------:R-:W-:Y:S01]  /*1e50*/  IMAD R5, R33, R4, R5 ;  /* 0x0000000421057224 */ /* 0x000fe200078e0205 */
[----:B------:R-:W-:Y:S06]  /*1e60*/  @!P6 BRA `(.L_x_12) ;  /* 0x0000000c00b4e947 */ /* 0x000fec0003800000 */
[----:B------:R-:W-:Y:S01]  /*1e70*/  LEA R35, R5, R0, 0x1 ;  /* 0x0000000005237211 */ /* 0x000fe200078e08ff */
[----:B------:R-:W0:Y:S01]  /*1e80*/  LDC R9, c[0x0][0x40c] ;  /* 0x00010300ff097b82 */ /* 0x000e220000000800 */
[----:B------:R-:W-:Y:S03]  /*1e90*/  BSSY.RECONVERGENT B1, `(.L_x_13) ;  /* 0x00000da000017945 */ /* 0x000fe60003800200 */
[----:B------:R-:W-:Y:S01]  /*1ea0*/  IMAD R37, R22, 0x2, R35 ;  /* 0x0000000216257824 */ /* 0x000fe200078e0223 */
[----:B------:R-:W1:Y:S04]  /*1eb0*/  LDS.64 R10, [R35] ;  /* 0x00000000230a7984 */ /* 0x000e680000000a00 */
[----:B------:R-:W2:Y:S01]  /*1ec0*/  LDS.64 R12, [R37] ;  /* 0x00000000250c7984 */ /* 0x000ea20000000a00 */
[----:B0-----:R-:W-:-:S02]  /*1ed0*/  ISETP.NE.AND P0, PT, R9, RZ, PT ;  /* 0x000000ff0900720c */ /* 0x001fc40003f05270 */
[--C-:B-1----:R-:W-:Y:S02]  /*1ee0*/  SHF.R.U64 R6, R10, 0x10, R11.reuse ;  /* 0x000000100a067819 */ /* 0x102fe4000000120b */
[----:B------:R-:W-:Y:S02]  /*1ef0*/  SHF.R.U32.HI R4, RZ, 0x10, R11 ;  /* 0x00000010ff047819 */ /* 0x000fe4000001160b */
[--C-:B--2---:R-:W-:Y:S02]  /*1f00*/  SHF.R.U64 R29, R12, 0x10, R13.reuse ;  /* 0x000000100c1d7819 */ /* 0x104fe4000000120d */
[--C-:B------:R-:W-:Y:S02]  /*1f10*/  SHF.R.U32.HI R31, RZ, 0x10, R13.reuse ;  /* 0x00000010ff1f7819 */ /* 0x100fe4000001160d */
[----:B------:R-:W-:Y:S02]  /*1f20*/  PRMT R28, R10, 0x5410, R12 ;  /* 0x000054100a1c7816 */ /* 0x000fe4000000000c */
[----:B------:R-:W-:-:S02]  /*1f30*/  PRMT R30, R11, 0x5410, R13 ;  /* 0x000054100b1e7816 */ /* 0x000fc4000000000d */
[----:B------:R-:W-:Y:S02]  /*1f40*/  PRMT R29, R6, 0x5410, R29 ;  /* 0x00005410061d7816 */ /* 0x000fe4000000001d */
[----:B------:R-:W-:Y:S01]  /*1f50*/  PRMT R31, R4, 0x5410, R31 ;  /* 0x00005410041f7816 */ /* 0x000fe2000000001f */
[----:B------:R-:W-:Y:S06]  /*1f60*/  @P0 BRA `(.L_x_14) ;  /* 0x0000000800100947 */ /* 0x000fec0003800000 */
[----:B------:R-:W-:Y:S01]  /*1f70*/  IMAD R39, R5, 0x2, R3 ;  /* 0x0000000205277824 */ /* 0x000fe200078e0203 */
[----:B------:R-:W-:Y:S01]  /*1f80*/  SHF.R.S32.HI R4, RZ, 0x1f, R5 ;  /* 0x0000001fff047819 */ /* 0x000fe20000011405 */
[----:B------:R-:W-:Y:S03]  /*1f90*/  BSSY.RECONVERGENT B2, `(.L_x_15) ;  /* 0x0000070000027945 */ /* 0x000fe60003800200 */
[----:B------:R-:W-:Y:S01]  /*1fa0*/  LEA R41, R22, R39, 0x1 ;  /* 0x0000002716297211 */ /* 0x000fe200078e08ff */
[----:B------:R-:W0:Y:S01]  /*1fb0*/  LDS.64 R10, [R39] ;  /* 0x00000000270a7984 */ /* 0x000e220000000a00 */
[----:B------:R-:W-:-:S03]  /*1fc0*/  LEA.HI R4, R4, R5, RZ, 0x2 ;  /* 0x0000000504047211 */ /* 0x000fc600078f10ff */
[----:B------:R-:W1:Y:S02]  /*1fd0*/  LDS.64 R12, [R41] ;  /* 0x00000000290c7984 */ /* 0x000e640000000a00 */
[----:B------:R-:W-:-:S05]  /*1fe0*/  IMAD.SHL.U32 R4, R4, 0x2, RZ ;  /* 0x0000000204047824 */ /* 0x000fca00078e00ff */
[----:B------:R-:W-:-:S04]  /*1ff0*/  LOP3.LUT R8, R4, 0xfffffff8, RZ, 0xc0, !PT ;  /* 0xfffffff804087812 */ /* 0x000fc800078ec0ff */
[----:B------:R-:W-:Y:S02]  /*2000*/  ISETP.GE.AND P0, PT, R8, R7, PT ;  /* 0x000000070800720c */ /* 0x000fe40003f06270 */
[--C-:B0-----:R-:W-:Y:S02]  /*2010*/  SHF.R.U64 R6, R10, 0x10, R11.reuse ;  /* 0x000000100a067819 */ /* 0x101fe4000000120b */
[----:B------:R-:W-:Y:S02]  /*2020*/  SHF.R.U32.HI R4, RZ, 0x10, R11 ;  /* 0x00000010ff047819 */ /* 0x000fe4000001160b */
[--C-:B-1----:R-:W-:Y:S02]  /*2030*/  SHF.R.U64 R25, R12, 0x10, R13.reuse ;  /* 0x000000100c197819 */ /* 0x102fe4000000120d */
[----:B------:R-:W-:Y:S02]  /*2040*/  SHF.R.U32.HI R27, RZ, 0x10, R13 ;  /* 0x00000010ff1b7819 */ /* 0x000fe4000001160d */
[----:B------:R-:W-:-:S02]  /*2050*/  PRMT R24, R10, 0x5410, R12 ;  /* 0x000054100a187816 */ /* 0x000fc4000000000c */
[----:B------:R-:W-:Y:S02]  /*2060*/  PRMT R26, R11, 0x5410, R13 ;  /* 0x000054100b1a7816 */ /* 0x000fe4000000000d */
[----:B------:R-:W-:Y:S02]  /*2070*/  PRMT R25, R6, 0x5410, R25 ;  /* 0x0000541006197816 */ /* 0x000fe40000000019 */
[----:B------:R-:W-:Y:S01]  /*2080*/  PRMT R27, R4, 0x5410, R27 ;  /* 0x00005410041b7816 */ /* 0x000fe2000000001b */
[----:B------:R-:W-:Y:S06]  /*2090*/  @P0 BRA `(.L_x_16) ;  /* 0x00000004007c0947 */ /* 0x000fec0003800000 */
[----:B------:R-:W-:Y:S01]  /*20a0*/  I2FP.F32.S32 R5, R7 ;  /* 0x0000000700057245 */ /* 0x000fe20000201400 */
[C---:B------:R-:W-:Y:S01]  /*20b0*/  VIADD R6, R8.reuse, 0x2 ;  /* 0x0000000208067836 */ /* 0x040fe20000000000 */
[----:B------:R-:W-:Y:S01]  /*20c0*/  I2FP.F32.S32 R4, R8 ;  /* 0x0000000800047245 */ /* 0x000fe20000201400 */
[----:B------:R-:W-:Y:S01]  /*20d0*/  VIADD R9, R9, -UR39 ;  /* 0x8000002709097c36 */ /* 0x000fe20008000000 */
[C---:B------:R-:W-:Y:S01]  /*20e0*/  IADD3 R7, PT, PT, R8.reuse, 0x4, RZ ;  /* 0x0000000408077810 */ /* 0x040fe20007ffe0ff */
[----:B------:R-:W-:Y:S01]  /*20f0*/  VIADD R8, R8, 0x6 ;  /* 0x0000000608087836 */ /* 0x000fe20000000000 */
[----:B------:R-:W0:Y:S01]  /*2100*/  MUFU.RCP R5, R5 ;  /* 0x0000000500057308 */ /* 0x000e220000001000 */
[----:B------:R-:W-:Y:S01]  /*2110*/  I2FP.F32.S32 R6, R6 ;  /* 0x0000000600067245 */ /* 0x000fe20000201400 */
[----:B------:R-:W-:Y:S01]  /*2120*/  HADD2.F32 R21, -RZ, R28.H1_H1 ;  /* 0x3000001cff157230 */ /* 0x000fe20000004100 */
[----:B------:R-:W-:Y:S01]  /*2130*/  I2FP.F32.S32 R7, R7 ;  /* 0x0000000700077245 */ /* 0x000fe20000201400 */
[--C-:B------:R-:W-:Y:S01]  /*2140*/  HADD2.F32 R36, -RZ, R29.reuse.H1_H1 ;  /* 0x3000001dff247230 */ /* 0x100fe20000004100 */
[----:B------:R-:W-:Y:S01]  /*2150*/  I2FP.F32.S32 R8, R8 ;  /* 0x0000000800087245 */ /* 0x000fe20000201400 */
[----:B------:R-:W-:Y:S01]  /*2160*/  HADD2.F32 R34, -RZ, R29.H0_H0 ;  /* 0x2000001dff227230 */ /* 0x000fe20000004100 */
[----:B------:R-:W-:Y:S01]  /*2170*/  I2FP.F32.S32 R13, R9 ;  /* 0x00000009000d7245 */ /* 0x000fe20000201400 */
[----:B------:R-:W-:-:S02]  /*2180*/  HADD2.F32 R40, -RZ, R30.H1_H1 ;  /* 0x3000001eff287230 */ /* 0x000fc40000004100 */
[----:B------:R-:W-:Y:S02]  /*2190*/  HADD2.F32 R38, -RZ, R30.H0_H0 ;  /* 0x2000001eff267230 */ /* 0x000fe40000004100 */
[--C-:B------:R-:W-:Y:S02]  /*21a0*/  HADD2.F32 R29, -RZ, R25.reuse.H1_H1 ;  /* 0x30000019ff1d7230 */ /* 0x100fe40000004100 */
[----:B------:R-:W-:Y:S02]  /*21b0*/  HADD2.F32 R30, -RZ, R25.H0_H0 ;  /* 0x20000019ff1e7230 */ /* 0x000fe40000004100 */
[----:B------:R-:W-:Y:S02]  /*21c0*/  HADD2.F32 R28, -RZ, R28.H0_H0 ;  /* 0x2000001cff1c7230 */ /* 0x000fe40000004100 */
        /* <DEDUP_REMOVED lines=8> */
[----:B------:R-:W-:-:S02]  /*2250*/  HADD2.F32 R43, -RZ, R31.H1_H1 ;  /* 0x3000001fff2b7230 */ /* 0x000fc40000004100 */
[----:B------:R-:W0:Y:S01]  /*2260*/  MUFU.EX2 R4, -R4 ;  /* 0x8000000400047308 */ /* 0x000e220000000800 */
[----:B------:R-:W-:Y:S02]  /*2270*/  HADD2.F32 R42, -RZ, R31.H0_H0 ;  /* 0x2000001fff2a7230 */ /* 0x000fe40000004100 */
[--C-:B------:R-:W-:Y:S01]  /*2280*/  HADD2.F32 R31, -RZ, R26.reuse.H1_H1 ;  /* 0x3000001aff1f7230 */ /* 0x100fe20000004100 */
[----:B------:R-:W1:Y:S01]  /*2290*/  MUFU.EX2 R6, -R6 ;  /* 0x8000000600067308 */ /* 0x000e620000000800 */
[----:B------:R-:W-:Y:S02]  /*22a0*/  HADD2.F32 R26, -RZ, R26.H0_H0 ;  /* 0x2000001aff1a7230 */ /* 0x000fe40000004100 */
[--C-:B------:R-:W-:Y:S01]  /*22b0*/  HADD2.F32 R45, -RZ, R27.reuse.H1_H1 ;  /* 0x3000001bff2d7230 */ /* 0x100fe20000004100 */
[----:B------:R-:W2:Y:S01]  /*22c0*/  MUFU.EX2 R8, -R8 ;  /* 0x8000000800087308 */ /* 0x000ea20000000800 */
[----:B------:R-:W-:-:S03]  /*22d0*/  HADD2.F32 R44, -RZ, R27.H0_H0 ;  /* 0x2000001bff2c7230 */ /* 0x000fc60000004100 */
[----:B------:R-:W3:Y:S01]  /*22e0*/  MUFU.EX2 R9, -R9 ;  /* 0x8000000900097308 */ /* 0x000ee20000000800 */
[----:B0-----:R-:W-:-:S04]  /*22f0*/  FMUL.FTZ R4, R13, R4 ;  /* 0x000000040d047220 */ /* 0x001fc80000410000 */
[----:B------:R-:W-:Y:S01]  /*2300*/  FMUL.RZ R12, R4, 0.15915493667125701904 ;  /* 0x3e22f983040c7820 */ /* 0x000fe2000040c000 */
[----:B-1----:R-:W-:-:S03]  /*2310*/  FMUL.FTZ R7, R13, R6 ;  /* 0x000000060d077220 */ /* 0x002fc60000410000 */
[----:B------:R-:W0:Y:S01]  /*2320*/  MUFU.COS R4, R12 ;  /* 0x0000000c00047308 */ /* 0x000e220000000000 */
[----:B------:R-:W-:Y:S01]  /*2330*/  FMUL.RZ R7, R7, 0.15915493667125701904 ;  /* 0x3e22f98307077820 */ /* 0x000fe2000040c000 */
[----:B--2---:R-:W-:-:S04]  /*2340*/  FMUL.FTZ R6, R13, R8 ;  /* 0x000000080d067220 */ /* 0x004fc80000410000 */
[----:B------:R-:W-:Y:S01]  /*2350*/  FMUL.RZ R8, R6, 0.15915493667125701904 ;  /* 0x3e22f98306087820 */ /* 0x000fe2000040c000 */
[----:B---3--:R-:W-:Y:S01]  /*2360*/  FMUL.FTZ R6, R13, R9 ;  /* 0x000000090d067220 */ /* 0x008fe20000410000 */
[----:B------:R1:W2:Y:S03]  /*2370*/  MUFU.SIN R5, R12 ;  /* 0x0000000c00057308 */ /* 0x0002a60000000400 */
[----:B------:R-:W-:-:S05]  /*2380*/  FMUL.RZ R20, R6, 0.15915493667125701904 ;  /* 0x3e22f98306147820 */ /* 0x000fca000040c000 */
[----:B------:R-:W-:Y:S01]  /*2390*/  MUFU.COS R10, R7 ;  /* 0x00000007000a7308 */ /* 0x000fe20000000000 */
[--C-:B-1----:R-:W-:Y:S02]  /*23a0*/  HADD2.F32 R12, -RZ, R24.reuse.H1_H1 ;  /* 0x30000018ff0c7230 */ /* 0x102fe40000004100 */
[----:B0-----:R-:W-:Y:S01]  /*23b0*/  FMUL.FTZ R6, R21, R4 ;  /* 0x0000000415067220 */ /* 0x001fe20000410000 */
[----:B------:R-:W-:-:S04]  /*23c0*/  HADD2.F32 R24, -RZ, R24.H0_H0 ;  /* 0x20000018ff187230 */ /* 0x000fc80000004100 */
[----:B------:R0:W1:Y:S01]  /*23d0*/  MUFU.SIN R11, R7 ;  /* 0x00000007000b7308 */ /* 0x0000620000000400 */
[-C--:B--2---:R-:W-:Y:S01]  /*23e0*/  FMUL.FTZ R9, R12, R5.reuse ;  /* 0x000000050c097220 */ /* 0x084fe20000410000 */
[----:B------:R-:W-:-:S03]  /*23f0*/  FFMA.FTZ R6, R28, R5, R6 ;  /* 0x000000051c067223 */ /* 0x000fc60000010006 */
[----:B------:R-:W-:-:S03]  /*2400*/  FFMA.FTZ R9, R24, R4, -R9 ;  /* 0x0000000418097223 */ /* 0x000fc60000010809 */
[----:B------:R-:W-:Y:S01]  /*2410*/  MUFU.COS R14, R8 ;  /* 0x00000008000e7308 */ /* 0x000fe20000000000 */
[----:B0-----:R-:W-:-:S04]  /*2420*/  FMUL.FTZ R7, R21, R5 ;  /* 0x0000000515077220 */ /* 0x001fc80000410000 */
[----:B------:R-:W-:-:S03]  /*2430*/  FFMA.FTZ R7, R28, R4, -R7 ;  /* 0x000000041c077223 */ /* 0x000fc60000010807 */
[----:B------:R0:W2:Y:S01]  /*2440*/  MUFU.SIN R15, R8 ;  /* 0x00000008000f7308 */ /* 0x0000a20000000400 */
[----:B-1----:R-:W-:Y:S01]  /*2450*/  FMUL.FTZ R13, R29, R11 ;  /* 0x0000000b1d0d7220 */ /* 0x002fe20000410000 */
[----:B------:R-:W-:-:S03]  /*2460*/  F2FP.F16.F32.PACK_AB R28, R6, R7 ;  /* 0x00000007061c723e */ /* 0x000fc600000000ff */
[----:B------:R-:W-:-:S03]  /*2470*/  FFMA.FTZ R13, R30, R10, -R13 ;  /* 0x0000000a1e0d7223 */ /* 0x000fc6000001080d */
[----:B------:R-:W1:Y:S01]  /*2480*/  MUFU.SIN R25, R20 ;  /* 0x0000001400197308 */ /* 0x000e620000000400 */
[----:B0-----:R-:W-:Y:S01]  /*2490*/  FMUL.FTZ R8, R12, R4 ;  /* 0x000000040c087220 */ /* 0x001fe20000410000 */
[-C--:B------:R-:W-:Y:S01]  /*24a0*/  FMUL.FTZ R4, R36, R10.reuse ;  /* 0x0000000a24047220 */ /* 0x080fe20000410000 */
[-C--:B------:R-:W-:Y:S02]  /*24b0*/  FMUL.FTZ R12, R29, R10.reuse ;  /* 0x0000000a1d0c7220 */ /* 0x080fe40000410000 */
[----:B------:R-:W-:Y:S01]  /*24c0*/  FFMA.FTZ R8, R24, R5, R8 ;  /* 0x0000000518087223 */ /* 0x000fe20000010008 */
[-C--:B------:R-:W-:Y:S01]  /*24d0*/  FMUL.FTZ R5, R36, R11.reuse ;  /* 0x0000000b24057220 */ /* 0x080fe20000410000 */
[-C--:B------:R-:W-:Y:S01]  /*24e0*/  FFMA.FTZ R4, R34, R11.reuse, R4 ;  /* 0x0000000b22047223 */ /* 0x080fe20000010004 */
[----:B------:R0:W3:Y:S01]  /*24f0*/  MUFU.COS R24, R20 ;  /* 0x0000001400187308 */ /* 0x0000e20000000000 */
[----:B------:R-:W-:Y:S01]  /*2500*/  FFMA.FTZ R12, R30, R11, R12 ;  /* 0x0000000b1e0c7223 */ /* 0x000fe2000001000c */
[----:B------:R-:W-:Y:S01]  /*2510*/  FFMA.FTZ R5, R34, R10, -R5 ;  /* 0x0000000a22057223 */ /* 0x000fe20000010805 */
[CC--:B--2---:R-:W-:Y:S01]  /*2520*/  FMUL.FTZ R11, R40.reuse, R15.reuse ;  /* 0x0000000f280b7220 */ /* 0x0c4fe20000410000 */
[----:B------:R-:W-:Y:S01]  /*2530*/  FMUL.FTZ R10, R40, R14 ;  /* 0x0000000e280a7220 */ /* 0x000fe20000410000 */
[----:B------:R-:W-:-:S02]  /*2540*/  FMUL.FTZ R21, R31, R15 ;  /* 0x0000000f1f157220 */ /* 0x000fc40000410000 */
[CC--:B------:R-:W-:Y:S01]  /*2550*/  FFMA.FTZ R11, R38.reuse, R14.reuse, -R11 ;  /* 0x0000000e260b7223 */ /* 0x0c0fe2000001080b */
[----:B------:R-:W-:Y:S01]  /*2560*/  FFMA.FTZ R10, R38, R15, R10 ;  /* 0x0000000f260a7223 */ /* 0x000fe2000001000a */
[-C--:B0-----:R-:W-:Y:S01]  /*2570*/  FMUL.FTZ R20, R31, R14.reuse ;  /* 0x0000000e1f147220 */ /* 0x081fe20000410000 */
[----:B------:R-:W-:Y:S01]  /*2580*/  FFMA.FTZ R21, R26, R14, -R21 ;  /* 0x0000000e1a157223 */ /* 0x000fe20000010815 */
[----:B-1----:R-:W-:Y:S01]  /*2590*/  FMUL.FTZ R27, R45, R25 ;  /* 0x000000192d1b7220 */ /* 0x002fe20000410000 */
[----:B------:R-:W-:Y:S01]  /*25a0*/  F2FP.F16.F32.PACK_AB R29, R4, R5 ;  /* 0x00000005041d723e */ /* 0x000fe200000000ff */
[----:B------:R-:W-:Y:S01]  /*25b0*/  FFMA.FTZ R20, R26, R15, R20 ;  /* 0x0000000f1a147223 */ /* 0x000fe20000010014 */
[C---:B------:R-:W-:Y:S01]  /*25c0*/  FMUL.FTZ R15, R43.reuse, R25 ;  /* 0x000000192b0f7220 */ /* 0x040fe20000410000 */
[----:B------:R-:W-:Y:S01]  /*25d0*/  F2FP.F16.F32.PACK_AB R30, R10, R11 ;  /* 0x0000000b0a1e723e */ /* 0x000fe200000000ff */
[-C--:B---3--:R-:W-:Y:S01]  /*25e0*/  FMUL.FTZ R14, R43, R24.reuse ;  /* 0x000000182b0e7220 */ /* 0x088fe20000410000 */
[-C--:B------:R-:W-:Y:S01]  /*25f0*/  FMUL.FTZ R26, R45, R24.reuse ;  /* 0x000000182d1a7220 */ /* 0x080fe20000410000 */
[-C--:B------:R-:W-:Y:S01]  /*2600*/  FFMA.FTZ R15, R42, R24.reuse, -R15 ;  /* 0x000000182a0f7223 */ /* 0x080fe2000001080f */
[----:B------:R-:W-:Y:S01]  /*2610*/  FFMA.FTZ R27, R44, R24, -R27 ;  /* 0x000000182c1b7223 */ /* 0x000fe2000001081b */
[-C--:B------:R-:W-:Y:S01]  /*2620*/  FFMA.FTZ R14, R42, R25.reuse, R14 ;  /* 0x000000192a0e7223 */ /* 0x080fe2000001000e */
[----:B------:R-:W-:Y:S01]  /*2630*/  FFMA.FTZ R34, R44, R25, R26 ;  /* 0x000000192c227223 */ /* 0x000fe2000001001a */
[----:B------:R-:W-:-:S02]  /*2640*/  F2FP.F16.F32.PACK_AB R24, R8, R9 ;  /* 0x000000090818723e */ /* 0x000fc400000000ff */
[----:B------:R-:W-:Y:S02]  /*2650*/  F2FP.F16.F32.PACK_AB R25, R12, R13 ;  /* 0x0000000d0c19723e */ /* 0x000fe400000000ff */
[----:B------:R-:W-:Y:S02]  /*2660*/  F2FP.F16.F32.PACK_AB R26, R20, R21 ;  /* 0x00000015141a723e */ /* 0x000fe400000000ff */
[----:B------:R-:W-:Y:S02]  /*2670*/  F2FP.F16.F32.PACK_AB R31, R14, R15 ;  /* 0x0000000f0e1f723e */ /* 0x000fe400000000ff */
[----:B------:R-:W-:-:S07]  /*2680*/  F2FP.F16.F32.PACK_AB R27, R34, R27 ;  /* 0x0000001b221b723e */ /* 0x000fce00000000ff */
.L_x_16:
[----:B------:R-:W-:Y:S05]  /*2690*/  BSYNC.RECONVERGENT B2 ;  /* 0x0000000000027941 */ /* 0x000fea0003800200 */
.L_x_15:
[C---:B------:R-:W-:Y:S02]  /*26a0*/  LOP3.LUT R4, R25.reuse, 0xffff, RZ, 0xc0, !PT ;  /* 0x0000ffff19047812 */ /* 0x040fe400078ec0ff */
[----:B------:R-:W-:Y:S02]  /*26b0*/  PRMT R6, R25, 0x7732, RZ ;  /* 0x0000773219067816 */ /* 0x000fe400000000ff */
[----:B------:R-:W-:Y:S01]  /*26c0*/  PRMT R8, R27, 0x7732, RZ ;  /* 0x000077321b087816 */ /* 0x000fe200000000ff */
[----:B------:R-:W-:Y:S01]  /*26d0*/  IMAD.WIDE.U32 R4, R4, 0x10000, RZ ;  /* 0x0001000004047825 */ /* 0x000fe200078e00ff */
[----:B------:R-:W-:Y:S02]  /*26e0*/  PRMT R9, R26, 0x7732, RZ ;  /* 0x000077321a097816 */ /* 0x000fe400000000ff */
[----:B------:R-:W-:Y:S01]  /*26f0*/  PRMT R10, R24, 0x7732, RZ ;  /* 0x00007732180a7816 */ /* 0x000fe200000000ff */
[----:B------:R-:W-:Y:S01]  /*2700*/  IMAD.WIDE.U32 R6, R6, 0x10000, RZ ;  /* 0x0001000006067825 */ /* 0x000fe200078e00ff */
[----:B------:R-:W-:-:S02]  /*2710*/  PRMT R13, R26, 0x5410, R27 ;  /* 0x000054101a0d7816 */ /* 0x000fc4000000001b */
[----:B------:R-:W-:Y:S02]  /*2720*/  PRMT R11, R9, 0x5410, R8 ;  /* 0x00005410090b7816 */ /* 0x000fe40000000008 */
[----:B------:R-:W-:Y:S02]  /*2730*/  MOV R9, R10 ;  /* 0x0000000a00097202 */ /* 0x000fe40000000f00 */
[----:B------:R-:W-:Y:S02]  /*2740*/  LOP3.LUT R5, R13, R5, RZ, 0xfc, !PT ;  /* 0x000000050d057212 */ /* 0x000fe400078efcff */
[----:B------:R-:W-:Y:S02]  /*2750*/  LOP3.LUT R4, R4, 0xffff, R24, 0xf8, !PT ;  /* 0x0000ffff04047812 */ /* 0x000fe400078ef818 */
[----:B------:R-:W-:Y:S02]  /*2760*/  LOP3.LUT R7, R11, R7, RZ, 0xfc, !PT ;  /* 0x000000070b077212 */ /* 0x000fe400078efcff */
[----:B------:R-:W-:Y:S01]  /*2770*/  LOP3.LUT R6, R6, R9, RZ, 0xfc, !PT ;  /* 0x0000000906067212 */ /* 0x000fe200078efcff */
[----:B------:R0:W-:Y:S04]  /*2780*/  STS.64 [R39], R4 ;  /* 0x0000000427007388 */ /* 0x0001e80000000a00 */
[----:B------:R0:W-:Y:S01]  /*2790*/  STS.64 [R41], R6 ;  /* 0x0000000629007388 */ /* 0x0001e20000000a00 */
[----:B------:R-:W-:Y:S05]  /*27a0*/  BRA `(.L_x_17) ;  /* 0x0000000400207947 */ /* 0x000fea0003800000 */
.L_x_14:
[----:B------:R-:W-:-:S04]  /*27b0*/  SHF.R.S32.HI R4, RZ, 0x1f, R5 ;  /* 0x0000001fff047819 */ /* 0x000fc80000011405 */
[----:B------:R-:W-:-:S05]  /*27c0*/  LEA.HI R4, R4, R5, RZ, 0x2 ;  /* 0x0000000504047211 */ /* 0x000fca00078f10ff */
[----:B------:R-:W-:-:S05]  /*27d0*/  IMAD.SHL.U32 R4, R4, 0x2, RZ ;  /* 0x0000000204047824 */ /* 0x000fca00078e00ff */
[----:B------:R-:W-:-:S04]  /*27e0*/  LOP3.LUT R8, R4, 0xfffffff8, RZ, 0xc0, !PT ;  /* 0xfffffff804087812 */ /* 0x000fc800078ec0ff */
[----:B------:R-:W-:-:S13]  /*27f0*/  ISETP.GE.AND P0, PT, R8, R7, PT ;  /* 0x000000070800720c */ /* 0x000fda0003f06270 */
[----:B------:R-:W-:Y:S05]  /*2800*/  @P0 BRA `(.L_x_17) ;  /* 0x0000000400080947 */ /* 0x000fea0003800000 */
[----:B------:R-:W-:Y:S01]  /*2810*/  I2FP.F32.S32 R10, R7 ;  /* 0x00000007000a7245 */ /* 0x000fe20000201400 */
[C---:B------:R-:W-:Y:S01]  /*2820*/  VIADD R5, R8.reuse, 0x2 ;  /* 0x0000000208057836 */ /* 0x040fe20000000000 */
[----:B------:R-:W-:Y:S01]  /*2830*/  I2FP.F32.S32 R4, R8 ;  /* 0x0000000800047245 */ /* 0x000fe20000201400 */
[----:B------:R-:W-:Y:S01]  /*2840*/  HADD2.F32 R39, -RZ, R28.H0_H0 ;  /* 0x2000001cff277230 */ /* 0x000fe20000004100 */
[----:B------:R-:W0:Y:S01]  /*2850*/  MUFU.RCP R11, R10 ;  /* 0x0000000a000b7308 */ /* 0x000e220000001000 */
[C---:B------:R-:W-:Y:S01]  /*2860*/  IADD3 R7, PT, PT, R8.reuse, 0x4, RZ ;  /* 0x0000000408077810 */ /* 0x040fe20007ffe0ff */
[----:B------:R-:W-:Y:S01]  /*2870*/  VIADD R8, R8, 0x6 ;  /* 0x0000000608087836 */ /* 0x000fe20000000000 */
[----:B------:R-:W-:Y:S01]  /*2880*/  I2FP.F32.S32 R6, R5 ;  /* 0x0000000500067245 */ /* 0x000fe20000201400 */
[--C-:B------:R-:W-:Y:S01]  /*2890*/  HADD2.F32 R36, -RZ, R31.reuse.H1_H1 ;  /* 0x3000001fff247230 */ /* 0x100fe20000004100 */
[----:B------:R-:W-:Y:S01]  /*28a0*/  I2FP.F32.S32 R7, R7 ;  /* 0x0000000700077245 */ /* 0x000fe20000201400 */
[----:B------:R-:W-:-:S02]  /*28b0*/  HADD2.F32 R34, -RZ, R31.H0_H0 ;  /* 0x2000001fff227230 */ /* 0x000fc40000004100 */
[-C--:B0-----:R-:W-:Y:S01]  /*28c0*/  FMUL.FTZ R4, R4, R11.reuse ;  /* 0x0000000b04047220 */ /* 0x081fe20000410000 */
[----:B------:R-:W-:-:S03]  /*28d0*/  FMUL.FTZ R6, R6, R11 ;  /* 0x0000000b06067220 */ /* 0x000fc60000410000 */
[----:B------:R-:W-:Y:S01]  /*28e0*/  FMUL.FTZ R5, R4, 13.28771209716796875 ;  /* 0x41549a7804057820 */ /* 0x000fe20000410000 */
[----:B------:R-:W-:Y:S01]  /*28f0*/  I2FP.F32.S32 R4, R8 ;  /* 0x0000000800047245 */ /* 0x000fe20000201400 */
[----:B------:R-:W-:Y:S01]  /*2900*/  FMUL.FTZ R8, R7, R11 ;  /* 0x0000000b07087220 */ /* 0x000fe20000410000 */
[----:B------:R-:W-:-:S03]  /*2910*/  FMUL.FTZ R7, R6, 13.28771209716796875 ;  /* 0x41549a7806077820 */ /* 0x000fc60000410000 */
[----:B------:R-:W-:Y:S01]  /*2920*/  FMUL.FTZ R6, R4, R11 ;  /* 0x0000000b04067220 */ /* 0x000fe20000410000 */
[----:B------:R-:W0:Y:S01]  /*2930*/  MUFU.EX2 R5, -R5 ;  /* 0x8000000500057308 */ /* 0x000e220000000800 */
[----:B------:R-:W-:Y:S01]  /*2940*/  FMUL.FTZ R10, R8, 13.28771209716796875 ;  /* 0x41549a78080a7820 */ /* 0x000fe20000410000 */
[----:B------:R-:W-:Y:S01]  /*2950*/  I2FP.F32.S32 R4, R9 ;  /* 0x0000000900047245 */ /* 0x000fe20000201400 */
[----:B------:R-:W-:Y:S01]  /*2960*/  FMUL.FTZ R11, R6, 13.28771209716796875 ;  /* 0x41549a78060b7820 */ /* 0x000fe20000410000 */
[----:B------:R-:W1:Y:S04]  /*2970*/  MUFU.EX2 R7, -R7 ;  /* 0x8000000700077308 */ /* 0x000e680000000800 */
[----:B------:R2:W3:Y:S04]  /*2980*/  MUFU.EX2 R9, -R10 ;  /* 0x8000000a00097308 */ /* 0x0004e80000000800 */
[----:B------:R-:W4:Y:S01]  /*2990*/  MUFU.EX2 R11, -R11 ;  /* 0x8000000b000b7308 */ /* 0x000f220000000800 */
[----:B0-----:R-:W-:Y:S01]  /*29a0*/  FMUL.FTZ R6, R4, R5 ;  /* 0x0000000504067220 */ /* 0x001fe20000410000 */
[----:B--2---:R-:W-:-:S02]  /*29b0*/  HADD2.F32 R10, -RZ, R28.H1_H1 ;  /* 0x3000001cff0a7230 */ /* 0x004fc40000004100 */
[----:B-1----:R-:W-:Y:S01]  /*29c0*/  FMUL.FTZ R8, R4, R7 ;  /* 0x0000000704087220 */ /* 0x002fe20000410000 */
[----:B------:R-:W-:Y:S01]  /*29d0*/  FMUL.RZ R14, R6, 0.15915493667125701904 ;  /* 0x3e22f983060e7820 */ /* 0x000fe2000040c000 */
[----:B------:R-:W-:Y:S02]  /*29e0*/  HADD2.F32 R28, -RZ, R29.H1_H1 ;  /* 0x3000001dff1c7230 */ /* 0x000fe40000004100 */
[----:B------:R-:W-:Y:S01]  /*29f0*/  FMUL.RZ R20, R8, 0.15915493667125701904 ;  /* 0x3e22f98308147820 */ /* 0x000fe2000040c000 */
[C---:B---3--:R-:W-:Y:S01]  /*2a00*/  FMUL.FTZ R7, R4.reuse, R9 ;  /* 0x0000000904077220 */ /* 0x048fe20000410000 */
[----:B------:R-:W-:Y:S01]  /*2a10*/  MUFU.COS R5, R14 ;  /* 0x0000000e00057308 */ /* 0x000fe20000000000 */
[----:B----4-:R-:W-:Y:S02]  /*2a20*/  FMUL.FTZ R4, R4, R11 ;  /* 0x0000000b04047220 */ /* 0x010fe40000410000 */
[----:B------:R-:W-:Y:S02]  /*2a30*/  FMUL.RZ R7, R7, 0.15915493667125701904 ;  /* 0x3e22f98307077820 */ /* 0x000fe4000040c000 */
[----:B------:R-:W-:-:S03]  /*2a40*/  FMUL.RZ R21, R4, 0.15915493667125701904 ;  /* 0x3e22f98304157820 */ /* 0x000fc6000040c000 */
[----:B------:R-:W0:Y:S08]  /*2a50*/  MUFU.SIN R6, R14 ;  /* 0x0000000e00067308 */ /* 0x000e300000000400 */
[----:B------:R-:W-:Y:S08]  /*2a60*/  MUFU.COS R8, R20 ;  /* 0x0000001400087308 */ /* 0x000ff00000000000 */
[----:B------:R1:W2:Y:S01]  /*2a70*/  MUFU.SIN R9, R20 ;  /* 0x0000001400097308 */ /* 0x0002a20000000400 */
[----:B0-----:R-:W-:-:S04]  /*2a80*/  FMUL.FTZ R4, R10, R6 ;  /* 0x000000060a047220 */ /* 0x001fc80000410000 */
[----:B------:R-:W-:-:S03]  /*2a90*/  FFMA.FTZ R4, R39, R5, -R4 ;  /* 0x0000000527047223 */ /* 0x000fc60000010804 */
[----:B------:R-:W0:Y:S01]  /*2aa0*/  MUFU.COS R12, R7 ;  /* 0x00000007000c7308 */ /* 0x000e220000000000 */
[----:B-1----:R-:W-:Y:S02]  /*2ab0*/  HADD2.F32 R20, -RZ, R29.H0_H0 ;  /* 0x2000001dff147230 */ /* 0x002fe40000004100 */
[--C-:B------:R-:W-:Y:S02]  /*2ac0*/  HADD2.F32 R29, -RZ, R30.reuse.H1_H1 ;  /* 0x3000001eff1d7230 */ /* 0x100fe40000004100 */
[----:B------:R-:W-:-:S03]  /*2ad0*/  HADD2.F32 R30, -RZ, R30.H0_H0 ;  /* 0x2000001eff1e7230 */ /* 0x000fc60000004100 */
[----:B------:R1:W3:Y:S01]  /*2ae0*/  MUFU.SIN R13, R7 ;  /* 0x00000007000d7308 */ /* 0x0002e20000000400 */
[----:B--2---:R-:W-:-:S04]  /*2af0*/  FMUL.FTZ R11, R28, R9 ;  /* 0x000000091c0b7220 */ /* 0x004fc80000410000 */
[----:B------:R-:W-:-:S03]  /*2b00*/  FFMA.FTZ R11, R20, R8, -R11 ;  /* 0x00000008140b7223 */ /* 0x000fc6000001080b */
[----:B------:R-:W2:Y:S01]  /*2b10*/  MUFU.SIN R15, R21 ;  /* 0x00000015000f7308 */ /* 0x000ea20000000400 */
[----:B-1----:R-:W-:Y:S01]  /*2b20*/  FMUL.FTZ R7, R10, R5 ;  /* 0x000000050a077220 */ /* 0x002fe20000410000 */
[----:B------:R-:W-:-:S03]  /*2b30*/  FMUL.FTZ R10, R28, R8 ;  /* 0x000000081c0a7220 */ /* 0x000fc60000410000 */
[----:B------:R-:W-:Y:S01]  /*2b40*/  FFMA.FTZ R7, R39, R6, R7 ;  /* 0x0000000627077223 */ /* 0x000fe20000010007 */
[----:B------:R-:W-:Y:S01]  /*2b50*/  FFMA.FTZ R10, R20, R9, R10 ;  /* 0x00000009140a7223 */ /* 0x000fe2000001000a */
[C---:B0-----:R-:W-:Y:S01]  /*2b60*/  FMUL.FTZ R6, R29.reuse, R12 ;  /* 0x0000000c1d067220 */ /* 0x041fe20000410000 */
[----:B------:R-:W0:Y:S01]  /*2b70*/  MUFU.COS R14, R21 ;  /* 0x00000015000e7308 */ /* 0x000e220000000000 */
[-C--:B---3--:R-:W-:Y:S02]  /*2b80*/  FMUL.FTZ R5, R29, R13.reuse ;  /* 0x0000000d1d057220 */ /* 0x088fe40000410000 */
[C---:B------:R-:W-:Y:S01]  /*2b90*/  FFMA.FTZ R6, R30.reuse, R13, R6 ;  /* 0x0000000d1e067223 */ /* 0x040fe20000010006 */
[----:B------:R-:W-:Y:S01]  /*2ba0*/  F2FP.F16.F32.PACK_AB R28, R7, R4 ;  /* 0x00000004071c723e */ /* 0x000fe200000000ff */
[----:B------:R-:W-:Y:S01]  /*2bb0*/  FFMA.FTZ R5, R30, R12, -R5 ;  /* 0x0000000c1e057223 */ /* 0x000fe20000010805 */
[----:B------:R-:W-:Y:S01]  /*2bc0*/  F2FP.F16.F32.PACK_AB R29, R10, R11 ;  /* 0x0000000b0a1d723e */ /* 0x000fe200000000ff */
[----:B--2---:R-:W-:-:S03]  /*2bd0*/  FMUL.FTZ R9, R36, R15 ;  /* 0x0000000f24097220 */ /* 0x004fc60000410000 */
[----:B------:R-:W-:Y:S01]  /*2be0*/  F2FP.F16.F32.PACK_AB R30, R6, R5 ;  /* 0x00000005061e723e */ /* 0x000fe200000000ff */
[-C--:B0-----:R-:W-:Y:S01]  /*2bf0*/  FMUL.FTZ R8, R36, R14.reuse ;  /* 0x0000000e24087220 */ /* 0x081fe20000410000 */
[----:B------:R-:W-:-:S03]  /*2c00*/  FFMA.FTZ R9, R34, R14, -R9 ;  /* 0x0000000e22097223 */ /* 0x000fc60000010809 */
[----:B------:R-:W-:-:S05]  /*2c10*/  FFMA.FTZ R8, R34, R15, R8 ;  /* 0x0000000f22087223 */ /* 0x000fca0000010008 */
[----:B------:R-:W-:-:S07]  /*2c20*/  F2FP.F16.F32.PACK_AB R31, R8, R9 ;  /* 0x00000009081f723e */ /* 0x000fce00000000ff */
.L_x_17:
[----:B------:R-:W-:Y:S05]  /*2c30*/  BSYNC.RECONVERGENT B1 ;  /* 0x0000000000017941 */ /* 0x000fea0003800200 */
.L_x_13:
[C---:B0-----:R-:W-:Y:S02]  /*2c40*/  LOP3.LUT R4, R29.reuse, 0xffff, RZ, 0xc0, !PT ;  /* 0x0000ffff1d047812 */ /* 0x041fe400078ec0ff */
[----:B------:R-:W-:Y:S02]  /*2c50*/  PRMT R6, R29, 0x7732, RZ ;  /* 0x000077321d067816 */ /* 0x000fe400000000ff */
[----:B------:R-:W-:Y:S01]  /*2c60*/  PRMT R8, R31, 0x7732, RZ ;  /* 0x000077321f087816 */ /* 0x000fe200000000ff */
[----:B------:R-:W-:Y:S01]  /*2c70*/  IMAD.WIDE.U32 R4, R4, 0x10000, RZ ;  /* 0x0001000004047825 */ /* 0x000fe200078e00ff */
[----:B------:R-:W-:Y:S02]  /*2c80*/  PRMT R9, R30, 0x7732, RZ ;  /* 0x000077321e097816 */ /* 0x000fe400000000ff */
[----:B------:R-:W-:Y:S01]  /*2c90*/  PRMT R10, R28, 0x7732, RZ ;  /* 0x000077321c0a7816 */ /* 0x000fe200000000ff */
[----:B------:R-:W-:Y:S01]  /*2ca0*/  IMAD.WIDE.U32 R6, R6, 0x10000, RZ ;  /* 0x0001000006067825 */ /* 0x000fe200078e00ff */
[----:B------:R-:W-:-:S02]  /*2cb0*/  PRMT R11, R9, 0x5410, R8 ;  /* 0x00005410090b7816 */ /* 0x000fc40000000008 */
[----:B------:R-:W-:Y:S01]  /*2cc0*/  PRMT R13, R30, 0x5410, R31 ;  /* 0x000054101e0d7816 */ /* 0x000fe2000000001f */
[----:B------:R-:W-:Y:S01]  /*2cd0*/  IMAD.MOV.U32 R9, RZ, RZ, R10 ;  /* 0x000000ffff097224 */ /* 0x000fe200078e000a */
[----:B------:R-:W-:Y:S02]  /*2ce0*/  LOP3.LUT R4, R4, 0xffff, R28, 0xf8, !PT ;  /* 0x0000ffff04047812 */ /* 0x000fe400078ef81c */
[----:B------:R-:W-:Y:S02]  /*2cf0*/  LOP3.LUT R5, R13, R5, RZ, 0xfc, !PT ;  /* 0x000000050d057212 */ /* 0x000fe400078efcff */
[----:B------:R-:W-:Y:S02]  /*2d00*/  LOP3.LUT R7, R11, R7, RZ, 0xfc, !PT ;  /* 0x000000070b077212 */ /* 0x000fe400078efcff */
[----:B------:R-:W-:Y:S01]  /*2d10*/  LOP3.LUT R6, R6, R9, RZ, 0xfc, !PT ;  /* 0x0000000906067212 */ /* 0x000fe200078efcff */
[----:B------:R0:W-:Y:S04]  /*2d20*/  STS.64 [R35], R4 ;  /* 0x0000000423007388 */ /* 0x0001e80000000a00 */
[----:B------:R0:W-:Y:S02]  /*2d30*/  STS.64 [R37], R6 ;  /* 0x0000000625007388 */ /* 0x0001e40000000a00 */
.L_x_12:
[----:B------:R-:W-:Y:S05]  /*2d40*/  BSYNC.RECONVERGENT B0 ;  /* 0x0000000000007941 */ /* 0x000fea0003800200 */
.L_x_11:
[----:B------:R-:W-:Y:S06]  /*2d50*/  BAR.SYNC.DEFER_BLOCKING 0x0 ;  /* 0x0000000000007b1d */ /* 0x000fec0000010000 */
[----:B------:R-:W-:Y:S04]  /*2d60*/  BSSY.RECONVERGENT B0, `(.L_x_18) ;  /* 0x0000009000007945 */ /* 0x000fe80003800200 */
[----:B------:R-:W-:Y:S05]  /*2d70*/  @!P6 BRA `(.L_x_19) ;  /* 0x00000000001ce947 */ /* 0x000fea0003800000 */
[----:B------:R-:W2:Y:S01]  /*2d80*/  LDCU UR4, c[0x0][0x40c] ;  /* 0x00008180ff0477ac */ /* 0x000ea20008000800 */
[----:B------:R-:W-:-:S05]  /*2d90*/  IMAD R22, R22, R33, R32 ;  /* 0x0000002116167224 */ /* 0x000fca00078e0220 */
[----:B------:R-:W-:-:S05]  /*2da0*/  LEA R0, R22, R0, 0x1 ;  /* 0x0000000016007211 */ /* 0x000fca00078e08ff */
[----:B-1----:R3:W4:Y:S01]  /*2db0*/  LDS.128 R28, [R0] ;  /* 0x00000000001c7984 */ /* 0x0027220000000c00 */
[----:B--2---:R-:W-:-:S13]  /*2dc0*/  ISETP.NE.AND P0, PT, RZ, UR4, PT ;  /* 0x00000004ff007c0c */ /* 0x004fda000bf05270 */
[----:B------:R-:W-:-:S05]  /*2dd0*/  @!P0 IMAD R3, R22, 0x2, R3 ;  /* 0x0000000216038824 */ /* 0x000fca00078e0203 */
[----:B------:R3:W2:Y:S02]  /*2de0*/  @!P0 LDS.128 R24, [R3] ;  /* 0x0000000003188984 */ /* 0x0006a40000000c00 */
.L_x_19:
[----:B------:R-:W-:Y:S05]  /*2df0*/  BSYNC.RECONVERGENT B0 ;  /* 0x0000000000007941 */ /* 0x000fea0003800200 */
.L_x_18:
[----:B------:R-:W-:Y:S06]  /*2e00*/  BAR.SYNC.DEFER_BLOCKING 0x0 ;  /* 0x0000000000007b1d */ /* 0x000fec0000010000 */
.L_x_8:
[----:B------:R-:W-:Y:S05]  /*2e10*/  BSYNC.RECONVERGENT B6 ;  /* 0x0000000000067941 */ /* 0x000fea0003800200 */
.L_x_5:
[----:B------:R-:W3:Y:S01]  /*2e20*/  LDCU UR4, c[0x0][0x3f4] ;  /* 0x00007e80ff0477ac */ /* 0x000ee20008000800 */
[----:B------:R-:W-:Y:S01]  /*2e30*/  ISETP.GT.U32.AND P0, PT, R23, 0x1f, PT ;  /* 0x0000001f1700780c */ /* 0x000fe20003f04070 */
[----:B---3--:R-:W-:-:S05]  /*2e40*/  IMAD.U32 R0, RZ, RZ, UR4 ;  /* 0x00000004ff007e24 */ /* 0x008fca000f8e00ff */
[----:B------:R-:W-:-:S04]  /*2e50*/  IADD3 R3, PT, PT, RZ, -R0, RZ ;  /* 0x80000000ff037210 */ /* 0x000fc80007ffe0ff */
[----:B------:R-:W-:-:S04]  /*2e60*/  VIADDMNMX R3, R3, UR44, RZ, !PT ;  /* 0x0000002c03037c46 */ /* 0x000fc8000f8001ff */
[----:B------:R-:W-:Y:S01]  /*2e70*/  R2UR UR12, R3 ;  /* 0x00000000030c72ca */ /* 0x000fe200000e0000 */
[----:B------:R-:W-:-:S05]  /*2e80*/  IMAD.MOV.U32 R3, RZ, RZ, -0x800001 ;  /* 0xff7fffffff037424 */ /* 0x000fca00078e00ff */
[----:B------:R3:W-:Y:S01]  /*2e90*/  STL [R1+0x258], R3 ;  /* 0x0002580301007387 */ /* 0x0007e20000100800 */
[----:B------:R-:W-:Y:S08]  /*2ea0*/  @P0 BRA `(.L_x_20) ;  /* 0x0000000400040947 */ /* 0x000ff00003800000 */
[----:B------:R-:W5:Y:S01]  /*2eb0*/  LDCU UR4, c[0x0][0x40c] ;  /* 0x00008180ff0477ac */ /* 0x000f620008000800 */
[----:B------:R-:W1:Y:S01]  /*2ec0*/  S2R R8, SR_CgaCtaId ;  /* 0x0000000000087919 */ /* 0x000e620000008800 */
[----:B------:R-:W-:Y:S01]  /*2ed0*/  MOV R20, 0x400 ;  /* 0x0000040000147802 */ /* 0x000fe20000000f00 */
[----:B--2-4-:R-:W-:-:S04]  /*2ee0*/  HMUL2 R12, R29, R25 ;  /* 0x000000191d0c7232 */ /* 0x014fc80000000000 */
[----:B---3--:R-:W-:Y:S02]  /*2ef0*/  VIADD R3, R20, 0x40 ;  /* 0x0000004014037836 */ /* 0x008fe40000000000 */
[----:B------:R-:W-:-:S04]  /*2f00*/  HFMA2 R13, R28, R24, R12 ;  /* 0x000000181c0d7231 */ /* 0x000fc8000000000c */
[----:B------:R-:W-:-:S04]  /*2f10*/  HFMA2 R13, R30, R26, R13 ;  /* 0x0000001a1e0d7231 */ /* 0x000fc8000000000d */
[----:B------:R-:W-:Y:S01]  /*2f20*/  HFMA2 R13, R31, R27, R13 ;  /* 0x0000001b1f0d7231 */ /* 0x000fe2000000000d */
[----:B-----5:R-:W-:Y:S01]  /*2f30*/  ISETP.NE.AND P1, PT, RZ, UR4, PT ;  /* 0x00000004ff007c0c */ /* 0x020fe2000bf25270 */
[----:B------:R-:W-:-:S03]  /*2f40*/  UMOV UR4, 0xffffffff ;  /* 0xffffffff00047882 */ /* 0x000fc60000000000 */
[----:B------:R-:W-:Y:S01]  /*2f50*/  HADD2.F32 R10, -RZ, R13.H1_H1 ;  /* 0x3000000dff0a7230 */ /* 0x000fe20000004100 */
[----:B------:R-:W-:-:S08]  /*2f60*/  ISETP.GT.U32.OR P0, PT, R23, 0x11, P1 ;  /* 0x000000111700780c */ /* 0x000fd00000f04470 */
[----:B0-----:R-:W-:-:S05]  /*2f70*/  @!P1 IADD3 R7, PT, PT, R20, 0x240, RZ ;  /* 0x0000024014079810 */ /* 0x001fca0007ffe0ff */
[----:B-1----:R-:W0:Y:S01]  /*2f80*/  @!P0 LDC.64 R4, c[0x0][0x3b8] ;  /* 0x0000ee00ff048b82 */ /* 0x002e220000000a00 */
[----:B------:R-:W-:-:S04]  /*2f90*/  @!P0 IMAD R6, R23, R0, UR40 ;  /* 0x0000002817068e24 */ /* 0x000fc8000f8e0200 */
[----:B------:R-:W-:Y:S01]  /*2fa0*/  @!P0 IMAD.SHL.U32 R9, R6, 0x8, RZ ;  /* 0x0000000806098824 */ /* 0x000fe200078e00ff */
[C---:B------:R-:W-:Y:S01]  /*2fb0*/  LEA R6, R8.reuse, R3, 0x18 ;  /* 0x0000000308067211 */ /* 0x040fe200078ec0ff */
[----:B------:R-:W-:Y:S01]  /*2fc0*/  HADD2.F32 R3, -RZ, R13.H0_H0 ;  /* 0x2000000dff037230 */ /* 0x000fe20000004100 */
[----:B------:R-:W-:Y:S01]  /*2fd0*/  @!P1 LEA R8, R8, R7, 0x18 ;  /* 0x0000000708089211 */ /* 0x000fe200078ec0ff */
[----:B------:R-:W-:Y:S02]  /*2fe0*/  @!P0 IMAD R9, R0, UR42, R9 ;  /* 0x0000002a00098c24 */ /* 0x000fe4000f8e0209 */
[C---:B------:R-:W-:Y:S01]  /*2ff0*/  IMAD R6, R23.reuse, 0x10, R6 ;  /* 0x0000001017067824 */ /* 0x040fe200078e0206 */
[----:B------:R-:W-:Y:S01]  /*3000*/  @!P1 LEA R8, R23, R8, 0x4 ;  /* 0x0000000817089211 */ /* 0x000fe200078e20ff */
[----:B------:R-:W-:-:S03]  /*3010*/  FADD.FTZ R13, R3, R10 ;  /* 0x0000000a030d7221 */ /* 0x000fc60000010000 */
[----:B------:R1:W-:Y:S04]  /*3020*/  STS.128 [R6], R28 ;  /* 0x0000001c06007388 */ /* 0x0003e80000000c00 */
[----:B------:R1:W-:Y:S01]  /*3030*/  @!P1 STS.128 [R8], R16 ;  /* 0x0000001008009388 */ /* 0x0003e20000000c00 */
[----:B0-----:R-:W-:-:S05]  /*3040*/  @!P0 IMAD.WIDE R4, R9, 0x2, R4 ;  /* 0x0000000209048825 */ /* 0x001fca00078e0204 */
[----:B------:R1:W-:Y:S01]  /*3050*/  @!P0 STG.E.128 desc[UR36][R4.64], R24 ;  /* 0x0000001804008986 */ /* 0x0003e2000c101d24 */
[----:B------:R-:W-:Y:S05]  /*3060*/  BRA.DIV UR4, `(.L_x_21) ;  /* 0x0000010604b87947 */ /* 0x000fea000b800000 */
[----:B------:R-:W0:Y:S02]  /*3070*/  SHFL.BFLY PT, R14, R13, 0x10, 0x1f ;  /* 0x0e001f000d0e7f89 */ /* 0x000e2400000e0000 */
[----:B0-----:R-:W-:-:S05]  /*3080*/  FADD.FTZ R3, R13, R14 ;  /* 0x0000000e0d037221 */ /* 0x001fca0000010000 */
[----:B------:R-:W1:Y:S02]  /*3090*/  SHFL.BFLY PT, R14, R3, 0x8, 0x1f ;  /* 0x0d001f00030e7f89 */ /* 0x000e6400000e0000 */
[----:B-1----:R-:W-:-:S05]  /*30a0*/  FADD.FTZ R4, R3, R14 ;  /* 0x0000000e03047221 */ /* 0x002fca0000010000 */
[----:B------:R-:W0:Y:S02]  /*30b0*/  SHFL.BFLY PT, R14, R4, 0x4, 0x1f ;  /* 0x0c801f00040e7f89 */ /* 0x000e2400000e0000 */
[----:B0-----:R-:W-:-:S05]  /*30c0*/  FADD.FTZ R5, R4, R14 ;  /* 0x0000000e04057221 */ /* 0x001fca0000010000 */
[----:B------:R-:W0:Y:S02]  /*30d0*/  SHFL.BFLY PT, R14, R5, 0x2, 0x1f ;  /* 0x0c401f00050e7f89 */ /* 0x000e2400000e0000 */
[----:B0-----:R-:W-:-:S05]  /*30e0*/  FADD.FTZ R6, R5, R14 ;  /* 0x0000000e05067221 */ /* 0x001fca0000010000 */
[----:B------:R0:W1:Y:S02]  /*30f0*/  SHFL.BFLY PT, R14, R6, 0x1, 0x1f ;  /* 0x0c201f00060e7f89 */ /* 0x00006400000e0000 */
.L_x_225:
[----:B------:R-:W-:Y:S01]  /*3100*/  ISETP.NE.AND P0, PT, R23, RZ, PT ;  /* 0x000000ff1700720c */ /* 0x000fe20003f05270 */
[----:B-1----:R-:W-:-:S12]  /*3110*/  FADD.FTZ R14, R6, R14 ;  /* 0x0000000e060e7221 */ /* 0x002fd80000010000 */
[----:B------:R-:W-:Y:S05]  /*3120*/  @P0 BRA `(.L_x_20) ;  /* 0x0000000000640947 */ /* 0x000fea0003800000 */
[----:B------:R-:W1:Y:S02]  /*3130*/  LDCU.64 UR4, c[0x0][0x438] ;  /* 0x00008700ff0477ac */ /* 0x000e640008000a00 */
[----:B-1----:R-:W-:-:S04]  /*3140*/  UISETP.NE.U32.AND UP0, UPT, UR4, URZ, UPT ;  /* 0x000000ff0400728c */ /* 0x002fc8000bf05070 */
[----:B------:R-:W-:-:S06]  /*3150*/  UISETP.NE.AND.EX UP0, UPT, UR5, URZ, UPT, UP0 ;  /* 0x000000ff0500728c */ /* 0x000fcc000bf05300 */
[----:B------:R-:W-:-:S05]  /*3160*/  PLOP3.LUT P0, PT, PT, PT, UP0, 0x80, 0x8 ;  /* 0x000000000008781c */ /* 0x000fca0003f0f008 */
[----:B------:R-:W1:Y:S01]  /*3170*/  @UP0 LDCU UR8, c[0x0][0x440] ;  /* 0x00008800ff0807ac */ /* 0x000e620008000800 */
[----:B------:R-:W2:Y:S01]  /*3180*/  @UP0 LDCU.64 UR4, c[0x0][0x438] ;  /* 0x00008700ff0407ac */ /* 0x000ea20008000a00 */
[----:B------:R-:W-:-:S04]  /*3190*/  @UP0 UIADD3 UR6, UPT, UPT, UR45, -UR39, URZ ;  /* 0x800000272d060290 */ /* 0x000fc8000fffe0ff */
[----:B-1----:R-:W-:-:S04]  /*31a0*/  @UP0 UIMAD UR7, UR46, UR8, UR6 ;  /* 0x000000082e0702a4 */ /* 0x002fc8000f8e0206 */
[----:B------:R-:W-:-:S04]  /*31b0*/  @UP0 UIMAD UR7, UR7, UR8, UR6 ;  /* 0x00000008070702a4 */ /* 0x000fc8000f8e0206 */
[----:B--2---:R-:W-:-:S06]  /*31c0*/  @UP0 UIMAD.WIDE UR4, UR7, 0x2, UR4 ;  /* 0x00000002070408a5 */ /* 0x004fcc000f8e0204 */
[----:B------:R-:W-:Y:S01]  /*31d0*/  IMAD.U32 R4, RZ, RZ, UR4 ;  /* 0x00000004ff047e24 */ /* 0x000fe2000f8e00ff */
[----:B------:R-:W1:Y:S01]  /*31e0*/  S2UR UR6, SR_CgaCtaId ;  /* 0x00000000000679c3 */ /* 0x000e620000008800 */
[----:B------:R-:W-:Y:S01]  /*31f0*/  IMAD.U32 R5, RZ, RZ, UR5 ;  /* 0x00000005ff057e24 */ /* 0x000fe2000f8e00ff */
[----:B------:R-:W0:Y:S04]  /*3200*/  LDCU UR7, c[0x0][0x410] ;  /* 0x00008200ff0777ac */ /* 0x000e280008000800 */
[----:B------:R-:W2:Y:S01]  /*3210*/  @P0 LDG.E.U16 R4, desc[UR36][R4.64] ;  /* 0x0000002404040981 */ /* 0x000ea2000c1e1500 */
[----:B------:R-:W-:Y:S01]  /*3220*/  R2UR UR5, R20 ;  /* 0x00000000140572ca */ /* 0x000fe200000e0000 */
[----:B------:R-:W-:-:S12]  /*3230*/  UIADD3 UR4, UPT, UPT, UR44, -UR12, URZ ;  /* 0x8000000c2c047290 */ /* 0x000fd8000fffe0ff */
[----:B------:R-:W-:Y:S01]  /*3240*/  UIADD3 UR5, UPT, UPT, UR5, 0x440, URZ ;  /* 0x0000044005057890 */ /* 0x000fe2000fffe0ff */
[----:B0-----:R-:W-:-:S03]  /*3250*/  FMUL.FTZ R6, R14, UR7 ;  /* 0x000000070e067c20 */ /* 0x001fc60008410000 */
[----:B-1----:R-:W-:-:S04]  /*3260*/  ULEA UR5, UR6, UR5, 0x18 ;  /* 0x0000000506057291 */ /* 0x002fc8000f8ec0ff */
[----:B------:R-:W-:Y:S01]  /*3270*/  ULEA UR4, UR4, UR5, 0x2 ;  /* 0x0000000504047291 */ /* 0x000fe2000f8e10ff */
[----:B--2---:R-:W-:-:S05]  /*3280*/  @P0 HADD2.F32 R3, -RZ, R4.H0_H0 ;  /* 0x20000004ff030230 */ /* 0x004fca0000004100 */
[----:B------:R-:W-:-:S05]  /*3290*/  @P0 FADD.FTZ R6, R6, R3 ;  /* 0x0000000306060221 */ /* 0x000fca0000010000 */
[----:B------:R0:W-:Y:S04]  /*32a0*/  STL [R1+0x258], R6 ;  /* 0x0002580601007387 */ /* 0x0001e80000100800 */
[----:B------:R0:W-:Y:S02]  /*32b0*/  STS [UR4+-0x4], R6 ;  /* 0xfffffc06ff007988 */ /* 0x0001e40008000804 */
.L_x_20:
[----:B------:R-:W-:Y:S05]  /*32c0*/  WARPSYNC.ALL ;  /* 0x0000000000007948 */ /* 0x000fea0003800000 */
[----:B------:R-:W5:Y:S08]  /*32d0*/  S2UR UR13, SR_CgaCtaId ;  /* 0x00000000000d79c3 */ /* 0x000f700000008800 */
[----:B------:R-:W-:Y:S01]  /*32e0*/  BAR.SYNC.DEFER_BLOCKING 0x0 ;  /* 0x0000000000007b1d */ /* 0x000fe20000010000 */
[----:B------:R-:W-:-:S05]  /*32f0*/  ULOP3.LUT UR4, URZ, UR12, URZ, 0x33, !UPT ;  /* 0x0000000cff047292 */ /* 0x000fca000f8e33ff */
[----:B------:R-:W-:Y:S01]  /*3300*/  UMOV UR18, 0x400 ;  /* 0x0000040000127882 */ /* 0x000fe20000000000 */
[----:B------:R-:W1:Y:S01]  /*3310*/  LDCU UR7, c[0x0][0x40c] ;  /* 0x00008180ff0777ac */ /* 0x000e620008000800 */
[----:B------:R-:W0:Y:S01]  /*3320*/  S2UR UR19, SR_CTAID.X ;  /* 0x00000000001379c3 */ /* 0x000e220000002500 */
[----:B------:R-:W0:Y:S01]  /*3330*/  LDCU UR6, c[0x0][0x3f0] ;  /* 0x00007e00ff0677ac */ /* 0x000e220008000800 */
[----:B------:R-:W0:Y:S01]  /*3340*/  LDCU UR20, c[0x0][0x3f8] ;  /* 0x00007f00ff1477ac */ /* 0x000e220008000800 */
[----:B------:R-:W0:Y:S01]  /*3350*/  LDCU UR21, c[0x0][0x40c] ;  /* 0x00008180ff1577ac */ /* 0x000e220008000800 */
[----:B-----5:R-:W-:Y:S02]  /*3360*/  ULEA UR5, UR13, UR18, 0x18 ;  /* 0x000000120d057291 */ /* 0x020fe4000f8ec0ff */
[----:B-1----:R-:W-:Y:S01]  /*3370*/  UISETP.NE.AND UP0, UPT, UR7, URZ, UPT ;  /* 0x000000ff0700728c */ /* 0x002fe2000bf05270 */
[----:B------:R-:W1:Y:S01]  /*3380*/  LDCU UR22, c[0x0][0x3f4] ;  /* 0x00007e80ff1677ac */ /* 0x000e620008000800 */
[----:B------:R-:W1:Y:S05]  /*3390*/  LDCU UR23, c[0x0][0x410] ;  /* 0x00008200ff1777ac */ /* 0x000e6a0008000800 */
[----:B------:R-:W5:Y:S04]  /*33a0*/  LDS.128 R12, [UR5+0x40] ;  /* 0x00004005ff0c7984 */ /* 0x000f680008000c00 */
[----:B------:R-:W2:Y:S04]  /*33b0*/  LDS.128 R8, [UR5+0x50] ;  /* 0x00005005ff087984 */ /* 0x000ea80008000c00 */
[----:B0-----:R-:W0:Y:S04]  /*33c0*/  LDS.128 R4, [UR5+0x60] ;  /* 0x00006005ff047984 */ /* 0x001e280008000c00 */
[----:B-----5:R-:W-:Y:S04]  /*33d0*/  STL.64 [R1+0x240], R12 ;  /* 0x0002400c01007387 */ /* 0x020fe80000100a00 */
[----:B------:R-:W-:Y:S04]  /*33e0*/  STL.64 [R1+0x248], R14 ;  /* 0x0002480e01007387 */ /* 0x000fe80000100a00 */
[----:B------:R-:W5:Y:S04]  /*33f0*/  LDS.128 R12, [UR5+0x70] ;  /* 0x00007005ff0c7984 */ /* 0x000f680008000c00 */
[----:B--2---:R-:W-:Y:S04]  /*3400*/  STL.64 [R1+0x230], R8 ;  /* 0x0002300801007387 */ /* 0x004fe80000100a00 */
[----:B------:R-:W-:Y:S04]  /*3410*/  STL.64 [R1+0x238], R10 ;  /* 0x0002380a01007387 */ /* 0x000fe80000100a00 */
[----:B------:R-:W2:Y:S04]  /*3420*/  LDS.128 R8, [UR5+0x80] ;  /* 0x00008005ff087984 */ /* 0x000ea80008000c00 */
[----:B0-----:R-:W-:Y:S04]  /*3430*/  STL.64 [R1+0x220], R4 ;  /* 0x0002200401007387 */ /* 0x001fe80000100a00 */
[----:B------:R-:W-:Y:S04]  /*3440*/  STL.64 [R1+0x228], R6 ;  /* 0x0002280601007387 */ /* 0x000fe80000100a00 */
[----:B------:R-:W0:Y:S04]  /*3450*/  LDS.128 R4, [UR5+0x90] ;  /* 0x00009005ff047984 */ /* 0x000e280008000c00 */
        /* <DEDUP_REMOVED lines=61> */
[----:B------:R0:W-:Y:S02]  /*3830*/  STL.64 [R1+0xd8], R6 ;  /* 0x0000d80601007387 */ /* 0x0001e40000100a00 */
[----:B0-----:R-:W0:Y:S02]  /*3840*/  S2R R6, SR_TID.X ;  /* 0x0000000000067919 */ /* 0x001e240000002100 */
[----:B-----5:R0:W-:Y:S04]  /*3850*/  STL.64 [R1+0xc0], R12 ;  /* 0x0000c00c01007387 */ /* 0x0201e80000100a00 */
[----:B------:R0:W-:Y:S04]  /*3860*/  STL.64 [R1+0xc8], R14 ;  /* 0x0000c80e01007387 */ /* 0x0001e80000100a00 */
[----:B--2---:R2:W-:Y:S04]  /*3870*/  STL.64 [R1+0xb0], R8 ;  /* 0x0000b00801007387 */ /* 0x0045e80000100a00 */
[----:B------:R2:W-:Y:S01]  /*3880*/  STL.64 [R1+0xb8], R10 ;  /* 0x0000b80a01007387 */ /* 0x0005e20000100a00 */
[----:B-1----:R-:W-:Y:S05]  /*3890*/  BRA.U UP0, `(.L_x_22) ;  /* 0x0000000100a87547 */ /* 0x002fea000b800000 */
[----:B0-----:R-:W0:Y:S04]  /*38a0*/  LDS.128 R12, [UR5+0x240] ;  /* 0x00024005ff0c7984 */ /* 0x001e280008000c00 */
[----:B--2---:R-:W1:Y:S04]  /*38b0*/  LDS.128 R8, [UR5+0x250] ;  /* 0x00025005ff087984 */ /* 0x004e680008000c00 */
[----:B------:R-:W2:Y:S04]  /*38c0*/  LDS.128 R16, [UR5+0x260] ;  /* 0x00026005ff107984 */ /* 0x000ea80008000c00 */
[----:B------:R-:W-:Y:S04]  /*38d0*/  LDS.128 R244, [UR5+0x290] ;  /* 0x00029005fff47984 */ /* 0x000fe80008000c00 */
[----:B------:R-:W-:Y:S04]  /*38e0*/  LDS.128 R240, [UR5+0x2a0] ;  /* 0x0002a005fff07984 */ /* 0x000fe80008000c00 */
[----:B------:R-:W-:Y:S04]  /*38f0*/  LDS.128 R236, [UR5+0x2b0] ;  /* 0x0002b005ffec7984 */ /* 0x000fe80008000c00 */
[----:B------:R-:W-:Y:S04]  /*3900*/  LDS.128 R20, [UR5+0x2e0] ;  /* 0x0002e005ff147984 */ /* 0x000fe80008000c00 */
[----:B------:R-:W-:Y:S04]  /*3910*/  LDS.128 R24, [UR5+0x2f0] ;  /* 0x0002f005ff187984 */ /* 0x000fe80008000c00 */
[----:B----4-:R-:W-:Y:S04]  /*3920*/  LDS.128 R28, [UR5+0x300] ;  /* 0x00030005ff1c7984 */ /* 0x010fe80008000c00 */
[----:B------:R-:W-:Y:S04]  /*3930*/  LDS.128 R32, [UR5+0x310] ;  /* 0x00031005ff207984 */ /* 0x000fe80008000c00 */
[----:B0-----:R-:W-:Y:S04]  /*3940*/  STL.64 [R1+0x40], R12 ;  /* 0x0000400c01007387 */ /* 0x001fe80000100a00 */
[----:B------:R-:W-:Y:S04]  /*3950*/  STL.64 [R1+0x48], R14 ;  /* 0x0000480e01007387 */ /* 0x000fe80000100a00 */
[----:B------:R-:W0:Y:S04]  /*3960*/  LDS.128 R12, [UR5+0x270] ;  /* 0x00027005ff0c7984 */ /* 0x000e280008000c00 */
[----:B-1----:R-:W-:Y:S04]  /*3970*/  STL.64 [R1+0x30], R8 ;  /* 0x0000300801007387 */ /* 0x002fe80000100a00 */
[----:B------:R-:W-:Y:S04]  /*3980*/  STL.64 [R1+0x38], R10 ;  /* 0x0000380a01007387 */ /* 0x000fe80000100a00 */
[----:B------:R-:W1:Y:S04]  /*3990*/  LDS.128 R8, [UR5+0x280] ;  /* 0x00028005ff087984 */ /* 0x000e680008000c00 */
[----:B--2---:R2:W-:Y:S04]  /*39a0*/  STL.64 [R1+0x20], R16 ;  /* 0x0000201001007387 */ /* 0x0045e80000100a00 */
[----:B------:R2:W-:Y:S04]  /*39b0*/  STL.64 [R1+0x28], R18 ;  /* 0x0000281201007387 */ /* 0x0005e80000100a00 */
[----:B------:R-:W4:Y:S04]  /*39c0*/  LDS.128 R16, [UR5+0x2d0] ;  /* 0x0002d005ff107984 */ /* 0x000f280008000c00 */
[----:B------:R-:W1:Y:S04]  /*39d0*/  LDS.128 R36, [UR5+0x320] ;  /* 0x00032005ff247984 */ /* 0x000e680008000c00 */
[----:B------:R-:W1:Y:S04]  /*39e0*/  LDS.128 R40, [UR5+0x330] ;  /* 0x00033005ff287984 */ /* 0x000e680008000c00 */
[----:B------:R-:W1:Y:S04]  /*39f0*/  LDS.128 R44, [UR5+0x340] ;  /* 0x00034005ff2c7984 */ /* 0x000e680008000c00 */
[----:B0-----:R2:W-:Y:S04]  /*3a00*/  STL.64 [R1+0x10], R12 ;  /* 0x0000100c01007387 */ /* 0x0015e80000100a00 */
[----:B------:R2:W-:Y:S04]  /*3a10*/  STL.64 [R1+0x18], R14 ;  /* 0x0000180e01007387 */ /* 0x0005e80000100a00 */
[----:B------:R-:W0:Y:S04]  /*3a20*/  LDS.128 R12, [UR5+0x2c0] ;  /* 0x0002c005ff0c7984 */ /* 0x000e280008000c00 */
        /* <DEDUP_REMOVED lines=15> */
[----:B-1----:R2:W-:Y:S04]  /*3b20*/  STL.64 [R1], R8 ;  /* 0x0000000801007387 */ /* 0x0025e80000100a00 */
[----:B----4-:R2:W-:Y:S02]  /*3b30*/  STL.64 [R1+0x8], R10 ;  /* 0x0000080a01007387 */ /* 0x0105e40000100a00 */
.L_x_22:
[----:B------:R-:W1:Y:S01]  /*3b40*/  LDS.128 R112, [UR5+0x1e0] ;  /* 0x0001e005ff707984 */ /* 0x000e620008000c00 */
[----:B------:R-:W-:Y:S01]  /*3b50*/  UIADD3 UR4, UPT, UPT, UR4, 0x1f, UR44 ;  /* 0x0000001f04047890 */ /* 0x000fe2000fffe02c */
[----:B------:R-:W-:Y:S01]  /*3b60*/  BSSY.RECONVERGENT B0, `(.L_x_23) ;  /* 0x0000acd000007945 */ /* 0x000fe20003800200 */
[----:B------:R-:W-:Y:S01]  /*3b70*/  UIMAD UR6, UR41, UR6, UR19 ;  /* 0x00000006290672a4 */ /* 0x000fe2000f8e0213 */
[----:B------:R-:W5:Y:S01]  /*3b80*/  LDS.128 R108, [UR5+0x1f0] ;  /* 0x0001f005ff6c7984 */ /* 0x000f620008000c00 */
[----:B------:R-:W0:Y:S03]  /*3b90*/  LDCU.64 UR8, c[0x0][0x3b8] ;  /* 0x00007700ff0877ac */ /* 0x000e260008000a00 */
[----:B--2---:R-:W2:Y:S01]  /*3ba0*/  LDS.128 R8, [UR5+0x200] ;  /* 0x00020005ff087984 */ /* 0x004ea20008000c00 */
[----:B------:R-:W0:Y:S01]  /*3bb0*/  LDCU.64 UR10, c[0x0][0x3c8] ;  /* 0x00007900ff0a77ac */ /* 0x000e220008000a00 */
[----:B------:R-:W0:Y:S01]  /*3bc0*/  LDCU.64 UR14, c[0x0][0x438] ;  /* 0x00008700ff0e77ac */ /* 0x000e220008000a00 */
[----:B------:R-:W0:Y:S01]  /*3bd0*/  LDCU.64 UR16, c[0x0][0x448] ;  /* 0x00008900ff1077ac */ /* 0x000e220008000a00 */
[----:B------:R-:W-:Y:S01]  /*3be0*/  UIMAD UR6, UR6, 0x90, URZ ;  /* 0x00000090060678a4 */ /* 0x000fe2000f8e02ff */
[----:B-1----:R-:W-:Y:S04]  /*3bf0*/  STL.64 [R1+0xa0], R112 ;  /* 0x0000a07001007387 */ /* 0x002fe80000100a00 */
[----:B------:R-:W-:Y:S04]  /*3c00*/  STL.64 [R1+0xa8], R114 ;  /* 0x0000a87201007387 */ /* 0x000fe80000100a00 */
[----:B------:R-:W1:Y:S04]  /*3c10*/  LDS.128 R112, [UR5+0x210] ;  /* 0x00021005ff707984 */ /* 0x000e680008000c00 */
[----:B-----5:R-:W-:Y:S04]  /*3c20*/  STL.64 [R1+0x90], R108 ;  /* 0x0000906c01007387 */ /* 0x020fe80000100a00 */
[----:B------:R-:W-:Y:S04]  /*3c30*/  STL.64 [R1+0x98], R110 ;  /* 0x0000986e01007387 */ /* 0x000fe80000100a00 */
[----:B------:R-:W5:Y:S04]  /*3c40*/  LDS.128 R108, [UR5+0x220] ;  /* 0x00022005ff6c7984 */ /* 0x000f680008000c00 */
[----:B--2---:R-:W-:Y:S04]  /*3c50*/  STL.64 [R1+0x80], R8 ;  /* 0x0000800801007387 */ /* 0x004fe80000100a00 */
[----:B------:R-:W-:Y:S04]  /*3c60*/  STL.64 [R1+0x88], R10 ;  /* 0x0000880a01007387 */ /* 0x000fe80000100a00 */
[----:B------:R-:W2:Y:S01]  /*3c70*/  LDS.128 R8, [UR5+0x230] ;  /* 0x00023005ff087984 */ /* 0x000ea20008000c00 */
[----:B------:R-:W-:-:S04]  /*3c80*/  USHF.R.S32.HI UR5, URZ, 0x1f, UR4 ;  /* 0x0000001fff057899 */ /* 0x000fc80008011404 */
[----:B------:R-:W-:-:S04]  /*3c90*/  ULEA.HI UR4, UR5, UR4, URZ, 0x5 ;  /* 0x0000000405047291 */ /* 0x000fc8000f8f28ff */
[----:B------:R-:W-:-:S06]  /*3ca0*/  ULOP3.LUT UR4, UR4, 0xffffffe0, URZ, 0xc0, !UPT ;  /* 0xffffffe004047892 */ /* 0x000fcc000f8ec0ff */
[----:B0-----:R-:W-:Y:S01]  /*3cb0*/  ISETP.GE.AND P0, PT, R6, UR4, PT ;  /* 0x0000000406007c0c */ /* 0x001fe2000bf06270 */
[----:B-1----:R0:W-:Y:S04]  /*3cc0*/  STL.64 [R1+0x70], R112 ;  /* 0x0000707001007387 */ /* 0x0021e80000100a00 */
[----:B------:R0:W-:Y:S04]  /*3cd0*/  STL.64 [R1+0x78], R114 ;  /* 0x0000787201007387 */ /* 0x0001e80000100a00 */
[----:B-----5:R0:W-:Y:S04]  /*3ce0*/  STL.64 [R1+0x60], R108 ;  /* 0x0000606c01007387 */ /* 0x0201e80000100a00 */
[----:B------:R0:W-:Y:S04]  /*3cf0*/  STL.64 [R1+0x68], R110 ;  /* 0x0000686e01007387 */ /* 0x0001e80000100a00 */
[----:B--2---:R0:W-:Y:S04]  /*3d00*/  STL.64 [R1+0x50], R8 ;  /* 0x0000500801007387 */ /* 0x0041e80000100a00 */
[----:B------:R0:W-:Y:S01]  /*3d10*/  STL.64 [R1+0x58], R10 ;  /* 0x0000580a01007387 */ /* 0x0001e20000100a00 */
[----:B------:R-:W-:Y:S05]  /*3d20*/  @P0 BRA `(.L_x_24) ;  /* 0x000000a800c00947 */ /* 0x000fea0003800000 */
[----:B---3--:R-:W-:Y:S01]  /*3d30*/  IABS R3, R0 ;  /* 0x0000000000037213 */ /* 0x008fe20000000000 */
[----:B------:R-:W1:Y:S01]  /*3d40*/  S2UR UR5, SR_CTAID.Y ;  /* 0x00000000000579c3 */ /* 0x000e620000002600 */
[----:B------:R-:W2:Y:S01]  /*3d50*/  LDCU UR26, c[0x0][0x440] ;  /* 0x00008800ff1a77ac */ /* 0x000ea20008000800 */
[----:B------:R-:W-:Y:S01]  /*3d60*/  VIADD R249, R6, UR12 ;  /* 0x0000000c06f97c36 */ /* 0x000fe20008000000 */
[----:B------:R-:W-:Y:S01]  /*3d70*/  MOV R7, R3 ;  /* 0x0000000300077202 */ /* 0x000fe20000000f00 */
[----:B------:R-:W3:Y:S03]  /*3d80*/  LDCU.64 UR24, c[0x0][0x420] ;  /* 0x00008400ff1877ac */ /* 0x000ee60008000a00 */
[----:B------:R-:W5:Y:S01]  /*3d90*/  I2F.RP R4, R7 ;  /* 0x0000000700047306 */ /* 0x000f620000209400 */
[----:B------:R-:W-:Y:S01]  /*3da0*/  STL [R1+0x25c], R7 ;  /* 0x00025c0701007387 */ /* 0x000fe20000100800 */
[----:B------:R-:W-:-:S04]  /*3db0*/  UIADD3 UR7, UPT, UPT, UR18, 0x440, URZ ;  /* 0x0000044012077890 */ /* 0x000fc8000fffe0ff */
[----:B------:R-:W-:Y:S02]  /*3dc0*/  ULEA UR7, UR13, UR7, 0x18 ;  /* 0x000000070d077291 */ /* 0x000fe4000f8ec0ff */
[----:B-----5:R-:W5:Y:S01]  /*3dd0*/  MUFU.RCP R4, R4 ;  /* 0x0000000400047308 */ /* 0x020f620000001000 */
[----:B---3--:R-:W-:Y:S01]  /*3de0*/  ISETP.NE.U32.AND P1, PT, RZ, UR24, PT ;  /* 0x00000018ff007c0c */ /* 0x008fe2000bf25070 */
[----:B-1----:R-:W-:Y:S01]  /*3df0*/  IMAD R0, R0, UR5, RZ ;  /* 0x0000000500007c24 */ /* 0x002fe2000f8e02ff */
[----:B--2---:R-:W-:Y:S02]  /*3e00*/  UIMAD UR5, UR19, UR26, UR44 ;  /* 0x0000001a130572a4 */ /* 0x004fe4000f8e022c */
[----:B------:R-:W-:Y:S02]  /*3e10*/  ISETP.NE.AND.EX P1, PT, RZ, UR25, PT, P1 ;  /* 0x00000019ff007c0c */ /* 0x000fe4000bf25310 */
[----:B------:R-:W-:Y:S01]  /*3e20*/  UIADD3 UR5, UPT, UPT, UR5, -0x1, URZ ;  /* 0xffffffff05057890 */ /* 0x000fe2000fffe0ff */
[----:B------:R-:W-:-:S02]  /*3e30*/  SHF.R.S32.HI R251, RZ, 0x1f, R0 ;  /* 0x0000001ffffb7819 */ /* 0x000fc40000011400 */
[----:B------:R-:W-:Y:S02]  /*3e40*/  IADD3 R252, P0, P2, R0, UR24, R249 ;  /* 0x0000001800fc7c10 */ /* 0x000fe4000fa1e0f9 */
[----:B------:R-:W-:Y:S02]  /*3e50*/  MOV R0, UR4 ;  /* 0x0000000400007c02 */ /* 0x000fe40008000f00 */
[----:B------:R-:W-:Y:S01]  /*3e60*/  IADD3.X R251, PT, PT, R251, UR25, RZ, P0, P2 ;  /* 0x00000019fbfb7c10 */ /* 0x000fe200087e44ff */
[----:B-----5:R-:W-:-:S04]  /*3e70*/  VIADD R4, R4, 0xffffffe ;  /* 0x0ffffffe04047836 */ /* 0x020fc80000000000 */
[----:B------:R1:W2:Y:S02]  /*3e80*/  F2I.FTZ.U32.TRUNC.NTZ R5, R4 ;  /* 0x0000000400057305 */ /* 0x0002a4000021f000 */
[----:B-1----:R-:W-:Y:S02]  /*3e90*/  HFMA2 R4, -RZ, RZ, 0, 0 ;  /* 0x00000000ff047431 */ /* 0x002fe400000001ff */
[----:B--2---:R-:W-:-:S04]  /*3ea0*/  IMAD.MOV R3, RZ, RZ, -R5 ;  /* 0x000000ffff037224 */ /* 0x004fc800078e0a05 */
[----:B------:R-:W-:-:S04]  /*3eb0*/  IMAD R3, R3, R7, RZ ;  /* 0x0000000703037224 */ /* 0x000fc800078e02ff */
[----:B------:R-:W-:-:S05]  /*3ec0*/  IMAD.HI.U32 R3, R5, R3, R4 ;  /* 0x0000000305037227 */ /* 0x000fca00078e0004 */
[----:B------:R1:W-:Y:S02]  /*3ed0*/  STL [R1+0x264], R3 ;  /* 0x0002640301007387 */ /* 0x0003e40000100800 */
[----:B-1----:R-:W-:-:S04]  /*3ee0*/  IMAD.U32 R3, RZ, RZ, UR26 ;  /* 0x0000001aff037e24 */ /* 0x002fc8000f8e00ff */
[----:B------:R-:W-:Y:S02]  /*3ef0*/  IMAD R4, R3, UR5, R249 ;  /* 0x0000000503047c24 */ /* 0x000fe4000f8e02f9 */
[----:B------:R-:W-:Y:S01]  /*3f00*/  VIADD R3, R0, UR12 ;  /* 0x0000000c00037c36 */ /* 0x000fe20008000000 */
[----:B------:R-:W-:Y:S01]  /*3f10*/  LEA R0, R6, UR7, 0x2 ;  /* 0x0000000706007c11 */ /* 0x000fe2000f8e10ff */
[----:B------:R-:W-:Y:S01]  /*3f20*/  VIADD R249, R249, 0x1 ;  /* 0x00000001f9f97836 */ /* 0x000fe20000000000 */
[----:B------:R1:W-:Y:S04]  /*3f30*/  STL [R1+0x250], R4 ;  /* 0x0002500401007387 */ /* 0x0003e80000100800 */
[----:B------:R1:W-:Y:S04]  /*3f40*/  STL [R1+0x254], R0 ;  /* 0x0002540001007387 */ /* 0x0003e80000100800 */
[----:B------:R1:W-:Y:S02]  /*3f50*/  STL [R1+0x260], R3 ;  /* 0x0002600301007387 */ /* 0x0003e40000100800 */
.L_x_156:
[----:B------:R-:W2:Y:S04]  /*3f60*/  LDL R5, [R1+0x264] ;  /* 0x0002640001057983 */ /* 0x000ea80000100800 */
[----:B------:R-:W3:Y:S01]  /*3f70*/  LDL R6, [R1+0x25c] ;  /* 0x00025c0001067983 */ /* 0x000ee20000100800 */
[----:B------:R-:W-:Y:S01]  /*3f80*/  IADD3 R248, PT, PT, R249, -0x1, RZ ;  /* 0xfffffffff9f87810 */ /* 0x000fe20007ffe0ff */
[----:B-1---5:R-:W-:-:S03]  /*3f90*/  IMAD.U32 R0, RZ, RZ, UR22 ;  /* 0x00000016ff007e24 */ /* 0x022fc6000f8e00ff */
[----:B------:R-:W-:Y:S02]  /*3fa0*/  IABS R3, R248 ;  /* 0x000000f800037213 */ /* 0x000fe40000000000 */
[----:B------:R-:W-:-:S03]  /*3fb0*/  IABS R4, R0 ;  /* 0x0000000000047213 */ /* 0x000fc60000000000 */
[----:B--2---:R-:W-:-:S04]  /*3fc0*/  IMAD.HI.U32 R5, R5, R3, RZ ;  /* 0x0000000305057227 */ /* 0x004fc800078e00ff */
[----:B------:R-:W-:-:S04]  /*3fd0*/  IMAD.MOV R5, RZ, RZ, -R5 ;  /* 0x000000ffff057224 */ /* 0x000fc800078e0a05 */
[----:B------:R-:W-:Y:S01]  /*3fe0*/  IMAD R3, R4, R5, R3 ;  /* 0x0000000504037224 */ /* 0x000fe200078e0203 */
[----:B------:R-:W-:-:S04]  /*3ff0*/  @P1 MOV R5, R251 ;  /* 0x000000fb00051202 */ /* 0x000fc80000000f00 */
[----:B---3--:R-:W-:-:S13]  /*4000*/  ISETP.GT.U32.AND P0, PT, R6, R3, PT ;  /* 0x000000030600720c */ /* 0x008fda0003f04070 */
[----:B------:R-:W-:-:S04]  /*4010*/  @!P0 IADD3 R3, PT, PT, R3, -R4, RZ ;  /* 0x8000000403038210 */ /* 0x000fc80007ffe0ff */
[----:B------:R-:W-:-:S13]  /*4020*/  ISETP.GT.U32.AND P0, PT, R6, R3, PT ;  /* 0x000000030600720c */ /* 0x000fda0003f04070 */
[----:B------:R-:W-:Y:S02]  /*4030*/  @!P0 IMAD.IADD R3, R3, 0x1, -R4 ;  /* 0x0000000103038824 */ /* 0x000fe400078e0a04 */
[----:B------:R-:W-:-:S06]  /*4040*/  @P1 IMAD.MOV.U32 R4, RZ, RZ, R252 ;  /* 0x000000ffff041224 */ /* 0x000fcc00078e00fc */
[----:B------:R-:W2:Y:S01]  /*4050*/  @P1 LDG.E.U8 R4, desc[UR36][R4.64] ;  /* 0x0000002404041981 */ /* 0x000ea2000c1e1100 */
[----:B------:R-:W-:Y:S01]  /*4060*/  ISETP.GE.AND P0, PT, R248, RZ, PT ;  /* 0x000000fff800720c */ /* 0x000fe20003f06270 */
[----:B------:R-:W-:Y:S01]  /*4070*/  UIADD3 UR5, UPT, UPT, UR44, -0x1, URZ ;  /* 0xffffffff2c057890 */ /* 0x000fe2000fffe0ff */
[----:B------:R-:W-:Y:S01]  /*4080*/  ISETP.NE.AND P2, PT, R0, RZ, PT ;  /* 0x000000ff0000720c */ /* 0x000fe20003f45270 */
[----:B------:R-:W-:Y:S10]  /*4090*/  BSSY.RECONVERGENT B1, `(.L_x_25) ;  /* 0x000004e000017945 */ /* 0x000ff40003800200 */
[----:B------:R-:W-:Y:S01]  /*40a0*/  @!P0 IMAD.MOV R3, RZ, RZ, -R3 ;  /* 0x000000ffff038224 */ /* 0x000fe200078e0a03 */
[----:B------:R-:W-:-:S02]  /*40b0*/  ISETP.GE.AND P0, PT, R248, UR5, PT ;  /* 0x00000005f8007c0c */ /* 0x000fc4000bf06270 */
[----:B------:R-:W-:-:S05]  /*40c0*/  @!P2 LOP3.LUT R3, RZ, R0, RZ, 0x33, !PT ;  /* 0x00000000ff03a212 */ /* 0x000fca00078e33ff */
[----:B------:R-:W-:Y:S01]  /*40d0*/  IMAD.SHL.U32 R6, R3, 0x8, RZ ;  /* 0x0000000803067824 */ /* 0x000fe200078e00ff */
[----:B--2---:R-:W-:Y:S01]  /*40e0*/  ISETP.NE.AND P6, PT, R4, RZ, P1 ;  /* 0x000000ff0400720c */ /* 0x004fe20000fc5270 */
[----:B------:R-:W-:-:S04]  /*40f0*/  IMAD R4, R0, 0x90, RZ ;  /* 0x0000009000047824 */ /* 0x000fc800078e02ff */
[----:B------:R-:W-:Y:S08]  /*4100*/  @P0 BRA `(.L_x_26) ;  /* 0x0000000400180947 */ /* 0x000ff00003800000 */
[----:B------:R-:W-:Y:S01]  /*4110*/  ISETP.GE.AND P2, PT, R6, R4, PT ;  /* 0x000000040600720c */ /* 0x000fe20003f46270 */
[----:B------:R-:W-:Y:S01]  /*4120*/  BSSY.RECONVERGENT B2, `(.L_x_27) ;  /* 0x0000015000027945 */ /* 0x000fe20003800200 */
[----:B0-----:R-:W-:Y:S02]  /*4130*/  CS2R R110, SRZ ;  /* 0x00000000006e7805 */ /* 0x001fe4000001ff00 */
[----:B------:R-:W-:-:S09]  /*4140*/  CS2R R108, SRZ ;  /* 0x00000000006c7805 */ /* 0x000fd2000001ff00 */
[----:B------:R-:W-:Y:S05]  /*4150*/  @P2 BRA `(.L_x_28) ;  /* 0x0000000000442947 */ /* 0x000fea0003800000 */
[----:B------:R-:W0:Y:S02]  /*4160*/  S2UR UR5, SR_CTAID.Y ;  /* 0x00000000000579c3 */ /* 0x000e240000002600 */
[----:B0-----:R-:W-:-:S05]  /*4170*/  IMAD R7, R0, UR5, RZ ;  /* 0x0000000500077c24 */ /* 0x001fca000f8e02ff */
[----:B------:R-:W-:-:S04]  /*4180*/  IADD3 R5, P3, PT, R7, R3, RZ ;  /* 0x0000000307057210 */ /* 0x000fc80007f7e0ff */
[----:B------:R-:W-:Y:S02]  /*4190*/  LEA.HI.X.SX32 R7, R7, RZ, 0x1, P3 ;  /* 0x000000ff07077211 */ /* 0x000fe400018f0eff */
[----:B------:R-:W-:-:S04]  /*41a0*/  LEA R108, P3, R5, UR10, 0x2 ;  /* 0x0000000a056c7c11 */ /* 0x000fc8000f8610ff */
[----:B------:R-:W-:-:S05]  /*41b0*/  LEA.HI.X R109, R5, UR11, R7, 0x2, P3 ;  /* 0x0000000b056d7c11 */ /* 0x000fca00098f1407 */
[----:B------:R-:W2:Y:S01]  /*41c0*/  LDG.E R5, desc[UR36][R108.64] ;  /* 0x000000246c057981 */ /* 0x000ea2000c1e1900 */
[----:B------:R-:W-:-:S04]  /*41d0*/  IMAD R7, R0, UR20, RZ ;  /* 0x0000001400077c24 */ /* 0x000fc8000f8e02ff */
[----:B--2---:R-:W-:Y:S02]  /*41e0*/  IMAD R7, R5, R7, RZ ;  /* 0x0000000705077224 */ /* 0x004fe400078e02ff */
[----:B------:R-:W-:Y:S02]  /*41f0*/  IMAD R5, R0, UR6, RZ ;  /* 0x0000000600057c24 */ /* 0x000fe4000f8e02ff */
[----:B------:R-:W-:-:S03]  /*4200*/  IMAD R7, R7, 0x90, R6 ;  /* 0x0000009007077824 */ /* 0x000fc600078e0206 */
[----:B------:R-:W-:Y:S02]  /*4210*/  SHF.R.S32.HI R108, RZ, 0x1f, R5 ;  /* 0x0000001fff6c7819 */ /* 0x000fe40000011405 */
[----:B------:R-:W-:-:S04]  /*4220*/  IADD3 R5, P3, PT, R7, R5, RZ ;  /* 0x0000000507057210 */ /* 0x000fc80007f7e0ff */
[----:B------:R-:W-:Y:S02]  /*4230*/  LEA.HI.X.SX32 R7, R7, R108, 0x1, P3 ;  /* 0x0000006c07077211 */ /* 0x000fe400018f0eff */
[----:B------:R-:W-:-:S04]  /*4240*/  LEA R108, P3, R5, UR8, 0x1 ;  /* 0x00000008056c7c11 */ /* 0x000fc8000f8608ff */
[----:B------:R-:W-:-:S06]  /*4250*/  LEA.HI.X R109, R5, UR9, R7, 0x1, P3 ;  /* 0x00000009056d7c11 */ /* 0x000fcc00098f0c07 */
[----:B------:R-:W5:Y:S03]  /*4260*/  LDG.E.128 R108, desc[UR36][R108.64] ;  /* 0x000000246c6c7981 */ /* 0x000f66000c1e1d00 */
.L_x_28:
[----:B------:R-:W-:Y:S05]  /*4270*/  BSYNC.RECONVERGENT B2 ;  /* 0x0000000000027941 */ /* 0x000fea0003800200 */
.L_x_27:
[----:B------:R-:W-:-:S09]  /*4280*/  UISETP.NE.AND UP0, UPT, UR21, URZ, UPT ;  /* 0x000000ff1500728c */ /* 0x000fd2000bf05270 */
[----:B------:R-:W-:Y:S05]  /*4290*/  BRA.U UP0, `(.L_x_26) ;  /* 0x0000000100b47547 */ /* 0x000fea000b800000 */
[----:B------:R0:W-:Y:S01]  /*42a0*/  STL [R1+0x268], R0 ;  /* 0x0002680001007387 */ /* 0x0001e20000100800 */
[----:B------:R-:W-:-:S03]  /*42b0*/  ISETP.NE.AND P3, PT, R2, RZ, PT ;  /* 0x000000ff0200720c */ /* 0x000fc60003f65270 */
[----:B------:R-:W2:Y:S04]  /*42c0*/  LDL R250, [R1+0x40] ;  /* 0x0000400001fa7983 */ /* 0x000ea80000100800 */
[----:B0-----:R-:W3:Y:S06]  /*42d0*/  LDL R0, [R1+0x44] ;  /* 0x0000440001007983 */ /* 0x001eec0000100800 */
[----:B------:R-:W-:Y:S01]  /*42e0*/  VOTEU.ANY UP0, P3 ;  /* 0x0000000000ff7886 */ /* 0x000fe20001800100 */
[----:B------:R-:W-:-:S02]  /*42f0*/  PLOP3.LUT P3, PT, PT, PT, UP0, 0x80, 0x8 ;  /* 0x000000000008781c */ /* 0x000fc40003f6f008 */
[----:B------:R-:W-:-:S11]  /*4300*/  PLOP3.LUT P4, PT, PT, PT, UP0, 0x80, 0x8 ;  /* 0x000000000008781c */ /* 0x000fd60003f8f008 */
[----:B------:R-:W0:Y:S02]  /*4310*/  @P3 S2R R5, SR_CTAID.X ;  /* 0x0000000000053919 */ /* 0x000e240000002500 */
[----:B------:R-:W0:Y:S01]  /*4320*/  @P4 LDC R7, c[0x0][0x3f8] ;  /* 0x0000fe00ff074b82 */ /* 0x000e220000000800 */
[----:B------:R-:W-:Y:S02]  /*4330*/  PLOP3.LUT P4, PT, PT, PT, UP0, 0x80, 0x8 ;  /* 0x000000000008781c */ /* 0x000fe40003f8f008 */
[----:B------:R-:W-:-:S11]  /*4340*/  PLOP3.LUT P3, PT, PT, PT, UP0, 0x80, 0x8 ;  /* 0x000000000008781c */ /* 0x000fd60003f6f008 */
[----:B------:R-:W1:Y:S01]  /*4350*/  @P4 LDC.64 R232, c[0x0][0x450] ;  /* 0x00011400ffe84b82 */ /* 0x000e620000000a00 */
[----:B------:R-:W-:Y:S01]  /*4360*/  PLOP3.LUT P4, PT, PT, PT, UP0, 0x80, 0x8 ;  /* 0x000000000008781c */ /* 0x000fe20003f8f008 */
[----:B0-----:R-:W-:Y:S01]  /*4370*/  @P3 IMAD R5, R7, UR38, R5 ;  /* 0x0000002607053c24 */ /* 0x001fe2000f8e0205 */
[----:B------:R-:W-:Y:S01]  /*4380*/  PLOP3.LUT P3, PT, PT, PT, UP0, 0x80, 0x8 ;  /* 0x000000000008781c */ /* 0x000fe20003f6f008 */
[----:B------:R-:W4:-:S12]  /*4390*/  LDL R7, [R1+0x4c] ;  /* 0x00004c0001077983 */ /* 0x000f180000100800 */
[----:B------:R-:W-:Y:S01]  /*43a0*/  @P3 IMAD R5, R5, 0x90, RZ ;  /* 0x0000009005053824 */ /* 0x000fe200078e02ff */
[----:B------:R-:W-:-:S03]  /*43b0*/  PLOP3.LUT P3, PT, PT, PT, UP0, 0x80, 0x8 ;  /* 0x000000000008781c */ /* 0x000fc60003f6f008 */
[----:B-1----:R-:W-:Y:S02]  /*43c0*/  @P4 IMAD.WIDE R232, R5, 0x2, R232 ;  /* 0x0000000205e84825 */ /* 0x002fe400078e02e8 */
[----:B------:R-:W4:Y:S08]  /*43d0*/  LDL R5, [R1+0x48] ;  /* 0x0000480001057983 */ /* 0x000f300000100800 */
[----:B------:R-:W4:Y:S01]  /*43e0*/  @P3 LDG.E.128 R232, desc[UR36][R232.64] ;  /* 0x00000024e8e83981 */ /* 0x000f22000c1e1d00 */
[----:B---3-5:R-:W-:-:S03]  /*43f0*/  HFMA2 R109, R109, 1, 1, R0 ;  /* 0x3c003c006d6d7831 */ /* 0x028fc60000000000 */
[----:B------:R1:W5:Y:S01]  /*4400*/  LDL.LU R0, [R1+0x268] ;  /* 0x0002680001007983 */ /* 0x0003620000300800 */
[----:B------:R-:W-:Y:S02]  /*4410*/  PLOP3.LUT P3, PT, PT, PT, UP0, 0x80, 0x8 ;  /* 0x000000000008781c */ /* 0x000fe40003f6f008 */
[----:B------:R-:W-:Y:S02]  /*4420*/  PLOP3.LUT P5, PT, PT, PT, UP0, 0x80, 0x8 ;  /* 0x000000000008781c */ /* 0x000fe40003faf008 */
[----:B------:R-:W-:Y:S01]  /*4430*/  PLOP3.LUT P4, PT, PT, PT, UP0, 0x80, 0x8 ;  /* 0x000000000008781c */ /* 0x000fe20003f8f008 */
[----:B--2---:R-:W-:Y:S02]  /*4440*/  HFMA2 R108, R108, 1, 1, R250 ;  /* 0x3c003c006c6c7831 */ /* 0x004fe400000000fa */
[----:B----4-:R-:W-:-:S06]  /*4450*/  HADD2 R111, R111, R7 ;  /* 0x000000076f6f7230 */ /* 0x010fcc0000000000 */
[----:B------:R-:W-:Y:S01]  /*4460*/  @P3 HMUL2 R109, R109, R233 ;  /* 0x000000e96d6d3232 */ /* 0x000fe20000000000 */
[----:B------:R-:W-:Y:S01]  /*4470*/  PLOP3.LUT P3, PT, PT, PT, UP0, 0x80, 0x8 ;  /* 0x000000000008781c */ /* 0x000fe20003f6f008 */
[----:B------:R-:W-:Y:S02]  /*4480*/  HADD2 R110, R110, R5 ;  /* 0x000000056e6e7230 */ /* 0x000fe40000000000 */
[----:B------:R-:W-:Y:S02]  /*4490*/  @P5 HFMA2 R108, R108, R232, -RZ ;  /* 0x000000e86c6c5231 */ /* 0x000fe400001000ff */
[----:B------:R-:W-:-:S08]  /*44a0*/  @P4 HMUL2 R111, R111, R235 ;  /* 0x000000eb6f6f4232 */ /* 0x000fd00000000000 */
[----:B------:R-:W-:Y:S01]  /*44b0*/  @P3 HFMA2 R110, R110, R234, -RZ ;  /* 0x000000ea6e6e3231 */ /* 0x000fe200001000ff */
[----:B-1----:R-:W-:Y:S06]  /*44c0*/  @P2 BRA `(.L_x_26) ;  /* 0x0000000000282947 */ /* 0x002fec0003800000 */
[----:B------:R-:W-:Y:S08]  /*44d0*/  S2UR UR5, SR_CTAID.Y ;  /* 0x00000000000579c3 */ /* 0x000ff00000002600 */
[----:B------:R-:W0:Y:S02]  /*44e0*/  S2UR UR7, SR_CTAID.X ;  /* 0x00000000000779c3 */ /* 0x000e240000002500 */
[----:B0-----:R-:W-:-:S06]  /*44f0*/  UIMAD UR5, UR5, UR20, UR7 ;  /* 0x00000014050572a4 */ /* 0x001fcc000f8e0207 */
[----:B-----5:R-:W-:-:S04]  /*4500*/  IMAD R7, R0, UR5, RZ ;  /* 0x0000000500077c24 */ /* 0x020fc8000f8e02ff */
[----:B------:R-:W-:-:S05]  /*4510*/  IMAD R7, R7, 0x90, RZ ;  /* 0x0000009007077824 */ /* 0x000fca00078e02ff */
[----:B------:R-:W-:-:S04]  /*4520*/  IADD3 R5, P2, PT, R6, R7, RZ ;  /* 0x0000000706057210 */ /* 0x000fc80007f5e0ff */
[----:B------:R-:W-:Y:S02]  /*4530*/  LEA.HI.X.SX32 R7, R7, RZ, 0x1, P2 ;  /* 0x000000ff07077211 */ /* 0x000fe400010f0eff */
[----:B------:R-:W-:-:S04]  /*4540*/  LEA R232, P2, R5, UR8, 0x1 ;  /* 0x0000000805e87c11 */ /* 0x000fc8000f8408ff */
[----:B------:R-:W-:-:S05]  /*4550*/  LEA.HI.X R233, R5, UR9, R7, 0x1, P2 ;  /* 0x0000000905e97c11 */ /* 0x000fca00090f0c07 */
[----:B------:R1:W-:Y:S04]  /*4560*/  STG.E.128 desc[UR36][R232.64], R108 ;  /* 0x0000006ce8007986 */ /* 0x0003e8000c101d24 */
.L_x_26:
[----:B------:R-:W-:Y:S05]  /*4570*/  BSYNC.RECONVERGENT B1 ;  /* 0x0000000000017941 */ /* 0x000fea0003800200 */
.L_x_25:
[----:B------:R-:W-:Y:S01]  /*4580*/  BSSY.RECONVERGENT B1, `(.L_x_29) ;  /* 0x0000096000017945 */ /* 0x000fe20003800200 */
[----:B-----5:R-:W-:-:S03]  /*4590*/  IADD3 R5, PT, PT, R3, R0, RZ ;  /* 0x0000000003057210 */ /* 0x020fc60007ffe0ff */
[----:B------:R-:W-:Y:S05]  /*45a0*/  @P0 BRA `(.L_x_30) ;  /* 0x00000008004c0947 */ /* 0x000fea0003800000 */
[----:B------:R-:W-:Y:S01]  /*45b0*/  IMAD.SHL.U32 R7, R5, 0x8, RZ ;  /* 0x0000000805077824 */ /* 0x000fe200078e00ff */
[----:B------:R-:W-:Y:S01]  /*45c0*/  BSSY.RECONVERGENT B2, `(.L_x_31) ;  /* 0x0000016000027945 */ /* 0x000fe20003800200 */
[----:B0-----:R-:W-:Y:S02]  /*45d0*/  CS2R R114, SRZ ;  /* 0x0000000000727805 */ /* 0x001fe4000001ff00 */
[----:B------:R-:W-:Y:S02]  /*45e0*/  CS2R R112, SRZ ;  /* 0x0000000000707805 */ /* 0x000fe4000001ff00 */
[----:B------:R-:W-:-:S13]  /*45f0*/  ISETP.GE.AND P2, PT, R7, R4, PT ;  /* 0x000000040700720c */ /* 0x000fda0003f46270 */
[----:B------:R-:W-:Y:S05]  /*4600*/  @P2 BRA `(.L_x_32) ;  /* 0x0000000000442947 */ /* 0x000fea0003800000 */
[----:B------:R-:W0:Y:S02]  /*4610*/  S2UR UR5, SR_CTAID.Y ;  /* 0x00000000000579c3 */ /* 0x000e240000002600 */
[----:B0-----:R-:W-:-:S05]  /*4620*/  IMAD R114, R0, UR5, RZ ;  /* 0x0000000500727c24 */ /* 0x001fca000f8e02ff */
[----:B------:R-:W-:-:S04]  /*4630*/  IADD3 R113, P3, PT, R114, R3, RZ ;  /* 0x0000000372717210 */ /* 0x000fc80007f7e0ff */
[----:B------:R-:W-:Y:S02]  /*4640*/  LEA.HI.X.SX32 R114, R114, RZ, 0x1, P3 ;  /* 0x000000ff72727211 */ /* 0x000fe400018f0eff */
[----:B------:R-:W-:-:S04]  /*4650*/  LEA R112, P3, R113, UR10, 0x2 ;  /* 0x0000000a71707c11 */ /* 0x000fc8000f8610ff */
[----:B------:R-:W-:-:S05]  /*4660*/  LEA.HI.X R113, R113, UR11, R114, 0x2, P3 ;  /* 0x0000000b71717c11 */ /* 0x000fca00098f1472 */
[----:B------:R0:W2:Y:S01]  /*4670*/  LDG.E R112, desc[UR36][R112.64] ;  /* 0x0000002470707981 */ /* 0x0000a2000c1e1900 */
[C---:B------:R-:W-:Y:S02]  /*4680*/  IMAD R114, R0.reuse, UR6, RZ ;  /* 0x0000000600727c24 */ /* 0x040fe4000f8e02ff */
[----:B0-----:R-:W-:-:S04]  /*4690*/  IMAD R113, R0, UR20, RZ ;  /* 0x0000001400717c24 */ /* 0x001fc8000f8e02ff */
[----:B--2---:R-:W-:-:S04]  /*46a0*/  IMAD R113, R113, R112, RZ ;  /* 0x0000007071717224 */ /* 0x004fc800078e02ff */
[----:B------:R-:W-:-:S05]  /*46b0*/  IMAD R113, R113, 0x90, R7 ;  /* 0x0000009071717824 */ /* 0x000fca00078e0207 */
[----:B------:R-:W-:Y:S02]  /*46c0*/  SHF.R.S32.HI R112, RZ, 0x1f, R113 ;  /* 0x0000001fff707819 */ /* 0x000fe40000011471 */
[----:B------:R-:W-:-:S04]  /*46d0*/  IADD3 R113, P3, PT, R114, R113, RZ ;  /* 0x0000007172717210 */ /* 0x000fc80007f7e0ff */
[----:B------:R-:W-:Y:S02]  /*46e0*/  LEA.HI.X.SX32 R114, R114, R112, 0x1, P3 ;  /* 0x0000007072727211 */ /* 0x000fe400018f0eff */
[----:B------:R-:W-:-:S04]  /*46f0*/  LEA R112, P3, R113, UR8, 0x1 ;  /* 0x0000000871707c11 */ /* 0x000fc8000f8608ff */
[----:B------:R-:W-:-:S06]  /*4700*/  LEA.HI.X R113, R113, UR9, R114, 0x1, P3 ;  /* 0x0000000971717c11 */ /* 0x000fcc00098f0c72 */
[----:B------:R-:W5:Y:S03]  /*4710*/  LDG.E.128 R112, desc[UR36][R112.64] ;  /* 0x0000002470707981 */ /* 0x000f66000c1e1d00 */
.L_x_32:
[----:B------:R-:W-:Y:S05]  /*4720*/  BSYNC.RECONVERGENT B2 ;  /* 0x0000000000027941 */ /* 0x000fea0003800200 */
.L_x_31:
[----:B------:R-:W-:-:S09]  /*4730*/  UISETP.NE.AND UP0, UPT, UR21, URZ, UPT ;  /* 0x000000ff1500728c */ /* 0x000fd2000bf05270 */
[----:B------:R-:W-:Y:S05]  /*4740*/  BRA.U UP0, `(.L_x_33) ;  /* 0x0000000100b87547 */ /* 0x000fea000b800000 */
[----:B------:R-:W-:Y:S01]  /*4750*/  ISETP.NE.AND P3, PT, R2, RZ, PT ;  /* 0x000000ff0200720c */ /* 0x000fe20003f65270 */
[----:B------:R-:W2:Y:S04]  /*4760*/  LDL R235, [R1+0x34] ;  /* 0x0000340001eb7983 */ /* 0x000ea80000100800 */
[----:B-1----:R-:W3:Y:S04]  /*4770*/  LDL R232, [R1+0x30] ;  /* 0x0000300001e87983 */ /* 0x002ee80000100800 */
[----:B------:R-:W4:Y:S04]  /*4780*/  LDL R234, [R1+0x38] ;  /* 0x0000380001ea7983 */ /* 0x000f280000100800 */
[----:B------:R-:W-:Y:S01]  /*4790*/  VOTEU.ANY UP0, P3 ;  /* 0x0000000000ff7886 */ /* 0x000fe20001800100 */
[----:B------:R-:W-:Y:S01]  /*47a0*/  PLOP3.LUT P3, PT, PT, PT, UP0, 0x80, 0x8 ;  /* 0x000000000008781c */ /* 0x000fe20003f6f008 */
[----:B------:R-:W4:Y:S01]  /*47b0*/  LDL R233, [R1+0x3c] ;  /* 0x00003c0001e97983 */ /* 0x000f220000100800 */
[----:B------:R-:W-:-:S11]  /*47c0*/  PLOP3.LUT P4, PT, PT, PT, UP0, 0x80, 0x8 ;  /* 0x000000000008781c */ /* 0x000fd60003f8f008 */
[----:B------:R-:W0:Y:S02]  /*47d0*/  @P3 S2R R118, SR_CTAID.X ;  /* 0x0000000000763919 */ /* 0x000e240000002500 */
[----:B------:R-:W0:Y:S01]  /*47e0*/  @P4 LDC R116, c[0x0][0x3f8] ;  /* 0x0000fe00ff744b82 */ /* 0x000e220000000800 */
[----:B------:R-:W-:Y:S02]  /*47f0*/  PLOP3.LUT P3, PT, PT, PT, UP0, 0x80, 0x8 ;  /* 0x000000000008781c */ /* 0x000fe40003f6f008 */
[----:B------:R-:W-:-:S11]  /*4800*/  PLOP3.LUT P4, PT, PT, PT, UP0, 0x80, 0x8 ;  /* 0x000000000008781c */ /* 0x000fd60003f8f008 */
[----:B0-----:R-:W-:Y:S02]  /*4810*/  @P3 IMAD R118, R116, UR38, R118 ;  /* 0x0000002674763c24 */ /* 0x001fe4000f8e0276 */
[----:B------:R-:W0:Y:S01]  /*4820*/  @P4 LDC.64 R116, c[0x0][0x450] ;  /* 0x00011400ff744b82 */ /* 0x000e220000000a00 */
[----:B------:R-:W-:Y:S02]  /*4830*/  PLOP3.LUT P3, PT, PT, PT, UP0, 0x80, 0x8 ;  /* 0x000000000008781c */ /* 0x000fe40003f6f008 */
[----:B------:R-:W-:-:S11]  /*4840*/  PLOP3.LUT P4, PT, PT, PT, UP0, 0x80, 0x8 ;  /* 0x000000000008781c */ /* 0x000fd60003f8f008 */
[----:B------:R-:W-:Y:S01]  /*4850*/  @P3 IMAD R118, R118, 0x90, RZ ;  /* 0x0000009076763824 */ /* 0x000fe200078e02ff */
[----:B------:R-:W-:-:S03]  /*4860*/  PLOP3.LUT P3, PT, PT, PT, UP0, 0x80, 0x8 ;  /* 0x000000000008781c */ /* 0x000fc60003f6f008 */
[----:B0-----:R-:W-:-:S10]  /*4870*/  @P4 IMAD.WIDE R116, R118, 0x2, R116 ;  /* 0x0000000276744825 */ /* 0x001fd400078e0274 */
[----:B------:R-:W4:Y:S01]  /*4880*/  @P3 LDG.E.128 R116, desc[UR36][R116.64+0x10] ;  /* 0x0000102474743981 */ /* 0x000f22000c1e1d00 */
[----:B------:R-:W-:Y:S02]  /*4890*/  PLOP3.LUT P3, PT, PT, PT, UP0, 0x80, 0x8 ;  /* 0x000000000008781c */ /* 0x000fe40003f6f008 */
[----:B------:R-:W-:Y:S02]  /*48a0*/  PLOP3.LUT P5, PT, PT, PT, UP0, 0x80, 0x8 ;  /* 0x000000000008781c */ /* 0x000fe40003faf008 */
[----:B------:R-:W-:Y:S01]  /*48b0*/  PLOP3.LUT P4, PT, PT, PT, UP0, 0x80, 0x8 ;  /* 0x000000000008781c */ /* 0x000fe20003f8f008 */
[----:B------:R-:W-:Y:S01]  /*48c0*/  BSSY.RECONVERGENT B2, `(.L_x_33) ;  /* 0x0000016000027945 */ /* 0x000fe20003800200 */
[----:B--2--5:R-:W-:Y:S02]  /*48d0*/  HADD2 R113, R113, R235 ;  /* 0x000000eb71717230 */ /* 0x024fe40000000000 */
[----:B---3--:R-:W-:Y:S02]  /*48e0*/  HFMA2 R112, R112, 1, 1, R232 ;  /* 0x3c003c0070707831 */ /* 0x008fe400000000e8 */
[----:B----4-:R-:W-:-:S02]  /*48f0*/  HFMA2 R114, R114, 1, 1, R234 ;  /* 0x3c003c0072727831 */ /* 0x010fc400000000ea */
[----:B------:R-:W-:Y:S02]  /*4900*/  HADD2 R115, R115, R233 ;  /* 0x000000e973737230 */ /* 0x000fe40000000000 */
[----:B------:R-:W-:Y:S01]  /*4910*/  @P3 HMUL2 R113, R113, R117 ;  /* 0x0000007571713232 */ /* 0x000fe20000000000 */
[----:B------:R-:W-:Y:S01]  /*4920*/  PLOP3.LUT P3, PT, PT, PT, UP0, 0x80, 0x8 ;  /* 0x000000000008781c */ /* 0x000fe20003f6f008 */
[----:B------:R-:W-:Y:S02]  /*4930*/  @P5 HFMA2 R112, R112, R116, -RZ ;  /* 0x0000007470705231 */ /* 0x000fe400001000ff */
[----:B------:R-:W-:-:S10]  /*4940*/  @P4 HMUL2 R115, R115, R119 ;  /* 0x0000007773734232 */ /* 0x000fd40000000000 */
[----:B------:R-:W-:Y:S01]  /*4950*/  @P3 HMUL2 R114, R114, R118 ;  /* 0x0000007672723232 */ /* 0x000fe20000000000 */
[----:B------:R-:W-:Y:S06]  /*4960*/  @P2 BRA `(.L_x_34) ;  /* 0x00000000002c2947 */ /* 0x000fec0003800000 */
[----:B------:R-:W-:Y:S01]  /*4970*/  S2UR UR5, SR_CTAID.Y ;  /* 0x00000000000579c3 */ /* 0x000fe20000002600 */
[----:B------:R-:W-:-:S07]  /*4980*/  SHF.R.S32.HI R117, RZ, 0x1f, R7 ;  /* 0x0000001fff757819 */ /* 0x000fce0000011407 */
[----:B------:R-:W0:Y:S02]  /*4990*/  S2UR UR7, SR_CTAID.X ;  /* 0x00000000000779c3 */ /* 0x000e240000002500 */
[----:B0-----:R-:W-:-:S06]  /*49a0*/  UIMAD UR5, UR5, UR20, UR7 ;  /* 0x00000014050572a4 */ /* 0x001fcc000f8e0207 */
[----:B------:R-:W-:-:S04]  /*49b0*/  IMAD R116, R0, UR5, RZ ;  /* 0x0000000500747c24 */ /* 0x000fc8000f8e02ff */
[----:B------:R-:W-:-:S05]  /*49c0*/  IMAD R116, R116, 0x90, RZ ;  /* 0x0000009074747824 */ /* 0x000fca00078e02ff */
[----:B------:R-:W-:-:S04]  /*49d0*/  IADD3 R7, P2, PT, R116, R7, RZ ;  /* 0x0000000774077210 */ /* 0x000fc80007f5e0ff */
[----:B------:R-:W-:Y:S02]  /*49e0*/  LEA.HI.X.SX32 R117, R116, R117, 0x1, P2 ;  /* 0x0000007574757211 */ /* 0x000fe400010f0eff */
[----:B------:R-:W-:-:S04]  /*49f0*/  LEA R116, P2, R7, UR8, 0x1 ;  /* 0x0000000807747c11 */ /* 0x000fc8000f8408ff */
[----:B------:R-:W-:-:S05]  /*4a00*/  LEA.HI.X R117, R7, UR9, R117, 0x1, P2 ;  /* 0x0000000907757c11 */ /* 0x000fca00090f0c75 */
[----:B------:R0:W-:Y:S04]  /*4a10*/  STG.E.128 desc[UR36][R116.64], R112 ;  /* 0x0000007074007986 */ /* 0x0001e8000c101d24 */
.L_x_34:
[----:B------:R-:W-:Y:S05]  /*4a20*/  BSYNC.RECONVERGENT B2 ;  /* 0x0000000000027941 */ /* 0x000fea0003800200 */
.L_x_33:
[----:B------:R-:W-:Y:S01]  /*4a30*/  IMAD R7, R0, 0x10, R6 ;  /* 0x0000001000077824 */ /* 0x000fe200078e0206 */
[----:B------:R-:W-:Y:S01]  /*4a40*/  BSSY.RECONVERGENT B2, `(.L_x_35) ;  /* 0x0000016000027945 */ /* 0x000fe20003800200 */
[----:B------:R-:W-:Y:S02]  /*4a50*/  CS2R R118, SRZ ;  /* 0x0000000000767805 */ /* 0x000fe4000001ff00 */
[----:B0-----:R-:W-:Y:S02]  /*4a60*/  CS2R R116, SRZ ;  /* 0x0000000000747805 */ /* 0x001fe4000001ff00 */
        /* <DEDUP_REMOVED lines=19> */
.L_x_36:
[----:B------:R-:W-:Y:S05]  /*4ba0*/  BSYNC.RECONVERGENT B2 ;  /* 0x0000000000027941 */ /* 0x000fea0003800200 */
.L_x_35:
[----:B------:R-:W-:-:S09]  /*4bb0*/  UISETP.NE.AND UP0, UPT, UR21, URZ, UPT ;  /* 0x000000ff1500728c */ /* 0x000fd2000bf05270 */
[----:B------:R-:W-:Y:S05]  /*4bc0*/  BRA.U UP0, `(.L_x_30) ;  /* 0x0000000100c47547 */ /* 0x000fea000b800000 */
[----:B------:R-:W-:Y:S01]  /*4bd0*/  ISETP.NE.AND P2, PT, R2, RZ, PT ;  /* 0x000000ff0200720c */ /* 0x000fe20003f45270 */
[----:B------:R0:W-:Y:S04]  /*4be0*/  STL [R1+0x26c], R3 ;  /* 0x00026c0301007387 */ /* 0x0001e80000100800 */
[----:B0-----:R-:W2:Y:S08]  /*4bf0*/  LDL R3, [R1+0x24] ;  /* 0x0000240001037983 */ /* 0x001eb00000100800 */
[----:B------:R-:W-:Y:S01]  /*4c00*/  VOTEU.ANY UP0, P2 ;  /* 0x0000000000ff7886 */ /* 0x000fe20001000100 */
[----:B------:R-:W-:Y:S01]  /*4c10*/  PLOP3.LUT P2, PT, PT, PT, UP0, 0x80, 0x8 ;  /* 0x000000000008781c */ /* 0x000fe20003f4f008 */
[----:B------:R0:W-:Y:S01]  /*4c20*/  STL [R1+0x268], R0 ;  /* 0x0002680001007387 */ /* 0x0001e20000100800 */
[----:B------:R-:W-:-:S02]  /*4c30*/  PLOP3.LUT P3, PT, PT, PT, UP0, 0x80, 0x8 ;  /* 0x000000000008781c */ /* 0x000fc40003f6f008 */
[----:B------:R-:W-:Y:S01]  /*4c40*/  PLOP3.LUT P4, PT, PT, PT, UP0, 0x80, 0x8 ;  /* 0x000000000008781c */ /* 0x000fe20003f8f008 */
[----:B------:R-:W3:Y:S04]  /*4c50*/  LDL R250, [R1+0x20] ;  /* 0x0000200001fa7983 */ /* 0x000ee80000100800 */
[----:B0-----:R-:W4:Y:S04]  /*4c60*/  LDL R0, [R1+0x28] ;  /* 0x0000280001007983 */ /* 0x001f280000100800 */
[----:B------:R-:W0:Y:S02]  /*4c70*/  @P2 S2R R234, SR_CTAID.X ;  /* 0x0000000000ea2919 */ /* 0x000e240000002500 */
[----:B-1----:R-:W0:Y:S01]  /*4c80*/  @P3 LDC R232, c[0x0][0x3f8] ;  /* 0x0000fe00ffe83b82 */ /* 0x002e220000000800 */
[----:B------:R-:W-:-:S02]  /*4c90*/  PLOP3.LUT P2, PT, PT, PT, UP0, 0x80, 0x8 ;  /* 0x000000000008781c */ /* 0x000fc40003f4f008 */
[----:B------:R-:W-:-:S11]  /*4ca0*/  PLOP3.LUT P3, PT, PT, PT, UP0, 0x80, 0x8 ;  /* 0x000000000008781c */ /* 0x000fd60003f6f008 */
[----:B0-----:R-:W-:Y:S02]  /*4cb0*/  @P2 IMAD R234, R232, UR38, R234 ;  /* 0x00000026e8ea2c24 */ /* 0x001fe4000f8e02ea */
[----:B------:R-:W0:Y:S01]  /*4cc0*/  @P3 LDC.64 R232, c[0x0][0x450] ;  /* 0x00011400ffe83b82 */ /* 0x000e220000000a00 */
[----:B------:R-:W-:Y:S02]  /*4cd0*/  PLOP3.LUT P2, PT, PT, PT, UP0, 0x80, 0x8 ;  /* 0x000000000008781c */ /* 0x000fe40003f4f008 */
[----:B------:R-:W-:-:S11]  /*4ce0*/  PLOP3.LUT P3, PT, PT, PT, UP0, 0x80, 0x8 ;  /* 0x000000000008781c */ /* 0x000fd60003f6f008 */
[----:B------:R-:W-:-:S04]  /*4cf0*/  @P2 IMAD R234, R234, 0x90, RZ ;  /* 0x00000090eaea2824 */ /* 0x000fc800078e02ff */
[----:B0-----:R-:W-:-:S06]  /*4d00*/  @P3 IMAD.WIDE R232, R234, 0x2, R232 ;  /* 0x00000002eae83825 */ /* 0x001fcc00078e02e8 */
[----:B------:R-:W3:Y:S01]  /*4d10*/  @P4 LDG.E.128 R232, desc[UR36][R232.64+0x20] ;  /* 0x00002024e8e84981 */ /* 0x000ee2000c1e1d00 */
[----:B------:R-:W-:Y:S01]  /*4d20*/  PLOP3.LUT P2, PT, PT, PT, UP0, 0x80, 0x8 ;  /* 0x000000000008781c */ /* 0x000fe20003f4f008 */
[----:B--2--5:R-:W-:Y:S02]  /*4d30*/  HADD2 R117, R117, R3 ;  /* 0x0000000375757230 */ /* 0x024fe40000000000 */
[----:B------:R2:W5:Y:S01]  /*4d40*/  LDL.LU R3, [R1+0x26c] ;  /* 0x00026c0001037983 */ /* 0x0005620000300800 */
[----:B----4-:R-:W-:-:S09]  /*4d50*/  HFMA2 R118, R118, 1, 1, R0 ;  /* 0x3c003c0076767831 */ /* 0x010fd20000000000 */
[----:B---3--:R-:W-:Y:S02]  /*4d60*/  @P2 HMUL2 R117, R117, R233 ;  /* 0x000000e975752232 */ /* 0x008fe40000000000 */
[----:B------:R-:W3:Y:S04]  /*4d70*/  LDL R233, [R1+0x2c] ;  /* 0x00002c0001e97983 */ /* 0x000ee80000100800 */
[----:B------:R2:W5:Y:S01]  /*4d80*/  LDL.LU R0, [R1+0x268] ;  /* 0x0002680001007983 */ /* 0x0005620000300800 */
[----:B------:R-:W-:Y:S02]  /*4d90*/  PLOP3.LUT P4, PT, PT, PT, UP0, 0x80, 0x8 ;  /* 0x000000000008781c */ /* 0x000fe40003f8f008 */
[----:B------:R-:W-:Y:S02]  /*4da0*/  PLOP3.LUT P3, PT, PT, PT, UP0, 0x80, 0x8 ;  /* 0x000000000008781c */ /* 0x000fe40003f6f008 */
[----:B------:R-:W-:-:S09]  /*4db0*/  PLOP3.LUT P2, PT, PT, PT, UP0, 0x80, 0x8 ;  /* 0x000000000008781c */ /* 0x000fd20003f4f008 */
[----:B------:R-:W-:Y:S01]  /*4dc0*/  @P4 HMUL2 R118, R118, R234 ;  /* 0x000000ea76764232 */ /* 0x000fe20000000000 */
[----:B------:R-:W-:Y:S01]  /*4dd0*/  ISETP.GE.AND P4, PT, R7, R4, PT ;  /* 0x000000040700720c */ /* 0x000fe20003f86270 */
[----:B------:R-:W-:-:S04]  /*4de0*/  HFMA2 R116, R116, 1, 1, R250 ;  /* 0x3c003c0074747831 */ /* 0x000fc800000000fa */
[----:B------:R-:W-:Y:S02]  /*4df0*/  @P3 HFMA2 R116, R116, R232, -RZ ;  /* 0x000000e874743231 */ /* 0x000fe400001000ff */
[----:B---3--:R-:W-:-:S04]  /*4e00*/  HADD2 R119, R119, R233 ;  /* 0x000000e977777230 */ /* 0x008fc80000000000 */
[----:B------:R-:W-:Y:S02]  /*4e10*/  @P2 HMUL2 R119, R119, R235 ;  /* 0x000000eb77772232 */ /* 0x000fe40000000000 */
[----:B--2---:R-:W-:Y:S05]  /*4e20*/  @P4 BRA `(.L_x_30) ;  /* 0x00000000002c4947 */ /* 0x004fea0003800000 */
[----:B------:R-:W-:Y:S01]  /*4e30*/  S2UR UR5, SR_CTAID.Y ;  /* 0x00000000000579c3 */ /* 0x000fe20000002600 */
[----:B------:R-:W-:-:S07]  /*4e40*/  SHF.R.S32.HI R233, RZ, 0x1f, R7 ;  /* 0x0000001fffe97819 */ /* 0x000fce0000011407 */
[----:B------:R-:W0:Y:S02]  /*4e50*/  S2UR UR7, SR_CTAID.X ;  /* 0x00000000000779c3 */ /* 0x000e240000002500 */
[----:B0-----:R-:W-:-:S06]  /*4e60*/  UIMAD UR5, UR5, UR20, UR7 ;  /* 0x00000014050572a4 */ /* 0x001fcc000f8e0207 */
[----:B-----5:R-:W-:-:S04]  /*4e70*/  IMAD R232, R0, UR5, RZ ;  /* 0x0000000500e87c24 */ /* 0x020fc8000f8e02ff */
[----:B------:R-:W-:-:S05]  /*4e80*/  IMAD R232, R232, 0x90, RZ ;  /* 0x00000090e8e87824 */ /* 0x000fca00078e02ff */
[----:B------:R-:W-:-:S04]  /*4e90*/  IADD3 R7, P2, PT, R232, R7, RZ ;  /* 0x00000007e8077210 */ /* 0x000fc80007f5e0ff */
[----:B------:R-:W-:Y:S02]  /*4ea0*/  LEA.HI.X.SX32 R233, R232, R233, 0x1, P2 ;  /* 0x000000e9e8e97211 */ /* 0x000fe400010f0eff */
[----:B------:R-:W-:-:S04]  /*4eb0*/  LEA R232, P2, R7, UR8, 0x1 ;  /* 0x0000000807e87c11 */ /* 0x000fc8000f8408ff */
[----:B------:R-:W-:-:S05]  /*4ec0*/  LEA.HI.X R233, R7, UR9, R233, 0x1, P2 ;  /* 0x0000000907e97c11 */ /* 0x000fca00090f0ce9 */
[----:B------:R2:W-:Y:S04]  /*4ed0*/  STG.E.128 desc[UR36][R232.64], R116 ;  /* 0x00000074e8007986 */ /* 0x0005e8000c101d24 */
.L_x_30:
[----:B------:R-:W-:Y:S05]  /*4ee0*/  BSYNC.RECONVERGENT B1 ;  /* 0x0000000000017941 */ /* 0x000fea0003800200 */
.L_x_29:
[----:B------:R-:W-:Y:S04]  /*4ef0*/  BSSY.RECONVERGENT B2, `(.L_x_37) ;  /* 0x000025d000027945 */ /* 0x000fe80003800200 */
[----:B------:R-:W-:Y:S04]  /*4f00*/  BSSY.RELIABLE B1, `(.L_x_38) ;  /* 0x0000211000017945 */ /* 0x000fe80003800100 */
[----:B------:R-:W-:Y:S05]  /*4f10*/  @P0 BRA `(.L_x_39) ;  /* 0x0000000800700947 */ /* 0x000fea0003800000 */
[----:B------:R-:W-:Y:S01]  /*4f20*/  SHF.L.U32 R7, R5, 0x3, RZ ;  /* 0x0000000305077819 */ /* 0x000fe200000006ff */
[----:B------:R-:W-:Y:S01]  /*4f30*/  BSSY.RECONVERGENT B3, `(.L_x_40) ;  /* 0x0000017000037945 */ /* 0x000fe20003800200 */
[----:B0-----:R-:W-:Y:S02]  /*4f40*/  CS2R R10, SRZ ;  /* 0x00000000000a7805 */ /* 0x001fe4000001ff00 */
[----:B------:R-:W-:Y:S01]  /*4f50*/  CS2R R8, SRZ ;  /* 0x0000000000087805 */ /* 0x000fe2000001ff00 */
[----:B-----5:R-:W-:-:S05]  /*4f60*/  IMAD R7, R0, 0x10, R7 ;  /* 0x0000001000077824 */ /* 0x020fca00078e0207 */
        /* <DEDUP_REMOVED lines=8> */
[----:B------:R0:W3:Y:S01]  /*4ff0*/  LDG.E R8, desc[UR36][R8.64] ;  /* 0x0000002408087981 */ /* 0x0000e2000c1e1900 */
[C---:B------:R-:W-:Y:S02]  /*5000*/  IMAD R10, R0.reuse, UR6, RZ ;  /* 0x00000006000a7c24 */ /* 0x040fe4000f8e02ff */
[----:B0-----:R-:W-:-:S04]  /*5010*/  IMAD R9, R0, UR20, RZ ;  /* 0x0000001400097c24 */ /* 0x001fc8000f8e02ff */
[----:B---3--:R-:W-:-:S04]  /*5020*/  IMAD R9, R9, R8, RZ ;  /* 0x0000000809097224 */ /* 0x008fc800078e02ff */
[----:B------:R-:W-:-:S05]  /*5030*/  IMAD R9, R9, 0x90, R7 ;  /* 0x0000009009097824 */ /* 0x000fca00078e0207 */
[----:B------:R-:W-:Y:S02]  /*5040*/  SHF.R.S32.HI R8, RZ, 0x1f, R9 ;  /* 0x0000001fff087819 */ /* 0x000fe40000011409 */
[----:B------:R-:W-:-:S04]  /*5050*/  IADD3 R9, P2, PT, R10, R9, RZ ;  /* 0x000000090a097210 */ /* 0x000fc80007f5e0ff */
[----:B------:R-:W-:Y:S02]  /*5060*/  LEA.HI.X.SX32 R10, R10, R8, 0x1, P2 ;  /* 0x000000080a0a7211 */ /* 0x000fe400010f0eff */
[----:B------:R-:W-:-:S04]  /*5070*/  LEA R8, P2, R9, UR8, 0x1 ;  /* 0x0000000809087c11 */ /* 0x000fc8000f8408ff */
[----:B------:R-:W-:-:S06]  /*5080*/  LEA.HI.X R9, R9, UR9, R10, 0x1, P2 ;  /* 0x0000000909097c11 */ /* 0x000fcc00090f0c0a */
[----:B------:R-:W5:Y:S03]  /*5090*/  LDG.E.128 R8, desc[UR36][R8.64] ;  /* 0x0000002408087981 */ /* 0x000f66000c1e1d00 */
.L_x_41:
[----:B------:R-:W-:Y:S05]  /*50a0*/  BSYNC.RECONVERGENT B3 ;  /* 0x0000000000037941 */ /* 0x000fea0003800200 */
.L_x_40:
[----:B------:R-:W-:-:S09]  /*50b0*/  UISETP.NE.AND UP0, UPT, UR21, URZ, UPT ;  /* 0x000000ff1500728c */ /* 0x000fd2000bf05270 */
[----:B------:R-:W-:Y:S05]  /*50c0*/  BRA.U UP0, `(.L_x_42) ;  /* 0x0000000100cc7547 */ /* 0x000fea000b800000 */
[----:B------:R-:W-:Y:S01]  /*50d0*/  ISETP.NE.AND P2, PT, R2, RZ, PT ;  /* 0x000000ff0200720c */ /* 0x000fe20003f45270 */
[----:B------:R0:W-:Y:S04]  /*50e0*/  STL [R1+0x26c], R3 ;  /* 0x00026c0301007387 */ /* 0x0001e80000100800 */
[----:B0-----:R-:W3:Y:S08]  /*50f0*/  LDL R3, [R1+0x14] ;  /* 0x0000140001037983 */ /* 0x001ef00000100800 */
[----:B------:R-:W-:Y:S01]  /*5100*/  VOTEU.ANY UP0, P2 ;  /* 0x0000000000ff7886 */ /* 0x000fe20001000100 */
[----:B------:R-:W-:Y:S01]  /*5110*/  PLOP3.LUT P2, PT, PT, PT, UP0, 0x80, 0x8 ;  /* 0x000000000008781c */ /* 0x000fe20003f4f008 */
[----:B------:R0:W-:Y:S01]  /*5120*/  STL [R1+0x268], R0 ;  /* 0x0002680001007387 */ /* 0x0001e20000100800 */
[----:B------:R-:W-:-:S02]  /*5130*/  PLOP3.LUT P3, PT, PT, PT, UP0, 0x80, 0x8 ;  /* 0x000000000008781c */ /* 0x000fc40003f6f008 */
[----:B------:R-:W-:Y:S01]  /*5140*/  PLOP3.LUT P4, PT, PT, PT, UP0, 0x80, 0x8 ;  /* 0x000000000008781c */ /* 0x000fe20003f8f008 */
[----:B------:R-:W4:Y:S04]  /*5150*/  LDL R250, [R1+0x10] ;  /* 0x0000100001fa7983 */ /* 0x000f280000100800 */
[----:B0-----:R-:W4:Y:S04]  /*5160*/  LDL R0, [R1+0x18] ;  /* 0x0000180001007983 */ /* 0x001f280000100800 */
[----:B------:R-:W0:Y:S02]  /*5170*/  @P2 S2R R234, SR_CTAID.X ;  /* 0x0000000000ea2919 */ /* 0x000e240000002500 */
[----:B-12---:R-:W0:Y:S01]  /*5180*/  @P3 LDC R232, c[0x0][0x3f8] ;  /* 0x0000fe00ffe83b82 */ /* 0x006e220000000800 */
        /* <DEDUP_REMOVED lines=8> */
[----:B------:R-:W2:Y:S01]  /*5210*/  @P4 LDG.E.128 R232, desc[UR36][R232.64+0x30] ;  /* 0x00003024e8e84981 */ /* 0x000ea2000c1e1d00 */
[----:B------:R-:W-:Y:S01]  /*5220*/  PLOP3.LUT P2, PT, PT, PT, UP0, 0x80, 0x8 ;  /* 0x000000000008781c */ /* 0x000fe20003f4f008 */
[----:B---3-5:R-:W-:Y:S02]  /*5230*/  HADD2 R9, R9, R3 ;  /* 0x0000000309097230 */ /* 0x028fe40000000000 */
[----:B------:R0:W5:Y:S01]  /*5240*/  LDL.LU R3, [R1+0x26c] ;  /* 0x00026c0001037983 */ /* 0x0001620000300800 */
[----:B----4-:R-:W-:-:S09]  /*5250*/  HFMA2 R10, R10, 1, 1, R0 ;  /* 0x3c003c000a0a7831 */ /* 0x010fd20000000000 */
[----:B--2---:R-:W-:Y:S02]  /*5260*/  @P2 HMUL2 R9, R9, R233 ;  /* 0x000000e909092232 */ /* 0x004fe40000000000 */
[----:B------:R-:W2:Y:S04]  /*5270*/  LDL R233, [R1+0x1c] ;  /* 0x00001c0001e97983 */ /* 0x000ea80000100800 */
[----:B------:R0:W5:Y:S01]  /*5280*/  LDL.LU R0, [R1+0x268] ;  /* 0x0002680001007983 */ /* 0x0001620000300800 */
[----:B------:R-:W-:Y:S02]  /*5290*/  PLOP3.LUT P4, PT, PT, PT, UP0, 0x80, 0x8 ;  /* 0x000000000008781c */ /* 0x000fe40003f8f008 */
[----:B------:R-:W-:Y:S02]  /*52a0*/  PLOP3.LUT P3, PT, PT, PT, UP0, 0x80, 0x8 ;  /* 0x000000000008781c */ /* 0x000fe40003f6f008 */
[----:B------:R-:W-:-:S09]  /*52b0*/  PLOP3.LUT P2, PT, PT, PT, UP0, 0x80, 0x8 ;  /* 0x000000000008781c */ /* 0x000fd20003f4f008 */
[----:B------:R-:W-:Y:S01]  /*52c0*/  @P4 HMUL2 R10, R10, R234 ;  /* 0x000000ea0a0a4232 */ /* 0x000fe20000000000 */
[----:B------:R-:W-:Y:S01]  /*52d0*/  ISETP.GE.AND P4, PT, R7, R4, PT ;  /* 0x000000040700720c */ /* 0x000fe20003f86270 */
[----:B------:R-:W-:Y:S01]  /*52e0*/  HFMA2 R8, R8, 1, 1, R250 ;  /* 0x3c003c0008087831 */ /* 0x000fe200000000fa */
[----:B------:R-:W-:Y:S03]  /*52f0*/  BSSY.RECONVERGENT B3, `(.L_x_42) ;  /* 0x0000010000037945 */ /* 0x000fe60003800200 */
[----:B------:R-:W-:Y:S02]  /*5300*/  @P3 HFMA2 R8, R8, R232, -RZ ;  /* 0x000000e808083231 */ /* 0x000fe400001000ff */
[----:B--2---:R-:W-:-:S04]  /*5310*/  HADD2 R11, R11, R233 ;  /* 0x000000e90b0b7230 */ /* 0x004fc80000000000 */
[----:B------:R-:W-:Y:S02]  /*5320*/  @P2 HMUL2 R11, R11, R235 ;  /* 0x000000eb0b0b2232 */ /* 0x000fe40000000000 */
[----:B0-----:R-:W-:Y:S05]  /*5330*/  @P4 BRA `(.L_x_43) ;  /* 0x00000000002c4947 */ /* 0x001fea0003800000 */
        /* <DEDUP_REMOVED lines=11> */
.L_x_43:
[----:B------:R-:W-:Y:S05]  /*53f0*/  BSYNC.RECONVERGENT B3 ;  /* 0x0000000000037941 */ /* 0x000fea0003800200 */
.L_x_42:
[----:B------:R-:W-:Y:S05]  /*5400*/  @P0 BRA `(.L_x_44) ;  /* 0x0000000800580947 */ /* 0x000fea0003800000 */
[----:B-----5:R-:W-:Y:S01]  /*5410*/  IMAD R7, R0, 0x20, R6 ;  /* 0x0000002000077824 */ /* 0x020fe200078e0206 */
[----:B------:R-:W-:Y:S01]  /*5420*/  BSSY.RECONVERGENT B3, `(.L_x_45) ;  /* 0x0000016000037945 */ /* 0x000fe20003800200 */
[----:B------:R-:W-:Y:S02]  /*5430*/  CS2R R122, SRZ ;  /* 0x00000000007a7805 */ /* 0x000fe4000001ff00 */
[----:B------:R-:W-:Y:S02]  /*5440*/  CS2R R120, SRZ ;  /* 0x0000000000787805 */ /* 0x000fe4000001ff00 */
[----:B------:R-:W-:-:S13]  /*5450*/  ISETP.GE.AND P2, PT, R7, R4, PT ;  /* 0x000000040700720c */ /* 0x000fda0003f46270 */
[----:B------:R-:W-:Y:S05]  /*5460*/  @P2 BRA `(.L_x_46) ;  /* 0x0000000000442947 */ /* 0x000fea0003800000 */
[----:B------:R-:W3:Y:S02]  /*5470*/  S2UR UR5, SR_CTAID.Y ;  /* 0x00000000000579c3 */ /* 0x000ee40000002600 */
[----:B---3--:R-:W-:-:S05]  /*5480*/  IMAD R122, R0, UR5, RZ ;  /* 0x00000005007a7c24 */ /* 0x008fca000f8e02ff */
[----:B------:R-:W-:-:S04]  /*5490*/  IADD3 R121, P2, PT, R122, R3, RZ ;  /* 0x000000037a797210 */ /* 0x000fc80007f5e0ff */
[----:B------:R-:W-:Y:S02]  /*54a0*/  LEA.HI.X.SX32 R122, R122, RZ, 0x1, P2 ;  /* 0x000000ff7a7a7211 */ /* 0x000fe400010f0eff */
[----:B------:R-:W-:-:S04]  /*54b0*/  LEA R120, P2, R121, UR10, 0x2 ;  /* 0x0000000a79787c11 */ /* 0x000fc8000f8410ff */
[----:B------:R-:W-:-:S05]  /*54c0*/  LEA.HI.X R121, R121, UR11, R122, 0x2, P2 ;  /* 0x0000000b79797c11 */ /* 0x000fca00090f147a */
[----:B------:R3:W2:Y:S01]  /*54d0*/  LDG.E R120, desc[UR36][R120.64] ;  /* 0x0000002478787981 */ /* 0x0006a2000c1e1900 */
[C---:B------:R-:W-:Y:S02]  /*54e0*/  IMAD R122, R0.reuse, UR6, RZ ;  /* 0x00000006007a7c24 */ /* 0x040fe4000f8e02ff */
[----:B---3--:R-:W-:-:S04]  /*54f0*/  IMAD R121, R0, UR20, RZ ;  /* 0x0000001400797c24 */ /* 0x008fc8000f8e02ff */
        /* <DEDUP_REMOVED lines=8> */
.L_x_46:
[----:B------:R-:W-:Y:S05]  /*5580*/  BSYNC.RECONVERGENT B3 ;  /* 0x0000000000037941 */ /* 0x000fea0003800200 */
.L_x_45:
[----:B------:R-:W-:Y:S01]  /*5590*/  UISETP.NE.AND UP0, UPT, UR21, URZ, UPT ;  /* 0x000000ff1500728c */ /* 0x000fe2000bf05270 */
[----:B------:R-:W-:Y:S08]  /*55a0*/  BSSY.RECONVERGENT B3, `(.L_x_39) ;  /* 0x0000033000037945 */ /* 0x000ff00003800200 */
[----:B------:R-:W-:Y:S05]  /*55b0*/  BRA.U UP0, `(.L_x_47) ;  /* 0x0000000100c47547 */ /* 0x000fea000b800000 */
[----:B------:R-:W-:Y:S01]  /*55c0*/  ISETP.NE.AND P2, PT, R2, RZ, PT ;  /* 0x000000ff0200720c */ /* 0x000fe20003f45270 */
[----:B------:R3:W-:Y:S04]  /*55d0*/  STL [R1+0x26c], R3 ;  /* 0x00026c0301007387 */ /* 0x0007e80000100800 */
[----:B---3--:R-:W3:Y:S08]  /*55e0*/  LDL R3, [R1+0x4] ;  /* 0x0000040001037983 */ /* 0x008ef00000100800 */
[----:B------:R-:W-:Y:S01]  /*55f0*/  VOTEU.ANY UP0, P2 ;  /* 0x0000000000ff7886 */ /* 0x000fe20001000100 */
[----:B------:R-:W-:Y:S01]  /*5600*/  PLOP3.LUT P2, PT, PT, PT, UP0, 0x80, 0x8 ;  /* 0x000000000008781c */ /* 0x000fe20003f4f008 */
[----:B------:R0:W-:Y:S01]  /*5610*/  STL [R1+0x268], R0 ;  /* 0x0002680001007387 */ /* 0x0001e20000100800 */
[----:B------:R-:W-:-:S02]  /*5620*/  PLOP3.LUT P3, PT, PT, PT, UP0, 0x80, 0x8 ;  /* 0x000000000008781c */ /* 0x000fc40003f6f008 */
[----:B------:R-:W-:Y:S01]  /*5630*/  PLOP3.LUT P4, PT, PT, PT, UP0, 0x80, 0x8 ;  /* 0x000000000008781c */ /* 0x000fe20003f8f008 */
[----:B------:R-:W4:Y:S04]  /*5640*/  LDL R250, [R1] ;  /* 0x0000000001fa7983 */ /* 0x000f280000100800 */
        /* <DEDUP_REMOVED lines=26> */
[----:B--2---:R-:W-:-:S04]  /*57f0*/  HADD2 R123, R123, R233 ;  /* 0x000000e97b7b7230 */ /* 0x004fc80000000000 */
[----:B------:R-:W-:Y:S02]  /*5800*/  @P2 HMUL2 R123, R123, R235 ;  /* 0x000000eb7b7b2232 */ /* 0x000fe40000000000 */
[----:B---3--:R-:W-:Y:S05]  /*5810*/  @P4 BRA `(.L_x_47) ;  /* 0x00000000002c4947 */ /* 0x008fea0003800000 */
        /* <DEDUP_REMOVED lines=11> */
.L_x_47:
[----:B------:R-:W-:Y:S05]  /*58d0*/  BSYNC.RECONVERGENT B3 ;  /* 0x0000000000037941 */ /* 0x000fea0003800200 */
.L_x_39:
[----:B------:R-:W-:Y:S05]  /*58e0*/  @P0 BRA `(.L_x_48) ;  /* 0x00000008004c0947 */ /* 0x000fea0003800000 */
[----:B-----5:R-:W-:Y:S01]  /*58f0*/  LEA R7, R0, R5, 0x2 ;  /* 0x0000000500077211 */ /* 0x020fe200078e10ff */
[----:B------:R-:W-:Y:S01]  /*5900*/  BSSY.RECONVERGENT B3, `(.L_x_49) ;  /* 0x0000018000037945 */ /* 0x000fe20003800200 */
[----:B------:R-:W-:-:S03]  /*5910*/  CS2R R126, SRZ ;  /* 0x00000000007e7805 */ /* 0x000fc6000001ff00 */
[----:B------:R-:W-:-:S05]  /*5920*/  IMAD.SHL.U32 R124, R7, 0x8, RZ ;  /* 0x00000008077c7824 */ /* 0x000fca00078e00ff */
[----:B------:R-:W-:Y:S02]  /*5930*/  ISETP.GE.AND P2, PT, R124, R4, PT ;  /* 0x000000047c00720c */ /* 0x000fe40003f46270 */
[----:B------:R-:W-:-:S11]  /*5940*/  CS2R R124, SRZ ;  /* 0x00000000007c7805 */ /* 0x000fd6000001ff00 */
        /* <DEDUP_REMOVED lines=11> */
[----:B------:R-:W-:-:S04]  /*5a00*/  IMAD R124, R124, 0x12, R7 ;  /* 0x000000127c7c7824 */ /* 0x000fc800078e0207 */
[----:B------:R-:W-:-:S05]  /*5a10*/  IMAD.SHL.U32 R125, R124, 0x8, RZ ;  /* 0x000000087c7d7824 */ /* 0x000fca00078e00ff */
[----:B------:R-:W-:Y:S02]  /*5a20*/  SHF.R.S32.HI R124, RZ, 0x1f, R125 ;  /* 0x0000001fff7c7819 */ /* 0x000fe4000001147d */
[----:B------:R-:W-:-:S04]  /*5a30*/  IADD3 R125, P2, PT, R126, R125, RZ ;  /* 0x0000007d7e7d7210 */ /* 0x000fc80007f5e0ff */
[----:B------:R-:W-:Y:S02]  /*5a40*/  LEA.HI.X.SX32 R126, R126, R124, 0x1, P2 ;  /* 0x0000007c7e7e7211 */ /* 0x000fe400010f0eff */
[----:B------:R-:W-:-:S04]  /*5a50*/  LEA R124, P2, R125, UR8, 0x1 ;  /* 0x000000087d7c7c11 */ /* 0x000fc8000f8408ff */
[----:B------:R-:W-:-:S06]  /*5a60*/  LEA.HI.X R125, R125, UR9, R126, 0x1, P2 ;  /* 0x000000097d7d7c11 */ /* 0x000fcc00090f0c7e */
[----:B------:R-:W5:Y:S03]  /*5a70*/  LDG.E.128 R124, desc[UR36][R124.64] ;  /* 0x000000247c7c7981 */ /* 0x000f66000c1e1d00 */
.L_x_50:
[----:B------:R-:W-:Y:S05]  /*5a80*/  BSYNC.RECONVERGENT B3 ;  /* 0x0000000000037941 */ /* 0x000fea0003800200 */
.L_x_49:
[----:B------:R-:W-:Y:S01]  /*5a90*/  UISETP.NE.AND UP0, UPT, UR21, URZ, UPT ;  /* 0x000000ff1500728c */ /* 0x000fe2000bf05270 */
[----:B------:R-:W-:Y:S08]  /*5aa0*/  BSSY.RECONVERGENT B3, `(.L_x_44) ;  /* 0x000002c000037945 */ /* 0x000ff00003800200 */
[----:B------:R-:W-:Y:S05]  /*5ab0*/  BRA.U UP0, `(.L_x_51) ;  /* 0x0000000100a87547 */ /* 0x000fea000b800000 */
[----:B------:R-:W-:-:S13]  /*5ac0*/  ISETP.NE.AND P2, PT, R2, RZ, PT ;  /* 0x000000ff0200720c */ /* 0x000fda0003f45270 */
[----:B------:R-:W-:Y:S01]  /*5ad0*/  VOTEU.ANY UP0, P2 ;  /* 0x0000000000ff7886 */ /* 0x000fe20001000100 */
[----:B------:R-:W-:Y:S02]  /*5ae0*/  PLOP3.LUT P2, PT, PT, PT, UP0, 0x80, 0x8 ;  /* 0x000000000008781c */ /* 0x000fe40003f4f008 */
[----:B------:R-:W-:Y:S02]  /*5af0*/  PLOP3.LUT P3, PT, PT, PT, UP0, 0x80, 0x8 ;  /* 0x000000000008781c */ /* 0x000fe40003f6f008 */
[----:B------:R-:W-:-:S09]  /*5b00*/  PLOP3.LUT P4, PT, PT, PT, UP0, 0x80, 0x8 ;  /* 0x000000000008781c */ /* 0x000fd20003f8f008 */
[----:B------:R-:W4:Y:S01]  /*5b10*/  @P2 S2R R234, SR_CTAID.X ;  /* 0x0000000000ea2919 */ /* 0x000f220000002500 */
[----:B------:R-:W-:Y:S01]  /*5b20*/  PLOP3.LUT P2, PT, PT, PT, UP0, 0x80, 0x8 ;  /* 0x000000000008781c */ /* 0x000fe20003f4f008 */
[----:B0123--:R-:W4:Y:S01]  /*5b30*/  @P3 LDC R232, c[0x0][0x3f8] ;  /* 0x0000fe00ffe83b82 */ /* 0x00ff220000000800 */
[----:B------:R-:W-:-:S11]  /*5b40*/  PLOP3.LUT P3, PT, PT, PT, UP0, 0x80, 0x8 ;  /* 0x000000000008781c */ /* 0x000fd60003f6f008 */
[----:B----4-:R-:W-:Y:S01]  /*5b50*/  @P2 IMAD R234, R232, UR38, R234 ;  /* 0x00000026e8ea2c24 */ /* 0x010fe2000f8e02ea */
[----:B------:R-:W-:Y:S01]  /*5b60*/  PLOP3.LUT P2, PT, PT, PT, UP0, 0x80, 0x8 ;  /* 0x000000000008781c */ /* 0x000fe20003f4f008 */
[----:B------:R-:W0:Y:S01]  /*5b70*/  @P3 LDC.64 R232, c[0x0][0x450] ;  /* 0x00011400ffe83b82 */ /* 0x000e220000000a00 */
[----:B------:R-:W-:-:S11]  /*5b80*/  PLOP3.LUT P3, PT, PT, PT, UP0, 0x80, 0x8 ;  /* 0x000000000008781c */ /* 0x000fd60003f6f008 */
[----:B------:R-:W-:-:S04]  /*5b90*/  @P2 IMAD R234, R234, 0x90, RZ ;  /* 0x00000090eaea2824 */ /* 0x000fc800078e02ff */
[----:B0-----:R-:W-:-:S06]  /*5ba0*/  @P3 IMAD.WIDE R232, R234, 0x2, R232 ;  /* 0x00000002eae83825 */ /* 0x001fcc00078e02e8 */
[----:B------:R-:W2:Y:S01]  /*5bb0*/  @P4 LDG.E.128 R232, desc[UR36][R232.64+0x50] ;  /* 0x00005024e8e84981 */ /* 0x000ea2000c1e1d00 */
[----:B------:R-:W-:Y:S01]  /*5bc0*/  PLOP3.LUT P4, PT, PT, PT, UP0, 0x80, 0x8 ;  /* 0x000000000008781c */ /* 0x000fe20003f8f008 */
[----:B-----5:R-:W-:Y:S01]  /*5bd0*/  HFMA2 R126, R126, 1, 1, R246 ;  /* 0x3c003c007e7e7831 */ /* 0x020fe200000000f6 */
[----:B------:R-:W-:Y:S01]  /*5be0*/  PLOP3.LUT P2, PT, PT, PT, UP0, 0x80, 0x8 ;  /* 0x000000000008781c */ /* 0x000fe20003f4f008 */
[----:B------:R-:W-:Y:S01]  /*5bf0*/  HADD2 R125, R125, R245 ;  /* 0x000000f57d7d7230 */ /* 0x000fe20000000000 */
[----:B------:R-:W-:Y:S01]  /*5c00*/  SHF.L.U32 R7, R7, 0x3, RZ ;  /* 0x0000000307077819 */ /* 0x000fe200000006ff */
[----:B------:R-:W-:Y:S01]  /*5c10*/  HFMA2 R124, R124, 1, 1, R244 ;  /* 0x3c003c007c7c7831 */ /* 0x000fe200000000f4 */
[----:B------:R-:W-:Y:S01]  /*5c20*/  PLOP3.LUT P3, PT, PT, PT, UP0, 0x80, 0x8 ;  /* 0x000000000008781c */ /* 0x000fe20003f6f008 */
[----:B------:R-:W-:-:S06]  /*5c30*/  HADD2 R127, R127, R247 ;  /* 0x000000f77f7f7230 */ /* 0x000fcc0000000000 */
[----:B--2---:R-:W-:Y:S01]  /*5c40*/  @P4 HMUL2 R126, R126, R234 ;  /* 0x000000ea7e7e4232 */ /* 0x004fe20000000000 */
[----:B------:R-:W-:Y:S01]  /*5c50*/  ISETP.GE.AND P4, PT, R7, R4, PT ;  /* 0x000000040700720c */ /* 0x000fe20003f86270 */
[----:B------:R-:W-:Y:S01]  /*5c60*/  @P2 HMUL2 R125, R125, R233 ;  /* 0x000000e97d7d2232 */ /* 0x000fe20000000000 */
[----:B------:R-:W-:-:S03]  /*5c70*/  PLOP3.LUT P2, PT, PT, PT, UP0, 0x80, 0x8 ;  /* 0x000000000008781c */ /* 0x000fc60003f4f008 */
[----:B------:R-:W-:-:S10]  /*5c80*/  @P3 HFMA2 R124, R124, R232, -RZ ;  /* 0x000000e87c7c3231 */ /* 0x000fd400001000ff */
        /* <DEDUP_REMOVED lines=13> */
.L_x_51:
[----:B------:R-:W-:Y:S05]  /*5d60*/  BSYNC.RECONVERGENT B3 ;  /* 0x0000000000037941 */ /* 0x000fea0003800200 */
.L_x_44:
[----:B------:R-:W-:Y:S05]  /*5d70*/  @P0 BRA `(.L_x_52) ;  /* 0x0000000800540947 */ /* 0x000fea0003800000 */
[----:B-----5:R-:W-:Y:S01]  /*5d80*/  IMAD R7, R0, 0x4, R5 ;  /* 0x0000000400077824 */ /* 0x020fe200078e0205 */
[----:B------:R-:W-:Y:S01]  /*5d90*/  BSSY.RECONVERGENT B3, `(.L_x_53) ;  /* 0x0000019000037945 */ /* 0x000fe20003800200 */
[----:B------:R-:W-:Y:S02]  /*5da0*/  CS2R R130, SRZ ;  /* 0x0000000000827805 */ /* 0x000fe4000001ff00 */
[----:B0123--:R-:W-:-:S05]  /*5db0*/  IMAD.IADD R232, R7, 0x1, R0 ;  /* 0x0000000107e87824 */ /* 0x00ffca00078e0200 */
[----:B------:R-:W-:-:S04]  /*5dc0*/  SHF.L.U32 R128, R232, 0x3, RZ ;  /* 0x00000003e8807819 */ /* 0x000fc800000006ff */
        /* <DEDUP_REMOVED lines=21> */
.L_x_54:
[----:B------:R-:W-:Y:S05]  /*5f20*/  BSYNC.RECONVERGENT B3 ;  /* 0x0000000000037941 */ /* 0x000fea0003800200 */
.L_x_53:
        /* <DEDUP_REMOVED lines=8> */
[----:B------:R-:W0:Y:S01]  /*5fb0*/  @P2 S2R R234, SR_CTAID.X ;  /* 0x0000000000ea2919 */ /* 0x000e220000002500 */
[----:B------:R-:W-:Y:S01]  /*5fc0*/  PLOP3.LUT P2, PT, PT, PT, UP0, 0x80, 0x8 ;  /* 0x000000000008781c */ /* 0x000fe20003f4f008 */
[----:B------:R-:W0:Y:S01]  /*5fd0*/  @P3 LDC R232, c[0x0][0x3f8] ;  /* 0x0000fe00ffe83b82 */ /* 0x000e220000000800 */
[----:B------:R-:W-:-:S11]  /*5fe0*/  PLOP3.LUT P3, PT, PT, PT, UP0, 0x80, 0x8 ;  /* 0x000000000008781c */ /* 0x000fd60003f6f008 */
[----:B0-----:R-:W-:Y:S01]  /*5ff0*/  @P2 IMAD R234, R232, UR38, R234 ;  /* 0x00000026e8ea2c24 */ /* 0x001fe2000f8e02ea */
[----:B------:R-:W-:Y:S01]  /*6000*/  PLOP3.LUT P2, PT, PT, PT, UP0, 0x80, 0x8 ;  /* 0x000000000008781c */ /* 0x000fe20003f4f008 */
[----:B------:R-:W0:Y:S01]  /*6010*/  @P3 LDC.64 R232, c[0x0][0x450] ;  /* 0x00011400ffe83b82 */ /* 0x000e220000000a00 */
[----:B------:R-:W-:-:S11]  /*6020*/  PLOP3.LUT P3, PT, PT, PT, UP0, 0x80, 0x8 ;  /* 0x000000000008781c */ /* 0x000fd60003f6f008 */
[----:B------:R-:W-:-:S04]  /*6030*/  @P2 IMAD R234, R234, 0x90, RZ ;  /* 0x00000090eaea2824 */ /* 0x000fc800078e02ff */
[----:B0-----:R-:W-:-:S06]  /*6040*/  @P3 IMAD.WIDE R232, R234, 0x2, R232 ;  /* 0x00000002eae83825 */ /* 0x001fcc00078e02e8 */
[----:B------:R-:W2:Y:S01]  /*6050*/  @P4 LDG.E.128 R232, desc[UR36][R232.64+0x60] ;  /* 0x00006024e8e84981 */ /* 0x000ea2000c1e1d00 */
[----:B------:R-:W-:Y:S01]  /*6060*/  PLOP3.LUT P4, PT, PT, PT, UP0, 0x80, 0x8 ;  /* 0x000000000008781c */ /* 0x000fe20003f8f008 */
[----:B------:R-:W-:Y:S01]  /*6070*/  IMAD.IADD R7, R7, 0x1, R0 ;  /* 0x0000000107077824 */ /* 0x000fe200078e0200 */
[----:B------:R-:W-:Y:S01]  /*6080*/  PLOP3.LUT P2, PT, PT, PT, UP0, 0x80, 0x8 ;  /* 0x000000000008781c */ /* 0x000fe20003f4f008 */
[----:B-----5:R-:W-:Y:S02]  /*6090*/  HFMA2 R130, R130, 1, 1, R242 ;  /* 0x3c003c0082827831 */ /* 0x020fe400000000f2 */
[----:B------:R-:W-:Y:S01]  /*60a0*/  HADD2 R129, R129, R241 ;  /* 0x000000f181817230 */ /* 0x000fe20000000000 */
[----:B------:R-:W-:Y:S01]  /*60b0*/  PLOP3.LUT P3, PT, PT, PT, UP0, 0x80, 0x8 ;  /* 0x000000000008781c */ /* 0x000fe20003f6f008 */
[----:B------:R-:W-:Y:S01]  /*60c0*/  HFMA2 R128, R128, 1, 1, R240 ;  /* 0x3c003c0080807831 */ /* 0x000fe200000000f0 */
[----:B------:R-:W-:Y:S01]  /*60d0*/  SHF.L.U32 R7, R7, 0x3, RZ ;  /* 0x0000000307077819 */ /* 0x000fe200000006ff */
[----:B------:R-:W-:-:S04]  /*60e0*/  HADD2 R131, R131, R243 ;  /* 0x000000f383837230 */ /* 0x000fc80000000000 */
        /* <DEDUP_REMOVED lines=18> */
.L_x_55:
[----:B------:R-:W-:Y:S05]  /*6210*/  BSYNC.RECONVERGENT B3 ;  /* 0x0000000000037941 */ /* 0x000fea0003800200 */
.L_x_48:
[----:B------:R-:W-:Y:S05]  /*6220*/  @P0 BRA `(.L_x_56) ;  /* 0x0000000800400947 */ /* 0x000fea0003800000 */
[C---:B-----5:R-:W-:Y:S01]  /*6230*/  IMAD R7, R0.reuse, 0x4, R5 ;  /* 0x0000000400077824 */ /* 0x060fe200078e0205 */
[----:B------:R-:W-:Y:S01]  /*6240*/  BSSY.RECONVERGENT B3, `(.L_x_57) ;  /* 0x0000019000037945 */ /* 0x000fe20003800200 */
[----:B------:R-:W-:Y:S02]  /*6250*/  CS2R R134, SRZ ;  /* 0x0000000000867805 */ /* 0x000fe4000001ff00 */
[----:B0123--:R-:W-:-:S05]  /*6260*/  IMAD R232, R0, 0x2, R7 ;  /* 0x0000000200e87824 */ /* 0x00ffca00078e0207 */
        /* <DEDUP_REMOVED lines=22> */
.L_x_58:
[----:B------:R-:W-:Y:S05]  /*63d0*/  BSYNC.RECONVERGENT B3 ;  /* 0x0000000000037941 */ /* 0x000fea0003800200 */
.L_x_57:
        /* <DEDUP_REMOVED lines=23> */
[----:B------:R-:W-:Y:S01]  /*6550*/  LEA R7, R0, R7, 0x1 ;  /* 0x0000000700077211 */ /* 0x000fe200078e08ff */
[----:B------:R-:W-:Y:S01]  /*6560*/  HFMA2 R132, R132, 1, 1, R236 ;  /* 0x3c003c0084847831 */ /* 0x000fe200000000ec */
[----:B------:R-:W-:Y:S01]  /*6570*/  PLOP3.LUT P3, PT, PT, PT, UP0, 0x80, 0x8 ;  /* 0x000000000008781c */ /* 0x000fe20003f6f008 */
[----:B------:R-:W-:Y:S02]  /*6580*/  HADD2 R135, R135, R239 ;  /* 0x000000ef87877230 */ /* 0x000fe40000000000 */
[----:B------:R-:W-:-:S04]  /*6590*/  IMAD.SHL.U32 R7, R7, 0x8, RZ ;  /* 0x0000000807077824 */ /* 0x000fc800078e00ff */
        /* <DEDUP_REMOVED lines=18> */
.L_x_59:
[----:B------:R-:W-:Y:S05]  /*66c0*/  BSYNC.RECONVERGENT B3 ;  /* 0x0000000000037941 */ /* 0x000fea0003800200 */
.L_x_52:
[----:B------:R-:W-:Y:S05]  /*66d0*/  @P0 BRA `(.L_x_60) ;  /* 0x0000000800440947 */ /* 0x000fea0003800000 */
[----:B-----5:R-:W-:Y:S01]  /*66e0*/  LEA R7, R0, R6, 0x6 ;  /* 0x0000000600077211 */ /* 0x020fe200078e30ff */
[----:B------:R-:W-:Y:S01]  /*66f0*/  BSSY.RECONVERGENT B3, `(.L_x_61) ;  /* 0x0000016000037945 */ /* 0x000fe20003800200 */
[----:B------:R-:W-:Y:S02]  /*6700*/  CS2R R138, SRZ ;  /* 0x00000000008a7805 */ /* 0x000fe4000001ff00 */
        /* <DEDUP_REMOVED lines=20> */
.L_x_62:
[----:B------:R-:W-:Y:S05]  /*6850*/  BSYNC.RECONVERGENT B3 ;  /* 0x0000000000037941 */ /* 0x000fea0003800200 */
.L_x_61:
        /* <DEDUP_REMOVED lines=23> */
[----:B------:R-:W-:Y:S01]  /*69d0*/  PLOP3.LUT P3, PT, PT, PT, UP0, 0x80, 0x8 ;  /* 0x000000000008781c */ /* 0x000fe20003f6f008 */
[----:B------:R-:W-:Y:S02]  /*69e0*/  HFMA2 R136, R136, 1, 1, R12 ;  /* 0x3c003c0088887831 */ /* 0x000fe4000000000c */
[----:B------:R-:W-:-:S06]  /*69f0*/  HADD2 R139, R139, R15 ;  /* 0x0000000f8b8b7230 */ /* 0x000fcc0000000000 */
[----:B--2---:R-:W-:Y:S01]  /*6a00*/  @P4 HMUL2 R138, R138, R234 ;  /* 0x000000ea8a8a4232 */ /* 0x004fe20000000000 */
[----:B------:R-:W-:Y:S01]  /*6a10*/  ISETP.GE.AND P4, PT, R7, R4, PT ;  /* 0x000000040700720c */ /* 0x000fe20003f86270 */
[----:B------:R-:W-:Y:S01]  /*6a20*/  @P2 HMUL2 R137, R137, R233 ;  /* 0x000000e989892232 */ /* 0x000fe20000000000 */
[----:B------:R-:W-:Y:S01]  /*6a30*/  PLOP3.LUT P2, PT, PT, PT, UP0, 0x80, 0x8 ;  /* 0x000000000008781c */ /* 0x000fe20003f4f008 */
[----:B------:R-:W-:-:S12]  /*6a40*/  @P3 HFMA2 R136, R136, R232, -RZ ;  /* 0x000000e888883231 */ /* 0x000fd800001000ff */
        /* <DEDUP_REMOVED lines=13> */
.L_x_63:
[----:B------:R-:W-:Y:S05]  /*6b20*/  BSYNC.RECONVERGENT B3 ;  /* 0x0000000000037941 */ /* 0x000fea0003800200 */
.L_x_56:
[----:B------:R-:W-:Y:S05]  /*6b30*/  @P0 BREAK.RELIABLE B1 ;  /* 0x0000000000010942 */ /* 0x000fea0003800100 */
[----:B------:R-:W-:Y:S05]  /*6b40*/  @P0 BRA `(.L_x_64) ;  /* 0x00000008005c0947 */ /* 0x000fea0003800000 */
[----:B-----5:R-:W-:Y:S01]  /*6b50*/  IMAD R7, R0, 0x4, R5 ;  /* 0x0000000400077824 */ /* 0x020fe200078e0205 */
[----:B------:R-:W-:Y:S01]  /*6b60*/  BSSY.RECONVERGENT B3, `(.L_x_65) ;  /* 0x000001a000037945 */ /* 0x000fe20003800200 */
[----:B------:R-:W-:-:S03]  /*6b70*/  CS2R R142, SRZ ;  /* 0x00000000008e7805 */ /* 0x000fc6000001ff00 */
[----:B------:R-:W-:-:S05]  /*6b80*/  LEA R7, R0, R7, 0x1 ;  /* 0x0000000700077211 */ /* 0x000fca00078e08ff */
[----:B------:R-:W-:-:S05]  /*6b90*/  IMAD R7, R0, 0x2, R7 ;  /* 0x0000000200077824 */ /* 0x000fca00078e0207 */
        /* <DEDUP_REMOVED lines=22> */
.L_x_66:
[----:B------:R-:W-:Y:S05]  /*6d00*/  BSYNC.RECONVERGENT B3 ;  /* 0x0000000000037941 */ /* 0x000fea0003800200 */
.L_x_65:
        /* <DEDUP_REMOVED lines=45> */
.L_x_67:
[----:B------:R-:W-:Y:S05]  /*6fe0*/  BSYNC.RECONVERGENT B3 ;  /* 0x0000000000037941 */ /* 0x000fea0003800200 */
.L_x_60:
[----:B------:R-:W-:Y:S05]  /*6ff0*/  @P0 BREAK.RELIABLE B1 ;  /* 0x0000000000010942 */ /* 0x000fea0003800100 */
[----:B------:R-:W-:Y:S05]  /*7000*/  @P0 BRA `(.L_x_64) ;  /* 0x00000004002c0947 */ /* 0x000fea0003800000 */
[----:B------:R-:W-:Y:S05]  /*7010*/  BSYNC.RELIABLE B1 ;  /* 0x0000000000017941 */ /* 0x000fea0003800100 */
.L_x_38:
[----:B-----5:R-:W-:Y:S01]  /*7020*/  IMAD R7, R0, 0x4, R5 ;  /* 0x0000000400077824 */ /* 0x020fe200078e0205 */
[----:B------:R-:W-:Y:S01]  /*7030*/  BSSY.RECONVERGENT B1, `(.L_x_68) ;  /* 0x000001b000017945 */ /* 0x000fe20003800200 */
[----:B------:R-:W-:-:S03]  /*7040*/  CS2R R146, SRZ ;  /* 0x0000000000927805 */ /* 0x000fc6000001ff00 */
[----:B------:R-:W-:-:S05]  /*7050*/  LEA R7, R0, R7, 0x1 ;  /* 0x0000000700077211 */ /* 0x000fca00078e08ff */
[----:B------:R-:W-:-:S05]  /*7060*/  IMAD R7, R0, 0x2, R7 ;  /* 0x0000000200077824 */ /* 0x000fca00078e0207 */
[----:B0123--:R-:W-:-:S05]  /*7070*/  IADD3 R232, PT, PT, R7, R0, RZ ;  /* 0x0000000007e87210 */ /* 0x00ffca0007ffe0ff */
        /* <DEDUP_REMOVED lines=15> */
[----:B------:R-:W-:-:S04]  /*7170*/  SHF.L.U32 R145, R144, 0x3, RZ ;  /* 0x0000000390917819 */ /* 0x000fc800000006ff */
[----:B------:R-:W-:Y:S02]  /*7180*/  SHF.R.S32.HI R144, RZ, 0x1f, R145 ;  /* 0x0000001fff907819 */ /* 0x000fe40000011491 */
[----:B------:R-:W-:-:S04]  /*7190*/  IADD3 R145, P2, PT, R146, R145, RZ ;  /* 0x0000009192917210 */ /* 0x000fc80007f5e0ff */
[----:B------:R-:W-:Y:S02]  /*71a0*/  LEA.HI.X.SX32 R146, R146, R144, 0x1, P2 ;  /* 0x0000009092927211 */ /* 0x000fe400010f0eff */
[----:B------:R-:W-:-:S04]  /*71b0*/  LEA R144, P2, R145, UR8, 0x1 ;  /* 0x0000000891907c11 */ /* 0x000fc8000f8408ff */
[----:B------:R-:W-:-:S06]  /*71c0*/  LEA.HI.X R145, R145, UR9, R146, 0x1, P2 ;  /* 0x0000000991917c11 */ /* 0x000fcc00090f0c92 */
[----:B------:R-:W5:Y:S03]  /*71d0*/  LDG.E.128 R144, desc[UR36][R144.64] ;  /* 0x0000002490907981 */ /* 0x000f66000c1e1d00 */
.L_x_69:
[----:B------:R-:W-:Y:S05]  /*71e0*/  BSYNC.RECONVERGENT B1 ;  /* 0x0000000000017941 */ /* 0x000fea0003800200 */
.L_x_68:
[----:B------:R-:W-:-:S09]  /*71f0*/  UISETP.NE.AND UP0, UPT, UR21, URZ, UPT ;  /* 0x000000ff1500728c */ /* 0x000fd2000bf05270 */
        /* <DEDUP_REMOVED lines=44> */
.L_x_64:
[----:B------:R-:W-:Y:S05]  /*74c0*/  BSYNC.RECONVERGENT B2 ;  /* 0x0000000000027941 */ /* 0x000fea0003800200 */
.L_x_37:
[C---:B-----5:R-:W-:Y:S01]  /*74d0*/  IMAD R5, R0.reuse, 0x4, R5 ;  /* 0x0000000400057824 */ /* 0x060fe200078e0205 */
[----:B------:R-:W-:Y:S04]  /*74e0*/  BSSY.RECONVERGENT B1, `(.L_x_70) ;  /* 0x0000048000017945 */ /* 0x000fe80003800200 */
[----:B------:R-:W-:-:S05]  /*74f0*/  LEA R5, R0, R5, 0x1 ;  /* 0x0000000500057211 */ /* 0x000fca00078e08ff */
[----:B------:R-:W-:-:S05]  /*7500*/  IMAD R5, R0, 0x2, R5 ;  /* 0x0000000200057824 */ /* 0x000fca00078e0205 */
[----:B------:R-:W-:Y:S01]  /*7510*/  LEA R5, R0, R5, 0x1 ;  /* 0x0000000500057211 */ /* 0x000fe200078e08ff */
[----:B------:R-:W-:Y:S06]  /*7520*/  @P0 BRA `(.L_x_71) ;  /* 0x00000004000c0947 */ /* 0x000fec0003800000 */
[----:B------:R-:W-:Y:S01]  /*7530*/  IMAD.SHL.U32 R7, R5, 0x8, RZ ;  /* 0x0000000805077824 */ /* 0x000fe200078e00ff */
        /* <DEDUP_REMOVED lines=23> */
.L_x_73:
[----:B------:R-:W-:Y:S05]  /*76b0*/  BSYNC.RECONVERGENT B2 ;  /* 0x0000000000027941 */ /* 0x000fea0003800200 */
.L_x_72:
[----:B------:R-:W-:-:S09]  /*76c0*/  UISETP.NE.AND UP0, UPT, UR21, URZ, UPT ;  /* 0x000000ff1500728c */ /* 0x000fd2000bf05270 */
[----:B------:R-:W-:Y:S05]  /*76d0*/  BRA.U UP0, `(.L_x_71) ;  /* 0x0000000100a07547 */ /* 0x000fea000b800000 */
[----:B------:R-:W-:-:S13]  /*76e0*/  ISETP.NE.AND P3, PT, R2, RZ, PT ;  /* 0x000000ff0200720c */ /* 0x000fda0003f65270 */
[----:B------:R-:W-:Y:S01]  /*76f0*/  VOTEU.ANY UP0, P3 ;  /* 0x0000000000ff7886 */ /* 0x000fe20001800100 */
[----:B------:R-:W-:Y:S02]  /*7700*/  PLOP3.LUT P3, PT, PT, PT, UP0, 0x80, 0x8 ;  /* 0x000000000008781c */ /* 0x000fe40003f6f008 */
[----:B------:R-:W-:-:S11]  /*7710*/  PLOP3.LUT P4, PT, PT, PT, UP0, 0x80, 0x8 ;  /* 0x000000000008781c */ /* 0x000fd60003f8f008 */
        /* <DEDUP_REMOVED lines=8> */
[----:B------:R-:W-:Y:S01]  /*77a0*/  @P3 IMAD R234, R234, 0x90, RZ ;  /* 0x00000090eaea3824 */ /* 0x000fe200078e02ff */
[----:B------:R-:W-:-:S03]  /*77b0*/  PLOP3.LUT P3, PT, PT, PT, UP0, 0x80, 0x8 ;  /* 0x000000000008781c */ /* 0x000fc60003f6f008 */
[----:B0-----:R-:W-:-:S10]  /*77c0*/  @P4 IMAD.WIDE R232, R234, 0x2, R232 ;  /* 0x00000002eae84825 */ /* 0x001fd400078e02e8 */
[----:B------:R-:W2:Y:S01]  /*77d0*/  @P3 LDG.E.128 R232, desc[UR36][R232.64+0xb0] ;  /* 0x0000b024e8e83981 */ /* 0x000ea2000c1e1d00 */
[----:B------:R-:W-:Y:S01]  /*77e0*/  PLOP3.LUT P3, PT, PT, PT, UP0, 0x80, 0x8 ;  /* 0x000000000008781c */ /* 0x000fe20003f6f008 */
[----:B-----5:R-:W-:Y:S01]  /*77f0*/  HADD2 R149, R149, R25 ;  /* 0x0000001995957230 */ /* 0x020fe20000000000 */
[----:B------:R-:W-:Y:S01]  /*7800*/  PLOP3.LUT P5, PT, PT, PT, UP0, 0x80, 0x8 ;  /* 0x000000000008781c */ /* 0x000fe20003faf008 */
[----:B------:R-:W-:Y:S01]  /*7810*/  HFMA2 R148, R148, 1, 1, R24 ;  /* 0x3c003c0094947831 */ /* 0x000fe20000000018 */
[----:B------:R-:W-:Y:S01]  /*7820*/  PLOP3.LUT P4, PT, PT, PT, UP0, 0x80, 0x8 ;  /* 0x000000000008781c */ /* 0x000fe20003f8f008 */
[----:B------:R-:W-:Y:S02]  /*7830*/  HFMA2 R150, R150, 1, 1, R26 ;  /* 0x3c003c0096967831 */ /* 0x000fe4000000001a */
[----:B------:R-:W-:-:S06]  /*7840*/  HADD2 R151, R151, R27 ;  /* 0x0000001b97977230 */ /* 0x000fcc0000000000 */
[----:B--2---:R-:W-:Y:S01]  /*7850*/  @P3 HMUL2 R149, R149, R233 ;  /* 0x000000e995953232 */ /* 0x004fe20000000000 */
        /* <DEDUP_REMOVED lines=16> */
.L_x_71:
[----:B------:R-:W-:Y:S05]  /*7960*/  BSYNC.RECONVERGENT B1 ;  /* 0x0000000000017941 */ /* 0x000fea0003800200 */
.L_x_70:
[----:B------:R-:W-:Y:S01]  /*7970*/  BSSY.RECONVERGENT B1, `(.L_x_74) ;  /* 0x0000046000017945 */ /* 0x000fe20003800200 */
[----:B------:R-:W-:-:S03]  /*7980*/  IMAD.IADD R5, R5, 0x1, R0 ;  /* 0x0000000105057824 */ /* 0x000fc600078e0200 */
[----:B------:R-:W-:Y:S05]  /*7990*/  @P0 BRA `(.L_x_75) ;  /* 0x00000004000c0947 */ /* 0x000fea0003800000 */
[----:B------:R-:W-:Y:S01]  /*79a0*/  SHF.L.U32 R7, R5, 0x3, RZ ;  /* 0x0000000305077819 */ /* 0x000fe200000006ff */
        /* <DEDUP_REMOVED lines=23> */
.L_x_77:
[----:B------:R-:W-:Y:S05]  /*7b20*/  BSYNC.RECONVERGENT B2 ;  /* 0x0000000000027941 */ /* 0x000fea0003800200 */
.L_x_76:
        /* <DEDUP_REMOVED lines=42> */
.L_x_75:
[----:B------:R-:W-:Y:S05]  /*7dd0*/  BSYNC.RECONVERGENT B1 ;  /* 0x0000000000017941 */ /* 0x000fea0003800200 */
.L_x_74:
[----:B------:R-:W-:Y:S01]  /*7de0*/  BSSY.RECONVERGENT B1, `(.L_x_78) ;  /* 0x0000046000017945 */ /* 0x000fe20003800200 */
[----:B------:R-:W-:-:S03]  /*7df0*/  IADD3 R5, PT, PT, R5, R0, RZ ;  /* 0x0000000005057210 */ /* 0x000fc60007ffe0ff */
[----:B------:R-:W-:Y:S05]  /*7e00*/  @P0 BRA `(.L_x_79) ;  /* 0x00000004000c0947 */ /* 0x000fea0003800000 */
        /* <DEDUP_REMOVED lines=24> */
.L_x_81:
[----:B------:R-:W-:Y:S05]  /*7f90*/  BSYNC.RECONVERGENT B2 ;  /* 0x0000000000027941 */ /* 0x000fea0003800200 */
.L_x_80:
        /* <DEDUP_REMOVED lines=42> */
.L_x_79:
[----:B------:R-:W-:Y:S05]  /*8240*/  BSYNC.RECONVERGENT B1 ;  /* 0x0000000000017941 */ /* 0x000fea0003800200 */
.L_x_78:
        /* <DEDUP_REMOVED lines=27> */
.L_x_85:
[----:B------:R-:W-:Y:S05]  /*8400*/  BSYNC.RECONVERGENT B2 ;  /* 0x0000000000027941 */ /* 0x000fea0003800200 */
.L_x_84:
        /* <DEDUP_REMOVED lines=42> */
.L_x_83:
[----:B------:R-:W-:Y:S05]  /*86b0*/  BSYNC.RECONVERGENT B1 ;  /* 0x0000000000017941 */ /* 0x000fea0003800200 */
.L_x_82:
        /* <DEDUP_REMOVED lines=27> */
.L_x_89:
[----:B------:R-:W-:Y:S05]  /*8870*/  BSYNC.RECONVERGENT B2 ;  /* 0x0000000000027941 */ /* 0x000fea0003800200 */
.L_x_88:
        /* <DEDUP_REMOVED lines=42> */
.L_x_87:
[----:B------:R-:W-:Y:S05]  /*8b20*/  BSYNC.RECONVERGENT B1 ;  /* 0x0000000000017941 */ /* 0x000fea0003800200 */
.L_x_86:
[----:B------:R-:W-:Y:S01]  /*8b30*/  BSSY.RECONVERGENT B1, `(.L_x_90) ;  /* 0x0000044000017945 */ /* 0x000fe20003800200 */
[----:B------:R-:W-:-:S03]  /*8b40*/  IMAD R250, R0, 0x80, R6 ;  /* 0x0000008000fa7824 */ /* 0x000fc600078e0206 */
[----:B------:R-:W-:Y:S05]  /*8b50*/  @P0 BRA `(.L_x_91) ;  /* 0x0000000400040947 */ /* 0x000fea0003800000 */
[----:B------:R-:W-:Y:S01]  /*8b60*/  ISETP.GE.AND P2, PT, R250, R4, PT ;  /* 0x00000004fa00720c */ /* 0x000fe20003f46270 */
[----:B------:R-:W-:Y:S01]  /*8b70*/  BSSY.RECONVERGENT B2, `(.L_x_92) ;  /* 0x0000015000027945 */ /* 0x000fe20003800200 */
[----:B------:R-:W-:Y:S02]  /*8b80*/  CS2R R170, SRZ ;  /* 0x0000000000aa7805 */ /* 0x000fe4000001ff00 */
        /* <DEDUP_REMOVED lines=8> */
[----:B------:R0:W2:Y:S02]  /*8c10*/  LDG.E R6, desc[UR36][R6.64] ;  /* 0x0000002406067981 */ /* 0x0000a4000c1e1900 */
[----:B0-----:R-:W-:-:S04]  /*8c20*/  IMAD R7, R0, UR20, RZ ;  /* 0x0000001400077c24 */ /* 0x001fc8000f8e02ff */
[----:B--2---:R-:W-:Y:S02]  /*8c30*/  IMAD R7, R7, R6, RZ ;  /* 0x0000000607077224 */ /* 0x004fe400078e02ff */
[----:B------:R-:W-:Y:S02]  /*8c40*/  IMAD R6, R0, UR6, RZ ;  /* 0x0000000600067c24 */ /* 0x000fe4000f8e02ff */
[----:B------:R-:W-:-:S05]  /*8c50*/  IMAD R7, R7, 0x90, R250 ;  /* 0x0000009007077824 */ /* 0x000fca00078e02fa */
[----:B------:R-:W-:Y:S02]  /*8c60*/  SHF.R.S32.HI R168, RZ, 0x1f, R7 ;  /* 0x0000001fffa87819 */ /* 0x000fe40000011407 */
[----:B------:R-:W-:-:S04]  /*8c70*/  IADD3 R7, P3, PT, R6, R7, RZ ;  /* 0x0000000706077210 */ /* 0x000fc80007f7e0ff */
[----:B------:R-:W-:Y:S02]  /*8c80*/  LEA.HI.X.SX32 R168, R6, R168, 0x1, P3 ;  /* 0x000000a806a87211 */ /* 0x000fe400018f0eff */
[----:B------:R-:W-:-:S04]  /*8c90*/  LEA R6, P3, R7, UR8, 0x1 ;  /* 0x0000000807067c11 */ /* 0x000fc8000f8608ff */
[----:B------:R-:W-:-:S05]  /*8ca0*/  LEA.HI.X R7, R7, UR9, R168, 0x1, P3 ;  /* 0x0000000907077c11 */ /* 0x000fca00098f0ca8 */
[----:B------:R0:W5:Y:S04]  /*8cb0*/  LDG.E.128 R168, desc[UR36][R6.64] ;  /* 0x0000002406a87981 */ /* 0x000168000c1e1d00 */
.L_x_93:
[----:B------:R-:W-:Y:S05]  /*8cc0*/  BSYNC.RECONVERGENT B2 ;  /* 0x0000000000027941 */ /* 0x000fea0003800200 */
.L_x_92:
[----:B------:R-:W-:-:S09]  /*8cd0*/  UISETP.NE.AND UP0, UPT, UR21, URZ, UPT ;  /* 0x000000ff1500728c */ /* 0x000fd2000bf05270 */
[----:B------:R-:W-:Y:S05]  /*8ce0*/  BRA.U UP0, `(.L_x_91) ;  /* 0x0000000100a07547 */ /* 0x000fea000b800000 */
[----:B------:R-:W-:-:S13]  /*8cf0*/  ISETP.NE.AND P3, PT, R2, RZ, PT ;  /* 0x000000ff0200720c */ /* 0x000fda0003f65270 */
[----:B------:R-:W-:Y:S01]  /*8d00*/  VOTEU.ANY UP0, P3 ;  /* 0x0000000000ff7886 */ /* 0x000fe20001800100 */
[----:B------:R-:W-:Y:S02]  /*8d10*/  PLOP3.LUT P3, PT, PT, PT, UP0, 0x80, 0x8 ;  /* 0x000000000008781c */ /* 0x000fe40003f6f008 */
[----:B------:R-:W-:-:S11]  /*8d20*/  PLOP3.LUT P4, PT, PT, PT, UP0, 0x80, 0x8 ;  /* 0x000000000008781c */ /* 0x000fd60003f8f008 */
[----:B0-----:R-:W1:Y:S01]  /*8d30*/  @P3 S2R R6, SR_CTAID.X ;  /* 0x0000000000063919 */ /* 0x001e620000002500 */
[----:B------:R-:W-:Y:S01]  /*8d40*/  PLOP3.LUT P3, PT, PT, PT, UP0, 0x80, 0x8 ;  /* 0x000000000008781c */ /* 0x000fe20003f6f008 */
[----:B------:R-:W1:Y:S01]  /*8d50*/  @P4 LDC R7, c[0x0][0x3f8] ;  /* 0x0000fe00ff074b82 */ /* 0x000e620000000800 */
[----:B------:R-:W-:-:S11]  /*8d60*/  PLOP3.LUT P4, PT, PT, PT, UP0, 0x80, 0x8 ;  /* 0x000000000008781c */ /* 0x000fd60003f8f008 */
[----:B-123--:R-:W-:Y:S01]  /*8d70*/  @P3 IMAD R232, R7, UR38, R6 ;  /* 0x0000002607e83c24 */ /* 0x00efe2000f8e0206 */
        /* <DEDUP_REMOVED lines=31> */
.L_x_91:
[----:B------:R-:W-:Y:S05]  /*8f70*/  BSYNC.RECONVERGENT B1 ;  /* 0x0000000000017941 */ /* 0x000fea0003800200 */
.L_x_90:
[----:B------:R-:W-:Y:S01]  /*8f80*/  BSSY.RECONVERGENT B1, `(.L_x_94) ;  /* 0x0000046000017945 */ /* 0x000fe20003800200 */
[----:B------:R-:W-:-:S03]  /*8f90*/  LEA R5, R0, R5, 0x1 ;  /* 0x0000000500057211 */ /* 0x000fc600078e08ff */
        /* <DEDUP_REMOVED lines=15> */
[----:B--2---:R-:W-:-:S04]  /*9090*/  IMAD R6, R7, R6, RZ ;  /* 0x0000000607067224 */ /* 0x004fc800078e02ff */
[----:B------:R-:W-:-:S05]  /*90a0*/  IMAD R6, R6, 0x12, R5 ;  /* 0x0000001206067824 */ /* 0x000fca00078e0205 */
[----:B------:R-:W-:Y:S01]  /*90b0*/  SHF.L.U32 R7, R6, 0x3, RZ ;  /* 0x0000000306077819 */ /* 0x000fe200000006ff */
[----:B------:R-:W-:-:S03]  /*90c0*/  IMAD R6, R0, UR6, RZ ;  /* 0x0000000600067c24 */ /* 0x000fc6000f8e02ff */
[----:B------:R-:W-:Y:S02]  /*90d0*/  SHF.R.S32.HI R172, RZ, 0x1f, R7 ;  /* 0x0000001fffac7819 */ /* 0x000fe40000011407 */
[----:B------:R-:W-:-:S04]  /*90e0*/  IADD3 R7, P3, PT, R6, R7, RZ ;  /* 0x0000000706077210 */ /* 0x000fc80007f7e0ff */
[----:B------:R-:W-:Y:S02]  /*90f0*/  LEA.HI.X.SX32 R172, R6, R172, 0x1, P3 ;  /* 0x000000ac06ac7211 */ /* 0x000fe400018f0eff */
[----:B------:R-:W-:-:S04]  /*9100*/  LEA R6, P3, R7, UR8, 0x1 ;  /* 0x0000000807067c11 */ /* 0x000fc8000f8608ff */
[----:B------:R-:W-:-:S05]  /*9110*/  LEA.HI.X R7, R7, UR9, R172, 0x1, P3 ;  /* 0x0000000907077c11 */ /* 0x000fca00098f0cac */
[----:B------:R0:W5:Y:S04]  /*9120*/  LDG.E.128 R172, desc[UR36][R6.64] ;  /* 0x0000002406ac7981 */ /* 0x000168000c1e1d00 */
.L_x_97:
[----:B------:R-:W-:Y:S05]  /*9130*/  BSYNC.RECONVERGENT B2 ;  /* 0x0000000000027941 */ /* 0x000fea0003800200 */
.L_x_96:
        /* <DEDUP_REMOVED lines=42> */
.L_x_95:
[----:B------:R-:W-:Y:S05]  /*93e0*/  BSYNC.RECONVERGENT B1 ;  /* 0x0000000000017941 */ /* 0x000fea0003800200 */
.L_x_94:
        /* <DEDUP_REMOVED lines=18> */
[----:B------:R-:W-:-:S04]  /*9510*/  IMAD R6, R6, 0x12, R5 ;  /* 0x0000001206067824 */ /* 0x000fc800078e0205 */
[----:B------:R-:W-:Y:S02]  /*9520*/  IMAD.SHL.U32 R7, R6, 0x8, RZ ;  /* 0x0000000806077824 */ /* 0x000fe400078e00ff */
[----:B------:R-:W-:-:S03]  /*9530*/  IMAD R6, R0, UR6, RZ ;  /* 0x0000000600067c24 */ /* 0x000fc6000f8e02ff */
[----:B------:R-:W-:Y:S02]  /*9540*/  SHF.R.S32.HI R176, RZ, 0x1f, R7 ;  /* 0x0000001fffb07819 */ /* 0x000fe40000011407 */
[----:B------:R-:W-:-:S04]  /*9550*/  IADD3 R7, P3, PT, R6, R7, RZ ;  /* 0x0000000706077210 */ /* 0x000fc80007f7e0ff */
[----:B------:R-:W-:Y:S02]  /*9560*/  LEA.HI.X.SX32 R176, R6, R176, 0x1, P3 ;  /* 0x000000b006b07211 */ /* 0x000fe400018f0eff */
[----:B------:R-:W-:-:S04]  /*9570*/  LEA R6, P3, R7, UR8, 0x1 ;  /* 0x0000000807067c11 */ /* 0x000fc8000f8608ff */
[----:B------:R-:W-:-:S05]  /*9580*/  LEA.HI.X R7, R7, UR9, R176, 0x1, P3 ;  /* 0x0000000907077c11 */ /* 0x000fca00098f0cb0 */
[----:B------:R0:W5:Y:S04]  /*9590*/  LDG.E.128 R176, desc[UR36][R6.64] ;  /* 0x0000002406b07981 */ /* 0x000168000c1e1d00 */
.L_x_101:
[----:B------:R-:W-:Y:S05]  /*95a0*/  BSYNC.RECONVERGENT B2 ;  /* 0x0000000000027941 */ /* 0x000fea0003800200 */
.L_x_100:
        /* <DEDUP_REMOVED lines=42> */
.L_x_99:
[----:B------:R-:W-:Y:S05]  /*9850*/  BSYNC.RECONVERGENT B1 ;  /* 0x0000000000017941 */ /* 0x000fea0003800200 */
.L_x_98:
        /* <DEDUP_REMOVED lines=27> */
.L_x_105:
[----:B------:R-:W-:Y:S05]  /*9a10*/  BSYNC.RECONVERGENT B2 ;  /* 0x0000000000027941 */ /* 0x000fea0003800200 */
.L_x_104:
        /* <DEDUP_REMOVED lines=42> */
.L_x_103:
[----:B------:R-:W-:Y:S05]  /*9cc0*/  BSYNC.RECONVERGENT B1 ;  /* 0x0000000000017941 */ /* 0x000fea0003800200 */
.L_x_102:
        /* <DEDUP_REMOVED lines=27> */
.L_x_109:
[----:B------:R-:W-:Y:S05]  /*9e80*/  BSYNC.RECONVERGENT B2 ;  /* 0x0000000000027941 */ /* 0x000fea0003800200 */
.L_x_108:
        /* <DEDUP_REMOVED lines=42> */
.L_x_107:
[----:B------:R-:W-:Y:S05]  /*a130*/  BSYNC.RECONVERGENT B1 ;  /* 0x0000000000017941 */ /* 0x000fea0003800200 */
.L_x_106:
        /* <DEDUP_REMOVED lines=27> */
.L_x_113:
[----:B------:R-:W-:Y:S05]  /*a2f0*/  BSYNC.RECONVERGENT B2 ;  /* 0x0000000000027941 */ /* 0x000fea0003800200 */
.L_x_112:
        /* <DEDUP_REMOVED lines=42> */
.L_x_111:
[----:B------:R-:W-:Y:S05]  /*a5a0*/  BSYNC.RECONVERGENT B1 ;  /* 0x0000000000017941 */ /* 0x000fea0003800200 */
.L_x_110:
        /* <DEDUP_REMOVED lines=27> */
.L_x_117:
[----:B------:R-:W-:Y:S05]  /*a760*/  BSYNC.RECONVERGENT B2 ;  /* 0x0000000000027941 */ /* 0x000fea0003800200 */
.L_x_116:
        /* <DEDUP_REMOVED lines=42> */
.L_x_115:
[----:B------:R-:W-:Y:S05]  /*aa10*/  BSYNC.RECONVERGENT B1 ;  /* 0x0000000000017941 */ /* 0x000fea0003800200 */
.L_x_114:
        /* <DEDUP_REMOVED lines=27> */
.L_x_121:
[----:B------:R-:W-:Y:S05]  /*abd0*/  BSYNC.RECONVERGENT B2 ;  /* 0x0000000000027941 */ /* 0x000fea0003800200 */
.L_x_120:
        /* <DEDUP_REMOVED lines=42> */
.L_x_119:
[----:B------:R-:W-:Y:S05]  /*ae80*/  BSYNC.RECONVERGENT B1 ;  /* 0x0000000000017941 */ /* 0x000fea0003800200 */
.L_x_118:
        /* <DEDUP_REMOVED lines=27> */
.L_x_125:
[----:B------:R-:W-:Y:S05]  /*b040*/  BSYNC.RECONVERGENT B2 ;  /* 0x0000000000027941 */ /* 0x000fea0003800200 */
.L_x_124:
        /* <DEDUP_REMOVED lines=42> */
.L_x_123:
[----:B------:R-:W-:Y:S05]  /*b2f0*/  BSYNC.RECONVERGENT B1 ;  /* 0x0000000000017941 */ /* 0x000fea0003800200 */
.L_x_122:
        /* <DEDUP_REMOVED lines=27> */
.L_x_129:
[----:B------:R-:W-:Y:S05]  /*b4b0*/  BSYNC.RECONVERGENT B2 ;  /* 0x0000000000027941 */ /* 0x000fea0003800200 */
.L_x_128:
        /* <DEDUP_REMOVED lines=42> */
.L_x_127:
[----:B------:R-:W-:Y:S05]  /*b760*/  BSYNC.RECONVERGENT B1 ;  /* 0x0000000000017941 */ /* 0x000fea0003800200 */
.L_x_126:
        /* <DEDUP_REMOVED lines=27> */
.L_x_133:
[----:B------:R-:W-:Y:S05]  /*b920*/  BSYNC.RECONVERGENT B2 ;  /* 0x0000000000027941 */ /* 0x000fea0003800200 */
.L_x_132:
        /* <DEDUP_REMOVED lines=42> */
.L_x_131:
[----:B------:R-:W-:Y:S05]  /*bbd0*/  BSYNC.RECONVERGENT B1 ;  /* 0x0000000000017941 */ /* 0x000fea0003800200 */
.L_x_130:
        /* <DEDUP_REMOVED lines=27> */
.L_x_137:
[----:B------:R-:W-:Y:S05]  /*bd90*/  BSYNC.RECONVERGENT B2 ;  /* 0x0000000000027941 */ /* 0x000fea0003800200 */
.L_x_136:
        /* <DEDUP_REMOVED lines=42> */
.L_x_135:
[----:B------:R-:W-:Y:S05]  /*c040*/  BSYNC.RECONVERGENT B1 ;  /* 0x0000000000017941 */ /* 0x000fea0003800200 */
.L_x_134:
        /* <DEDUP_REMOVED lines=27> */
.L_x_141:
[----:B------:R-:W-:Y:S05]  /*c200*/  BSYNC.RECONVERGENT B2 ;  /* 0x0000000000027941 */ /* 0x000fea0003800200 */
.L_x_140:
        /* <DEDUP_REMOVED lines=42> */
.L_x_139:
[----:B------:R-:W-:Y:S05]  /*c4b0*/  BSYNC.RECONVERGENT B1 ;  /* 0x0000000000017941 */ /* 0x000fea0003800200 */
.L_x_138:
        /* <DEDUP_REMOVED lines=27> */
.L_x_145:
[----:B------:R-:W-:Y:S05]  /*c670*/  BSYNC.RECONVERGENT B2 ;  /* 0x0000000000027941 */ /* 0x000fea0003800200 */
.L_x_144:
        /* <DEDUP_REMOVED lines=42> */
.L_x_143:
[----:B------:R-:W-:Y:S05]  /*c920*/  BSYNC.RECONVERGENT B1 ;  /* 0x0000000000017941 */ /* 0x000fea0003800200 */
.L_x_142:
        /* <DEDUP_REMOVED lines=27> */
.L_x_149:
[----:B------:R-:W-:Y:S05]  /*cae0*/  BSYNC.RECONVERGENT B2 ;  /* 0x0000000000027941 */ /* 0x000fea0003800200 */
.L_x_148:
        /* <DEDUP_REMOVED lines=42> */
.L_x_147:
[----:B------:R-:W-:Y:S05]  /*cd90*/  BSYNC.RECONVERGENT B1 ;  /* 0x0000000000017941 */ /* 0x000fea0003800200 */
.L_x_146:
[----:B------:R-:W-:Y:S04]  /*cda0*/  BSSY.RECONVERGENT B1, `(.L_x_150) ;  /* 0x0000046000017945 */ /* 0x000fe80003800200 */
[----:B------:R-:W-:Y:S05]  /*cdb0*/  @P0 BRA `(.L_x_151) ;  /* 0x0000000400100947 */ /* 0x000fea0003800000 */
[----:B------:R-:W-:Y:S01]  /*cdc0*/  IADD3 R5, PT, PT, R5, R0, RZ ;  /* 0x0000000005057210 */ /* 0x000fe20007ffe0ff */
[----:B------:R-:W-:Y:S01]  /*cdd0*/  BSSY.RECONVERGENT B2, `(.L_x_152) ;  /* 0x0000017000027945 */ /* 0x000fe20003800200 */
[----:B------:R-:W-:Y:S02]  /*cde0*/  CS2R R230, SRZ ;  /* 0x0000000000e67805 */ /* 0x000fe4000001ff00 */
[----:B------:R-:W-:Y:S01]  /*cdf0*/  CS2R R228, SRZ ;  /* 0x0000000000e47805 */ /* 0x000fe2000001ff00 */
[----:B0123--:R-:W-:-:S05]  /*ce00*/  IMAD.SHL.U32 R232, R5, 0x8, RZ ;  /* 0x0000000805e87824 */ /* 0x00ffca00078e00ff */
        /* <DEDUP_REMOVED lines=9> */
[C---:B0-----:R-:W-:Y:S02]  /*cea0*/  IMAD R4, R0.reuse, UR20, RZ ;  /* 0x0000001400047c24 */ /* 0x041fe4000f8e02ff */
[----:B------:R-:W-:Y:S02]  /*ceb0*/  IMAD R5, R0, UR6, RZ ;  /* 0x0000000600057c24 */ /* 0x000fe4000f8e02ff */
[----:B--2---:R-:W-:-:S04]  /*cec0*/  IMAD R3, R4, R3, RZ ;  /* 0x0000000304037224 */ /* 0x004fc800078e02ff */
[----:B------:R-:W-:-:S05]  /*ced0*/  IMAD R3, R3, 0x90, R232 ;  /* 0x0000009003037824 */ /* 0x000fca00078e02e8 */
[----:B------:R-:W-:Y:S02]  /*cee0*/  SHF.R.S32.HI R4, RZ, 0x1f, R3 ;  /* 0x0000001fff047819 */ /* 0x000fe40000011403 */
[----:B------:R-:W-:-:S04]  /*cef0*/  IADD3 R3, P3, PT, R5, R3, RZ ;  /* 0x0000000305037210 */ /* 0x000fc80007f7e0ff */
[----:B------:R-:W-:Y:S02]  /*cf00*/  LEA.HI.X.SX32 R5, R5, R4, 0x1, P3 ;  /* 0x0000000405057211 */ /* 0x000fe400018f0eff */
[----:B------:R-:W-:-:S04]  /*cf10*/  LEA R4, P3, R3, UR8, 0x1 ;  /* 0x0000000803047c11 */ /* 0x000fc8000f8608ff */
[----:B------:R-:W-:-:S05]  /*cf20*/  LEA.HI.X R5, R3, UR9, R5, 0x1, P3 ;  /* 0x0000000903057c11 */ /* 0x000fca00098f0c05 */
[----:B------:R0:W5:Y:S04]  /*cf30*/  LDG.E.128 R228, desc[UR36][R4.64] ;  /* 0x0000002404e47981 */ /* 0x000168000c1e1d00 */
.L_x_153:
[----:B------:R-:W-:Y:S05]  /*cf40*/  BSYNC.RECONVERGENT B2 ;  /* 0x0000000000027941 */ /* 0x000fea0003800200 */
.L_x_152:
[----:B------:R-:W-:-:S09]  /*cf50*/  UISETP.NE.AND UP0, UPT, UR21, URZ, UPT ;  /* 0x000000ff1500728c */ /* 0x000fd2000bf05270 */
[----:B------:R-:W-:Y:S05]  /*cf60*/  BRA.U UP0, `(.L_x_151) ;  /* 0x0000000100a47547 */ /* 0x000fea000b800000 */
[----:B------:R-:W-:-:S13]  /*cf70*/  ISETP.NE.AND P3, PT, R2, RZ, PT ;  /* 0x000000ff0200720c */ /* 0x000fda0003f65270 */
[----:B------:R-:W-:Y:S01]  /*cf80*/  VOTEU.ANY UP0, P3 ;  /* 0x0000000000ff7886 */ /* 0x000fe20001800100 */
[----:B------:R-:W-:Y:S02]  /*cf90*/  PLOP3.LUT P3, PT, PT, PT, UP0, 0x80, 0x8 ;  /* 0x000000000008781c */ /* 0x000fe40003f6f008 */
[----:B------:R-:W-:-:S11]  /*cfa0*/  PLOP3.LUT P4, PT, PT, PT, UP0, 0x80, 0x8 ;  /* 0x000000000008781c */ /* 0x000fd60003f8f008 */
[----:B------:R-:W1:Y:S01]  /*cfb0*/  @P3 S2R R3, SR_CTAID.X ;  /* 0x0000000000033919 */ /* 0x000e620000002500 */
[----:B------:R-:W-:Y:S01]  /*cfc0*/  PLOP3.LUT P3, PT, PT, PT, UP0, 0x80, 0x8 ;  /* 0x000000000008781c */ /* 0x000fe20003f6f008 */
[----:B0-----:R-:W1:Y:S01]  /*cfd0*/  @P4 LDC R4, c[0x0][0x3f8] ;  /* 0x0000fe00ff044b82 */ /* 0x001e620000000800 */
[----:B------:R-:W-:-:S11]  /*cfe0*/  PLOP3.LUT P4, PT, PT, PT, UP0, 0x80, 0x8 ;  /* 0x000000000008781c */ /* 0x000fd60003f8f008 */
[----:B-1----:R-:W-:Y:S01]  /*cff0*/  @P3 IMAD R3, R4, UR38, R3 ;  /* 0x0000002604033c24 */ /* 0x002fe2000f8e0203 */
        /* <DEDUP_REMOVED lines=10> */
[----:B------:R-:W0:Y:S01]  /*d0a0*/  @!P2 S2R R3, SR_CTAID.Y ;  /* 0x000000000003a919 */ /* 0x000e220000002600 */
[----:B------:R-:W-:Y:S02]  /*d0b0*/  HADD2 R228, R228, R104 ;  /* 0x00000068e4e47230 */ /* 0x000fe40000000000 */
[----:B------:R-:W-:Y:S01]  /*d0c0*/  HFMA2 R230, R230, 1, 1, R106 ;  /* 0x3c003c00e6e67831 */ /* 0x000fe2000000006a */
[----:B------:R-:W-:Y:S01]  /*d0d0*/  PLOP3.LUT P4, PT, PT, PT, UP0, 0x80, 0x8 ;  /* 0x000000000008781c */ /* 0x000fe20003f8f008 */
[----:B------:R-:W-:-:S05]  /*d0e0*/  HADD2 R231, R231, R107 ;  /* 0x0000006be7e77230 */ /* 0x000fca0000000000 */
[----:B--2---:R-:W-:Y:S01]  /*d0f0*/  @P3 HMUL2 R229, R229, R5 ;  /* 0x00000005e5e53232 */ /* 0x004fe20000000000 */
[----:B------:R-:W-:Y:S01]  /*d100*/  PLOP3.LUT P3, PT, PT, PT, UP0, 0x80, 0x8 ;  /* 0x000000000008781c */ /* 0x000fe20003f6f008 */
[----:B------:R-:W0:Y:S01]  /*d110*/  @!P2 S2R R5, SR_CTAID.X ;  /* 0x000000000005a919 */ /* 0x000e220000002500 */
[----:B------:R-:W-:-:S04]  /*d120*/  @P5 HMUL2 R228, R228, R4 ;  /* 0x00000004e4e45232 */ /* 0x000fc80000000000 */
[----:B------:R-:W-:Y:S01]  /*d130*/  @P4 HFMA2 R231, R231, R7, -RZ ;  /* 0x00000007e7e74231 */ /* 0x000fe200001000ff */
[----:B------:R-:W0:Y:S06]  /*d140*/  @!P2 LDC R4, c[0x0][0x3f8] ;  /* 0x0000fe00ff04ab82 */ /* 0x000e2c0000000800 */
[----:B------:R-:W-:Y:S02]  /*d150*/  @P3 HMUL2 R230, R230, R6 ;  /* 0x00000006e6e63232 */ /* 0x000fe40000000000 */
[----:B0-----:R-:W-:Y:S01]  /*d160*/  @!P2 IMAD R3, R3, R4, R5 ;  /* 0x000000040303a224 */ /* 0x001fe200078e0205 */
[----:B------:R-:W-:-:S03]  /*d170*/  @!P2 SHF.R.S32.HI R4, RZ, 0x1f, R232 ;  /* 0x0000001fff04a819 */ /* 0x000fc600000114e8 */
[----:B------:R-:W-:-:S04]  /*d180*/  @!P2 IMAD R3, R3, R0, RZ ;  /* 0x000000000303a224 */ /* 0x000fc800078e02ff */
[----:B------:R-:W-:-:S05]  /*d190*/  @!P2 IMAD R6, R3, 0x90, RZ ;  /* 0x000000900306a824 */ /* 0x000fca00078e02ff */
[----:B------:R-:W-:-:S04]  /*d1a0*/  @!P2 IADD3 R3, P3, PT, R6, R232, RZ ;  /* 0x000000e80603a210 */ /* 0x000fc80007f7e0ff */
[----:B------:R-:W-:Y:S02]  /*d1b0*/  @!P2 LEA.HI.X.SX32 R6, R6, R4, 0x1, P3 ;  /* 0x000000040606a211 */ /* 0x000fe400018f0eff */
[----:B------:R-:W0:Y:S02]  /*d1c0*/  @!P2 LDC.64 R4, c[0x0][0x3b8] ;  /* 0x0000ee00ff04ab82 */ /* 0x000e240000000a00 */
[----:B0-----:R-:W-:-:S04]  /*d1d0*/  @!P2 LEA R4, P3, R3, R4, 0x1 ;  /* 0x000000040304a211 */ /* 0x001fc800078608ff */
[----:B------:R-:W-:-:S05]  /*d1e0*/  @!P2 LEA.HI.X R5, R3, R5, R6, 0x1, P3 ;  /* 0x000000050305a211 */ /* 0x000fca00018f0c06 */
[----:B------:R0:W-:Y:S04]  /*d1f0*/  @!P2 STG.E.128 desc[UR36][R4.64], R228 ;  /* 0x000000e40400a986 */ /* 0x0001e8000c101d24 */
.L_x_151:
[----:B------:R-:W-:Y:S05]  /*d200*/  BSYNC.RECONVERGENT B1 ;  /* 0x0000000000017941 */ /* 0x000fea0003800200 */
.L_x_150:
[----:B------:R-:W-:Y:S04]  /*d210*/  BSSY.RECONVERGENT B1, `(.L_x_154) ;  /* 0x0000151000017945 */ /* 0x000fe80003800200 */
[----:B------:R-:W-:Y:S05]  /*d220*/  @P0 BRA `(.L_x_155) ;  /* 0x00000014003c0947 */ /* 0x000fea0003800000 */
[----:B------:R-:W4:Y:S04]  /*d230*/  LDL R250, [R1+0x244] ;  /* 0x0002440001fa7983 */ /* 0x000f280000100800 */
[----:B------:R-:W4:Y:S04]  /*d240*/  LDL R235, [R1+0x230] ;  /* 0x0002300001eb7983 */ /* 0x000f280000100800 */
[----:B0123--:R-:W2:Y:S04]  /*d250*/  LDL R232, [R1+0x234] ;  /* 0x0002340001e87983 */ /* 0x00fea80000100800 */
[----:B------:R-:W3:Y:S04]  /*d260*/  LDL R7, [R1+0x220] ;  /* 0x0002200001077983 */ /* 0x000ee80000100800 */
[----:B------:R-:W3:Y:S04]  /*d270*/  LDL R6, [R1+0x224] ;  /* 0x0002240001067983 */ /* 0x000ee80000100800 */
[----:B------:R-:W3:Y:S04]  /*d280*/  LDL R234, [R1+0x210] ;  /* 0x0002100001ea7983 */ /* 0x000ee80000100800 */
[----:B------:R-:W3:Y:S04]  /*d290*/  LDL R233, [R1+0x214] ;  /* 0x0002140001e97983 */ /* 0x000ee80000100800 */
[----:B----4-:R0:W-:Y:S04]  /*d2a0*/  STL [R1+0x2bc], R31 ;  /* 0x0002bc1f01007387 */ /* 0x0101e80000100800 */
[----:B0-----:R-:W4:Y:S01]  /*d2b0*/  LDL R31, [R1+0x240] ;  /* 0x00024000011f7983 */ /* 0x001f220000100800 */
[----:B------:R-:W-:-:S03]  /*d2c0*/  ISETP.NE.U32.AND P0, PT, RZ, UR16, PT ;  /* 0x00000010ff007c0c */ /* 0x000fc6000bf05070 */
[----:B------:R0:W-:Y:S01]  /*d2d0*/  STL [R1+0x2b8], R30 ;  /* 0x0002b81e01007387 */ /* 0x0001e20000100800 */
[----:B------:R-:W-:-:S03]  /*d2e0*/  ISETP.NE.AND.EX P0, PT, RZ, UR17, PT, P0 ;  /* 0x00000011ff007c0c */ /* 0x000fc6000bf05300 */
[----:B------:R-:W-:Y:S04]  /*d2f0*/  STL [R1+0x2b4], R29 ;  /* 0x0002b41d01007387 */ /* 0x000fe80000100800 */
[----:B------:R1:W-:Y:S04]  /*d300*/  STL [R1+0x2b0], R28 ;  /* 0x0002b01c01007387 */ /* 0x0003e80000100800 */
[----:B------:R-:W-:Y:S02]  /*d310*/  STL [R1+0x2ac], R27 ;  /* 0x0002ac1b01007387 */ /* 0x000fe40000100800 */
[----:B------:R-:W0:Y:S02]  /*d320*/  @P0 LDC R3, c[0x0][0x408] ;  /* 0x00010200ff030b82 */ /* 0x000e240000000800 */
[----:B------:R1:W-:Y:S04]  /*d330*/  STL [R1+0x2a8], R26 ;  /* 0x0002a81a01007387 */ /* 0x0003e80000100800 */
[----:B------:R-:W-:Y:S02]  /*d340*/  STL [R1+0x2a4], R25 ;  /* 0x0002a41901007387 */ /* 0x000fe40000100800 */
[----:B------:R-:W0:Y:S02]  /*d350*/  @P0 LDC R4, c[0x0][0x430] ;  /* 0x00010c00ff040b82 */ /* 0x000e240000000800 */
[----:B------:R1:W-:Y:S04]  /*d360*/  STL [R1+0x2a0], R24 ;  /* 0x0002a01801007387 */ /* 0x0003e80000100800 */
[----:B------:R-:W-:Y:S04]  /*d370*/  STL [R1+0x29c], R23 ;  /* 0x00029c1701007387 */ /* 0x000fe80000100800 */
[----:B------:R1:W-:Y:S04]  /*d380*/  STL [R1+0x298], R22 ;  /* 0x0002981601007387 */ /* 0x0003e80000100800 */
[----:B------:R-:W-:Y:S04]  /*d390*/  STL [R1+0x294], R21 ;  /* 0x0002941501007387 */ /* 0x000fe80000100800 */
[----:B------:R1:W-:Y:S04]  /*d3a0*/  STL [R1+0x290], R20 ;  /* 0x0002901401007387 */ /* 0x0003e80000100800 */
[----:B------:R-:W-:Y:S01]  /*d3b0*/  STL [R1+0x28c], R19 ;  /* 0x00028c1301007387 */ /* 0x000fe20000100800 */
[----:B0-----:R-:W-:-:S03]  /*d3c0*/  @P0 IADD3 R3, PT, PT, R3, R4, RZ ;  /* 0x0000000403030210 */ /* 0x001fc60007ffe0ff */
[----:B------:R0:W-:Y:S01]  /*d3d0*/  STL [R1+0x288], R18 ;  /* 0x0002881201007387 */ /* 0x0001e20000100800 */
[----:B------:R-:W-:-:S03]  /*d3e0*/  @P0 ISETP.GE.AND P3, PT, R248, R3, PT ;  /* 0x00000003f800020c */ /* 0x000fc60003f66270 */
[----:B------:R-:W-:Y:S04]  /*d3f0*/  STL [R1+0x284], R17 ;  /* 0x0002841101007387 */ /* 0x000fe80000100800 */
[----:B------:R0:W-:Y:S04]  /*d400*/  STL [R1+0x280], R16 ;  /* 0x0002801001007387 */ /* 0x0001e80000100800 */
[----:B------:R-:W-:Y:S04]  /*d410*/  STL [R1+0x27c], R15 ;  /* 0x00027c0f01007387 */ /* 0x000fe80000100800 */
[----:B------:R0:W-:Y:S04]  /*d420*/  STL [R1+0x278], R14 ;  /* 0x0002780e01007387 */ /* 0x0001e80000100800 */
[----:B------:R-:W-:Y:S04]  /*d430*/  STL [R1+0x274], R13 ;  /* 0x0002740d01007387 */ /* 0x000fe80000100800 */
[----:B------:R0:W-:Y:S04]  /*d440*/  STL [R1+0x270], R12 ;  /* 0x0002700c01007387 */ /* 0x0001e80000100800 */
[----:B------:R-:W-:Y:S04]  /*d450*/  STL [R1+0x26c], R2 ;  /* 0x00026c0201007387 */ /* 0x000fe80000100800 */
[----:B------:R0:W-:Y:S04]  /*d460*/  STL [R1+0x268], R0 ;  /* 0x0002680001007387 */ /* 0x0001e80000100800 */
[----:B------:R-:W4:Y:S04]  /*d470*/  LDL R30, [R1+0x204] ;  /* 0x00020400011e7983 */ /* 0x000f280000100800 */
[----:B-1----:R-:W4:Y:S04]  /*d480*/  LDL R28, [R1+0x1c4] ;  /* 0x0001c400011c7983 */ /* 0x002f280000100800 */
[----:B------:R-:W4:Y:S04]  /*d490*/  LDL R26, [R1+0x1b4] ;  /* 0x0001b400011a7983 */ /* 0x000f280000100800 */
[----:B------:R-:W4:Y:S04]  /*d4a0*/  LDL R29, [R1+0x1f0] ;  /* 0x0001f000011d7983 */ /* 0x000f280000100800 */
[----:B------:R-:W4:Y:S04]  /*d4b0*/  LDL R24, [R1+0x194] ;  /* 0x0001940001187983 */ /* 0x000f280000100800 */
[----:B------:R-:W4:Y:S04]  /*d4c0*/  LDL R248, [R1+0x1e0] ;  /* 0x0001e00001f87983 */ /* 0x000f280000100800 */
[----:B------:R-:W4:Y:S04]  /*d4d0*/  LDL R22, [R1+0x184] ;  /* 0x0001840001167983 */ /* 0x000f280000100800 */
[----:B------:R-:W4:Y:S04]  /*d4e0*/  LDL R20, [R1+0x174] ;  /* 0x0001740001147983 */ /* 0x000f280000100800 */
[----:B0-----:R-:W4:Y:S04]  /*d4f0*/  LDL R18, [R1+0x164] ;  /* 0x0001640001127983 */ /* 0x001f280000100800 */
[----:B------:R-:W4:Y:S04]  /*d500*/  LDL R27, [R1+0x1b0] ;  /* 0x0001b000011b7983 */ /* 0x000f280000100800 */
        /* <DEDUP_REMOVED lines=11> */
[----:B------:R-:W4:Y:S01]  /*d5c0*/  LDL R2, [R1+0x120] ;  /* 0x0001200001027983 */ /* 0x000f220000100800 */
[----:B------:R-:W-:-:S03]  /*d5d0*/  HMUL2 R3, R250, R109 ;  /* 0x0000006dfa037232 */ /* 0x000fc60000000000 */
[----:B------:R-:W4:Y:S01]  /*d5e0*/  LDL R250, [R1+0x1f4] ;  /* 0x0001f40001fa7983 */ /* 0x000f220000100800 */
[----:B--2---:R-:W-:-:S03]  /*d5f0*/  HFMA2 R3, R232, R113, R3 ;  /* 0x00000071e8037231 */ /* 0x004fc60000000003 */
[----:B------:R-:W2:Y:S01]  /*d600*/  LDL R232, [R1+0x1c0] ;  /* 0x0001c00001e87983 */ /* 0x000ea20000100800 */
[----:B---3--:R-:W-:-:S03]  /*d610*/  HFMA2 R3, R6, R117, R3 ;  /* 0x0000007506037231 */ /* 0x008fc60000000003 */
[----:B------:R-:W3:Y:S01]  /*d620*/  LDL R6, [R1+0x1a4] ;  /* 0x0001a40001067983 */ /* 0x000ee20000100800 */
[----:B------:R-:W-:-:S03]  /*d630*/  HFMA2 R3, R233, R9, R3 ;  /* 0x00000009e9037231 */ /* 0x000fc60000000003 */
[----:B------:R-:W2:Y:S01]  /*d640*/  LDL R233, [R1+0x1d4] ;  /* 0x0001d40001e97983 */ /* 0x000ea20000100800 */
[----:B----4-:R-:W-:-:S03]  /*d650*/  HFMA2 R4, R31, R108, -RZ ;  /* 0x0000006c1f047231 */ /* 0x010fc600001000ff */
[----:B------:R-:W4:Y:S01]  /*d660*/  LDL R31, [R1+0x200] ;  /* 0x00020000011f7983 */ /* 0x000f220000100800 */
[----:B------:R-:W-:-:S03]  /*d670*/  HFMA2 R4, R235, R112, R4 ;  /* 0x00000070eb047231 */ /* 0x000fc60000000004 */
[----:B------:R-:W3:Y:S01]  /*d680*/  LDL R235, [R1+0x1e4] ;  /* 0x0001e40001eb7983 */ /* 0x000ee20000100800 */
[----:B------:R-:W-:-:S03]  /*d690*/  HFMA2 R4, R7, R116, R4 ;  /* 0x0000007407047231 */ /* 0x000fc60000000004 */
[----:B------:R-:W4:Y:S01]  /*d6a0*/  LDL R7, [R1+0x1a0] ;  /* 0x0001a00001077983 */ /* 0x000f220000100800 */
[----:B------:R-:W-:-:S03]  /*d6b0*/  HFMA2 R4, R234, R8, R4 ;  /* 0x00000008ea047231 */ /* 0x000fc60000000004 */
[----:B------:R-:W4:Y:S01]  /*d6c0*/  LDL R234, [R1+0x1d0] ;  /* 0x0001d00001ea7983 */ /* 0x000f220000100800 */
[----:B------:R-:W-:-:S04]  /*d6d0*/  HFMA2 R3, R30, R121, R3 ;  /* 0x000000791e037231 */ /* 0x000fc80000000003 */
[----:B------:R-:W-:-:S04]  /*d6e0*/  HFMA2 R3, R250, R125, R3 ;  /* 0x0000007dfa037231 */ /* 0x000fc80000000003 */
[----:B---3--:R-:W-:-:S04]  /*d6f0*/  HFMA2 R3, R235, R129, R3 ;  /* 0x00000081eb037231 */ /* 0x008fc80000000003 */
[----:B--2---:R-:W-:-:S04]  /*d700*/  HFMA2 R3, R233, R133, R3 ;  /* 0x00000085e9037231 */ /* 0x004fc80000000003 */
[----:B------:R-:W-:-:S04]  /*d710*/  HFMA2 R3, R28, R137, R3 ;  /* 0x000000891c037231 */ /* 0x000fc80000000003 */
[----:B------:R-:W-:Y:S02]  /*d720*/  HFMA2 R3, R26, R141, R3 ;  /* 0x0000008d1a037231 */ /* 0x000fe40000000003 */
[----:B----4-:R-:W-:Y:S02]  /*d730*/  HFMA2 R4, R31, R120, R4 ;  /* 0x000000781f047231 */ /* 0x010fe40000000004 */
[----:B------:R-:W5:Y:S01]  /*d740*/  LDL.LU R31, [R1+0x2bc] ;  /* 0x0002bc00011f7983 */ /* 0x000f620000300800 */
[----:B------:R-:W-:Y:S02]  /*d750*/  HFMA2 R3, R6, R145, R3 ;  /* 0x0000009106037231 */ /* 0x000fe40000000003 */
[----:B------:R-:W-:Y:S01]  /*d760*/  HFMA2 R4, R29, R124, R4 ;  /* 0x0000007c1d047231 */ /* 0x000fe20000000004 */
[----:B------:R-:W5:Y:S02]  /*d770*/  LDL.LU R30, [R1+0x2b8] ;  /* 0x0002b800011e7983 */ /* 0x000f640000300800 */
[----:B-----5:R-:W-:-:S02]  /*d780*/  HFMA2 R3, R24, R149, R3 ;  /* 0x0000009518037231 */ /* 0x020fc40000000003 */
[----:B------:R-:W-:Y:S01]  /*d790*/  HFMA2 R4, R248, R128, R4 ;  /* 0x00000080f8047231 */ /* 0x000fe20000000004 */
[----:B------:R-:W5:Y:S01]  /*d7a0*/  LDL.LU R29, [R1+0x2b4] ;  /* 0x0002b400011d7983 */ /* 0x000f620000300800 */
[----:B------:R-:W-:Y:S02]  /*d7b0*/  HFMA2 R3, R22, R153, R3 ;  /* 0x0000009916037231 */ /* 0x000fe40000000003 */
[----:B------:R-:W-:Y:S01]  /*d7c0*/  HFMA2 R4, R234, R132, R4 ;  /* 0x00000084ea047231 */ /* 0x000fe20000000004 */
[----:B------:R-:W2:Y:S01]  /*d7d0*/  LDL R6, [R1+0x114] ;  /* 0x0001140001067983 */ /* 0x000ea20000100800 */
[----:B------:R-:W-:Y:S02]  /*d7e0*/  HFMA2 R3, R20, R157, R3 ;  /* 0x0000009d14037231 */ /* 0x000fe40000000003 */
[----:B------:R-:W-:Y:S01]  /*d7f0*/  HFMA2 R4, R232, R136, R4 ;  /* 0x00000088e8047231 */ /* 0x000fe20000000004 */
[----:B------:R-:W3:Y:S01]  /*d800*/  LDL R28, [R1+0xf0] ;  /* 0x0000f000011c7983 */ /* 0x000ee20000100800 */
[----:B------:R-:W-:-:S02]  /*d810*/  HFMA2 R3, R18, R161, R3 ;  /* 0x000000a112037231 */ /* 0x000fc40000000003 */
[----:B------:R-:W-:Y:S01]  /*d820*/  HFMA2 R4, R27, R140, R4 ;  /* 0x0000008c1b047231 */ /* 0x000fe20000000004 */
[----:B------:R-:W4:Y:S01]  /*d830*/  LDL R26, [R1+0xe0] ;  /* 0x0000e000011a7983 */ /* 0x000f220000100800 */
[----:B------:R-:W-:Y:S02]  /*d840*/  HFMA2 R3, R16, R165, R3 ;  /* 0x000000a510037231 */ /* 0x000fe40000000003 */
[----:B------:R-:W-:Y:S02]  /*d850*/  HFMA2 R4, R7, R144, R4 ;  /* 0x0000009007047231 */ /* 0x000fe40000000004 */
[----:B------:R-:W3:Y:S01]  /*d860*/  LDL R7, [R1+0x110] ;  /* 0x0001100001077983 */ /* 0x000ee20000100800 */
[----:B------:R-:W-:-:S03]  /*d870*/  HFMA2 R3, R14, R169, R3 ;  /* 0x000000a90e037231 */ /* 0x000fc60000000003 */
[----:B------:R-:W4:Y:S01]  /*d880*/  LDL R248, [R1+0xd0] ;  /* 0x0000d00001f87983 */ /* 0x000f220000100800 */
[----:B------:R-:W-:-:S03]  /*d890*/  HFMA2 R3, R12, R173, R3 ;  /* 0x000000ad0c037231 */ /* 0x000fc60000000003 */
[----:B------:R-:W4:Y:S01]  /*d8a0*/  LDL R12, [R1+0x100] ;  /* 0x00010000010c7983 */ /* 0x000f220000100800 */
[----:B------:R-:W-:-:S03]  /*d8b0*/  HFMA2 R3, R0, R177, R3 ;  /* 0x000000b100037231 */ /* 0x000fc60000000003 */
[----:B------:R-:W4:Y:S04]  /*d8c0*/  LDL R0, [R1+0x104] ;  /* 0x0001040001007983 */ /* 0x000f280000100800 */
[----:B------:R-:W4:Y:S04]  /*d8d0*/  LDL R234, [R1+0xc0] ;  /* 0x0000c00001ea7983 */ /* 0x000f280000100800 */
[----:B------:R-:W4:Y:S01]  /*d8e0*/  LDL R27, [R1+0xf4] ;  /* 0x0000f400011b7983 */ /* 0x000f220000100800 */
[----:B------:R-:W-:-:S03]  /*d8f0*/  HFMA2 R4, R25, R148, R4 ;  /* 0x0000009419047231 */ /* 0x000fc60000000004 */
        /* <DEDUP_REMOVED lines=15> */
[----:B------:R-:W4:Y:S01]  /*d9f0*/  LDL R21, [R1+0x94] ;  /* 0x0000940001157983 */ /* 0x000f220000100800 */
[----:B------:R-:W-:-:S03]  /*da00*/  HFMA2 R4, R13, R172, R4 ;  /* 0x000000ac0d047231 */ /* 0x000fc60000000004 */
[----:B------:R-:W4:Y:S01]  /*da10*/  LDL R19, [R1+0x84] ;  /* 0x0000840001137983 */ /* 0x000f220000100800 */
[----:B------:R-:W-:-:S03]  /*da20*/  HFMA2 R4, R2, R176, R4 ;  /* 0x000000b002047231 */ /* 0x000fc60000000004 */
[----:B------:R-:W4:Y:S04]  /*da30*/  LDL R17, [R1+0x74] ;  /* 0x0000740001117983 */ /* 0x000f280000100800 */
[----:B------:R-:W4:Y:S04]  /*da40*/  LDL R16, [R1+0x60] ;  /* 0x0000600001107983 */ /* 0x000f280000100800 */
[----:B------:R-:W4:Y:S04]  /*da50*/  LDL R13, [R1+0x248] ;  /* 0x00024800010d7983 */ /* 0x000f280000100800 */
[----:B------:R-:W4:Y:S04]  /*da60*/  LDL R15, [R1+0x64] ;  /* 0x00006400010f7983 */ /* 0x000f280000100800 */
[----:B------:R-:W4:Y:S04]  /*da70*/  LDL R14, [R1+0x50] ;  /* 0x00005000010e7983 */ /* 0x000f280000100800 */
[----:B------:R-:W4:Y:S01]  /*da80*/  LDL R2, [R1+0x54] ;  /* 0x0000540001027983 */ /* 0x000f220000100800 */
[----:B--2---:R-:W-:-:S03]  /*da90*/  HFMA2 R3, R6, R181, R3 ;  /* 0x000000b506037231 */ /* 0x004fc60000000003 */
[----:B------:R-:W2:Y:S01]  /*daa0*/  LDL R6, [R1+0x24c] ;  /* 0x00024c0001067983 */ /* 0x000ea20000100800 */
[----:B---3--:R-:W-:-:S03]  /*dab0*/  HFMA2 R4, R7, R180, R4 ;  /* 0x000000b407047231 */ /* 0x008fc60000000004 */
[----:B------:R-:W3:Y:S01]  /*dac0*/  LDL R7, [R1+0x238] ;  /* 0x0002380001077983 */ /* 0x000ee20000100800 */
[----:B----4-:R-:W-:-:S03]  /*dad0*/  HFMA2 R4, R12, R184, R4 ;  /* 0x000000b80c047231 */ /* 0x010fc60000000004 */
[----:B------:R-:W4:Y:S01]  /*dae0*/  LDL R12, [R1+0x228] ;  /* 0x00022800010c7983 */ /* 0x000f220000100800 */
[----:B------:R-:W-:-:S04]  /*daf0*/  HFMA2 R4, R28, R188, R4 ;  /* 0x000000bc1c047231 */ /* 0x000fc80000000004 */
[----:B------:R-:W-:Y:S02]  /*db00*/  HFMA2 R4, R26, R192, R4 ;  /* 0x000000c01a047231 */ /* 0x000fe40000000004 */
[----:B------:R-:W-:Y:S02]  /*db10*/  HFMA2 R3, R0, R185, R3 ;  /* 0x000000b900037231 */ /* 0x000fe40000000003 */
[----:B------:R-:W4:Y:S01]  /*db20*/  LDL R0, [R1+0x23c] ;  /* 0x00023c0001007983 */ /* 0x000f220000100800 */
[----:B------:R-:W-:Y:S02]  /*db30*/  HFMA2 R4, R248, R196, R4 ;  /* 0x000000c4f8047231 */ /* 0x000fe40000000004 */
[----:B------:R-:W-:Y:S01]  /*db40*/  HFMA2 R3, R27, R189, R3 ;  /* 0x000000bd1b037231 */ /* 0x000fe20000000003 */
[----:B------:R-:W5:Y:S01]  /*db50*/  LDL.LU R28, [R1+0x2b0] ;  /* 0x0002b000011c7983 */ /* 0x000f620000300800 */
[----:B------:R-:W-:-:S03]  /*db60*/  HFMA2 R4, R234, R200, R4 ;  /* 0x000000c8ea047231 */ /* 0x000fc60000000004 */
[----:B------:R-:W5:Y:S01]  /*db70*/  LDL.LU R27, [R1+0x2ac] ;  /* 0x0002ac00011b7983 */ /* 0x000f620000300800 */
[----:B------:R-:W-:Y:S02]  /*db80*/  HFMA2 R4, R232, R204, R4 ;  /* 0x000000cce8047231 */ /* 0x000fe40000000004 */
[----:B------:R-:W-:Y:S01]  /*db90*/  HFMA2 R3, R250, R193, R3 ;  /* 0x000000c1fa037231 */ /* 0x000fe20000000003 */
[----:B------:R-:W5:Y:S01]  /*dba0*/  LDL.LU R26, [R1+0x2a8] ;  /* 0x0002a800011a7983 */ /* 0x000f620000300800 */
[----:B------:R-:W-:-:S03]  /*dbb0*/  HFMA2 R4, R24, R208, R4 ;  /* 0x000000d018047231 */ /* 0x000fc60000000004 */
[----:B------:R-:W4:Y:S01]  /*dbc0*/  LDL R24, [R1+0x22c] ;  /* 0x00022c0001187983 */ /* 0x000f220000100800 */
        /* <DEDUP_REMOVED lines=22> */
[----:B------:R-:W-:-:S03]  /*dd30*/  HMUL2 R5, R13, R110 ;  /* 0x0000006e0d057232 */ /* 0x000fc60000000000 */
[----:B------:R-:W4:Y:S01]  /*dd40*/  LDL R250, [R1+0x1d8] ;  /* 0x0001d80001fa7983 */ /* 0x000f220000100800 */
[----:B------:R-:W-:-:S03]  /*dd50*/  HFMA2 R3, R15, R225, R3 ;  /* 0x000000e10f037231 */ /* 0x000fc60000000003 */
[----:B------:R-:W4:Y:S01]  /*dd60*/  LDL R235, [R1+0x1c8] ;  /* 0x0001c80001eb7983 */ /* 0x000f220000100800 */
[----:B------:R-:W-:-:S03]  /*dd70*/  HFMA2 R4, R14, R228, R4 ;  /* 0x000000e40e047231 */ /* 0x000fc60000000004 */
[----:B------:R-:W4:Y:S01]  /*dd80*/  LDL R14, [R1+0x1ac] ;  /* 0x0001ac00010e7983 */ /* 0x000f220000100800 */
[----:B------:R-:W-:-:S03]  /*dd90*/  HFMA2 R3, R2, R229, R3 ;  /* 0x000000e502037231 */ /* 0x000fc60000000003 */
[----:B------:R-:W4:Y:S01]  /*dda0*/  LDL R233, [R1+0x1b8] ;  /* 0x0001b80001e97983 */ /* 0x000f220000100800 */
[----:B------:R-:W-:-:S03]  /*ddb0*/  HADD2 R3, R4, R3 ;  /* 0x0000000304037230 */ /* 0x000fc60000000000 */
[----:B------:R-:W4:Y:S04]  /*ddc0*/  LDL R17, [R1+0x1a8] ;  /* 0x0001a80001117983 */ /* 0x000f280000100800 */
[----:B------:R-:W4:Y:S04]  /*ddd0*/  LDL R15, [R1+0x198] ;  /* 0x00019800010f7983 */ /* 0x000f280000100800 */
[----:B------:R-:W4:Y:S04]  /*dde0*/  LDL R13, [R1+0x188] ;  /* 0x00018800010d7983 */ /* 0x000f280000100800 */
[----:B------:R-:W4:Y:S01]  /*ddf0*/  LDL R2, [R1+0x168] ;  /* 0x0001680001027983 */ /* 0x000f220000100800 */
[----:B--2---:R-:W-:-:S03]  /*de00*/  HMUL2 R4, R6, R111 ;  /* 0x0000006f06047232 */ /* 0x004fc60000000000 */
[----:B------:R-:W2:Y:S01]  /*de10*/  LDL R6, [R1+0x18c] ;  /* 0x00018c0001067983 */ /* 0x000ea20000100800 */
[----:B---3--:R-:W-:-:S03]  /*de20*/  HFMA2 R5, R7, R114, R5 ;  /* 0x0000007207057231 */ /* 0x008fc60000000005 */
[----:B------:R-:W3:Y:S01]  /*de30*/  LDL R7, [R1+0x178] ;  /* 0x0001780001077983 */ /* 0x000ee20000100800 */
[----:B----4-:R-:W-:-:S03]  /*de40*/  HFMA2 R5, R12, R118, R5 ;  /* 0x000000760c057231 */ /* 0x010fc60000000005 */
[----:B------:R-:W4:Y:S01]  /*de50*/  LDL R12, [R1+0x19c] ;  /* 0x00019c00010c7983 */ /* 0x000f220000100800 */
[----:B------:R-:W-:-:S03]  /*de60*/  HFMA2 R4, R0, R115, R4 ;  /* 0x0000007300047231 */ /* 0x000fc60000000004 */
[----:B------:R-:W3:Y:S01]  /*de70*/  LDL R0, [R1+0x17c] ;  /* 0x00017c0001007983 */ /* 0x000ee20000100800 */
[----:B------:R-:W-:-:S04]  /*de80*/  HFMA2 R4, R24, R119, R4 ;  /* 0x0000007718047231 */ /* 0x000fc80000000004 */
[----:B------:R-:W-:-:S04]  /*de90*/  HFMA2 R4, R22, R11, R4 ;  /* 0x0000000b16047231 */ /* 0x000fc80000000004 */
[----:B------:R-:W-:-:S04]  /*dea0*/  HFMA2 R4, R20, R123, R4 ;  /* 0x0000007b14047231 */ /* 0x000fc80000000004 */
[----:B------:R-:W-:-:S04]  /*deb0*/  HFMA2 R4, R18, R127, R4 ;  /* 0x0000007f12047231 */ /* 0x000fc80000000004 */
[----:B------:R-:W-:-:S04]  /*dec0*/  HFMA2 R4, R248, R131, R4 ;  /* 0x00000083f8047231 */ /* 0x000fc80000000004 */
[----:B------:R-:W-:Y:S02]  /*ded0*/  HFMA2 R4, R234, R135, R4 ;  /* 0x00000087ea047231 */ /* 0x000fe40000000004 */
[----:B------:R-:W-:Y:S02]  /*dee0*/  HFMA2 R5, R25, R10, R5 ;  /* 0x0000000a19057231 */ /* 0x000fe40000000005 */
[----:B------:R-:W5:Y:S01]  /*def0*/  LDL.LU R25, [R1+0x2a4] ;  /* 0x0002a40001197983 */ /* 0x000f620000300800 */
[----:B------:R-:W-:Y:S02]  /*df00*/  HFMA2 R4, R232, R139, R4 ;  /* 0x0000008be8047231 */ /* 0x000fe40000000004 */
[----:B------:R-:W-:Y:S01]  /*df10*/  HFMA2 R5, R23, R122, R5 ;  /* 0x0000007a17057231 */ /* 0x000fe20000000005 */
[----:B------:R-:W5:Y:S01]  /*df20*/  LDL.LU R24, [R1+0x2a0] ;  /* 0x0002a00001187983 */ /* 0x000f620000300800 */
[----:B------:R-:W-:Y:S02]  /*df30*/  HFMA2 R4, R16, R143, R4 ;  /* 0x0000008f10047231 */ /* 0x000fe40000000004 */
[----:B------:R-:W-:Y:S01]  /*df40*/  HFMA2 R5, R21, R126, R5 ;  /* 0x0000007e15057231 */ /* 0x000fe20000000005 */
[----:B------:R-:W5:Y:S04]  /*df50*/  LDL.LU R23, [R1+0x29c] ;  /* 0x00029c0001177983 */ /* 0x000f680000300800 */
[----:B------:R-:W5:Y:S01]  /*df60*/  LDL.LU R22, [R1+0x298] ;  /* 0x0002980001167983 */ /* 0x000f620000300800 */
[----:B------:R-:W-:-:S03]  /*df70*/  HFMA2 R4, R14, R147, R4 ;  /* 0x000000930e047231 */ /* 0x000fc60000000004 */
[----:B------:R-:W5:Y:S01]  /*df80*/  LDL.LU R21, [R1+0x294] ;  /* 0x0002940001157983 */ /* 0x000f620000300800 */
[----:B------:R-:W-:-:S03]  /*df90*/  HFMA2 R5, R19, R130, R5 ;  /* 0x0000008213057231 */ /* 0x000fc60000000005 */
[----:B------:R-:W5:Y:S04]  /*dfa0*/  LDL.LU R20, [R1+0x290] ;  /* 0x0002900001147983 */ /* 0x000f680000300800 */
[----:B------:R-:W5:Y:S04]  /*dfb0*/  LDL.LU R19, [R1+0x28c] ;  /* 0x00028c0001137983 */ /* 0x000f680000300800 */
[----:B------:R-:W5:Y:S01]  /*dfc0*/  LDL.LU R18, [R1+0x288] ;  /* 0x0002880001127983 */ /* 0x000f620000300800 */
[----:B----4-:R-:W-:Y:S02]  /*dfd0*/  HFMA2 R4, R12, R151, R4 ;  /* 0x000000970c047231 */ /* 0x010fe40000000004 */
[----:B------:R-:W-:Y:S01]  /*dfe0*/  HFMA2 R5, R250, R134, R5 ;  /* 0x00000086fa057231 */ /* 0x000fe20000000005 */
[----:B------:R-:W4:Y:S01]  /*dff0*/  LDL R16, [R1+0x15c] ;  /* 0x00015c0001107983 */ /* 0x000f220000100800 */
[----:B--2---:R-:W-:-:S03]  /*e000*/  HFMA2 R4, R6, R155, R4 ;  /* 0x0000009b06047231 */ /* 0x004fc60000000004 */
[----:B------:R-:W2:Y:S01]  /*e010*/  LDL R6, [R1+0x16c] ;  /* 0x00016c0001067983 */ /* 0x000ea20000100800 */
        /* <DEDUP_REMOVED lines=10> */
[----:B---3--:R-:W-:-:S03]  /*e0c0*/  HFMA2 R5, R7, R158, R5 ;  /* 0x0000009e07057231 */ /* 0x008fc60000000005 */
[----:B------:R-:W3:Y:S01]  /*e0d0*/  LDL R7, [R1+0x158] ;  /* 0x0001580001077983 */ /* 0x000ee20000100800 */
[----:B------:R-:W-:Y:S02]  /*e0e0*/  HFMA2 R5, R2, R162, R5 ;  /* 0x000000a202057231 */ /* 0x000fe40000000005 */
[----:B------:R-:W-:Y:S01]  /*e0f0*/  HFMA2 R4, R0, R159, R4 ;  /* 0x0000009f00047231 */ /* 0x000fe20000000004 */
[----:B------:R-:W3:Y:S04]  /*e100*/  LDL R2, [R1+0x118] ;  /* 0x0001180001027983 */ /* 0x000ee80000100800 */
[----:B------:R-:W3:Y:S04]  /*e110*/  LDL R0, [R1+0x12c] ;  /* 0x00012c0001007983 */ /* 0x000ee80000100800 */
[----:B------:R-:W3:Y:S04]  /*e120*/  LDL R233, [R1+0x108] ;  /* 0x0001080001e97983 */ /* 0x000ee80000100800 */
[----:B------:R-:W3:Y:S04]  /*e130*/  LDL R15, [R1+0xf8] ;  /* 0x0000f800010f7983 */ /* 0x000ee80000100800 */
[----:B------:R-:W3:Y:S04]  /*e140*/  LDL R232, [R1+0x11c] ;  /* 0x00011c0001e87983 */ /* 0x000ee80000100800 */
[----:B------:R-:W3:Y:S04]  /*e150*/  LDL R14, [R1+0x10c] ;  /* 0x00010c00010e7983 */ /* 0x000ee80000100800 */
[----:B------:R-:W3:Y:S04]  /*e160*/  LDL R13, [R1+0xe8] ;  /* 0x0000e800010d7983 */ /* 0x000ee80000100800 */
[----:B------:R-:W3:Y:S01]  /*e170*/  LDL R12, [R1+0xfc] ;  /* 0x0000fc00010c7983 */ /* 0x000ee20000100800 */
[----:B--2---:R-:W-:-:S03]  /*e180*/  HFMA2 R4, R6, R163, R4 ;  /* 0x000000a306047231 */ /* 0x004fc60000000004 */
[----:B------:R-:W2:Y:S01]  /*e190*/  LDL R6, [R1+0xec] ;  /* 0x0000ec0001067983 */ /* 0x000ea20000100800 */
[----:B----4-:R-:W-:-:S04]  /*e1a0*/  HFMA2 R4, R16, R167, R4 ;  /* 0x000000a710047231 */ /* 0x010fc80000000004 */
[----:B------:R-:W-:Y:S02]  /*e1b0*/  HFMA2 R4, R248, R171, R4 ;  /* 0x000000abf8047231 */ /* 0x000fe40000000004 */
[----:B---3--:R-:W-:Y:S02]  /*e1c0*/  HFMA2 R5, R7, R166, R5 ;  /* 0x000000a607057231 */ /* 0x008fe40000000005 */
[----:B------:R-:W-:Y:S01]  /*e1d0*/  HFMA2 R4, R234, R175, R4 ;  /* 0x000000afea047231 */ /* 0x000fe20000000004 */
[----:B------:R-:W3:Y:S01]  /*e1e0*/  LDL R7, [R1+0xd8] ;  /* 0x0000d80001077983 */ /* 0x000ee20000100800 */
        /* <DEDUP_REMOVED lines=13> */
[----:B------:R-:W-:Y:S02]  /*e2c0*/  HFMA2 R4, R232, R183, R4 ;  /* 0x000000b7e8047231 */ /* 0x000fe40000000004 */
[----:B------:R-:W-:Y:S02]  /*e2d0*/  HFMA2 R5, R13, R194, R5 ;  /* 0x000000c20d057231 */ /* 0x000fe40000000005 */
        /* <DEDUP_REMOVED lines=16> */
[----:B------:R-:W-:-:S03]  /*e3e0*/  HFMA2 R5, R2, R202, R5 ;  /* 0x000000ca02057231 */ /* 0x000fc60000000005 */
[----:B------:R-:W4:Y:S01]  /*e3f0*/  LDL R2, [R1+0x78] ;  /* 0x0000780001027983 */ /* 0x000f220000100800 */
[----:B------:R-:W-:Y:S02]  /*e400*/  HFMA2 R4, R233, R203, R4 ;  /* 0x000000cbe9047231 */ /* 0x000fe40000000004 */
[----:B------:R-:W-:Y:S02]  /*e410*/  HFMA2 R5, R15, R206, R5 ;  /* 0x000000ce0f057231 */ /* 0x000fe40000000005 */
[----:B------:R-:W5:Y:S04]  /*e420*/  LDL.LU R15, [R1+0x27c] ;  /* 0x00027c00010f7983 */ /* 0x000f680000300800 */
[----:B------:R-:W4:Y:S01]  /*e430*/  LDL R233, [R1+0x5c] ;  /* 0x00005c0001e97983 */ /* 0x000f220000100800 */
[----:B------:R-:W-:-:S02]  /*e440*/  HFMA2 R4, R13, R207, R4 ;  /* 0x000000cf0d047231 */ /* 0x000fc40000000004 */
[----:B------:R-:W-:Y:S02]  /*e450*/  HFMA2 R5, R14, R210, R5 ;  /* 0x000000d20e057231 */ /* 0x000fe40000000005 */
[----:B------:R-:W5:Y:S02]  /*e460*/  LDL.LU R14, [R1+0x278] ;  /* 0x00027800010e7983 */ /* 0x000f640000300800 */
[----:B------:R-:W-:Y:S02]  /*e470*/  HFMA2 R5, R12, R214, R5 ;  /* 0x000000d60c057231 */ /* 0x000fe40000000005 */
[----:B------:R-:W5:Y:S04]  /*e480*/  LDL.LU R13, [R1+0x274] ;  /* 0x00027400010d7983 */ /* 0x000f680000300800 */
[----:B------:R-:W5:Y:S01]  /*e490*/  LDL.LU R12, [R1+0x270] ;  /* 0x00027000010c7983 */ /* 0x000f620000300800 */
[----:B--2---:R-:W-:-:S03]  /*e4a0*/  HFMA2 R4, R6, R211, R4 ;  /* 0x000000d306047231 */ /* 0x004fc60000000004 */
[----:B------:R-:W2:Y:S01]  /*e4b0*/  LDL R6, [R1+0x250] ;  /* 0x0002500001067983 */ /* 0x000ea20000100800 */
[----:B------:R-:W-:Y:S01]  /*e4c0*/  HFMA2 R5, R232, R218, R5 ;  /* 0x000000dae8057231 */ /* 0x000fe20000000005 */
[----:B------:R-:W-:Y:S02]  /*e4d0*/  ISETP.NE.U32.AND P2, PT, RZ, UR14, PT ;  /* 0x0000000eff007c0c */ /* 0x000fe4000bf45070 */
[----:B------:R-:W2:Y:S01]  /*e4e0*/  LDL R232, [R1+0x254] ;  /* 0x0002540001e87983 */ /* 0x000ea20000100800 */
[----:B---3--:R-:W-:Y:S01]  /*e4f0*/  HFMA2 R4, R7, R215, R4 ;  /* 0x000000d707047231 */ /* 0x008fe20000000004 */
[----:B------:R-:W-:Y:S02]  /*e500*/  ISETP.NE.AND.EX P2, PT, RZ, UR15, PT, P2 ;  /* 0x0000000fff007c0c */ /* 0x000fe4000bf45320 */
[----:B------:R-:W3:Y:S01]  /*e510*/  LDL R7, [R1+0x258] ;  /* 0x0002580001077983 */ /* 0x000ee20000100800 */
[----:B----4-:R-:W-:Y:S02]  /*e520*/  HFMA2 R4, R0, R219, R4 ;  /* 0x000000db00047231 */ /* 0x010fe40000000004 */
[----:B------:R-:W-:-:S02]  /*e530*/  HFMA2 R5, R2, R222, R5 ;  /* 0x000000de02057231 */ /* 0x000fc40000000005 */
[----:B------:R-:W-:Y:S01]  /*e540*/  HFMA2 R4, R248, R223, R4 ;  /* 0x000000dff8047231 */ /* 0x000fe20000000004 */
[----:B------:R-:W5:Y:S01]  /*e550*/  LDL.LU R2, [R1+0x26c] ;  /* 0x00026c0001027983 */ /* 0x000f620000300800 */
[----:B------:R-:W-:Y:S02]  /*e560*/  HFMA2 R5, R250, R226, R5 ;  /* 0x000000e2fa057231 */ /* 0x000fe40000000005 */
[----:B------:R-:W-:Y:S01]  /*e570*/  HFMA2 R4, R234, R227, R4 ;  /* 0x000000e3ea047231 */ /* 0x000fe20000000004 */
[----:B------:R-:W5:Y:S01]  /*e580*/  LDL.LU R0, [R1+0x268] ;  /* 0x0002680001007983 */ /* 0x000f620000300800 */
[----:B------:R-:W-:-:S04]  /*e590*/  HFMA2 R5, R235, R230, R5 ;  /* 0x000000e6eb057231 */ /* 0x000fc80000000005 */
[----:B------:R-:W-:Y:S02]  /*e5a0*/  HADD2 R3, R3, R5 ;  /* 0x0000000503037230 */ /* 0x000fe40000000000 */
[----:B------:R-:W-:-:S04]  /*e5b0*/  HFMA2 R4, R233, R231, R4 ;  /* 0x000000e7e9047231 */ /* 0x000fc80000000004 */
[----:B------:R-:W-:-:S05]  /*e5c0*/  HFMA2 R3, R3, 1, 1, R4 ;  /* 0x3c003c0003037831 */ /* 0x000fca0000000004 */
[--C-:B------:R-:W-:Y:S02]  /*e5d0*/  HADD2.F32 R4, -RZ, R3.reuse.H0_H0 ;  /* 0x20000003ff047230 */ /* 0x100fe40000004100 */
[----:B------:R-:W-:-:S05]  /*e5e0*/  HADD2.F32 R3, -RZ, R3.H1_H1 ;  /* 0x30000003ff037230 */ /* 0x000fca0000004100 */
[----:B------:R-:W-:Y:S02]  /*e5f0*/  FADD.FTZ R3, R4, R3 ;  /* 0x0000000304037221 */ /* 0x000fe40000010000 */
[----:B------:R-:W2:Y:S02]  /*e600*/  @P2 LDC.64 R4, c[0x0][0x438] ;  /* 0x00010e00ff042b82 */ /* 0x000ea40000000a00 */
[----:B--2---:R-:W-:-:S06]  /*e610*/  @P2 IMAD.WIDE R4, R6, 0x2, R4 ;  /* 0x0000000206042825 */ /* 0x004fcc00078e0204 */
[----:B------:R-:W2:Y:S01]  /*e620*/  @P2 LDG.E.U16 R4, desc[UR36][R4.64] ;  /* 0x0000002404042981 */ /* 0x000ea2000c1e1500 */
[----:B------:R-:W-:Y:S01]  /*e630*/  FMUL.FTZ R3, R3, UR23 ;  /* 0x0000001703037c20 */ /* 0x000fe20008410000 */
[----:B------:R-:W0:Y:S01]  /*e640*/  @P0 S2R R6, SR_CTAID.X ;  /* 0x0000000000060919 */ /* 0x000e220000002500 */
[----:B--2---:R-:W-:-:S05]  /*e650*/  @P2 HADD2.F32 R4, -RZ, R4.H0_H0 ;  /* 0x20000004ff042230 */ /* 0x004fca0000004100 */
[----:B------:R-:W-:Y:S02]  /*e660*/  @P2 FADD.FTZ R3, R3, R4 ;  /* 0x0000000403032221 */ /* 0x000fe40000010000 */
[----:B------:R-:W0:Y:S02]  /*e670*/  @P0 LDC.64 R4, c[0x0][0x448] ;  /* 0x00011200ff040b82 */ /* 0x000e240000000a00 */
[----:B0-----:R-:W-:-:S06]  /*e680*/  @P0 IMAD.WIDE.U32 R4, R6, 0x2, R4 ;  /* 0x0000000206040825 */ /* 0x001fcc00078e0004 */
[----:B------:R0:W2:Y:S02]  /*e690*/  @P0 LDG.E.U16 R5, desc[UR36][R4.64] ;  /* 0x0000002404050981 */ /* 0x0000a4000c1e1500 */
[----:B0-----:R-:W-:-:S04]  /*e6a0*/  @P0 SEL R4, RZ, UR39, P3 ;  /* 0x00000027ff040c07 */ /* 0x001fc80009800000 */
[----:B------:R-:W-:-:S04]  /*e6b0*/  @P0 IADD3 R4, PT, PT, R249, -UR44, R4 ;  /* 0x8000002cf9040c10 */ /* 0x000fc8000fffe004 */
[----:B------:R-:W-:Y:S01]  /*e6c0*/  @P0 I2FP.F32.S32 R4, R4 ;  /* 0x0000000400040245 */ /* 0x000fe20000201400 */
[----:B--2---:R-:W-:-:S05]  /*e6d0*/  @P0 HADD2.F32 R5, -RZ, R5.H0_H0 ;  /* 0x20000005ff050230 */ /* 0x004fca0000004100 */
[----:B------:R-:W-:-:S05]  /*e6e0*/  @P0 FFMA.FTZ R3, R4, R5, R3 ;  /* 0x0000000504030223 */ /* 0x000fca0000010003 */
[----:B---3--:R-:W-:Y:S01]  /*e6f0*/  @!P6 FMNMX.FTZ R7, R7, R3, !PT ;  /* 0x000000030707e209 */ /* 0x008fe20007810000 */
[----:B------:R0:W-:Y:S04]  /*e700*/  STS [R232], R3 ;  /* 0x00000003e8007388 */ /* 0x0001e80000000800 */
[----:B------:R0:W-:Y:S02]  /*e710*/  @!P6 STL [R1+0x258], R7 ;  /* 0x000258070100e387 */ /* 0x0001e40000100800 */
.L_x_155:
[----:B------:R-:W-:Y:S05]  /*e720*/  BSYNC.RECONVERGENT B1 ;  /* 0x0000000000017941 */ /* 0x000fea0003800200 */
.L_x_154:
[----:B0-----:R-:W2:Y:S04]  /*e730*/  LDL.LU R4, [R1+0x254] ;  /* 0x0002540001047983 */ /* 0x001ea80000300800 */
[----:B------:R-:W3:Y:S04]  /*e740*/  LDL.LU R3, [R1+0x250] ;  /* 0x0002500001037983 */ /* 0x000ee80000300800 */
[----:B------:R-:W4:Y:S01]  /*e750*/  LDL R6, [R1+0x260] ;  /* 0x0002600001067983 */ /* 0x000f220000100800 */
[----:B------:R-:W-:-:S05]  /*e760*/  IADD3 R252, P2, PT, R252, 0x100, RZ ;  /* 0x00000100fcfc7810 */ /* 0x000fca0007f5e0ff */
[----:B------:R-:W-:Y:S02]  /*e770*/  IMAD.X R251, RZ, RZ, R251, P2 ;  /* 0x000000fffffb7224 */ /* 0x000fe400010e06fb */
[----:B--2---:R-:W-:Y:S01]  /*e780*/  IMAD.MOV.U32 R5, RZ, RZ, R4 ;  /* 0x000000ffff057224 */ /* 0x004fe200078e0004 */
[----:B---3--:R-:W-:-:S03]  /*e790*/  MOV R4, R3 ;  /* 0x0000000300047202 */ /* 0x008fc60000000f00 */
[----:B------:R-:W-:Y:S02]  /*e7a0*/  VIADD R5, R5, 0x400 ;  /* 0x0000040005057836 */ /* 0x000fe40000000000 */
[----:B------:R-:W-:Y:S01]  /*e7b0*/  VIADD R3, R249, 0xff ;  /* 0x000000fff9037836 */ /* 0x000fe20000000000 */
[----:B------:R-:W-:Y:S02]  /*e7c0*/  IADD3 R4, PT, PT, R4, 0x100, RZ ;  /* 0x0000010004047810 */ /* 0x000fe40007ffe0ff */
[----:B------:R2:W-:Y:S02]  /*e7d0*/  STL [R1+0x254], R5 ;  /* 0x0002540501007387 */ /* 0x0005e40000100800 */
[----:B----4-:R-:W-:Y:S02]  /*e7e0*/  ISETP.GE.AND P0, PT, R3, R6, PT ;  /* 0x000000060300720c */ /* 0x010fe40003f06270 */
[----:B------:R2:W-:Y:S01]  /*e7f0*/  STL [R1+0x250], R4 ;  /* 0x0002500401007387 */ /* 0x0005e20000100800 */
[----:B------:R-:W-:-:S04]  /*e800*/  IADD3 R3, PT, PT, R249, 0x100, RZ ;  /* 0x00000100f9037810 */ /* 0x000fc80007ffe0ff */
[----:B------:R-:W-:-:S06]  /*e810*/  MOV R249, R3 ;  /* 0x0000000300f97202 */ /* 0x000fcc0000000f00 */
[----:B--2---:R-:W-:Y:S05]  /*e820*/  @!P0 BRA `(.L_x_156) ;  /* 0xffffff5400cc8947 */ /* 0x004fea000383ffff */
.L_x_24:
[----:B------:R-:W-:Y:S05]  /*e830*/  BSYNC.RECONVERGENT B0 ;  /* 0x0000000000007941 */ /* 0x000fea0003800200 */
.L_x_23:
[----:B------:R-:W-:Y:S05]  /*e840*/  WARPSYNC.ALL ;  /* 0x0000000000007948 */ /* 0x000fea0003800000 */
[----:B------:R-:W3:Y:S01]  /*e850*/  LDL.LU R4, [R1+0x258] ;  /* 0x0002580001047983 */ /* 0x000ee20000300800 */
[----:B-----5:R-:W-:Y:S01]  /*e860*/  MOV R13, 0x400 ;  /* 0x00000400000d7802 */ /* 0x020fe20000000f00 */
[----:B------:R-:W2:Y:S01]  /*e870*/  S2UR UR8, SR_CTAID.Y ;  /* 0x00000000000879c3 */ /* 0x000ea20000002600 */
[----:B------:R-:W-:Y:S01]  /*e880*/  BSSY.RECONVERGENT B0, `(.L_x_157) ;  /* 0x000016b000007945 */ /* 0x000fe20003800200 */
[----:B------:R-:W1:Y:S01]  /*e890*/  S2R R14, SR_CgaCtaId ;  /* 0x00000000000e7919 */ /* 0x000e620000008800 */
[----:B--2---:R-:W-:-:S02]  /*e8a0*/  IMAD R21, R0, UR8, RZ ;  /* 0x0000000800157c24 */ /* 0x004fc4000f8e02ff */
[----:B------:R-:W-:Y:S01]  /*e8b0*/  HFMA2 R0, -RZ, RZ, 0, 0 ;  /* 0x00000000ff007431 */ /* 0x000fe200000001ff */
[----:B---3--:R-:W2:Y:S02]  /*e8c0*/  SHFL.BFLY PT, R3, R4, 0x10, 0x1f ;  /* 0x0e001f0004037f89 */ /* 0x008ea400000e0000 */
[----:B--2---:R-:W-:-:S05]  /*e8d0*/  FMNMX.FTZ R3, R3, R4, !PT ;  /* 0x0000000403037209 */ /* 0x004fca0007810000 */
[----:B------:R-:W2:Y:S02]  /*e8e0*/  SHFL.BFLY PT, R4, R3, 0x8, 0x1f ;  /* 0x0d001f0003047f89 */ /* 0x000ea400000e0000 */
[----:B--2---:R-:W-:Y:S02]  /*e8f0*/  FMNMX.FTZ R6, R3, R4, !PT ;  /* 0x0000000403067209 */ /* 0x004fe40007810000 */
[----:B------:R-:W0:Y:S03]  /*e900*/  S2R R4, SR_TID.X ;  /* 0x0000000000047919 */ /* 0x000e260000002100 */
[----:B------:R-:W2:Y:S02]  /*e910*/  SHFL.BFLY PT, R5, R6, 0x4, 0x1f ;  /* 0x0c801f0006057f89 */ /* 0x000ea400000e0000 */
[----:B--2---:R-:W-:Y:S01]  /*e920*/  FMNMX.FTZ R7, R6, R5, !PT ;  /* 0x0000000506077209 */ /* 0x004fe20007810000 */
[----:B------:R-:W-:Y:S01]  /*e930*/  IMAD.MOV.U32 R6, RZ, RZ, -0x800001 ;  /* 0xff7fffffff067424 */ /* 0x000fe200078e00ff */
[----:B-1----:R-:W-:-:S02]  /*e940*/  LEA R5, R14, R13, 0x18 ;  /* 0x0000000d0e057211 */ /* 0x002fc400078ec0ff */
[----:B0-----:R-:W-:Y:S01]  /*e950*/  LOP3.LUT P0, R10, R4, 0x1f, RZ, 0xc0, !PT ;  /* 0x0000001f040a7812 */ /* 0x001fe2000780c0ff */
[----:B------:R-:W0:Y:S03]  /*e960*/  SHFL.BFLY PT, R8, R7, 0x2, 0x1f ;  /* 0x0c401f0007087f89 */ /* 0x000e2600000e0000 */
[----:B------:R-:W-:-:S09]  /*e970*/  ISETP.GT.U32.AND P1, PT, R10, 0x7, PT ;  /* 0x000000070a00780c */ /* 0x000fd20003f24070 */
[-C--:B------:R-:W-:Y:S02]  /*e980*/  @!P0 LEA.HI R3, R4, R5.reuse, RZ, 0x1d ;  /* 0x0000000504038211 */ /* 0x080fe400078fe8ff */
[----:B0-----:R-:W-:Y:S02]  /*e990*/  FMNMX.FTZ R8, R7, R8, !PT ;  /* 0x0000000807087209 */ /* 0x001fe40007810000 */
[----:B------:R-:W-:-:S03]  /*e9a0*/  LEA R7, R10, R5, 0x2 ;  /* 0x000000050a077211 */ /* 0x000fc600078e10ff */
[----:B------:R-:W0:Y:S02]  /*e9b0*/  SHFL.BFLY PT, R9, R8, 0x1, 0x1f ;  /* 0x0c201f0008097f89 */ /* 0x000e2400000e0000 */
[----:B0-----:R-:W-:-:S05]  /*e9c0*/  FMNMX.FTZ R12, R8, R9, !PT ;  /* 0x00000009080c7209 */ /* 0x001fca0007810000 */
[----:B------:R0:W-:Y:S01]  /*e9d0*/  @!P0 STS [R3], R12 ;  /* 0x0000000c03008388 */ /* 0x0001e20000000800 */
[----:B------:R-:W-:Y:S01]  /*e9e0*/  BAR.SYNC.DEFER_BLOCKING 0x0 ;  /* 0x0000000000007b1d */ /* 0x000fe20000010000 */
[----:B0-----:R-:W-:-:S05]  /*e9f0*/  VIADD R3, R4, UR12 ;  /* 0x0000000c04037c36 */ /* 0x001fca0008000000 */
[----:B------:R-:W-:Y:S01]  /*ea00*/  ISETP.GE.AND P0, PT, R3, UR44, PT ;  /* 0x0000002c03007c0c */ /* 0x000fe2000bf06270 */
[----:B------:R-:W0:Y:S04]  /*ea10*/  @!P1 LDS R6, [R7] ;  /* 0x0000000007069984 */ /* 0x000e280000000800 */
[----:B0-----:R-:W0:Y:S02]  /*ea20*/  SHFL.BFLY PT, R9, R6, 0x4, 0x1f ;  /* 0x0c801f0006097f89 */ /* 0x001e2400000e0000 */
[----:B0-----:R-:W-:Y:S02]  /*ea30*/  FMNMX.FTZ R9, R9, R6, !PT ;  /* 0x0000000609097209 */ /* 0x001fe40007810000 */
[----:B------:R-:W-:-:S03]  /*ea40*/  SHF.R.S32.HI R6, RZ, 0x1f, R21 ;  /* 0x0000001fff067819 */ /* 0x000fc60000011415 */
[----:B------:R-:W0:Y:S02]  /*ea50*/  SHFL.BFLY PT, R8, R9, 0x2, 0x1f ;  /* 0x0c401f0009087f89 */ /* 0x000e2400000e0000 */
[----:B0-----:R-:W-:-:S05]  /*ea60*/  FMNMX.FTZ R8, R9, R8, !PT ;  /* 0x0000000809087209 */ /* 0x001fca0007810000 */
[----:B------:R-:W0:Y:S02]  /*ea70*/  SHFL.BFLY PT, R11, R8, 0x1, 0x1f ;  /* 0x0c201f00080b7f89 */ /* 0x000e2400000e0000 */
[----:B0-----:R-:W-:-:S05]  /*ea80*/  FMNMX.FTZ R11, R8, R11, !PT ;  /* 0x0000000b080b7209 */ /* 0x001fca0007810000 */
[----:B----4-:R0:W1:Y:S01]  /*ea90*/  SHFL.IDX PT, R28, R11, RZ, 0x1f ;  /* 0x00001fff0b1c7589 */ /* 0x01006200000e0000 */
[----:B------:R-:W-:Y:S05]  /*eaa0*/  @P0 BRA `(.L_x_158) ;  /* 0x0000001400200947 */ /* 0x000fea0003800000 */
[----:B------:R-:W2:Y:S02]  /*eab0*/  LDC.64 R8, c[0x0][0x420] ;  /* 0x00010800ff087b82 */ /* 0x000ea40000000a00 */
[----:B--2---:R-:W-:-:S04]  /*eac0*/  ISETP.NE.U32.AND P0, PT, R8, RZ, PT ;  /* 0x000000ff0800720c */ /* 0x004fc80003f05070 */
[----:B------:R-:W-:-:S13]  /*ead0*/  ISETP.NE.AND.EX P0, PT, R9, RZ, PT, P0 ;  /* 0x000000ff0900720c */ /* 0x000fda0003f05300 */
[----:B------:R-:W-:Y:S05]  /*eae0*/  @P0 BRA `(.L_x_159) ;  /* 0x0000000c00940947 */ /* 0x000fea0003800000 */
[----:B------:R-:W-:Y:S01]  /*eaf0*/  IMAD.MOV.U32 R0, RZ, RZ, 0x100 ;  /* 0x00000100ff007424 */ /* 0x000fe200078e00ff */
[----:B------:R-:W-:Y:S01]  /*eb00*/  LOP3.LUT R9, RZ, R4, RZ, 0x33, !PT ;  /* 0x00000004ff097212 */ /* 0x000fe200078e33ff */
[----:B------:R-:W-:Y:S01]  /*eb10*/  BSSY.RECONVERGENT B1, `(.L_x_160) ;  /* 0x000001c000017945 */ /* 0x000fe20003800200 */
[----:B------:R-:W-:Y:S02]  /*eb20*/  IMAD.MOV.U32 R8, RZ, RZ, R3 ;  /* 0x000000ffff087224 */ /* 0x000fe400078e0003 */
[----:B------:R-:W-:-:S04]  /*eb30*/  VIADDMNMX R0, R3, R0, UR44, !PT ;  /* 0x0000002c03007e46 */ /* 0x000fc8000f800100 */
[----:B------:R-:W-:-:S04]  /*eb40*/  IADD3 R9, PT, PT, R0, -UR12, R9 ;  /* 0x8000000c00097c10 */ /* 0x000fc8000fffe009 */
[C---:B------:R-:W-:Y:S02]  /*eb50*/  LOP3.LUT R0, R9.reuse, 0x300, RZ, 0xc0, !PT ;  /* 0x0000030009007812 */ /* 0x040fe400078ec0ff */
[----:B------:R-:W-:Y:S02]  /*eb60*/  ISETP.GE.U32.AND P1, PT, R9, 0x300, PT ;  /* 0x000003000900780c */ /* 0x000fe40003f26070 */
[----:B------:R-:W-:Y:S02]  /*eb70*/  ISETP.NE.AND P0, PT, R0, 0x300, PT ;  /* 0x000003000000780c */ /* 0x000fe40003f05270 */
[----:B------:R-:W-:-:S11]  /*eb80*/  MOV R0, RZ ;  /* 0x000000ff00007202 */ /* 0x000fd60000000f00 */
[----:B------:R-:W-:Y:S05]  /*eb90*/  @!P0 BRA `(.L_x_161) ;  /* 0x00000000004c8947 */ /* 0x000fea0003800000 */
[----:B0-----:R-:W-:Y:S02]  /*eba0*/  IADD3 R11, PT, PT, R13, 0x440, RZ ;  /* 0x000004400d0b7810 */ /* 0x001fe40007ffe0ff */
[----:B------:R-:W-:Y:S02]  /*ebb0*/  LEA.HI R0, R9, 0x1, RZ, 0x18 ;  /* 0x0000000109007811 */ /* 0x000fe400078fc0ff */
[----:B------:R-:W-:Y:S02]  /*ebc0*/  LEA R11, R14, R11, 0x18 ;  /* 0x0000000b0e0b7211 */ /* 0x000fe400078ec0ff */
[----:B------:R-:W-:Y:S01]  /*ebd0*/  LOP3.LUT R9, R0, 0x3, RZ, 0xc0, !PT ;  /* 0x0000000300097812 */ /* 0x000fe200078ec0ff */
[----:B------:R-:W-:Y:S01]  /*ebe0*/  IMAD.MOV.U32 R0, RZ, RZ, RZ ;  /* 0x000000ffff007224 */ /* 0x000fe200078e00ff */
[----:B------:R-:W-:Y:S01]  /*ebf0*/  MOV R8, R3 ;  /* 0x0000000300087202 */ /* 0x000fe20000000f00 */
[----:B------:R-:W-:Y:S01]  /*ec00*/  IMAD R11, R4, 0x4, R11 ;  /* 0x00000004040b7824 */ /* 0x000fe200078e020b */
[----:B------:R-:W-:-:S07]  /*ec10*/  IADD3 R9, PT, PT, -R9, RZ, RZ ;  /* 0x000000ff09097210 */ /* 0x000fce0007ffe1ff */
.L_x_162:
[----:B------:R-:W1:Y:S01]  /*ec20*/  LDS R12, [R11] ;  /* 0x000000000b0c7984 */ /* 0x000e620000000800 */
[----:B------:R-:W-:Y:S01]  /*ec30*/  VIADD R9, R9, 0x1 ;  /* 0x0000000109097836 */ /* 0x000fe20000000000 */
[----:B------:R-:W-:-:S04]  /*ec40*/  IADD3 R8, PT, PT, R8, 0x100, RZ ;  /* 0x0000010008087810 */ /* 0x000fc80007ffe0ff */
[----:B------:R-:W-:Y:S01]  /*ec50*/  ISETP.NE.AND P0, PT, R9, RZ, PT ;  /* 0x000000ff0900720c */ /* 0x000fe20003f05270 */
[----:B-1----:R-:W-:-:S04]  /*ec60*/  FADD.FTZ R12, -R28, R12 ;  /* 0x0000000c1c0c7221 */ /* 0x002fc80000010100 */
[----:B------:R-:W-:-:S06]  /*ec70*/  FMUL.FTZ R12, R12, 1.4426950216293334961 ;  /* 0x3fb8aa3b0c0c7820 */ /* 0x000fcc0000410000 */
[----:B------:R-:W0:Y:S02]  /*ec80*/  MUFU.EX2 R12, R12 ;  /* 0x0000000c000c7308 */ /* 0x000e240000000800 */
[----:B0-----:R0:W-:Y:S01]  /*ec90*/  STS [R11], R12 ;  /* 0x0000000c0b007388 */ /* 0x0011e20000000800 */
[----:B------:R-:W-:Y:S01]  /*eca0*/  FADD.FTZ R0, R12, R0 ;  /* 0x000000000c007221 */ /* 0x000fe20000010000 */
[----:B0-----:R-:W-:Y:S01]  /*ecb0*/  VIADD R11, R11, 0x400 ;  /* 0x000004000b0b7836 */ /* 0x001fe20000000000 */
[----:B------:R-:W-:Y:S06]  /*ecc0*/  @P0 BRA `(.L_x_162) ;  /* 0xfffffffc00d40947 */ /* 0x000fec000383ffff */
.L_x_161:
[----:B------:R-:W-:Y:S05]  /*ecd0*/  BSYNC.RECONVERGENT B1 ;  /* 0x0000000000017941 */ /* 0x000fea0003800200 */
.L_x_160:
[----:B------:R-:W-:Y:S05]  /*ece0*/  @!P1 BRA `(.L_x_158) ;  /* 0x0000001000909947 */ /* 0x000fea0003800000 */
[----:B------:R-:W-:Y:S01]  /*ecf0*/  IADD3 R9, PT, PT, -R8, UR44, RZ ;  /* 0x0000002c08097c10 */ /* 0x000fe2000fffe1ff */
[----:B------:R-:W-:Y:S01]  /*ed00*/  USHF.L.U32 UR4, UR12, 0x2, URZ ;  /* 0x000000020c047899 */ /* 0x000fe200080006ff */
[----:B------:R-:W-:Y:S01]  /*ed10*/  IADD3 R13, PT, PT, R13, 0x440, RZ ;  /* 0x000004400d0d7810 */ /* 0x000fe20007ffe0ff */
[----:B------:R-:W-:Y:S01]  /*ed20*/  BSSY.RECONVERGENT B1, `(.L_x_163) ;  /* 0x000006e000017945 */ /* 0x000fe20003800200 */
[----:B------:R-:W-:Y:S02]  /*ed30*/  ISETP.GT.AND P1, PT, R9, 0xc00, PT ;  /* 0x00000c000900780c */ /* 0x000fe40003f24270 */
[----:B------:R-:W-:Y:S02]  /*ed40*/  LEA R14, R14, R13, 0x18 ;  /* 0x0000000d0e0e7211 */ /* 0x000fe400078ec0ff */
[----:B------:R-:W-:Y:S02]  /*ed50*/  LEA R9, R8, -UR4, 0x2 ;  /* 0x8000000408097c11 */ /* 0x000fe4000f8e10ff */
[----:B------:R-:W-:-:S02]  /*ed60*/  PLOP3.LUT P0, PT, PT, PT, PT, 0x80, 0x8 ;  /* 0x000000000008781c */ /* 0x000fc40003f0f070 */
[----:B------:R-:W-:-:S05]  /*ed70*/  IADD3 R9, PT, PT, R9, 0x800, R14 ;  /* 0x0000080009097810 */ /* 0x000fca0007ffe00e */
[----:B------:R-:W-:Y:S06]  /*ed80*/  @!P1 BRA `(.L_x_164) ;  /* 0x00000004009c9947 */ /* 0x000fec0003800000 */
[----:B------:R-:W-:Y:S01]  /*ed90*/  IMAD.U32 R29, RZ, RZ, UR44 ;  /* 0x0000002cff1d7e24 */ /* 0x000fe2000f8e00ff */
[----:B------:R-:W-:-:S04]  /*eda0*/  PLOP3.LUT P0, PT, PT, PT, PT, 0x8, 0x80 ;  /* 0x000000000080781c */ /* 0x000fc80003f0e170 */
[----:B------:R-:W-:-:S09]  /*edb0*/  IADD3 R29, PT, PT, R29, -0xc00, RZ ;  /* 0xfffff4001d1d7810 */ /* 0x000fd20007ffe0ff */
.L_x_165:
[----:B0-----:R-:W1:Y:S01]  /*edc0*/  LDS R11, [R9+-0x800] ;  /* 0xfff80000090b7984 */ /* 0x001e620000000800 */
[----:B------:R-:W-:-:S03]  /*edd0*/  VIADD R8, R8, 0x1000 ;  /* 0x0000100008087836 */ /* 0x000fc60000000000 */
[----:B------:R-:W0:Y:S02]  /*ede0*/  LDS R12, [R9+-0x400] ;  /* 0xfffc0000090c7984 */ /* 0x000e240000000800 */
[----:B------:R-:W-:Y:S02]  /*edf0*/  ISETP.GE.AND P1, PT, R8, R29, PT ;  /* 0x0000001d0800720c */ /* 0x000fe40003f26270 */
[----:B------:R-:W2:Y:S04]  /*ee00*/  LDS R13, [R9] ;  /* 0x00000000090d7984 */ /* 0x000ea80000000800 */
[----:B------:R-:W3:Y:S04]  /*ee10*/  LDS R14, [R9+0x400] ;  /* 0x00040000090e7984 */ /* 0x000ee80000000800 */
[----:B------:R-:W4:Y:S04]  /*ee20*/  LDS R15, [R9+0x800] ;  /* 0x00080000090f7984 */ /* 0x000f280000000800 */
[----:B------:R-:W5:Y:S04]  /*ee30*/  LDS R16, [R9+0xc00] ;  /* 0x000c000009107984 */ /* 0x000f680000000800 */
[----:B------:R-:W5:Y:S04]  /*ee40*/  LDS R17, [R9+0x1000] ;  /* 0x0010000009117984 */ /* 0x000f680000000800 */
[----:B------:R-:W5:Y:S04]  /*ee50*/  LDS R18, [R9+0x1400] ;  /* 0x0014000009127984 */ /* 0x000f680000000800 */
[----:B------:R-:W5:Y:S04]  /*ee60*/  LDS R19, [R9+0x1800] ;  /* 0x0018000009137984 */ /* 0x000f680000000800 */
[----:B------:R-:W5:Y:S04]  /*ee70*/  LDS R20, [R9+0x1c00] ;  /* 0x001c000009147984 */ /* 0x000f680000000800 */
[----:B------:R-:W5:Y:S01]  /*ee80*/  LDS R22, [R9+0x2000] ;  /* 0x0020000009167984 */ /* 0x000f620000000800 */
[----:B-1----:R-:W-:-:S03]  /*ee90*/  FADD.FTZ R11, -R28, R11 ;  /* 0x0000000b1c0b7221 */ /* 0x002fc60000010100 */
[----:B------:R-:W1:Y:S01]  /*eea0*/  LDS R23, [R9+0x2400] ;  /* 0x0024000009177984 */ /* 0x000e620000000800 */
[C---:B0-----:R-:W-:Y:S01]  /*eeb0*/  FADD.FTZ R12, -R28.reuse, R12 ;  /* 0x0000000c1c0c7221 */ /* 0x041fe20000010100 */
[----:B------:R-:W-:Y:S02]  /*eec0*/  FMUL.FTZ R11, R11, 1.4426950216293334961 ;  /* 0x3fb8aa3b0b0b7820 */ /* 0x000fe40000410000 */
[----:B------:R-:W0:Y:S01]  /*eed0*/  LDS R24, [R9+0x2800] ;  /* 0x0028000009187984 */ /* 0x000e220000000800 */
[----:B--2---:R-:W-:Y:S01]  /*eee0*/  FADD.FTZ R13, -R28, R13 ;  /* 0x0000000d1c0d7221 */ /* 0x004fe20000010100 */
[----:B------:R-:W-:Y:S02]  /*eef0*/  FMUL.FTZ R12, R12, 1.4426950216293334961 ;  /* 0x3fb8aa3b0c0c7820 */ /* 0x000fe40000410000 */
[----:B------:R-:W2:Y:S01]  /*ef00*/  MUFU.EX2 R11, R11 ;  /* 0x0000000b000b7308 */ /* 0x000ea20000000800 */
[----:B------:R-:W0:Y:S01]  /*ef10*/  LDS R25, [R9+0x2c00] ;  /* 0x002c000009197984 */ /* 0x000e220000000800 */
[C---:B---3--:R-:W-:Y:S01]  /*ef20*/  FADD.FTZ R14, -R28.reuse, R14 ;  /* 0x0000000e1c0e7221 */ /* 0x048fe20000010100 */
[----:B------:R-:W-:Y:S01]  /*ef30*/  FMUL.FTZ R13, R13, 1.4426950216293334961 ;  /* 0x3fb8aa3b0d0d7820 */ /* 0x000fe20000410000 */
[----:B------:R-:W3:Y:S01]  /*ef40*/  MUFU.EX2 R12, R12 ;  /* 0x0000000c000c7308 */ /* 0x000ee20000000800 */
[----:B------:R-:W0:Y:S01]  /*ef50*/  LDS R26, [R9+0x3000] ;  /* 0x00300000091a7984 */ /* 0x000e220000000800 */
[----:B----4-:R-:W-:Y:S01]  /*ef60*/  FADD.FTZ R15, -R28, R15 ;  /* 0x0000000f1c0f7221 */ /* 0x010fe20000010100 */
[----:B------:R-:W-:Y:S01]  /*ef70*/  FMUL.FTZ R14, R14, 1.4426950216293334961 ;  /* 0x3fb8aa3b0e0e7820 */ /* 0x000fe20000410000 */
[C---:B-----5:R-:W-:Y:S01]  /*ef80*/  FADD.FTZ R16, -R28.reuse, R16 ;  /* 0x000000101c107221 */ /* 0x060fe20000010100 */
[----:B------:R-:W4:Y:S01]  /*ef90*/  MUFU.EX2 R13, R13 ;  /* 0x0000000d000d7308 */ /* 0x000f220000000800 */
[----:B------:R-:W5:Y:S01]  /*efa0*/  LDS R27, [R9+0x3400] ;  /* 0x00340000091b7984 */ /* 0x000f620000000800 */
[----:B------:R-:W-:Y:S01]  /*efb0*/  FMUL.FTZ R15, R15, 1.4426950216293334961 ;  /* 0x3fb8aa3b0f0f7820 */ /* 0x000fe20000410000 */
[----:B------:R-:W-:Y:S01]  /*efc0*/  FADD.FTZ R17, -R28, R17 ;  /* 0x000000111c117221 */ /* 0x000fe20000010100 */
[----:B------:R-:W4:Y:S01]  /*efd0*/  MUFU.EX2 R14, R14 ;  /* 0x0000000e000e7308 */ /* 0x000f220000000800 */
[----:B------:R-:W-:Y:S01]  /*efe0*/  FMUL.FTZ R16, R16, 1.4426950216293334961 ;  /* 0x3fb8aa3b10107820 */ /* 0x000fe20000410000 */
[----:B--2---:R-:W-:Y:S01]  /*eff0*/  FADD.FTZ R0, R11, R0 ;  /* 0x000000000b007221 */ /* 0x004fe20000010000 */
[----:B------:R-:W-:Y:S01]  /*f000*/  FADD.FTZ R18, -R28, R18 ;  /* 0x000000121c127221 */ /* 0x000fe20000010100 */
[----:B------:R-:W2:Y:S01]  /*f010*/  MUFU.EX2 R15, R15 ;  /* 0x0000000f000f7308 */ /* 0x000ea20000000800 */
[----:B------:R-:W-:Y:S01]  /*f020*/  FMUL.FTZ R17, R17, 1.4426950216293334961 ;  /* 0x3fb8aa3b11117820 */ /* 0x000fe20000410000 */
[----:B---3--:R-:W-:Y:S01]  /*f030*/  FADD.FTZ R0, R0, R12 ;  /* 0x0000000c00007221 */ /* 0x008fe20000010000 */
[----:B------:R-:W-:Y:S01]  /*f040*/  FADD.FTZ R19, -R28, R19 ;  /* 0x000000131c137221 */ /* 0x000fe20000010100 */
[----:B------:R-:W3:Y:S01]  /*f050*/  MUFU.EX2 R16, R16 ;  /* 0x0000001000107308 */ /* 0x000ee20000000800 */
[----:B------:R-:W-:Y:S01]  /*f060*/  FMUL.FTZ R18, R18, 1.4426950216293334961 ;  /* 0x3fb8aa3b12127820 */ /* 0x000fe20000410000 */
[----:B----4-:R-:W-:Y:S01]  /*f070*/  FADD.FTZ R0, R0, R13 ;  /* 0x0000000d00007221 */ /* 0x010fe20000010000 */
[----:B------:R-:W-:Y:S01]  /*f080*/  FADD.FTZ R20, -R28, R20 ;  /* 0x000000141c147221 */ /* 0x000fe20000010100 */
[----:B------:R-:W4:Y:S01]  /*f090*/  MUFU.EX2 R17, R17 ;  /* 0x0000001100117308 */ /* 0x000f220000000800 */
[----:B------:R-:W-:Y:S01]  /*f0a0*/  FMUL.FTZ R19, R19, 1.4426950216293334961 ;  /* 0x3fb8aa3b13137820 */ /* 0x000fe20000410000 */
[----:B------:R-:W-:Y:S01]  /*f0b0*/  FADD.FTZ R0, R0, R14 ;  /* 0x0000000e00007221 */ /* 0x000fe20000010000 */
[----:B------:R-:W-:Y:S01]  /*f0c0*/  FADD.FTZ R22, -R28, R22 ;  /* 0x000000161c167221 */ /* 0x000fe20000010100 */
[----:B------:R-:W4:Y:S01]  /*f0d0*/  MUFU.EX2 R18, R18 ;  /* 0x0000001200127308 */ /* 0x000f220000000800 */
[----:B------:R-:W-:Y:S01]  /*f0e0*/  FMUL.FTZ R20, R20, 1.4426950216293334961 ;  /* 0x3fb8aa3b14147820 */ /* 0x000fe20000410000 */
[----:B--2---:R-:W-:Y:S01]  /*f0f0*/  FADD.FTZ R0, R0, R15 ;  /* 0x0000000f00007221 */ /* 0x004fe20000010000 */
[----:B-1----:R-:W-:Y:S01]  /*f100*/  FADD.FTZ R23, -R28, R23 ;  /* 0x000000171c177221 */ /* 0x002fe20000010100 */
[----:B------:R-:W1:Y:S01]  /*f110*/  MUFU.EX2 R19, R19 ;  /* 0x0000001300137308 */ /* 0x000e620000000800 */
[----:B------:R-:W-:Y:S01]  /*f120*/  FMUL.FTZ R22, R22, 1.4426950216293334961 ;  /* 0x3fb8aa3b16167820 */ /* 0x000fe20000410000 */
[----:B---3--:R-:W-:Y:S01]  /*f130*/  FADD.FTZ R0, R0, R16 ;  /* 0x0000001000007221 */ /* 0x008fe20000010000 */
[----:B0-----:R-:W-:Y:S01]  /*f140*/  FADD.FTZ R24, -R28, R24 ;  /* 0x000000181c187221 */ /* 0x001fe20000010100 */
[----:B------:R-:W0:Y:S01]  /*f150*/  MUFU.EX2 R20, R20 ;  /* 0x0000001400147308 */ /* 0x000e220000000800 */
[----:B------:R-:W-:Y:S01]  /*f160*/  FMUL.FTZ R23, R23, 1.4426950216293334961 ;  /* 0x3fb8aa3b17177820 */ /* 0x000fe20000410000 */
[----:B----4-:R-:W-:Y:S01]  /*f170*/  FADD.FTZ R0, R0, R17 ;  /* 0x0000001100007221 */ /* 0x010fe20000010000 */
[----:B------:R-:W-:Y:S01]  /*f180*/  FMUL.FTZ R24, R24, 1.4426950216293334961 ;  /* 0x3fb8aa3b18187820 */ /* 0x000fe20000410000 */
[----:B------:R-:W2:Y:S01]  /*f190*/  MUFU.EX2 R22, R22 ;  /* 0x0000001600167308 */ /* 0x000ea20000000800 */
[----:B------:R-:W-:Y:S01]  /*f1a0*/  FADD.FTZ R25, -R28, R25 ;  /* 0x000000191c197221 */ /* 0x000fe20000010100 */
[----:B------:R-:W-:Y:S01]  /*f1b0*/  FADD.FTZ R0, R0, R18 ;  /* 0x0000001200007221 */ /* 0x000fe20000010000 */
[----:B------:R-:W-:Y:S01]  /*f1c0*/  STS [R9+-0x800], R11 ;  /* 0xfff8000b09007388 */ /* 0x000fe20000000800 */
[----:B------:R-:W3:Y:S01]  /*f1d0*/  MUFU.EX2 R23, R23 ;  /* 0x0000001700177308 */ /* 0x000ee20000000800 */
[----:B------:R-:W-:Y:S01]  /*f1e0*/  FADD.FTZ R26, -R28, R26 ;  /* 0x0000001a1c1a7221 */ /* 0x000fe20000010100 */
[----:B------:R-:W-:Y:S01]  /*f1f0*/  FMUL.FTZ R25, R25, 1.4426950216293334961 ;  /* 0x3fb8aa3b19197820 */ /* 0x000fe20000410000 */
[----:B-1----:R-:W-:Y:S01]  /*f200*/  FADD.FTZ R0, R0, R19 ;  /* 0x0000001300007221 */ /* 0x002fe20000010000 */
[----:B------:R-:W1:Y:S01]  /*f210*/  MUFU.EX2 R24, R24 ;  /* 0x0000001800187308 */ /* 0x000e620000000800 */
[----:B-----5:R-:W-:Y:S01]  /*f220*/  FADD.FTZ R27, -R28, R27 ;  /* 0x0000001b1c1b7221 */ /* 0x020fe20000010100 */
[----:B------:R-:W-:Y:S01]  /*f230*/  FMUL.FTZ R26, R26, 1.4426950216293334961 ;  /* 0x3fb8aa3b1a1a7820 */ /* 0x000fe20000410000 */
[----:B0-----:R-:W-:Y:S01]  /*f240*/  FADD.FTZ R0, R0, R20 ;  /* 0x0000001400007221 */ /* 0x001fe20000010000 */
[----:B------:R-:W0:Y:S01]  /*f250*/  MUFU.EX2 R25, R25 ;  /* 0x0000001900197308 */ /* 0x000e220000000800 */
[----:B------:R-:W-:Y:S01]  /*f260*/  FMUL.FTZ R27, R27, 1.4426950216293334961 ;  /* 0x3fb8aa3b1b1b7820 */ /* 0x000fe20000410000 */
[----:B------:R-:W-:Y:S01]  /*f270*/  STS [R9+-0x400], R12 ;  /* 0xfffc000c09007388 */ /* 0x000fe20000000800 */
[----:B--2---:R-:W-:Y:S01]  /*f280*/  FADD.FTZ R0, R0, R22 ;  /* 0x0000001600007221 */ /* 0x004fe20000010000 */
[----:B------:R-:W2:Y:S02]  /*f290*/  MUFU.EX2 R26, R26 ;  /* 0x0000001a001a7308 */ /* 0x000ea40000000800 */
[----:B------:R-:W-:Y:S01]  /*f2a0*/  STS [R9], R13 ;  /* 0x0000000d09007388 */ /* 0x000fe20000000800 */
[----:B---3--:R-:W-:Y:S01]  /*f2b0*/  FADD.FTZ R0, R0, R23 ;  /* 0x0000001700007221 */ /* 0x008fe20000010000 */
[----:B------:R-:W3:Y:S02]  /*f2c0*/  MUFU.EX2 R27, R27 ;  /* 0x0000001b001b7308 */ /* 0x000ee40000000800 */
[----:B------:R-:W-:Y:S01]  /*f2d0*/  STS [R9+0x400], R14 ;  /* 0x0004000e09007388 */ /* 0x000fe20000000800 */
[----:B-1----:R-:W-:-:S03]  /*f2e0*/  FADD.FTZ R0, R0, R24 ;  /* 0x0000001800007221 */ /* 0x002fc60000010000 */
[----:B------:R-:W-:Y:S01]  /*f2f0*/  STS [R9+0x800], R15 ;  /* 0x0008000f09007388 */ /* 0x000fe20000000800 */
[----:B0-----:R-:W-:-:S03]  /*f300*/  FADD.FTZ R0, R0, R25 ;  /* 0x0000001900007221 */ /* 0x001fc60000010000 */
[----:B------:R-:W-:Y:S01]  /*f310*/  STS [R9+0xc00], R16 ;  /* 0x000c001009007388 */ /* 0x000fe20000000800 */
[----:B--2---:R-:W-:-:S03]  /*f320*/  FADD.FTZ R0, R0, R26 ;  /* 0x0000001a00007221 */ /* 0x004fc60000010000 */
[----:B------:R-:W-:Y:S01]  /*f330*/  STS [R9+0x1000], R17 ;  /* 0x0010001109007388 */ /* 0x000fe20000000800 */
[----:B---3--:R-:W-:-:S03]  /*f340*/  FADD.FTZ R0, R0, R27 ;  /* 0x0000001b00007221 */ /* 0x008fc60000010000 */
[----:B------:R-:W-:Y:S04]  /*f350*/  STS [R9+0x1400], R18 ;  /* 0x0014001209007388 */ /* 0x000fe80000000800 */
[----:B------:R-:W-:Y:S04]  /*f360*/  STS [R9+0x1800], R19 ;  /* 0x0018001309007388 */ /* 0x000fe80000000800 */
[----:B------:R-:W-:Y:S04]  /*f370*/  STS [R9+0x1c00], R20 ;  /* 0x001c001409007388 */ /* 0x000fe80000000800 */
[----:B------:R-:W-:Y:S04]  /*f380*/  STS [R9+0x2000], R22 ;  /* 0x0020001609007388 */ /* 0x000fe80000000800 */
[----:B------:R-:W-:Y:S04]  /*f390*/  STS [R9+0x2400], R23 ;  /* 0x0024001709007388 */ /* 0x000fe80000000800 */
[----:B------:R-:W-:Y:S04]  /*f3a0*/  STS [R9+0x2800], R24 ;  /* 0x0028001809007388 */ /* 0x000fe80000000800 */
[----:B------:R-:W-:Y:S04]  /*f3b0*/  STS [R9+0x2c00], R25 ;  /* 0x002c001909007388 */ /* 0x000fe80000000800 */
[----:B------:R-:W-:Y:S04]  /*f3c0*/  STS [R9+0x3000], R26 ;  /* 0x0030001a09007388 */ /* 0x000fe80000000800 */
[----:B------:R0:W-:Y:S02]  /*f3d0*/  STS [R9+0x3400], R27 ;  /* 0x0034001b09007388 */ /* 0x0001e40000000800 */
[----:B0-----:R-:W-:Y:S01]  /*f3e0*/  IADD3 R9, PT, PT, R9, 0x4000, RZ ;  /* 0x0000400009097810 */ /* 0x001fe20007ffe0ff */
[----:B------:R-:W-:Y:S06]  /*f3f0*/  @!P1 BRA `(.L_x_165) ;  /* 0xfffffff800709947 */ /* 0x000fec000383ffff */
.L_x_164:
[----:B------:R-:W-:Y:S05]  /*f400*/  BSYNC.RECONVERGENT B1 ;  /* 0x0000000000017941 */ /* 0x000fea0003800200 */
.L_x_163:
[----:B0-----:R-:W-:Y:S01]  /*f410*/  IADD3 R11, PT, PT, -R8, UR44, RZ ;  /* 0x0000002c080b7c10 */ /* 0x001fe2000fffe1ff */
[----:B------:R-:W-:Y:S03]  /*f420*/  BSSY.RECONVERGENT B1, `(.L_x_166) ;  /* 0x0000036000017945 */ /* 0x000fe60003800200 */
[----:B------:R-:W-:-:S13]  /*f430*/  ISETP.GT.AND P1, PT, R11, 0x400, PT ;  /* 0x000004000b00780c */ /* 0x000fda0003f24270 */
[----:B------:R-:W-:Y:S05]  /*f440*/  @!P1 BRA `(.L_x_167) ;  /* 0x0000000000cc9947 */ /* 0x000fea0003800000 */
[----:B------:R-:W1:Y:S01]  /*f450*/  LDS R11, [R9+-0x800] ;  /* 0xfff80000090b7984 */ /* 0x000e620000000800 */
[----:B------:R-:W-:Y:S01]  /*f460*/  PLOP3.LUT P0, PT, PT, PT, PT, 0x8, 0x80 ;  /* 0x000000000080781c */ /* 0x000fe20003f0e170 */
[----:B------:R-:W-:Y:S02]  /*f470*/  VIADD R8, R8, 0x800 ;  /* 0x0000080008087836 */ /* 0x000fe40000000000 */
[----:B------:R-:W0:Y:S04]  /*f480*/  LDS R12, [R9+-0x400] ;  /* 0xfffc0000090c7984 */ /* 0x000e280000000800 */
[----:B------:R-:W2:Y:S04]  /*f490*/  LDS R13, [R9] ;  /* 0x00000000090d7984 */ /* 0x000ea80000000800 */
[----:B------:R-:W3:Y:S04]  /*f4a0*/  LDS R14, [R9+0x400] ;  /* 0x00040000090e7984 */ /* 0x000ee80000000800 */
[----:B------:R-:W4:Y:S04]  /*f4b0*/  LDS R15, [R9+0x800] ;  /* 0x00080000090f7984 */ /* 0x000f280000000800 */
[----:B------:R-:W5:Y:S04]  /*f4c0*/  LDS R16, [R9+0xc00] ;  /* 0x000c000009107984 */ /* 0x000f680000000800 */
[----:B------:R-:W5:Y:S04]  /*f4d0*/  LDS R17, [R9+0x1000] ;  /* 0x0010000009117984 */ /* 0x000f680000000800 */
[----:B------:R-:W5:Y:S01]  /*f4e0*/  LDS R18, [R9+0x1400] ;  /* 0x0014000009127984 */ /* 0x000f620000000800 */
[C---:B-1----:R-:W-:Y:S01]  /*f4f0*/  FADD.FTZ R11, -R28.reuse, R11 ;  /* 0x0000000b1c0b7221 */ /* 0x042fe20000010100 */
[----:B0-----:R-:W-:-:S03]  /*f500*/  FADD.FTZ R12, -R28, R12 ;  /* 0x0000000c1c0c7221 */ /* 0x001fc60000010100 */
[----:B------:R-:W-:Y:S01]  /*f510*/  FMUL.FTZ R11, R11, 1.4426950216293334961 ;  /* 0x3fb8aa3b0b0b7820 */ /* 0x000fe20000410000 */
[----:B--2---:R-:W-:Y:S01]  /*f520*/  FADD.FTZ R13, -R28, R13 ;  /* 0x0000000d1c0d7221 */ /* 0x004fe20000010100 */
[----:B------:R-:W-:-:S04]  /*f530*/  FMUL.FTZ R12, R12, 1.4426950216293334961 ;  /* 0x3fb8aa3b0c0c7820 */ /* 0x000fc80000410000 */
[----:B------:R-:W0:Y:S01]  /*f540*/  MUFU.EX2 R11, R11 ;  /* 0x0000000b000b7308 */ /* 0x000e220000000800 */
[C---:B---3--:R-:W-:Y:S01]  /*f550*/  FADD.FTZ R14, -R28.reuse, R14 ;  /* 0x0000000e1c0e7221 */ /* 0x048fe20000010100 */
[----:B------:R-:W-:Y:S02]  /*f560*/  FMUL.FTZ R13, R13, 1.4426950216293334961 ;  /* 0x3fb8aa3b0d0d7820 */ /* 0x000fe40000410000 */
[----:B------:R-:W1:Y:S01]  /*f570*/  MUFU.EX2 R12, R12 ;  /* 0x0000000c000c7308 */ /* 0x000e620000000800 */
[----:B----4-:R-:W-:Y:S01]  /*f580*/  FADD.FTZ R15, -R28, R15 ;  /* 0x0000000f1c0f7221 */ /* 0x010fe20000010100 */
[----:B------:R-:W-:Y:S02]  /*f590*/  FMUL.FTZ R14, R14, 1.4426950216293334961 ;  /* 0x3fb8aa3b0e0e7820 */ /* 0x000fe40000410000 */
[----:B------:R-:W2:Y:S01]  /*f5a0*/  MUFU.EX2 R13, R13 ;  /* 0x0000000d000d7308 */ /* 0x000ea20000000800 */
[----:B-----5:R-:W-:Y:S01]  /*f5b0*/  FADD.FTZ R16, -R28, R16 ;  /* 0x000000101c107221 */ /* 0x020fe20000010100 */
[----:B------:R-:W-:-:S02]  /*f5c0*/  FMUL.FTZ R15, R15, 1.4426950216293334961 ;  /* 0x3fb8aa3b0f0f7820 */ /* 0x000fc40000410000 */
[----:B------:R-:W3:Y:S01]  /*f5d0*/  MUFU.EX2 R14, R14 ;  /* 0x0000000e000e7308 */ /* 0x000ee20000000800 */
[----:B------:R-:W-:Y:S01]  /*f5e0*/  FADD.FTZ R17, -R28, R17 ;  /* 0x000000111c117221 */ /* 0x000fe20000010100 */
[----:B------:R-:W-:Y:S01]  /*f5f0*/  FMUL.FTZ R16, R16, 1.4426950216293334961 ;  /* 0x3fb8aa3b10107820 */ /* 0x000fe20000410000 */
[----:B0-----:R-:W-:Y:S01]  /*f600*/  FADD.FTZ R0, R0, R11 ;  /* 0x0000000b00007221 */ /* 0x001fe20000010000 */
[----:B------:R-:W0:Y:S01]  /*f610*/  MUFU.EX2 R15, R15 ;  /* 0x0000000f000f7308 */ /* 0x000e220000000800 */
[----:B------:R-:W-:Y:S01]  /*f620*/  FADD.FTZ R18, -R28, R18 ;  /* 0x000000121c127221 */ /* 0x000fe20000010100 */
[----:B------:R-:W-:Y:S01]  /*f630*/  FMUL.FTZ R17, R17, 1.4426950216293334961 ;  /* 0x3fb8aa3b11117820 */ /* 0x000fe20000410000 */
[----:B-1----:R-:W-:Y:S01]  /*f640*/  FADD.FTZ R0, R0, R12 ;  /* 0x0000000c00007221 */ /* 0x002fe20000010000 */
[----:B------:R-:W1:Y:S01]  /*f650*/  MUFU.EX2 R16, R16 ;  /* 0x0000001000107308 */ /* 0x000e620000000800 */
[----:B------:R-:W-:Y:S01]  /*f660*/  FMUL.FTZ R18, R18, 1.4426950216293334961 ;  /* 0x3fb8aa3b12127820 */ /* 0x000fe20000410000 */
[----:B------:R-:W-:Y:S01]  /*f670*/  STS [R9+-0x800], R11 ;  /* 0xfff8000b09007388 */ /* 0x000fe20000000800 */
[----:B--2---:R-:W-:Y:S01]  /*f680*/  FADD.FTZ R0, R0, R13 ;  /* 0x0000000d00007221 */ /* 0x004fe20000010000 */
[----:B------:R-:W2:Y:S02]  /*f690*/  MUFU.EX2 R17, R17 ;  /* 0x0000001100117308 */ /* 0x000ea40000000800 */
[----:B------:R-:W-:Y:S01]  /*f6a0*/  STS [R9+-0x400], R12 ;  /* 0xfffc000c09007388 */ /* 0x000fe20000000800 */
[----:B---3--:R-:W-:Y:S01]  /*f6b0*/  FADD.FTZ R0, R0, R14 ;  /* 0x0000000e00007221 */ /* 0x008fe20000010000 */
[----:B------:R-:W3:Y:S02]  /*f6c0*/  MUFU.EX2 R18, R18 ;  /* 0x0000001200127308 */ /* 0x000ee40000000800 */
[----:B------:R-:W-:Y:S01]  /*f6d0*/  STS [R9], R13 ;  /* 0x0000000d09007388 */ /* 0x000fe20000000800 */
[----:B0-----:R-:W-:-:S03]  /*f6e0*/  FADD.FTZ R0, R0, R15 ;  /* 0x0000000f00007221 */ /* 0x001fc60000010000 */
[----:B------:R-:W-:Y:S01]  /*f6f0*/  STS [R9+0x400], R14 ;  /* 0x0004000e09007388 */ /* 0x000fe20000000800 */
[----:B-1----:R-:W-:-:S03]  /*f700*/  FADD.FTZ R0, R0, R16 ;  /* 0x0000001000007221 */ /* 0x002fc60000010000 */
[----:B------:R-:W-:Y:S01]  /*f710*/  STS [R9+0x800], R15 ;  /* 0x0008000f09007388 */ /* 0x000fe20000000800 */
[----:B--2---:R-:W-:-:S03]  /*f720*/  FADD.FTZ R0, R0, R17 ;  /* 0x0000001100007221 */ /* 0x004fc60000010000 */
[----:B------:R-:W-:Y:S01]  /*f730*/  STS [R9+0xc00], R16 ;  /* 0x000c001009007388 */ /* 0x000fe20000000800 */
[----:B---3--:R-:W-:-:S03]  /*f740*/  FADD.FTZ R0, R0, R18 ;  /* 0x0000001200007221 */ /* 0x008fc60000010000 */
[----:B------:R-:W-:Y:S04]  /*f750*/  STS [R9+0x1000], R17 ;  /* 0x0010001109007388 */ /* 0x000fe80000000800 */
[----:B------:R0:W-:Y:S02]  /*f760*/  STS [R9+0x1400], R18 ;  /* 0x0014001209007388 */ /* 0x0001e40000000800 */
[----:B0-----:R-:W-:-:S07]  /*f770*/  IADD3 R9, PT, PT, R9, 0x2000, RZ ;  /* 0x0000200009097810 */ /* 0x001fce0007ffe0ff */
.L_x_167:
[----:B------:R-:W-:Y:S05]  /*f780*/  BSYNC.RECONVERGENT B1 ;  /* 0x0000000000017941 */ /* 0x000fea0003800200 */
.L_x_166:
[----:B------:R-:W-:-:S13]  /*f790*/  ISETP.LT.OR P0, PT, R8, UR44, P0 ;  /* 0x0000002c08007c0c */ /* 0x000fda0008701670 */
[----:B------:R-:W-:Y:S05]  /*f7a0*/  @!P0 BRA `(.L_x_158) ;  /* 0x0000000400e08947 */ /* 0x000fea0003800000 */
[----:B------:R-:W1:Y:S04]  /*f7b0*/  LDS R8, [R9+-0x800] ;  /* 0xfff8000009087984 */ /* 0x000e680000000800 */
[----:B------:R-:W0:Y:S04]  /*f7c0*/  LDS R11, [R9+-0x400] ;  /* 0xfffc0000090b7984 */ /* 0x000e280000000800 */
[----:B------:R-:W2:Y:S04]  /*f7d0*/  LDS R12, [R9] ;  /* 0x00000000090c7984 */ /* 0x000ea80000000800 */
[----:B------:R-:W3:Y:S01]  /*f7e0*/  LDS R13, [R9+0x400] ;  /* 0x00040000090d7984 */ /* 0x000ee20000000800 */
[C---:B-1----:R-:W-:Y:S01]  /*f7f0*/  FADD.FTZ R8, -R28.reuse, R8 ;  /* 0x000000081c087221 */ /* 0x042fe20000010100 */
[----:B0-----:R-:W-:-:S03]  /*f800*/  FADD.FTZ R11, -R28, R11 ;  /* 0x0000000b1c0b7221 */ /* 0x001fc60000010100 */
[----:B------:R-:W-:Y:S01]  /*f810*/  FMUL.FTZ R8, R8, 1.4426950216293334961 ;  /* 0x3fb8aa3b08087820 */ /* 0x000fe20000410000 */
[----:B--2---:R-:W-:Y:S01]  /*f820*/  FADD.FTZ R12, -R28, R12 ;  /* 0x0000000c1c0c7221 */ /* 0x004fe20000010100 */
[----:B------:R-:W-:-:S04]  /*f830*/  FMUL.FTZ R11, R11, 1.4426950216293334961 ;  /* 0x3fb8aa3b0b0b7820 */ /* 0x000fc80000410000 */
[----:B------:R-:W0:Y:S01]  /*f840*/  MUFU.EX2 R8, R8 ;  /* 0x0000000800087308 */ /* 0x000e220000000800 */
[----:B---3--:R-:W-:Y:S01]  /*f850*/  FADD.FTZ R13, -R28, R13 ;  /* 0x0000000d1c0d7221 */ /* 0x008fe20000010100 */
[----:B------:R-:W-:Y:S02]  /*f860*/  FMUL.FTZ R12, R12, 1.4426950216293334961 ;  /* 0x3fb8aa3b0c0c7820 */ /* 0x000fe40000410000 */
[----:B------:R-:W1:Y:S01]  /*f870*/  MUFU.EX2 R11, R11 ;  /* 0x0000000b000b7308 */ /* 0x000e620000000800 */
[----:B------:R-:W-:-:S03]  /*f880*/  FMUL.FTZ R13, R13, 1.4426950216293334961 ;  /* 0x3fb8aa3b0d0d7820 */ /* 0x000fc60000410000 */
[----:B------:R-:W2:Y:S04]  /*f890*/  MUFU.EX2 R12, R12 ;  /* 0x0000000c000c7308 */ /* 0x000ea80000000800 */
[----:B------:R-:W3:Y:S01]  /*f8a0*/  MUFU.EX2 R13, R13 ;  /* 0x0000000d000d7308 */ /* 0x000ee20000000800 */
[----:B0-----:R4:W-:Y:S01]  /*f8b0*/  STS [R9+-0x800], R8 ;  /* 0xfff8000809007388 */ /* 0x0019e20000000800 */
[----:B------:R-:W-:-:S03]  /*f8c0*/  FADD.FTZ R0, R0, R8 ;  /* 0x0000000800007221 */ /* 0x000fc60000010000 */
[----:B-1----:R4:W-:Y:S01]  /*f8d0*/  STS [R9+-0x400], R11 ;  /* 0xfffc000b09007388 */ /* 0x0029e20000000800 */
[----:B------:R-:W-:-:S03]  /*f8e0*/  FADD.FTZ R0, R0, R11 ;  /* 0x0000000b00007221 */ /* 0x000fc60000010000 */
[----:B--2---:R4:W-:Y:S01]  /*f8f0*/  STS [R9], R12 ;  /* 0x0000000c09007388 */ /* 0x0049e20000000800 */
[----:B------:R-:W-:-:S03]  /*f900*/  FADD.FTZ R0, R0, R12 ;  /* 0x0000000c00007221 */ /* 0x000fc60000010000 */
[----:B---3--:R4:W-:Y:S01]  /*f910*/  STS [R9+0x400], R13 ;  /* 0x0004000d09007388 */ /* 0x0089e20000000800 */
[----:B------:R-:W-:Y:S01]  /*f920*/  FADD.FTZ R0, R0, R13 ;  /* 0x0000000d00007221 */ /* 0x000fe20000010000 */
[----:B------:R-:W-:Y:S06]  /*f930*/  BRA `(.L_x_158) ;  /* 0x00000004007c7947 */ /* 0x000fec0003800000 */
.L_x_159:
[----:B------:R-:W-:Y:S01]  /*f940*/  IMAD.MOV.U32 R0, RZ, RZ, 0x100 ;  /* 0x00000100ff007424 */ /* 0x000fe200078e00ff */
[----:B0-----:R-:W-:Y:S01]  /*f950*/  LOP3.LUT R11, RZ, R4, RZ, 0x33, !PT ;  /* 0x00000004ff0b7212 */ /* 0x001fe200078e33ff */
[----:B------:R-:W-:Y:S01]  /*f960*/  BSSY.RECONVERGENT B1, `(.L_x_168) ;  /* 0x0000024000017945 */ /* 0x000fe20003800200 */
[----:B------:R-:W-:Y:S02]  /*f970*/  IMAD.MOV.U32 R12, RZ, RZ, R3 ;  /* 0x000000ffff0c7224 */ /* 0x000fe400078e0003 */
[----:B------:R-:W-:-:S04]  /*f980*/  VIADDMNMX R0, R3, R0, UR44, !PT ;  /* 0x0000002c03007e46 */ /* 0x000fc8000f800100 */
[----:B------:R-:W-:-:S04]  /*f990*/  IADD3 R11, PT, PT, R0, -UR12, R11 ;  /* 0x8000000c000b7c10 */ /* 0x000fc8000fffe00b */
[C---:B------:R-:W-:Y:S02]  /*f9a0*/  LOP3.LUT R0, R11.reuse, 0x300, RZ, 0xc0, !PT ;  /* 0x000003000b007812 */ /* 0x040fe400078ec0ff */
[----:B------:R-:W-:Y:S02]  /*f9b0*/  ISETP.GE.U32.AND P0, PT, R11, 0x300, PT ;  /* 0x000003000b00780c */ /* 0x000fe40003f06070 */
[----:B------:R-:W-:Y:S01]  /*f9c0*/  ISETP.NE.AND P1, PT, R0, 0x300, PT ;  /* 0x000003000000780c */ /* 0x000fe20003f25270 */
[----:B------:R-:W-:-:S12]  /*f9d0*/  HFMA2 R0, -RZ, RZ, 0, 0 ;  /* 0x00000000ff007431 */ /* 0x000fd800000001ff */
[----:B------:R-:W-:Y:S05]  /*f9e0*/  @!P1 BRA `(.L_x_169) ;  /* 0x00000000006c9947 */ /* 0x000fea0003800000 */
[----:B------:R-:W-:Y:S02]  /*f9f0*/  IADD3 R13, PT, PT, R13, 0x440, RZ ;  /* 0x000004400d0d7810 */ /* 0x000fe40007ffe0ff */
[----:B------:R-:W-:Y:S02]  /*fa00*/  LEA.HI R0, R11, 0x1, RZ, 0x18 ;  /* 0x000000010b007811 */ /* 0x000fe400078fc0ff */
[----:B------:R-:W-:Y:S02]  /*fa10*/  LEA R13, R14, R13, 0x18 ;  /* 0x0000000d0e0d7211 */ /* 0x000fe400078ec0ff */
[----:B------:R-:W-:Y:S02]  /*fa20*/  IADD3 R16, P1, P2, R21, R8, R3 ;  /* 0x0000000815107210 */ /* 0x000fe40007a3e003 */
[----:B------:R-:W-:Y:S01]  /*fa30*/  LOP3.LUT R8, R0, 0x3, RZ, 0xc0, !PT ;  /* 0x0000000300087812 */ /* 0x000fe200078ec0ff */
[----:B------:R-:W-:Y:S01]  /*fa40*/  IMAD R11, R4, 0x4, R13 ;  /* 0x00000004040b7824 */ /* 0x000fe200078e020d */
[----:B------:R-:W-:Y:S01]  /*fa50*/  IADD3.X R9, PT, PT, R6, R9, RZ, P1, P2 ;  /* 0x0000000906097210 */ /* 0x000fe20000fe44ff */
[----:B------:R-:W-:Y:S01]  /*fa60*/  IMAD.MOV.U32 R0, RZ, RZ, RZ ;  /* 0x000000ffff007224 */ /* 0x000fe200078e00ff */
[----:B------:R-:W-:-:S02]  /*fa70*/  MOV R12, R3 ;  /* 0x00000003000c7202 */ /* 0x000fc40000000f00 */
[----:B------:R-:W-:-:S07]  /*fa80*/  IADD3 R13, PT, PT, -R8, RZ, RZ ;  /* 0x000000ff080d7210 */ /* 0x000fce0007ffe1ff */
.L_x_170:
[----:B------:R-:W-:-:S06]  /*fa90*/  IMAD.MOV.U32 R8, RZ, RZ, R16 ;  /* 0x000000ffff087224 */ /* 0x000fcc00078e0010 */
[----:B------:R0:W2:Y:S01]  /*faa0*/  LDG.E.U8 R8, desc[UR36][R8.64] ;  /* 0x0000002408087981 */ /* 0x0000a2000c1e1100 */
[----:B------:R-:W-:Y:S01]  /*fab0*/  VIADD R13, R13, 0x1 ;  /* 0x000000010d0d7836 */ /* 0x000fe20000000000 */
[----:B------:R-:W-:Y:S02]  /*fac0*/  IADD3 R16, P2, PT, R16, 0x100, RZ ;  /* 0x0000010010107810 */ /* 0x000fe40007f5e0ff */
[----:B------:R-:W-:-:S03]  /*fad0*/  IADD3 R12, PT, PT, R12, 0x100, RZ ;  /* 0x000001000c0c7810 */ /* 0x000fc60007ffe0ff */
[----:B0-----:R-:W-:Y:S01]  /*fae0*/  IMAD.X R9, RZ, RZ, R9, P2 ;  /* 0x000000ffff097224 */ /* 0x001fe200010e0609 */
[----:B--2---:R-:W-:-:S13]  /*faf0*/  ISETP.NE.AND P1, PT, R8, RZ, PT ;  /* 0x000000ff0800720c */ /* 0x004fda0003f25270 */
[----:B------:R-:W1:Y:S02]  /*fb00*/  @!P1 LDS R14, [R11] ;  /* 0x000000000b0e9984 */ /* 0x000e640000000800 */
[----:B-1----:R-:W-:Y:S01]  /*fb10*/  @!P1 FADD.FTZ R15, -R28, R14 ;  /* 0x0000000e1c0f9221 */ /* 0x002fe20000010100 */
[----:B------:R-:W-:-:S03]  /*fb20*/  MOV R14, RZ ;  /* 0x000000ff000e7202 */ /* 0x000fc60000000f00 */
[----:B------:R-:W-:-:S04]  /*fb30*/  @!P1 FMUL.FTZ R15, R15, 1.4426950216293334961 ;  /* 0x3fb8aa3b0f0f9820 */ /* 0x000fc80000410000 */
[----:B------:R-:W0:Y:S01]  /*fb40*/  @!P1 MUFU.EX2 R14, R15 ;  /* 0x0000000f000e9308 */ /* 0x000e220000000800 */
[----:B------:R-:W-:Y:S01]  /*fb50*/  ISETP.NE.AND P1, PT, R13, RZ, PT ;  /* 0x000000ff0d00720c */ /* 0x000fe20003f25270 */
[----:B0-----:R0:W-:Y:S01]  /*fb60*/  STS [R11], R14 ;  /* 0x0000000e0b007388 */ /* 0x0011e20000000800 */
[----:B------:R-:W-:Y:S01]  /*fb70*/  FADD.FTZ R0, R14, R0 ;  /* 0x000000000e007221 */ /* 0x000fe20000010000 */
[----:B0-----:R-:W-:-:S10]  /*fb80*/  IADD3 R11, PT, PT, R11, 0x400, RZ ;  /* 0x000004000b0b7810 */ /* 0x001fd40007ffe0ff */
[----:B------:R-:W-:Y:S05]  /*fb90*/  @P1 BRA `(.L_x_170) ;  /* 0xfffffffc00bc1947 */ /* 0x000fea000383ffff */
.L_x_169:
[----:B------:R-:W-:Y:S05]  /*fba0*/  BSYNC.RECONVERGENT B1 ;  /* 0x0000000000017941 */ /* 0x000fea0003800200 */
.L_x_168:
[----:B------:R-:W-:Y:S05]  /*fbb0*/  @!P0 BRA `(.L_x_158) ;  /* 0x0000000000dc8947 */ /* 0x000fea0003800000 */
[----:B------:R-:W0:Y:S01]  /*fbc0*/  S2R R16, SR_CgaCtaId ;  /* 0x0000000000107919 */ /* 0x000e220000008800 */
[----:B------:R-:W2:Y:S01]  /*fbd0*/  LDCU.64 UR10, c[0x0][0x420] ;  /* 0x00008400ff0a77ac */ /* 0x000ea20008000a00 */
[----:B------:R-:W-:Y:S01]  /*fbe0*/  MOV R8, 0x400 ;  /* 0x0000040000087802 */ /* 0x000fe20000000f00 */
[----:B------:R-:W-:-:S04]  /*fbf0*/  USHF.L.U32 UR4, UR12, 0x2, URZ ;  /* 0x000000020c047899 */ /* 0x000fc800080006ff */
[----:B------:R-:W-:Y:S02]  /*fc00*/  VIADD R9, R8, 0x440 ;  /* 0x0000044008097836 */ /* 0x000fe40000000000 */
[----:B------:R-:W-:Y:S02]  /*fc10*/  LEA R8, R12, -UR4, 0x2 ;  /* 0x800000040c087c11 */ /* 0x000fe4000f8e10ff */
[----:B--2---:R-:W-:-:S04]  /*fc20*/  IADD3 R14, P0, P1, R21, UR10, R12 ;  /* 0x0000000a150e7c10 */ /* 0x004fc8000f91e00c */
[----:B------:R-:W-:Y:S02]  /*fc30*/  IADD3 R14, P2, PT, R14, 0x200, RZ ;  /* 0x000002000e0e7810 */ /* 0x000fe40007f5e0ff */
[----:B0-----:R-:W-:Y:S02]  /*fc40*/  LEA R11, R16, R9, 0x18 ;  /* 0x00000009100b7211 */ /* 0x001fe400078ec0ff */
[----:B------:R-:W-:Y:S02]  /*fc50*/  IADD3.X R9, PT, PT, R6, UR11, RZ, P0, P1 ;  /* 0x0000000b06097c10 */ /* 0x000fe400087e24ff */
[----:B------:R-:W-:Y:S02]  /*fc60*/  IADD3 R11, PT, PT, R8, 0x800, R11 ;  /* 0x00000800080b7810 */ /* 0x000fe40007ffe00b */
[----:B------:R-:W-:-:S07]  /*fc70*/  IADD3.X R9, PT, PT, RZ, R9, RZ, P2, !PT ;  /* 0x00000009ff097210 */ /* 0x000fce00017fe4ff */
.L_x_171:
[----:B------:R-:W-:-:S05]  /*fc80*/  IMAD.MOV.U32 R8, RZ, RZ, R14 ;  /* 0x000000ffff087224 */ /* 0x000fca00078e000e */
[----:B------:R-:W2:Y:S04]  /*fc90*/  LDG.E.U8 R16, desc[UR36][R8.64+-0x200] ;  /* 0xfffe002408107981 */ /* 0x000ea8000c1e1100 */
[----:B------:R-:W3:Y:S04]  /*fca0*/  LDG.E.U8 R13, desc[UR36][R8.64+-0x100] ;  /* 0xffff0024080d7981 */ /* 0x000ee8000c1e1100 */
[----:B------:R-:W4:Y:S04]  /*fcb0*/  LDG.E.U8 R14, desc[UR36][R8.64] ;  /* 0x00000024080e7981 */ /* 0x000f28000c1e1100 */
[----:B------:R-:W5:Y:S01]  /*fcc0*/  LDG.E.U8 R15, desc[UR36][R8.64+0x100] ;  /* 0x00010024080f7981 */ /* 0x000f62000c1e1100 */
[----:B------:R-:W-:Y:S01]  /*fcd0*/  MOV R18, RZ ;  /* 0x000000ff00127202 */ /* 0x000fe20000000f00 */
[----:B------:R-:W-:Y:S01]  /*fce0*/  IMAD.MOV.U32 R20, RZ, RZ, RZ ;  /* 0x000000ffff147224 */ /* 0x000fe200078e00ff */
[----:B------:R-:W-:-:S02]  /*fcf0*/  IADD3 R12, PT, PT, R12, 0x400, RZ ;  /* 0x000004000c0c7810 */ /* 0x000fc40007ffe0ff */
[----:B--2---:R-:W-:Y:S01]  /*fd00*/  ISETP.NE.AND P0, PT, R16, RZ, PT ;  /* 0x000000ff1000720c */ /* 0x004fe20003f05270 */
[----:B------:R-:W-:Y:S01]  /*fd10*/  IMAD.MOV.U32 R16, RZ, RZ, RZ ;  /* 0x000000ffff107224 */ /* 0x000fe200078e00ff */
[----:B---3--:R-:W-:Y:S02]  /*fd20*/  ISETP.NE.AND P1, PT, R13, RZ, PT ;  /* 0x000000ff0d00720c */ /* 0x008fe40003f25270 */
[----:B----4-:R-:W-:Y:S02]  /*fd30*/  ISETP.NE.AND P2, PT, R14, RZ, PT ;  /* 0x000000ff0e00720c */ /* 0x010fe40003f45270 */
[----:B-----5:R-:W-:-:S07]  /*fd40*/  ISETP.NE.AND P3, PT, R15, RZ, PT ;  /* 0x000000ff0f00720c */ /* 0x020fce0003f65270 */
[----:B------:R-:W1:Y:S04]  /*fd50*/  @!P0 LDS R13, [R11+-0x800] ;  /* 0xfff800000b0d8984 */ /* 0x000e680000000800 */
[----:B------:R-:W0:Y:S04]  /*fd60*/  @!P1 LDS R15, [R11+-0x400] ;  /* 0xfffc00000b0f9984 */ /* 0x000e280000000800 */
[----:B------:R-:W2:Y:S04]  /*fd70*/  @!P2 LDS R17, [R11] ;  /* 0x000000000b11a984 */ /* 0x000ea80000000800 */
[----:B------:R-:W3:Y:S01]  /*fd80*/  @!P3 LDS R19, [R11+0x400] ;  /* 0x000400000b13b984 */ /* 0x000ee20000000800 */
[----:B-1----:R-:W-:Y:S01]  /*fd90*/  @!P0 FADD.FTZ R14, -R28, R13 ;  /* 0x0000000d1c0e8221 */ /* 0x002fe20000010100 */
[----:B------:R-:W-:-:S03]  /*fda0*/  HFMA2 R13, -RZ, RZ, 0, 0 ;  /* 0x00000000ff0d7431 */ /* 0x000fc600000001ff */
[----:B------:R-:W-:Y:S01]  /*fdb0*/  @!P0 FMUL.FTZ R14, R14, 1.4426950216293334961 ;  /* 0x3fb8aa3b0e0e8820 */ /* 0x000fe20000410000 */
[----:B0-----:R-:W-:-:S03]  /*fdc0*/  @!P1 FADD.FTZ R15, -R28, R15 ;  /* 0x0000000f1c0f9221 */ /* 0x001fc60000010100 */
[----:B------:R0:W1:Y:S01]  /*fdd0*/  @!P0 MUFU.EX2 R13, R14 ;  /* 0x0000000e000d8308 */ /* 0x0000620000000800 */
[----:B------:R-:W-:Y:S01]  /*fde0*/  @!P1 FMUL.FTZ R15, R15, 1.4426950216293334961 ;  /* 0x3fb8aa3b0f0f9820 */ /* 0x000fe20000410000 */
[----:B--2---:R-:W-:Y:S01]  /*fdf0*/  @!P2 FADD.FTZ R17, -R28, R17 ;  /* 0x000000111c11a221 */ /* 0x004fe20000010100 */
[----:B------:R-:W-:Y:S01]  /*fe00*/  ISETP.GE.AND P0, PT, R12, UR44, PT ;  /* 0x0000002c0c007c0c */ /* 0x000fe2000bf06270 */
[----:B---3--:R-:W-:Y:S01]  /*fe10*/  @!P3 FADD.FTZ R19, -R28, R19 ;  /* 0x000000131c13b221 */ /* 0x008fe20000010100 */
[----:B------:R1:W2:Y:S01]  /*fe20*/  @!P1 MUFU.EX2 R16, R15 ;  /* 0x0000000f00109308 */ /* 0x0002a20000000800 */
[----:B------:R-:W-:Y:S02]  /*fe30*/  @!P2 FMUL.FTZ R17, R17, 1.4426950216293334961 ;  /* 0x3fb8aa3b1111a820 */ /* 0x000fe40000410000 */
[----:B------:R-:W-:Y:S01]  /*fe40*/  @!P3 FMUL.FTZ R19, R19, 1.4426950216293334961 ;  /* 0x3fb8aa3b1313b820 */ /* 0x000fe20000410000 */
[----:B0-----:R-:W-:Y:S01]  /*fe50*/  IADD3 R14, P1, PT, R8, 0x400, RZ ;  /* 0x00000400080e7810 */ /* 0x001fe20007f3e0ff */
[----:B------:R-:W0:Y:S04]  /*fe60*/  @!P2 MUFU.EX2 R18, R17 ;  /* 0x000000110012a308 */ /* 0x000e280000000800 */
[----:B------:R-:W3:Y:S01]  /*fe70*/  @!P3 MUFU.EX2 R20, R19 ;  /* 0x000000130014b308 */ /* 0x000ee20000000800 */
[----:B-1----:R-:W-:Y:S01]  /*fe80*/  FADD.FTZ R15, R13, R0 ;  /* 0x000000000d0f7221 */ /* 0x002fe20000010000 */
[----:B------:R-:W-:Y:S01]  /*fe90*/  STS [R11+-0x800], R13 ;  /* 0xfff8000d0b007388 */ /* 0x000fe20000000800 */
[----:B------:R-:W-:-:S02]  /*fea0*/  IMAD.X R9, RZ, RZ, R9, P1 ;  /* 0x000000ffff097224 */ /* 0x000fc400008e0609 */
[----:B--2---:R-:W-:Y:S01]  /*feb0*/  FADD.FTZ R15, R15, R16 ;  /* 0x000000100f0f7221 */ /* 0x004fe20000010000 */
[----:B------:R-:W-:Y:S03]  /*fec0*/  STS [R11+-0x400], R16 ;  /* 0xfffc00100b007388 */ /* 0x000fe60000000800 */
[----:B0-----:R-:W-:Y:S01]  /*fed0*/  FADD.FTZ R15, R15, R18 ;  /* 0x000000120f0f7221 */ /* 0x001fe20000010000 */
[----:B------:R-:W-:Y:S03]  /*fee0*/  STS [R11], R18 ;  /* 0x000000120b007388 */ /* 0x000fe60000000800 */
[----:B---3--:R-:W-:Y:S01]  /*fef0*/  FADD.FTZ R0, R15, R20 ;  /* 0x000000140f007221 */ /* 0x008fe20000010000 */
[----:B------:R0:W-:Y:S02]  /*ff00*/  STS [R11+0x400], R20 ;  /* 0x000400140b007388 */ /* 0x0001e40000000800 */
[----:B0-----:R-:W-:Y:S01]  /*ff10*/  IADD3 R11, PT, PT, R11, 0x1000, RZ ;  /* 0x000010000b0b7810 */ /* 0x001fe20007ffe0ff */
[----:B------:R-:W-:Y:S06]  /*ff20*/  @!P0 BRA `(.L_x_171) ;  /* 0xfffffffc00548947 */ /* 0x000fec000383ffff */
.L_x_158:
[----:B------:R-:W-:Y:S05]  /*ff30*/  BSYNC.RECONVERGENT B0 ;  /* 0x0000000000007941 */ /* 0x000fea0003800200 */
.L_x_157:
[----:B----4-:R-:W2:Y:S01]  /*ff40*/  SHFL.BFLY PT, R9, R0, 0x10, 0x1f ;  /* 0x0e001f0000097f89 */ /* 0x010ea200000e0000 */
[C---:B------:R-:W-:Y:S01]  /*ff50*/  ISETP.NE.AND P0, PT, R10.reuse, RZ, PT ;  /* 0x000000ff0a00720c */ /* 0x040fe20003f05270 */
[----:B------:R-:W3:Y:S01]  /*ff60*/  LDCU UR4, c[0x0][0x3f4] ;  /* 0x00007e80ff0477ac */ /* 0x000ee20008000800 */
[----:B------:R-:W-:Y:S01]  /*ff70*/  ISETP.GT.U32.AND P1, PT, R10, 0x7, PT ;  /* 0x000000070a00780c */ /* 0x000fe20003f24070 */
[----:B------:R-:W4:Y:S01]  /*ff80*/  S2UR UR13, SR_CTAID.X ;  /* 0x00000000000d79c3 */ /* 0x000f220000002500 */
[----:B------:R-:W5:Y:S01]  /*ff90*/  LDCU.U8 UR11, c[0x0][0x48c] ;  /* 0x00009180ff0b77ac */ /* 0x000f620008000000 */
[----:B---3--:R-:W-:Y:S01]  /*ffa0*/  UIADD3 UR4, UPT, UPT, UR4, 0x4, URZ ;  /* 0x0000000404047890 */ /* 0x008fe2000fffe0ff */
[----:B--2---:R-:W-:-:S03]  /*ffb0*/  FADD.FTZ R9, R9, R0 ;  /* 0x0000000009097221 */ /* 0x004fc60000010000 */
[----:B------:R-:W-:Y:S02]  /*ffc0*/  USHF.R.S32.HI UR5, URZ, 0x1f, UR4 ;  /* 0x0000001fff057899 */ /* 0x000fe40008011404 */
[----:B------:R-:W0:Y:S02]  /*ffd0*/  SHFL.BFLY PT, R8, R9, 0x8, 0x1f ;  /* 0x0d001f0009087f89 */ /* 0x000e2400000e0000 */
[----:B------:R-:W-:-:S03]  /*ffe0*/  ULEA.HI UR5, UR5, UR4, URZ, 0x2 ;  /* 0x0000000405057291 */ /* 0x000fc6000f8f10ff */
[----:B------:R-:W-:Y:S01]  /*fff0*/  UMOV UR4, URZ ;  /* 0x000000ff00047c82 */ /* 0x000fe20008000000 */
[----:B------:R-:W-:-:S04]  /*10000*/  USHF.L.U32 UR5, UR5, 0x2, URZ ;  /* 0x0000000205057899 */ /* 0x000fc800080006ff */
[----:B------:R-:W-:-:S03]  /*10010*/  ULOP3.LUT UR7, UR5, 0xfffffff0, URZ, 0xc0, !UPT ;  /* 0xfffffff005077892 */ /* 0x000fc6000f8ec0ff */
[----:B------:R-:W-:Y:S01]  /*10020*/  UMOV UR5, URZ ;  /* 0x000000ff00057c82 */ /* 0x000fe20008000000 */
[----:B0-----:R-:W-:-:S05]  /*10030*/  FADD.FTZ R11, R9, R8 ;  /* 0x00000008090b7221 */ /* 0x001fca0000010000 */
[----:B------:R-:W0:Y:S02]  /*10040*/  SHFL.BFLY PT, R8, R11, 0x4, 0x1f ;  /* 0x0c801f000b087f89 */ /* 0x000e2400000e0000 */
[----:B0-----:R-:W-:Y:S01]  /*10050*/  FADD.FTZ R12, R11, R8 ;  /* 0x000000080b0c7221 */ /* 0x001fe20000010000 */
[----:B------:R-:W-:-:S04]  /*10060*/  SHF.R.U32.HI R8, RZ, 0x5, R4 ;  /* 0x00000005ff087819 */ /* 0x000fc80000011604 */
[----:B------:R-:W0:Y:S01]  /*10070*/  SHFL.BFLY PT, R13, R12, 0x2, 0x1f ;  /* 0x0c401f000c0d7f89 */ /* 0x000e2200000e0000 */
[----:B------:R-:W-:Y:S02]  /*10080*/  @!P0 IMAD R5, R8, 0x4, R5 ;  /* 0x0000000408058824 */ /* 0x000fe400078e0205 */
[----:B0-----:R-:W-:-:S05]  /*10090*/  FADD.FTZ R13, R12, R13 ;  /* 0x0000000d0c0d7221 */ /* 0x001fca0000010000 */
[----:B------:R-:W0:Y:S02]  /*100a0*/  SHFL.BFLY PT, R14, R13, 0x1, 0x1f ;  /* 0x0c201f000d0e7f89 */ /* 0x000e2400000e0000 */
[----:B0-----:R-:W-:-:S05]  /*100b0*/  FADD.FTZ R14, R13, R14 ;  /* 0x0000000e0d0e7221 */ /* 0x001fca0000010000 */
[----:B------:R-:W-:Y:S01]  /*100c0*/  @!P0 STS [R5+0x20], R14 ;  /* 0x0000200e05008388 */ /* 0x000fe20000000800 */
[----:B------:R-:W-:Y:S01]  /*100d0*/  BAR.SYNC.DEFER_BLOCKING 0x0 ;  /* 0x0000000000007b1d */ /* 0x000fe20000010000 */
[----:B-----5:R-:W-:-:S05]  /*100e0*/  ISETP.NE.AND P0, PT, RZ, UR11, PT ;  /* 0x0000000bff007c0c */ /* 0x020fca000bf05270 */
[----:B------:R-:W0:Y:S01]  /*100f0*/  @!P1 LDS R14, [R7+0x20] ;  /* 0x00002000070e9984 */ /* 0x000e220000000800 */
[----:B------:R-:W-:-:S03]  /*10100*/  ISETP.GE.AND P1, PT, R3, UR44, PT ;  /* 0x0000002c03007c0c */ /* 0x000fc6000bf26270 */
[----:B0-----:R-:W0:Y:S02]  /*10110*/  SHFL.BFLY PT, R9, R14, 0x4, 0x1f ;  /* 0x0c801f000e097f89 */ /* 0x001e2400000e0000 */
[----:B0-----:R-:W-:-:S05]  /*10120*/  FADD.FTZ R9, R9, R14 ;  /* 0x0000000e09097221 */ /* 0x001fca0000010000 */
[----:B------:R-:W0:Y:S02]  /*10130*/  SHFL.BFLY PT, R0, R9, 0x2, 0x1f ;  /* 0x0c401f0009007f89 */ /* 0x000e2400000e0000 */
[----:B0-----:R-:W-:-:S05]  /*10140*/  FADD.FTZ R0, R9, R0 ;  /* 0x0000000009007221 */ /* 0x001fca0000010000 */
[----:B------:R-:W0:Y:S02]  /*10150*/  SHFL.BFLY PT, R11, R0, 0x1, 0x1f ;  /* 0x0c201f00000b7f89 */ /* 0x000e2400000e0000 */
[----:B0-----:R-:W-:-:S06]  /*10160*/  FADD.FTZ R11, R0, R11 ;  /* 0x0000000b000b7221 */ /* 0x001fcc0000010000 */
[----:B------:R-:W0:Y:S02]  /*10170*/  SHFL.IDX PT, R11, R11, RZ, 0x1f ;  /* 0x00001fff0b0b7589 */ /* 0x000e2400000e0000 */
[----:B0-----:R-:W-:-:S04]  /*10180*/  FADD.FTZ R5, R11, 9.9999999747524270788e-07 ;  /* 0x358637bd0b057421 */ /* 0x001fc80000010000 */
[----:B------:R0:W2:Y:S01]  /*10190*/  MUFU.RCP R16, R5 ;  /* 0x0000000500107308 */ /* 0x0000a20000001000 */
[----:B----4-:R-:W-:Y:S05]  /*101a0*/  @!P0 BRA `(.L_x_172) ;  /* 0x0000000000208947 */ /* 0x010fea0003800000 */
[----:B------:R-:W3:Y:S01]  /*101b0*/  LDCU UR5, c[0x0][0x3f8] ;  /* 0x00007f00ff0577ac */ /* 0x000ee20008000800 */
[----:B------:R-:W4:Y:S01]  /*101c0*/  LDCU UR4, c[0x0][0x488] ;  /* 0x00009100ff0477ac */ /* 0x000f220008000800 */
[----:B------:R-:W4:Y:S01]  /*101d0*/  LDCU UR9, c[0x0][0x40c] ;  /* 0x00008180ff0977ac */ /* 0x000f220008000800 */
[----:B------:R-:W5:Y:S01]  /*101e0*/  LDCU UR10, c[0x0][0x3f4] ;  /* 0x00007e80ff0a77ac */ /* 0x000f620008000800 */
[----:B---3--:R-:W-:-:S04]  /*101f0*/  UIMAD UR5, UR8, UR5, UR13 ;  /* 0x00000005080572a4 */ /* 0x008fc8000f8e020d */
[----:B----4-:R-:W-:-:S04]  /*10200*/  UIMAD UR4, UR5, UR4, UR9 ;  /* 0x00000004050472a4 */ /* 0x010fc8000f8e0209 */
[----:B-----5:R-:W-:-:S04]  /*10210*/  UIMAD UR4, UR4, UR10, URZ ;  /* 0x0000000a040472a4 */ /* 0x020fc8000f8e02ff */
[----:B------:R-:W-:-:S12]  /*10220*/  USHF.R.S32.HI UR5, URZ, 0x1f, UR4 ;  /* 0x0000001fff057899 */ /* 0x000fd80008011404 */
.L_x_172:
[----:B------:R-:W-:Y:S04]  /*10230*/  BSSY.RECONVERGENT B0, `(.L_x_173) ;  /* 0x0000063000007945 */ /* 0x000fe80003800200 */
[----:B------:R-:W-:Y:S05]  /*10240*/  @P1 BRA `(.L_x_174) ;  /* 0x0000000400841947 */ /* 0x000fea0003800000 */
[----:B------:R-:W-:Y:S01]  /*10250*/  HFMA2 R0, -RZ, RZ, 0, 1.52587890625e-05 ;  /* 0x00000100ff007431 */ /* 0x000fe200000001ff */
[----:B0-----:R-:W-:Y:S01]  /*10260*/  LOP3.LUT R5, RZ, R4, RZ, 0x33, !PT ;  /* 0x00000004ff057212 */ /* 0x001fe200078e33ff */
[----:B------:R-:W-:Y:S03]  /*10270*/  BSSY.RECONVERGENT B1, `(.L_x_175) ;  /* 0x0000027000017945 */ /* 0x000fe60003800200 */
[----:B------:R-:W-:-:S04]  /*10280*/  VIADDMNMX R0, R3, R0, UR44, !PT ;  /* 0x0000002c03007e46 */ /* 0x000fc8000f800100 */
[----:B------:R-:W-:-:S04]  /*10290*/  IADD3 R0, PT, PT, R0, -UR12, R5 ;  /* 0x8000000c00007c10 */ /* 0x000fc8000fffe005 */
[C---:B------:R-:W-:Y:S02]  /*102a0*/  LOP3.LUT R5, R0.reuse, 0x300, RZ, 0xc0, !PT ;  /* 0x0000030000057812 */ /* 0x040fe400078ec0ff */
[----:B------:R-:W-:Y:S02]  /*102b0*/  ISETP.GE.U32.AND P1, PT, R0, 0x300, PT ;  /* 0x000003000000780c */ /* 0x000fe40003f26070 */
[----:B------:R-:W-:-:S13]  /*102c0*/  ISETP.NE.AND P2, PT, R5, 0x300, PT ;  /* 0x000003000500780c */ /* 0x000fda0003f45270 */
[----:B------:R-:W-:Y:S05]  /*102d0*/  @!P2 BRA `(.L_x_176) ;  /* 0x000000000080a947 */ /* 0x000fea0003800000 */
[----:B------:R-:W0:Y:S01]  /*102e0*/  S2UR UR10, SR_CgaCtaId ;  /* 0x00000000000a79c3 */ /* 0x000e220000008800 */
[----:B------:R-:W3:Y:S01]  /*102f0*/  LDCU.64 UR14, c[0x0][0x480] ;  /* 0x00009000ff0e77ac */ /* 0x000ee20008000a00 */
[----:B------:R-:W-:Y:S02]  /*10300*/  LEA.HI R0, R0, 0x1, RZ, 0x18 ;  /* 0x0000000100007811 */ /* 0x000fe400078fc0ff */
[----:B------:R-:W-:Y:S01]  /*10310*/  IADD3 R13, P2, PT, R3, UR4, RZ ;  /* 0x00000004030d7c10 */ /* 0x000fe2000ff5e0ff */
[----:B------:R-:W-:Y:S02]  /*10320*/  UMOV UR9, 0x400 ;  /* 0x0000040000097882 */ /* 0x000fe40000000000 */
[C---:B------:R-:W-:Y:S01]  /*10330*/  IMAD.SHL.U32 R5, R0.reuse, 0x100, RZ ;  /* 0x0000010000057824 */ /* 0x040fe200078e00ff */
[----:B------:R-:W-:Y:S01]  /*10340*/  UIADD3 UR9, UPT, UPT, UR9, 0x440, URZ ;  /* 0x0000044009097890 */ /* 0x000fe2000fffe0ff */
[----:B------:R-:W-:Y:S02]  /*10350*/  IADD3.X R14, PT, PT, RZ, UR5, RZ, P2, !PT ;  /* 0x00000005ff0e7c10 */ /* 0x000fe400097fe4ff */
[----:B------:R-:W-:-:S02]  /*10360*/  LOP3.LUT R0, R0, 0x3, RZ, 0xc0, !PT ;  /* 0x0000000300007812 */ /* 0x000fc400078ec0ff */
[----:B------:R-:W-:Y:S02]  /*10370*/  LOP3.LUT R10, R5, 0x300, RZ, 0xc0, !PT ;  /* 0x00000300050a7812 */ /* 0x000fe400078ec0ff */
[----:B------:R-:W-:Y:S02]  /*10380*/  LEA R5, R4, UR7, 0x1 ;  /* 0x0000000704057c11 */ /* 0x000fe4000f8e08ff */
[----:B------:R-:W-:Y:S01]  /*10390*/  IADD3 R7, PT, PT, -R0, RZ, RZ ;  /* 0x000000ff00077210 */ /* 0x000fe20007ffe1ff */
[----:B------:R-:W-:Y:S01]  /*103a0*/  IMAD.IADD R3, R3, 0x1, R10 ;  /* 0x0000000103037824 */ /* 0x000fe200078e020a */
[----:B---3--:R-:W-:-:S04]  /*103b0*/  LEA R12, P2, R13, UR14, 0x2 ;  /* 0x0000000e0d0c7c11 */ /* 0x008fc8000f8410ff */
[----:B------:R-:W-:Y:S01]  /*103c0*/  LEA.HI.X R13, R13, UR15, R14, 0x2, P2 ;  /* 0x0000000f0d0d7c11 */ /* 0x000fe200090f140e */
[----:B0-----:R-:W-:-:S06]  /*103d0*/  ULEA UR9, UR10, UR9, 0x18 ;  /* 0x000000090a097291 */ /* 0x001fcc000f8ec0ff */
[----:B------:R-:W-:Y:S01]  /*103e0*/  VIADD R5, R5, UR9 ;  /* 0x0000000905057c36 */ /* 0x000fe20008000000 */
[----:B------:R-:W-:-:S07]  /*103f0*/  LEA R0, R4, UR9, 0x2 ;  /* 0x0000000904007c11 */ /* 0x000fce000f8e10ff */
.L_x_177:
[----:B------:R0:W2:Y:S01]  /*10400*/  LDS R9, [R0] ;  /* 0x0000000000097984 */ /* 0x0000a20000000800 */
[----:B------:R-:W-:Y:S01]  /*10410*/  @P0 MOV R10, R12 ;  /* 0x0000000c000a0202 */ /* 0x000fe20000000f00 */
[----:B------:R-:W-:Y:S01]  /*10420*/  @P0 IMAD.MOV.U32 R11, RZ, RZ, R13 ;  /* 0x000000ffff0b0224 */ /* 0x000fe200078e000d */
[----:B------:R-:W-:Y:S02]  /*10430*/  IADD3 R7, PT, PT, R7, 0x1, RZ ;  /* 0x0000000107077810 */ /* 0x000fe40007ffe0ff */
[----:B------:R-:W-:Y:S02]  /*10440*/  IADD3 R12, P2, PT, R12, 0x400, RZ ;  /* 0x000004000c0c7810 */ /* 0x000fe40007f5e0ff */
[----:B------:R-:W-:Y:S01]  /*10450*/  ISETP.NE.AND P3, PT, R7, RZ, PT ;  /* 0x000000ff0700720c */ /* 0x000fe20003f65270 */
[----:B0-----:R-:W-:Y:S01]  /*10460*/  VIADD R0, R0, 0x400 ;  /* 0x0000040000007836 */ /* 0x001fe20000000000 */
[----:B------:R-:W-:Y:S01]  /*10470*/  IADD3.X R13, PT, PT, RZ, R13, RZ, P2, !PT ;  /* 0x0000000dff0d7210 */ /* 0x000fe200017fe4ff */
[----:B--2---:R-:W-:-:S05]  /*10480*/  FMUL.FTZ R15, R9, R16 ;  /* 0x00000010090f7220 */ /* 0x004fca0000410000 */
[----:B------:R-:W-:Y:S01]  /*10490*/  @P0 STG.E desc[UR36][R10.64], R15 ;  /* 0x0000000f0a000986 */ /* 0x000fe2000c101924 */
[----:B------:R-:W-:-:S05]  /*104a0*/  F2FP.F16.F32.PACK_AB R9, RZ, R15 ;  /* 0x0000000fff09723e */ /* 0x000fca00000000ff */
[----:B------:R0:W-:Y:S02]  /*104b0*/  STS.U16 [R5], R9 ;  /* 0x0000000905007388 */ /* 0x0001e40000000400 */
[----:B0-----:R-:W-:Y:S01]  /*104c0*/  VIADD R5, R5, 0x200 ;  /* 0x0000020005057836 */ /* 0x001fe20000000000 */
[----:B------:R-:W-:Y:S06]  /*104d0*/  @P3 BRA `(.L_x_177) ;  /* 0xfffffffc00c83947 */ /* 0x000fec000383ffff */
.L_x_176:
[----:B------:R-:W-:Y:S05]  /*104e0*/  BSYNC.RECONVERGENT B1 ;  /* 0x0000000000017941 */ /* 0x000fea0003800200 */
.L_x_175:
[----:B------:R-:W-:Y:S05]  /*104f0*/  @!P1 BRA `(.L_x_174) ;  /* 0x0000000000d89947 */ /* 0x000fea0003800000 */
[----:B------:R-:W0:Y:S01]  /*10500*/  S2R R10, SR_CgaCtaId ;  /* 0x00000000000a7919 */ /* 0x000e220000008800 */
[----:B------:R-:W3:Y:S01]  /*10510*/  LDCU.64 UR14, c[0x0][0x480] ;  /* 0x00009000ff0e77ac */ /* 0x000ee20008000a00 */
[----:B------:R-:W-:Y:S02]  /*10520*/  MOV R7, 0x400 ;  /* 0x0000040000077802 */ /* 0x000fe40000000f00 */
[C---:B------:R-:W-:Y:S01]  /*10530*/  IADD3 R11, P2, PT, R3.reuse, UR4, RZ ;  /* 0x00000004030b7c10 */ /* 0x040fe2000ff5e0ff */
[----:B------:R-:W-:Y:S01]  /*10540*/  USHF.L.U32 UR9, UR12, 0x2, URZ ;  /* 0x000000020c097899 */ /* 0x000fe200080006ff */
[----:B------:R-:W-:Y:S01]  /*10550*/  LEA R0, R3, UR7, 0x1 ;  /* 0x0000000703007c11 */ /* 0x000fe2000f8e08ff */
[----:B------:R-:W-:Y:S01]  /*10560*/  VIADD R7, R7, 0x440 ;  /* 0x0000044007077836 */ /* 0x000fe20000000000 */
[----:B------:R-:W-:Y:S01]  /*10570*/  MOV R5, UR12 ;  /* 0x0000000c00057c02 */ /* 0x000fe20008000f00 */
[----:B------:R-:W-:Y:S02]  /*10580*/  UISETP.NE.AND UP0, UPT, UR11, URZ, UPT ;  /* 0x000000ff0b00728c */ /* 0x000fe4000bf05270 */
[----:B------:R-:W-:-:S02]  /*10590*/  ISETP.NE.AND P1, PT, RZ, UR11, PT ;  /* 0x0000000bff007c0c */ /* 0x000fc4000bf25270 */
[----:B------:R-:W-:Y:S01]  /*105a0*/  IMAD R5, R5, -0x2, R0 ;  /* 0xfffffffe05057824 */ /* 0x000fe200078e0200 */
[----:B------:R-:W-:Y:S02]  /*105b0*/  LEA R0, R3, -UR9, 0x2 ;  /* 0x8000000903007c11 */ /* 0x000fe4000f8e10ff */
[----:B------:R-:W-:Y:S02]  /*105c0*/  PLOP3.LUT P0, PT, PT, PT, UP0, 0x80, 0x8 ;  /* 0x000000000008781c */ /* 0x000fe40003f0f008 */
[----:B---3--:R-:W-:Y:S02]  /*105d0*/  LEA R9, P3, R11, UR14, 0x2 ;  /* 0x0000000e0b097c11 */ /* 0x008fe4000f8610ff */
[----:B0-----:R-:W-:Y:S02]  /*105e0*/  LEA R7, R10, R7, 0x18 ;  /* 0x000000070a077211 */ /* 0x001fe400078ec0ff */
[----:B------:R-:W-:Y:S02]  /*105f0*/  IADD3.X R10, PT, PT, RZ, UR5, RZ, P2, !PT ;  /* 0x00000005ff0a7c10 */ /* 0x000fe400097fe4ff */
[----:B------:R-:W-:-:S02]  /*10600*/  IADD3 R9, P2, PT, R9, 0x800, RZ ;  /* 0x0000080009097810 */ /* 0x000fc40007f5e0ff */
[----:B------:R-:W-:Y:S02]  /*10610*/  LEA.HI.X R10, R11, UR15, R10, 0x2, P3 ;  /* 0x0000000f0b0a7c11 */ /* 0x000fe400098f140a */
[--C-:B------:R-:W-:Y:S02]  /*10620*/  IADD3 R0, PT, PT, R0, 0x800, R7.reuse ;  /* 0x0000080000007810 */ /* 0x100fe40007ffe007 */
[----:B------:R-:W-:Y:S01]  /*10630*/  IADD3 R5, PT, PT, R5, 0x400, R7 ;  /* 0x0000040005057810 */ /* 0x000fe20007ffe007 */
[----:B------:R-:W-:-:S07]  /*10640*/  IMAD.X R12, RZ, RZ, R10, P2 ;  /* 0x000000ffff0c7224 */ /* 0x000fce00010e060a */
.L_x_178:
[----:B------:R-:W2:Y:S01]  /*10650*/  LDS R7, [R0+-0x800] ;  /* 0xfff8000000077984 */ /* 0x000ea20000000800 */
[----:B------:R-:W-:-:S04]  /*10660*/  IADD3 R3, PT, PT, R3, 0x400, RZ ;  /* 0x0000040003037810 */ /* 0x000fc80007ffe0ff */
[----:B------:R-:W-:Y:S01]  /*10670*/  ISETP.GE.AND P2, PT, R3, UR44, PT ;  /* 0x0000002c03007c0c */ /* 0x000fe2000bf46270 */
[----:B--2---:R-:W-:-:S05]  /*10680*/  FMUL.FTZ R13, R7, R16 ;  /* 0x00000010070d7220 */ /* 0x004fca0000410000 */
[----:B------:R-:W-:-:S04]  /*10690*/  F2FP.F16.F32.PACK_AB R7, RZ, R13 ;  /* 0x0000000dff07723e */ /* 0x000fc800000000ff */
[----:B------:R-:W-:-:S05]  /*106a0*/  PRMT R10, R7, 0x7610, R10 ;  /* 0x00007610070a7816 */ /* 0x000fca000000000a */
[----:B------:R0:W-:Y:S04]  /*106b0*/  STS.U16 [R5+-0x400], R10 ;  /* 0xfffc000a05007388 */ /* 0x0001e80000000400 */
[----:B------:R-:W2:Y:S01]  /*106c0*/  LDS R7, [R0+-0x400] ;  /* 0xfffc000000077984 */ /* 0x000ea20000000800 */
[----:B0-----:R-:W-:-:S04]  /*106d0*/  MOV R10, R9 ;  /* 0x00000009000a7202 */ /* 0x001fc80000000f00 */
[----:B------:R-:W-:Y:S01]  /*106e0*/  IADD3 R9, P3, PT, R10, 0x1000, RZ ;  /* 0x000010000a097810 */ /* 0x000fe20007f7e0ff */
[----:B--2---:R-:W-:-:S05]  /*106f0*/  FMUL.FTZ R15, R7, R16 ;  /* 0x00000010070f7220 */ /* 0x004fca0000410000 */
[----:B------:R-:W-:-:S04]  /*10700*/  F2FP.F16.F32.PACK_AB R7, RZ, R15 ;  /* 0x0000000fff07723e */ /* 0x000fc800000000ff */
[----:B------:R-:W-:-:S05]  /*10710*/  PRMT R11, R7, 0x7610, R11 ;  /* 0x00007610070b7816 */ /* 0x000fca000000000b */
[----:B------:R0:W-:Y:S04]  /*10720*/  STS.U16 [R5+-0x200], R11 ;  /* 0xfffe000b05007388 */ /* 0x0001e80000000400 */
[----:B------:R-:W2:Y:S01]  /*10730*/  LDS R7, [R0] ;  /* 0x0000000000077984 */ /* 0x000ea20000000800 */
[----:B0-----:R-:W-:-:S04]  /*10740*/  IMAD.MOV.U32 R11, RZ, RZ, R12 ;  /* 0x000000ffff0b7224 */ /* 0x001fc800078e000c */
[----:B------:R-:W-:Y:S01]  /*10750*/  IMAD.X R12, RZ, RZ, R11, P3 ;  /* 0x000000ffff0c7224 */ /* 0x000fe200018e060b */
[----:B------:R-:W-:Y:S01]  /*10760*/  @P0 STG.E desc[UR36][R10.64+-0x800], R13 ;  /* 0xfff8000d0a000986 */ /* 0x000fe2000c101924 */
[----:B------:R-:W-:-:S13]  /*10770*/  PLOP3.LUT P0, PT, P1, PT, PT, 0x80, 0x8 ;  /* 0x000000000008781c */ /* 0x000fda0000f0f070 */
[----:B------:R-:W-:Y:S01]  /*10780*/  @P0 STG.E desc[UR36][R10.64+-0x400], R15 ;  /* 0xfffc000f0a000986 */ /* 0x000fe2000c101924 */
[----:B--2---:R-:W-:-:S05]  /*10790*/  FMUL.FTZ R17, R7, R16 ;  /* 0x0000001007117220 */ /* 0x004fca0000410000 */
[----:B------:R-:W-:Y:S01]  /*107a0*/  F2FP.F16.F32.PACK_AB R7, RZ, R17 ;  /* 0x00000011ff07723e */ /* 0x000fe200000000ff */
[----:B------:R-:W-:Y:S03]  /*107b0*/  @P0 STG.E desc[UR36][R10.64], R17 ;  /* 0x000000110a000986 */ /* 0x000fe6000c101924 */
[----:B------:R-:W-:-:S05]  /*107c0*/  PRMT R14, R7, 0x7610, R14 ;  /* 0x00007610070e7816 */ /* 0x000fca000000000e */
[----:B------:R-:W-:Y:S04]  /*107d0*/  STS.U16 [R5], R14 ;  /* 0x0000000e05007388 */ /* 0x000fe80000000400 */
[----:B------:R0:W2:Y:S02]  /*107e0*/  LDS R7, [R0+0x400] ;  /* 0x0004000000077984 */ /* 0x0000a40000000800 */
[----:B0-----:R-:W-:Y:S01]  /*107f0*/  IADD3 R0, PT, PT, R0, 0x1000, RZ ;  /* 0x0000100000007810 */ /* 0x001fe20007ffe0ff */
[----:B--2---:R-:W-:-:S05]  /*10800*/  FMUL.FTZ R19, R7, R16 ;  /* 0x0000001007137220 */ /* 0x004fca0000410000 */
[----:B------:R-:W-:Y:S01]  /*10810*/  @P0 STG.E desc[UR36][R10.64+0x400], R19 ;  /* 0x000400130a000986 */ /* 0x000fe2000c101924 */
[----:B------:R-:W-:-:S05]  /*10820*/  F2FP.F16.F32.PACK_AB R7, RZ, R19 ;  /* 0x00000013ff07723e */ /* 0x000fca00000000ff */
[----:B------:R0:W-:Y:S02]  /*10830*/  STS.U16 [R5+0x200], R7 ;  /* 0x0002000705007388 */ /* 0x0001e40000000400 */
[----:B0-----:R-:W-:Y:S01]  /*10840*/  VIADD R5, R5, 0x800 ;  /* 0x0000080005057836 */ /* 0x001fe20000000000 */
[----:B------:R-:W-:Y:S06]  /*10850*/  @!P2 BRA `(.L_x_178) ;  /* 0xfffffffc007ca947 */ /* 0x000fec000383ffff */
.L_x_174:
[----:B------:R-:W-:Y:S05]  /*10860*/  BSYNC.RECONVERGENT B0 ;  /* 0x0000000000007941 */ /* 0x000fea0003800200 */
.L_x_173:
[----:B------:R-:W-:Y:S01]  /*10870*/  UIADD3 UR9, UPT, UPT, UR44, -0x1, URZ ;  /* 0xffffffff2c097890 */ /* 0x000fe2000fffe0ff */
[----:B------:R-:W3:Y:S01]  /*10880*/  S2R R22, SR_CgaCtaId ;  /* 0x0000000000167919 */ /* 0x000ee20000008800 */
[----:B------:R-:W4:Y:S01]  /*10890*/  LDCU UR5, c[0x0][0x40c] ;  /* 0x00008180ff0577ac */ /* 0x000f220008000800 */
[C---:B------:R-:W-:Y:S01]  /*108a0*/  SHF.L.U32 R27, R4.reuse, 0x3, RZ ;  /* 0x00000003041b7819 */ /* 0x040fe200000006ff */
[----:B------:R-:W-:Y:S01]  /*108b0*/  BSSY.RECONVERGENT B0, `(.L_x_179) ;  /* 0x000001e000007945 */ /* 0x000fe20003800200 */
[----:B------:R-:W-:Y:S01]  /*108c0*/  MOV R7, 0x400 ;  /* 0x0000040000077802 */ /* 0x000fe20000000f00 */
[----:B------:R-:W-:Y:S01]  /*108d0*/  USHF.R.S32.HI UR4, URZ, 0x1f, UR9 ;  /* 0x0000001fff047899 */ /* 0x000fe20008011409 */
[----:B------:R-:W-:Y:S02]  /*108e0*/  LOP3.LUT R27, R27, 0xf8, RZ, 0xc0, !PT ;  /* 0x000000f81b1b7812 */ /* 0x000fe400078ec0ff */
[----:B------:R-:W-:Y:S02]  /*108f0*/  CS2R R18, SRZ ;  /* 0x0000000000127805 */ /* 0x000fe4000001ff00 */
[----:B------:R-:W-:Y:S01]  /*10900*/  SHF.L.U32 R0, R4, 0x4, RZ ;  /* 0x0000000404007819 */ /* 0x000fe200000006ff */
[----:B------:R-:W-:Y:S01]  /*10910*/  ULEA.HI UR4, UR4, UR9, URZ, 0x3 ;  /* 0x0000000904047291 */ /* 0x000fe2000f8f18ff */
[----:B------:R-:W-:Y:S01]  /*10920*/  VIADD R3, R7, 0x240 ;  /* 0x0000024007037836 */ /* 0x000fe20000000000 */
[----:B--2---:R-:W-:-:S02]  /*10930*/  CS2R R16, SRZ ;  /* 0x0000000000107805 */ /* 0x004fc4000001ff00 */
[----:B------:R-:W-:Y:S01]  /*10940*/  LOP3.LUT R0, R0, 0x1f0, RZ, 0xc0, !PT ;  /* 0x000001f000007812 */ /* 0x000fe200078ec0ff */
[----:B------:R-:W-:-:S04]  /*10950*/  ULOP3.LUT UR4, UR4, 0xfffffff8, URZ, 0xc0, !UPT ;  /* 0xfffffff804047892 */ /* 0x000fc8000f8ec0ff */
[----:B------:R-:W-:Y:S01]  /*10960*/  UIADD3 UR4, UPT, UPT, UR9, -UR4, URZ ;  /* 0x8000000409047290 */ /* 0x000fe2000fffe0ff */
[----:B----4-:R-:W-:-:S05]  /*10970*/  IMAD.U32 R53, RZ, RZ, UR5 ;  /* 0x00000005ff357e24 */ /* 0x010fca000f8e00ff */
[----:B------:R-:W-:-:S04]  /*10980*/  ISETP.NE.AND P0, PT, R8, UR4, PT ;  /* 0x0000000408007c0c */ /* 0x000fc8000bf05270 */
[----:B------:R-:W-:-:S04]  /*10990*/  ISETP.NE.OR P0, PT, R53, RZ, P0 ;  /* 0x000000ff3500720c */ /* 0x000fc80000705670 */
[----:B------:R-:W-:Y:S02]  /*109a0*/  ISETP.GT.U32.OR P0, PT, R27, 0x8f, P0 ;  /* 0x0000008f1b00780c */ /* 0x000fe40000704470 */
[----:B---3--:R-:W-:-:S04]  /*109b0*/  LEA R3, R22, R3, 0x18 ;  /* 0x0000000316037211 */ /* 0x008fc800078ec0ff */
[----:B------:R-:W-:-:S07]  /*109c0*/  IADD3 R20, PT, PT, R3, R0, RZ ;  /* 0x0000000003147210 */ /* 0x000fce0007ffe0ff */
[----:B------:R-:W-:Y:S05]  /*109d0*/  @P0 BRA `(.L_x_180) ;  /* 0x00000000002c0947 */ /* 0x000fea0003800000 */
[----:B------:R-:W2:Y:S01]  /*109e0*/  LDCU.64 UR10, c[0x0][0x3b0] ;  /* 0x00007600ff0a77ac */ /* 0x000ea20008000a00 */
[----:B------:R-:W-:Y:S01]  /*109f0*/  IMAD.MOV.U32 R19, RZ, RZ, RZ ;  /* 0x000000ffff137224 */ /* 0x000fe200078e00ff */
[----:B--2---:R-:W-:-:S04]  /*10a00*/  UISETP.NE.U32.AND UP0, UPT, UR10, URZ, UPT ;  /* 0x000000ff0a00728c */ /* 0x004fc8000bf05070 */
[----:B------:R-:W-:-:S09]  /*10a10*/  UISETP.NE.AND.EX UP0, UPT, UR11, URZ, UPT, UP0 ;  /* 0x000000ff0b00728c */ /* 0x000fd2000bf05300 */
[----:B------:R-:W-:Y:S05]  /*10a20*/  BRA.U !UP0, `(.L_x_181) ;  /* 0x0000000108147547 */ /* 0x000fea000b800000 */
[----:B------:R-:W2:Y:S01]  /*10a30*/  S2R R0, SR_CTAID.X ;  /* 0x0000000000007919 */ /* 0x000ea20000002500 */
[----:B------:R-:W3:Y:S01]  /*10a40*/  LDC.64 R16, c[0x0][0x3b0] ;  /* 0x0000ec00ff107b82 */ /* 0x000ee20000000a00 */
[----:B--2---:R-:W-:-:S04]  /*10a50*/  IMAD R3, R0, 0x90, R27 ;  /* 0x0000009000037824 */ /* 0x004fc800078e021b */
[----:B---3--:R-:W-:-:S06]  /*10a60*/  IMAD.WIDE.U32 R16, R3, 0x2, R16 ;  /* 0x0000000203107825 */ /* 0x008fcc00078e0010 */
[----:B------:R-:W5:Y:S02]  /*10a70*/  LDG.E.128 R16, desc[UR36][R16.64] ;  /* 0x0000002410107981 */ /* 0x000f64000c1e1d00 */
.L_x_181:
[----:B-----5:R2:W-:Y:S02]  /*10a80*/  STS.128 [R20], R16 ;  /* 0x0000001014007388 */ /* 0x0205e40000000c00 */
.L_x_180:
[----:B------:R-:W-:Y:S05]  /*10a90*/  BSYNC.RECONVERGENT B0 ;  /* 0x0000000000007941 */ /* 0x000fea0003800200 */
.L_x_179:
[----:B------:R-:W3:Y:S01]  /*10aa0*/  LDCU UR10, c[0x0][0x3f8] ;  /* 0x00007f00ff0a77ac */ /* 0x000ee20008000800 */
[----:B------:R-:W-:Y:S01]  /*10ab0*/  ISETP.GT.U32.AND P0, PT, R27, 0x8f, PT ;  /* 0x0000008f1b00780c */ /* 0x000fe20003f04070 */
[----:B------:R-:W-:Y:S01]  /*10ac0*/  BSSY.RECONVERGENT B0, `(.L_x_182) ;  /* 0x0000214000007945 */ /* 0x000fe20003800200 */
[----:B------:R-:W-:Y:S01]  /*10ad0*/  HFMA2 R0, -RZ, RZ, 0, 0 ;  /* 0x00000000ff007431 */ /* 0x000fe200000001ff */
[----:B------:R-:W4:Y:S01]  /*10ae0*/  LDCU UR18, c[0x0][0x40c] ;  /* 0x00008180ff1277ac */ /* 0x000f220008000800 */
[----:B------:R-:W-:Y:S01]  /*10af0*/  HFMA2 R3, -RZ, RZ, 0, 0 ;  /* 0x00000000ff037431 */ /* 0x000fe200000001ff */
[----:B------:R-:W-:Y:S01]  /*10b00*/  CS2R R12, SRZ ;  /* 0x00000000000c7805 */ /* 0x000fe2000001ff00 */
[----:B------:R-:W-:Y:S01]  /*10b10*/  IMAD.MOV.U32 R14, RZ, RZ, RZ ;  /* 0x000000ffff0e7224 */ /* 0x000fe200078e00ff */
[----:B------:R-:W1:Y:S01]  /*10b20*/  LDCU.64 UR16, c[0x0][0x3c8] ;  /* 0x00007900ff1077ac */ /* 0x000e620008000a00 */
[----:B------:R-:W-:Y:S01]  /*10b30*/  MOV R9, RZ ;  /* 0x000000ff00097202 */ /* 0x000fe20000000f00 */
[----:B0-----:R-:W-:-:S02]  /*10b40*/  IMAD.MOV.U32 R5, RZ, RZ, RZ ;  /* 0x000000ffff057224 */ /* 0x001fc400078e00ff */
[----:B------:R-:W-:Y:S01]  /*10b50*/  IMAD.MOV.U32 R10, RZ, RZ, RZ ;  /* 0x000000ffff0a7224 */ /* 0x000fe200078e00ff */
[----:B---3--:R-:W-:-:S04]  /*10b60*/  UIMAD UR8, UR8, UR10, UR13 ;  /* 0x0000000a080872a4 */ /* 0x008fc8000f8e020d */
[----:B------:R-:W-:Y:S01]  /*10b70*/  UIMAD UR8, UR8, 0x90, URZ ;  /* 0x00000090080878a4 */ /* 0x000fe2000f8e02ff */
[----:B------:R-:W-:Y:S06]  /*10b80*/  BAR.SYNC.DEFER_BLOCKING 0x0 ;  /* 0x0000000000007b1d */ /* 0x000fec0000010000 */
[----:B----4-:R-:W-:Y:S05]  /*10b90*/  @P0 BRA `(.L_x_183) ;  /* 0x0000002000180947 */ /* 0x010fea0003800000 */
[----:B------:R-:W0:Y:S01]  /*10ba0*/  LDC R30, c[0x0][0x3f4] ;  /* 0x0000fd00ff1e7b82 */ /* 0x000e220000000800 */
[----:B-1----:R-:W-:Y:S01]  /*10bb0*/  VIADD R28, R8, UR12 ;  /* 0x0000000c081c7c36 */ /* 0x002fe20008000000 */
[----:B------:R-:W-:Y:S01]  /*10bc0*/  IADD3 R7, PT, PT, R7, 0x440, RZ ;  /* 0x0000044007077810 */ /* 0x000fe20007ffe0ff */
[----:B------:R-:W-:Y:S01]  /*10bd0*/  BSSY.RECONVERGENT B1, `(.L_x_184) ;  /* 0x00000c1000017945 */ /* 0x000fe20003800200 */
[----:B------:R-:W-:Y:S02]  /*10be0*/  IMAD.MOV.U32 R0, RZ, RZ, RZ ;  /* 0x000000ffff007224 */ /* 0x000fe400078e00ff */
[----:B------:R-:W-:Y:S02]  /*10bf0*/  LEA R54, R22, R7, 0x18 ;  /* 0x0000000716367211 */ /* 0x000fe400078ec0ff */
[----:B------:R-:W1:Y:S02]  /*10c00*/  LDC.64 R24, c[0x0][0x3c0] ;  /* 0x0000f000ff187b82 */ /* 0x000e640000000a00 */
[----:B------:R-:W-:-:S04]  /*10c10*/  IADD3 R29, PT, PT, R54, UR7, RZ ;  /* 0x00000007361d7c10 */ /* 0x000fc8000fffe0ff */
[----:B------:R-:W-:Y:S02]  /*10c20*/  LEA R36, R8, R29, 0x1 ;  /* 0x0000001d08247211 */ /* 0x000fe400078e08ff */
[C---:B0-----:R-:W-:Y:S01]  /*10c30*/  VIMNMX R26, PT, PT, R30.reuse, UR9, PT ;  /* 0x000000091e1a7c48 */ /* 0x041fe2000bfe0100 */
[C-C-:B------:R-:W-:Y:S02]  /*10c40*/  IMAD R23, R30.reuse, UR8, R27.reuse ;  /* 0x000000081e177c24 */ /* 0x140fe4000f8e021b */
[----:B------:R-:W-:Y:S01]  /*10c50*/  IMAD R7, R30, UR6, R27 ;  /* 0x000000061e077c24 */ /* 0x000fe2000f8e021b */
[----:B------:R-:W-:Y:S01]  /*10c60*/  ISETP.GE.AND P0, PT, R28, R26, PT ;  /* 0x0000001a1c00720c */ /* 0x000fe20003f06270 */
[----:B-1----:R-:W-:-:S04]  /*10c70*/  IMAD.WIDE R22, R23, 0x2, R24 ;  /* 0x0000000217167825 */ /* 0x002fc800078e0218 */
[----:B------:R-:W-:-:S08]  /*10c80*/  IMAD.WIDE R24, R7, 0x2, R24 ;  /* 0x0000000207187825 */ /* 0x000fd000078e0218 */
[----:B------:R-:W-:Y:S05]  /*10c90*/  @P0 BRA `(.L_x_185) ;  /* 0x0000000800d00947 */ /* 0x000fea0003800000 */
[----:B------:R-:W0:Y:S01]  /*10ca0*/  LDC.64 R10, c[0x0][0x458] ;  /* 0x00011600ff0a7b82 */ /* 0x000e220000000a00 */
[----:B------:R-:W-:Y:S01]  /*10cb0*/  UIMAD UR5, UR38, UR10, UR13 ;  /* 0x0000000a260572a4 */ /* 0x000fe2000f8e020d */
[----:B------:R-:W-:Y:S01]  /*10cc0*/  IADD3 R31, PT, PT, R28, 0x8, RZ ;  /* 0x000000081c1f7810 */ /* 0x000fe20007ffe0ff */
[----:B------:R-:W-:Y:S01]  /*10cd0*/  BSSY.RECONVERGENT B2, `(.L_x_186) ;  /* 0x0000046000027945 */ /* 0x000fe20003800200 */
[----:B------:R-:W-:Y:S01]  /*10ce0*/  HFMA2 R5, -RZ, RZ, 0, 0 ;  /* 0x00000000ff057431 */ /* 0x000fe200000001ff */
[----:B------:R-:W-:Y:S02]  /*10cf0*/  MOV R7, R28 ;  /* 0x0000001c00077202 */ /* 0x000fe40000000f00 */
[----:B------:R-:W-:Y:S01]  /*10d00*/  CS2R R12, SRZ ;  /* 0x00000000000c7805 */ /* 0x000fe2000001ff00 */
[----:B------:R-:W-:Y:S01]  /*10d10*/  IMAD.U32 R0, RZ, RZ, UR5 ;  /* 0x00000005ff007e24 */ /* 0x000fe2000f8e00ff */
[----:B------:R-:W-:Y:S01]  /*10d20*/  ULOP3.LUT UR5, URZ, UR12, URZ, 0x33, !UPT ;  /* 0x0000000cff057292 */ /* 0x000fe2000f8e33ff */
[----:B------:R-:W-:Y:S01]  /*10d30*/  VIMNMX R3, PT, PT, R26, R31, !PT ;  /* 0x0000001f1a037248 */ /* 0x000fe20007fe0100 */
[----:B------:R-:W-:Y:S01]  /*10d40*/  IMAD.MOV.U32 R9, RZ, RZ, RZ ;  /* 0x000000ffff097224 */ /* 0x000fe200078e00ff */
[----:B------:R-:W-:Y:S01]  /*10d50*/  MOV R14, RZ ;  /* 0x000000ff000e7202 */ /* 0x000fe20000000f00 */
[----:B------:R-:W-:-:S02]  /*10d60*/  IMAD R33, R0, 0x90, R27 ;  /* 0x0000009000217824 */ /* 0x000fc400078e021b */
[----:B------:R-:W-:Y:S02]  /*10d70*/  IMAD.MOV.U32 R0, RZ, RZ, RZ ;  /* 0x000000ffff007224 */ /* 0x000fe400078e00ff */
[----:B0-----:R-:W-:-:S04]  /*10d80*/  IMAD.WIDE R32, R33, 0x2, R10 ;  /* 0x0000000221207825 */ /* 0x001fc800078e020a */
[----:B------:R-:W-:Y:S01]  /*10d90*/  IMAD R11, R30, UR10, RZ ;  /* 0x0000000a1e0b7c24 */ /* 0x000fe2000f8e02ff */
[----:B------:R-:W-:Y:S01]  /*10da0*/  IADD3 R30, PT, PT, -R8, UR5, R3 ;  /* 0x00000005081e7c10 */ /* 0x000fe2000fffe103 */
[----:B------:R-:W-:Y:S02]  /*10db0*/  IMAD.MOV.U32 R10, RZ, RZ, RZ ;  /* 0x000000ffff0a7224 */ /* 0x000fe400078e00ff */
[----:B------:R-:W-:Y:S01]  /*10dc0*/  IMAD.MOV.U32 R3, RZ, RZ, RZ ;  /* 0x000000ffff037224 */ /* 0x000fe200078e00ff */
[----:B------:R-:W-:Y:S01]  /*10dd0*/  LOP3.LUT P0, RZ, R30, 0x8, RZ, 0xc0, !PT ;  /* 0x000000081eff7812 */ /* 0x000fe2000780c0ff */
[----:B------:R-:W-:-:S12]  /*10de0*/  IMAD R37, R11, 0x90, RZ ;  /* 0x000000900b257824 */ /* 0x000fd800078e02ff */
[----:B------:R-:W-:Y:S05]  /*10df0*/  @P0 BRA `(.L_x_187) ;  /* 0x0000000000cc0947 */ /* 0x000fea0003800000 */
[----:B------:R-:W0:Y:S01]  /*10e00*/  LDCU.64 UR14, c[0x0][0x3c8] ;  /* 0x00007900ff0e77ac */ /* 0x000e220008000a00 */
[----:B------:R-:W-:-:S04]  /*10e10*/  IADD3 R0, P0, PT, R21, R28, RZ ;  /* 0x0000001c15007210 */ /* 0x000fc80007f1e0ff */
[----:B------:R-:W-:Y:S02]  /*10e20*/  IADD3.X R3, PT, PT, RZ, R6, RZ, P0, !PT ;  /* 0x00000006ff037210 */ /* 0x000fe400007fe4ff */
[----:B0-----:R-:W-:-:S04]  /*10e30*/  LEA R12, P0, R0, UR14, 0x2 ;  /* 0x0000000e000c7c11 */ /* 0x001fc8000f8010ff */
[----:B------:R-:W-:Y:S02]  /*10e40*/  LEA.HI.X R13, R0, UR15, R3, 0x2, P0 ;  /* 0x0000000f000d7c11 */ /* 0x000fe400080f1403 */
[----:B------:R-:W0:Y:S04]  /*10e50*/  LDS.U16 R0, [R36] ;  /* 0x0000000024007984 */ /* 0x000e280000000400 */
[----:B------:R-:W3:Y:S01]  /*10e60*/  LDG.E R13, desc[UR36][R12.64] ;  /* 0x000000240c0d7981 */ /* 0x000ee2000c1e1900 */
[----:B------:R-:W-:Y:S01]  /*10e70*/  ISETP.NE.AND P0, PT, R53, RZ, PT ;  /* 0x000000ff3500720c */ /* 0x000fe20003f05270 */
[----:B---3--:R-:W-:-:S04]  /*10e80*/  IMAD R11, R11, R13, R28 ;  /* 0x0000000d0b0b7224 */ /* 0x008fc800078e021c */
[----:B------:R-:W-:-:S04]  /*10e90*/  IMAD R11, R11, 0x90, RZ ;  /* 0x000000900b0b7824 */ /* 0x000fc800078e02ff */
[----:B------:R-:W-:-:S05]  /*10ea0*/  IMAD.WIDE R10, R11, 0x2, R24 ;  /* 0x000000020b0a7825 */ /* 0x000fca00078e0218 */
[----:B------:R1:W5:Y:S01]  /*10eb0*/  LDG.E.128 R40, desc[UR36][R10.64] ;  /* 0x000000240a287981 */ /* 0x000362000c1e1d00 */
[----:B0-----:R-:W-:Y:S01]  /*10ec0*/  HADD2.F32 R0, -RZ, R0.H0_H0 ;  /* 0x20000000ff007230 */ /* 0x001fe20000004100 */
[----:B------:R-:W-:Y:S06]  /*10ed0*/  @P0 BRA `(.L_x_188) ;  /* 0x0000000000500947 */ /* 0x000fec0003800000 */
[----:B------:R-:W-:Y:S01]  /*10ee0*/  ISETP.NE.AND P1, PT, R2, RZ, PT ;  /* 0x000000ff0200720c */ /* 0x000fe20003f25270 */
[----:B------:R-:W0:-:S12]  /*10ef0*/  LDS.128 R12, [R20] ;  /* 0x00000000140c7984 */ /* 0x000e180000000c00 */
[----:B------:R-:W-:Y:S01]  /*10f00*/  VOTEU.ANY UP0, P1 ;  /* 0x0000000000ff7886 */ /* 0x000fe20000800100 */
[----:B------:R-:W-:-:S13]  /*10f10*/  PLOP3.LUT P0, PT, PT, PT, UP0, 0x80, 0x8 ;  /* 0x000000000008781c */ /* 0x000fda0003f0f008 */
[----:B------:R-:W3:Y:S01]  /*10f20*/  @P0 LDG.E.128 R44, desc[UR36][R32.64] ;  /* 0x00000024202c0981 */ /* 0x000ee2000c1e1d00 */
[----:B------:R-:W-:Y:S01]  /*10f30*/  PLOP3.LUT P0, PT, PT, PT, UP0, 0x80, 0x8 ;  /* 0x000000000008781c */ /* 0x000fe20003f0f008 */
[----:B-1----:R-:W-:Y:S01]  /*10f40*/  IMAD R11, R28, 0x90, RZ ;  /* 0x000000901c0b7824 */ /* 0x002fe200078e02ff */
[----:B------:R-:W-:Y:S02]  /*10f50*/  PLOP3.LUT P1, PT, PT, PT, UP0, 0x80, 0x8 ;  /* 0x000000000008781c */ /* 0x000fe40003f2f008 */
[----:B------:R-:W-:Y:S01]  /*10f60*/  PLOP3.LUT P2, PT, PT, PT, UP0, 0x80, 0x8 ;  /* 0x000000000008781c */ /* 0x000fe20003f4f008 */
[----:B------:R-:W-:Y:S01]  /*10f70*/  IMAD.WIDE.U32 R10, R11, 0x2, R22 ;  /* 0x000000020b0a7825 */ /* 0x000fe200078e0016 */
[----:B------:R-:W-:-:S03]  /*10f80*/  PLOP3.LUT P3, PT, PT, PT, UP0, 0x80, 0x8 ;  /* 0x000000000008781c */ /* 0x000fc60003f6f008 */
[----:B0----5:R-:W-:Y:S02]  /*10f90*/  HFMA2 R40, R40, 1, 1, R12 ;  /* 0x3c003c0028287831 */ /* 0x021fe4000000000c */
[----:B------:R-:W-:Y:S02]  /*10fa0*/  HADD2 R41, R41, R13 ;  /* 0x0000000d29297230 */ /* 0x000fe40000000000 */
[----:B------:R-:W-:Y:S02]  /*10fb0*/  HFMA2 R42, R42, 1, 1, R14 ;  /* 0x3c003c002a2a7831 */ /* 0x000fe4000000000e */
[----:B------:R-:W-:Y:S02]  /*10fc0*/  HADD2 R43, R43, R15 ;  /* 0x0000000f2b2b7230 */ /* 0x000fe40000000000 */
[----:B---3--:R-:W-:Y:S02]  /*10fd0*/  @P0 HMUL2 R40, R40, R44 ;  /* 0x0000002c28280232 */ /* 0x008fe40000000000 */
[----:B------:R-:W-:-:S02]  /*10fe0*/  @P1 HFMA2 R41, R41, R45, -RZ ;  /* 0x0000002d29291231 */ /* 0x000fc400001000ff */
[----:B------:R-:W-:Y:S02]  /*10ff0*/  @P2 HMUL2 R42, R42, R46 ;  /* 0x0000002e2a2a2232 */ /* 0x000fe40000000000 */
[----:B------:R-:W-:-:S05]  /*11000*/  @P3 HFMA2 R43, R43, R47, -RZ ;  /* 0x0000002f2b2b3231 */ /* 0x000fca00001000ff */
[----:B------:R0:W-:Y:S02]  /*11010*/  STG.E.128 desc[UR36][R10.64], R40 ;  /* 0x000000280a007986 */ /* 0x0001e4000c101d24 */
.L_x_188:
[--C-:B-----5:R-:W-:Y:S02]  /*11020*/  HADD2.F32 R35, -RZ, R40.reuse.H0_H0 ;  /* 0x20000028ff237230 */ /* 0x120fe40000004100 */
[----:B------:R-:W-:Y:S02]  /*11030*/  HADD2.F32 R3, -RZ, R40.H1_H1 ;  /* 0x30000028ff037230 */ /* 0x000fe40000004100 */
[--C-:B------:R-:W-:Y:S02]  /*11040*/  HADD2.F32 R5, -RZ, R41.reuse.H0_H0 ;  /* 0x20000029ff057230 */ /* 0x100fe40000004100 */
[C---:B01----:R-:W-:Y:S01]  /*11050*/  FFMA.FTZ R10, R0.reuse, R35, RZ ;  /* 0x00000023000a7223 */ /* 0x043fe200000100ff */
[----:B------:R-:W-:Y:S02]  /*11060*/  HADD2.F32 R7, -RZ, R41.H1_H1 ;  /* 0x30000029ff077230 */ /* 0x000fe40000004100 */
[----:B------:R-:W-:Y:S01]  /*11070*/  FFMA.FTZ R3, R0, R3, RZ ;  /* 0x0000000300037223 */ /* 0x000fe200000100ff */
[----:B------:R-:W-:-:S02]  /*11080*/  HADD2.F32 R9, -RZ, R42.H0_H0 ;  /* 0x2000002aff097230 */ /* 0x000fc40000004100 */
[C---:B------:R-:W-:Y:S01]  /*11090*/  FFMA.FTZ R5, R0.reuse, R5, RZ ;  /* 0x0000000500057223 */ /* 0x040fe200000100ff */
[----:B------:R-:W-:Y:S02]  /*110a0*/  HADD2.F32 R11, -RZ, R42.H1_H1 ;  /* 0x3000002aff0b7230 */ /* 0x000fe40000004100 */
[C---:B------:R-:W-:Y:S01]  /*110b0*/  FFMA.FTZ R12, R0.reuse, R7, RZ ;  /* 0x00000007000c7223 */ /* 0x040fe200000100ff */
[--C-:B------:R-:W-:Y:S02]  /*110c0*/  HADD2.F32 R13, -RZ, R43.reuse.H0_H0 ;  /* 0x2000002bff0d7230 */ /* 0x100fe40000004100 */
[C---:B------:R-:W-:Y:S01]  /*110d0*/  FFMA.FTZ R9, R0.reuse, R9, RZ ;  /* 0x0000000900097223 */ /* 0x040fe200000100ff */
[----:B------:R-:W-:Y:S02]  /*110e0*/  HADD2.F32 R15, -RZ, R43.H1_H1 ;  /* 0x3000002bff0f7230 */ /* 0x000fe40000004100 */
[----:B------:R-:W-:Y:S01]  /*110f0*/  FFMA.FTZ R14, R0, R11, RZ ;  /* 0x0000000b000e7223 */ /* 0x000fe200000100ff */
[----:B------:R-:W-:-:S02]  /*11100*/  IMAD.MOV.U32 R7, RZ, RZ, R31 ;  /* 0x000000ffff077224 */ /* 0x000fc400078e001f */
[C---:B------:R-:W-:Y:S01]  /*11110*/  FFMA.FTZ R13, R0.reuse, R13, RZ ;  /* 0x0000000d000d7223 */ /* 0x040fe200000100ff */
[----:B------:R-:W-:-:S07]  /*11120*/  FFMA.FTZ R0, R0, R15, RZ ;  /* 0x0000000f00007223 */ /* 0x000fce00000100ff */
.L_x_187:
[----:B------:R-:W-:Y:S05]  /*11130*/  BSYNC.RECONVERGENT B2 ;  /* 0x0000000000027941 */ /* 0x000fea0003800200 */
.L_x_186:
[----:B------:R-:W-:-:S13]  /*11140*/  ISETP.GE.U32.AND P0, PT, R30, 0x8, PT ;  /* 0x000000081e00780c */ /* 0x000fda0003f06070 */
[----:B------:R-:W-:Y:S05]  /*11150*/  @!P0 BRA `(.L_x_185) ;  /* 0x0000000400a08947 */ /* 0x000fea0003800000 */
[C---:B------:R-:W-:Y:S01]  /*11160*/  LEA R11, R7.reuse, UR7, 0x1 ;  /* 0x00000007070b7c11 */ /* 0x040fe2000f8e08ff */
[----:B------:R-:W-:Y:S01]  /*11170*/  IMAD R38, R7, 0x90, RZ ;  /* 0x0000009007267824 */ /* 0x000fe200078e02ff */
[----:B------:R-:W-:Y:S02]  /*11180*/  MOV R30, UR12 ;  /* 0x0000000c001e7c02 */ /* 0x000fe40008000f00 */
[----:B------:R-:W-:-:S03]  /*11190*/  ISETP.NE.AND P0, PT, R53, RZ, PT ;  /* 0x000000ff3500720c */ /* 0x000fc60003f05270 */
[----:B------:R-:W-:-:S05]  /*111a0*/  IMAD R11, R30, -0x2, R11 ;  /* 0xfffffffe1e0b7824 */ /* 0x000fca00078e020b */
[----:B------:R-:W-:-:S07]  /*111b0*/  IADD3 R15, PT, PT, R11, 0x10, R54 ;  /* 0x000000100b0f7810 */ /* 0x000fce0007ffe036 */
.L_x_192:
[----:B------:R-:W-:Y:S02]  /*111c0*/  IADD3 R11, P1, PT, R21, R7, RZ ;  /* 0x00000007150b7210 */ /* 0x000fe40007f3e0ff */
[----:B------:R-:W-:-:S03]  /*111d0*/  ISETP.NE.AND P4, PT, R2, RZ, PT ;  /* 0x000000ff0200720c */ /* 0x000fc60003f85270 */
[----:B------:R-:W-:Y:S01]  /*111e0*/  IMAD.X R30, RZ, RZ, R6, P1 ;  /* 0x000000ffff1e7224 */ /* 0x000fe200008e0606 */
[----:B------:R-:W-:-:S04]  /*111f0*/  LEA R34, P1, R11, UR16, 0x2 ;  /* 0x000000100b227c11 */ /* 0x000fc8000f8210ff */
[----:B------:R-:W-:-:S05]  /*11200*/  LEA.HI.X R35, R11, UR17, R30, 0x2, P1 ;  /* 0x000000110b237c11 */ /* 0x000fca00088f141e */
[----:B------:R-:W3:Y:S02]  /*11210*/  LDG.E R11, desc[UR36][R34.64] ;  /* 0x00000024220b7981 */ /* 0x000ee4000c1e1900 */
[----:B---3--:R-:W-:-:S04]  /*11220*/  IMAD R11, R37, R11, R38 ;  /* 0x0000000b250b7224 */ /* 0x008fc800078e0226 */
[----:B------:R-:W-:-:S05]  /*11230*/  IMAD.WIDE R30, R11, 0x2, R24 ;  /* 0x000000020b1e7825 */ /* 0x000fca00078e0218 */
[----:B------:R0:W5:Y:S01]  /*11240*/  LDG.E.128 R40, desc[UR36][R30.64] ;  /* 0x000000241e287981 */ /* 0x000162000c1e1d00 */
[----:B------:R-:W-:Y:S04]  /*11250*/  BSSY.RECONVERGENT B2, `(.L_x_189) ;  /* 0x0000014000027945 */ /* 0x000fe80003800200 */
[----:B------:R-:W-:Y:S05]  /*11260*/  @P0 BRA `(.L_x_190) ;  /* 0x0000000000480947 */ /* 0x000fea0003800000 */
[----:B------:R-:W-:Y:S01]  /*11270*/  VOTEU.ANY UP0, P4 ;  /* 0x0000000000ff7886 */ /* 0x000fe20002000100 */
[----:B------:R-:W-:Y:S01]  /*11280*/  PLOP3.LUT P0, PT, PT, PT, UP0, 0x80, 0x8 ;  /* 0x000000000008781c */ /* 0x000fe20003f0f008 */
[----:B------:R-:W1:-:S12]  /*11290*/  LDS.128 R44, [R20] ;  /* 0x00000000142c7984 */ /* 0x000e580000000c00 */
[----:B------:R-:W3:Y:S01]  /*112a0*/  @P0 LDG.E.128 R48, desc[UR36][R32.64] ;  /* 0x0000002420300981 */ /* 0x000ee2000c1e1d00 */
[----:B------:R-:W-:Y:S01]  /*112b0*/  PLOP3.LUT P0, PT, PT, PT, UP0, 0x80, 0x8 ;  /* 0x000000000008781c */ /* 0x000fe20003f0f008 */
[----:B0-----:R-:W-:Y:S01]  /*112c0*/  IMAD.WIDE.U32 R30, R38, 0x2, R22 ;  /* 0x00000002261e7825 */ /* 0x001fe200078e0016 */
[----:B------:R-:W-:Y:S02]  /*112d0*/  PLOP3.LUT P1, PT, PT, PT, UP0, 0x80, 0x8 ;  /* 0x000000000008781c */ /* 0x000fe40003f2f008 */
[----:B------:R-:W-:Y:S02]  /*112e0*/  PLOP3.LUT P2, PT, PT, PT, UP0, 0x80, 0x8 ;  /* 0x000000000008781c */ /* 0x000fe40003f4f008 */
[----:B------:R-:W-:Y:S01]  /*112f0*/  PLOP3.LUT P3, PT, PT, PT, UP0, 0x80, 0x8 ;  /* 0x000000000008781c */ /* 0x000fe20003f6f008 */
[----:B-1---5:R-:W-:Y:S02]  /*11300*/  HFMA2 R40, R40, 1, 1, R44 ;  /* 0x3c003c0028287831 */ /* 0x022fe4000000002c */
[----:B------:R-:W-:-:S02]  /*11310*/  HADD2 R41, R41, R45 ;  /* 0x0000002d29297230 */ /* 0x000fc40000000000 */
[----:B------:R-:W-:Y:S02]  /*11320*/  HFMA2 R42, R42, 1, 1, R46 ;  /* 0x3c003c002a2a7831 */ /* 0x000fe4000000002e */
[----:B------:R-:W-:Y:S02]  /*11330*/  HADD2 R43, R43, R47 ;  /* 0x0000002f2b2b7230 */ /* 0x000fe40000000000 */
[----:B---3--:R-:W-:Y:S02]  /*11340*/  @P0 HMUL2 R40, R40, R48 ;  /* 0x0000003028280232 */ /* 0x008fe40000000000 */
[----:B------:R-:W-:Y:S02]  /*11350*/  @P1 HFMA2 R41, R41, R49, -RZ ;  /* 0x0000003129291231 */ /* 0x000fe400001000ff */
[----:B------:R-:W-:Y:S02]  /*11360*/  @P2 HMUL2 R42, R42, R50 ;  /* 0x000000322a2a2232 */ /* 0x000fe40000000000 */
[----:B------:R-:W-:-:S05]  /*11370*/  @P3 HFMA2 R43, R43, R51, -RZ ;  /* 0x000000332b2b3231 */ /* 0x000fca00001000ff */
[----:B------:R1:W-:Y:S02]  /*11380*/  STG.E.128 desc[UR36][R30.64], R40 ;  /* 0x000000281e007986 */ /* 0x0003e4000c101d24 */
.L_x_190:
[----:B------:R-:W-:Y:S05]  /*11390*/  BSYNC.RECONVERGENT B2 ;  /* 0x0000000000027941 */ /* 0x000fea0003800200 */
.L_x_189:
[----:B------:R3:W4:Y:S01]  /*113a0*/  LDG.E R34, desc[UR36][R34.64+0x20] ;  /* 0x0000202422227981 */ /* 0x000722000c1e1900 */
[----:B------:R-:W-:-:S05]  /*113b0*/  IMAD.U32 R53, RZ, RZ, UR18 ;  /* 0x00000012ff357e24 */ /* 0x000fca000f8e00ff */
[----:B------:R-:W-:Y:S01]  /*113c0*/  ISETP.NE.AND P0, PT, R53, RZ, PT ;  /* 0x000000ff3500720c */ /* 0x000fe20003f05270 */
[----:B-----5:R-:W-:Y:S02]  /*113d0*/  HADD2.F32 R39, -RZ, R40.H0_H0 ;  /* 0x20000028ff277230 */ /* 0x020fe40000004100 */
[--C-:B------:R-:W-:Y:S02]  /*113e0*/  HADD2.F32 R44, -RZ, R41.reuse.H0_H0 ;  /* 0x20000029ff2c7230 */ /* 0x100fe40000004100 */
[----:B---3--:R-:W-:Y:S02]  /*113f0*/  HADD2.F32 R35, -RZ, R42.H1_H1 ;  /* 0x3000002aff237230 */ /* 0x008fe40000004100 */
[----:B-1----:R-:W-:Y:S02]  /*11400*/  HADD2.F32 R40, -RZ, R40.H1_H1 ;  /* 0x30000028ff287230 */ /* 0x002fe40000004100 */
[----:B------:R-:W-:Y:S02]  /*11410*/  HADD2.F32 R41, -RZ, R41.H1_H1 ;  /* 0x30000029ff297230 */ /* 0x000fe40000004100 */
[----:B----4-:R-:W-:-:S05]  /*11420*/  IMAD R11, R37, R34, R38 ;  /* 0x00000022250b7224 */ /* 0x010fca00078e0226 */
[----:B------:R-:W-:-:S05]  /*11430*/  IADD3 R11, PT, PT, R11, 0x480, RZ ;  /* 0x000004800b0b7810 */ /* 0x000fca0007ffe0ff */
[----:B0-----:R-:W-:Y:S02]  /*11440*/  IMAD.WIDE R30, R11, 0x2, R24 ;  /* 0x000000020b1e7825 */ /* 0x001fe400078e0218 */
[----:B------:R-:W0:Y:S02]  /*11450*/  LDS.U16 R11, [R15+-0x10] ;  /* 0xfffff0000f0b7984 */ /* 0x000e240000000400 */
[----:B------:R-:W-:Y:S02]  /*11460*/  HADD2.F32 R34, -RZ, R42.H0_H0 ;  /* 0x2000002aff227230 */ /* 0x000fe40000004100 */
[--C-:B------:R-:W-:Y:S01]  /*11470*/  HADD2.F32 R42, -RZ, R43.reuse.H0_H0 ;  /* 0x2000002bff2a7230 */ /* 0x100fe20000004100 */
[----:B------:R1:W5:Y:S01]  /*11480*/  LDG.E.128 R48, desc[UR36][R30.64] ;  /* 0x000000241e307981 */ /* 0x000362000c1e1d00 */
[----:B------:R-:W-:Y:S02]  /*11490*/  HADD2.F32 R43, -RZ, R43.H1_H1 ;  /* 0x3000002bff2b7230 */ /* 0x000fe40000004100 */
[----:B0-----:R-:W-:-:S05]  /*114a0*/  HADD2.F32 R11, -RZ, R11.H0_H0 ;  /* 0x2000000bff0b7230 */ /* 0x001fca0000004100 */
[C---:B------:R-:W-:Y:S01]  /*114b0*/  FFMA.FTZ R39, R11.reuse, R39, R10 ;  /* 0x000000270b277223 */ /* 0x040fe2000001000a */
[C---:B-1----:R-:W-:Y:S01]  /*114c0*/  FFMA.FTZ R30, R11.reuse, R40, R3 ;  /* 0x000000280b1e7223 */ /* 0x042fe20000010003 */
[C---:B------:R-:W-:Y:S01]  /*114d0*/  FFMA.FTZ R44, R11.reuse, R44, R5 ;  /* 0x0000002c0b2c7223 */ /* 0x040fe20000010005 */
[C---:B------:R-:W-:Y:S01]  /*114e0*/  FFMA.FTZ R12, R11.reuse, R41, R12 ;  /* 0x000000290b0c7223 */ /* 0x040fe2000001000c */
[C---:B------:R-:W-:Y:S01]  /*114f0*/  FFMA.FTZ R34, R11.reuse, R34, R9 ;  /* 0x000000220b227223 */ /* 0x040fe20000010009 */
[C---:B------:R-:W-:Y:S01]  /*11500*/  FFMA.FTZ R14, R11.reuse, R35, R14 ;  /* 0x000000230b0e7223 */ /* 0x040fe2000001000e */
[C---:B------:R-:W-:Y:S01]  /*11510*/  FFMA.FTZ R46, R11.reuse, R42, R13 ;  /* 0x0000002a0b2e7223 */ /* 0x040fe2000001000d */
[----:B------:R-:W-:Y:S01]  /*11520*/  FFMA.FTZ R52, R11, R43, R0 ;  /* 0x0000002b0b347223 */ /* 0x000fe20000010000 */
[----:B------:R-:W-:Y:S06]  /*11530*/  @P0 BRA `(.L_x_191) ;  /* 0x00000000004c0947 */ /* 0x000fec0003800000 */
[----:B------:R-:W-:Y:S01]  /*11540*/  VOTEU.ANY UP0, P4 ;  /* 0x0000000000ff7886 */ /* 0x000fe20002000100 */
[----:B------:R-:W-:Y:S01]  /*11550*/  PLOP3.LUT P1, PT, PT, PT, UP0, 0x80, 0x8 ;  /* 0x000000000008781c */ /* 0x000fe20003f2f008 */
[----:B------:R-:W0:-:S12]  /*11560*/  LDS.128 R56, [R20] ;  /* 0x0000000014387984 */ /* 0x000e180000000c00 */
[----:B------:R-:W3:Y:S01]  /*11570*/  @P1 LDG.E.128 R40, desc[UR36][R32.64] ;  /* 0x0000002420281981 */ /* 0x000ee2000c1e1d00 */
[----:B------:R-:W-:Y:S02]  /*11580*/  PLOP3.LUT P1, PT, PT, PT, UP0, 0x80, 0x8 ;  /* 0x000000000008781c */ /* 0x000fe40003f2f008 */
[----:B------:R-:W-:Y:S02]  /*11590*/  PLOP3.LUT P2, PT, PT, PT, UP0, 0x80, 0x8 ;  /* 0x000000000008781c */ /* 0x000fe40003f4f008 */
[----:B------:R-:W-:Y:S02]  /*115a0*/  PLOP3.LUT P3, PT, PT, PT, UP0, 0x80, 0x8 ;  /* 0x000000000008781c */ /* 0x000fe40003f6f008 */
[----:B------:R-:W-:Y:S02]  /*115b0*/  PLOP3.LUT P4, PT, PT, PT, UP0, 0x80, 0x8 ;  /* 0x000000000008781c */ /* 0x000fe40003f8f008 */
[----:B------:R-:W-:-:S05]  /*115c0*/  IADD3 R11, PT, PT, R38, 0x480, RZ ;  /* 0x00000480260b7810 */ /* 0x000fca0007ffe0ff */
[----:B------:R-:W-:-:S04]  /*115d0*/  IMAD.WIDE.U32 R10, R11, 0x2, R22 ;  /* 0x000000020b0a7825 */ /* 0x000fc800078e0016 */
        /* <DEDUP_REMOVED lines=9> */
.L_x_191:
[----:B------:R1:W3:Y:S01]  /*11670*/  LDS.U16 R0, [R15] ;  /* 0x000000000f007984 */ /* 0x0002e20000000400 */
[----:B------:R-:W-:Y:S01]  /*11680*/  VIADD R7, R7, 0x10 ;  /* 0x0000001007077836 */ /* 0x000fe20000000000 */
[----:B------:R-:W-:Y:S01]  /*11690*/  IADD3 R38, PT, PT, R38, 0x900, RZ ;  /* 0x0000090026267810 */ /* 0x000fe20007ffe0ff */
[--C-:B-----5:R-:W-:Y:S02]  /*116a0*/  HADD2.F32 R3, -RZ, R48.reuse.H0_H0 ;  /* 0x20000030ff037230 */ /* 0x120fe40000004100 */
[----:B------:R-:W-:Y:S01]  /*116b0*/  HADD2.F32 R5, -RZ, R48.H1_H1 ;  /* 0x30000030ff057230 */ /* 0x000fe20000004100 */
[----:B------:R-:W-:Y:S01]  /*116c0*/  ISETP.GE.AND P1, PT, R7, R26, PT ;  /* 0x0000001a0700720c */ /* 0x000fe20003f26270 */
[--C-:B------:R-:W-:Y:S02]  /*116d0*/  HADD2.F32 R9, -RZ, R49.reuse.H0_H0 ;  /* 0x20000031ff097230 */ /* 0x100fe40000004100 */
[----:B------:R-:W-:Y:S02]  /*116e0*/  HADD2.F32 R13, -RZ, R50.H1_H1 ;  /* 0x30000032ff0d7230 */ /* 0x000fe40000004100 */
[----:B0-----:R-:W-:-:S02]  /*116f0*/  HADD2.F32 R49, -RZ, R49.H1_H1 ;  /* 0x30000031ff317230 */ /* 0x001fc40000004100 */
[----:B------:R-:W-:Y:S02]  /*11700*/  HADD2.F32 R11, -RZ, R50.H0_H0 ;  /* 0x20000032ff0b7230 */ /* 0x000fe40000004100 */
[--C-:B------:R-:W-:Y:S02]  /*11710*/  HADD2.F32 R31, -RZ, R51.reuse.H0_H0 ;  /* 0x20000033ff1f7230 */ /* 0x100fe40000004100 */
[----:B------:R-:W-:Y:S02]  /*11720*/  HADD2.F32 R51, -RZ, R51.H1_H1 ;  /* 0x30000033ff337230 */ /* 0x000fe40000004100 */
[----:B-1----:R-:W-:Y:S02]  /*11730*/  VIADD R15, R15, 0x20 ;  /* 0x000000200f0f7836 */ /* 0x002fe40000000000 */
[----:B---3--:R-:W-:-:S05]  /*11740*/  HADD2.F32 R0, -RZ, R0.H0_H0 ;  /* 0x20000000ff007230 */ /* 0x008fca0000004100 */
[C---:B------:R-:W-:Y:S01]  /*11750*/  FFMA.FTZ R10, R0.reuse, R3, R39 ;  /* 0x00000003000a7223 */ /* 0x040fe20000010027 */
[C---:B------:R-:W-:Y:S01]  /*11760*/  FFMA.FTZ R3, R0.reuse, R5, R30 ;  /* 0x0000000500037223 */ /* 0x040fe2000001001e */
[C---:B------:R-:W-:Y:S01]  /*11770*/  FFMA.FTZ R5, R0.reuse, R9, R44 ;  /* 0x0000000900057223 */ /* 0x040fe2000001002c */
[C---:B------:R-:W-:Y:S01]  /*11780*/  FFMA.FTZ R14, R0.reuse, R13, R14 ;  /* 0x0000000d000e7223 */ /* 0x040fe2000001000e */
[C---:B------:R-:W-:Y:S01]  /*11790*/  FFMA.FTZ R12, R0.reuse, R49, R12 ;  /* 0x00000031000c7223 */ /* 0x040fe2000001000c */
[C---:B------:R-:W-:Y:S01]  /*117a0*/  FFMA.FTZ R9, R0.reuse, R11, R34 ;  /* 0x0000000b00097223 */ /* 0x040fe20000010022 */
[C---:B------:R-:W-:Y:S01]  /*117b0*/  FFMA.FTZ R13, R0.reuse, R31, R46 ;  /* 0x0000001f000d7223 */ /* 0x040fe2000001002e */
[----:B------:R-:W-:Y:S01]  /*117c0*/  FFMA.FTZ R0, R0, R51, R52 ;  /* 0x0000003300007223 */ /* 0x000fe20000010034 */
[----:B------:R-:W-:Y:S06]  /*117d0*/  @!P1 BRA `(.L_x_192) ;  /* 0xfffffff800789947 */ /* 0x000fec000383ffff */
.L_x_185:
[----:B------:R-:W-:Y:S05]  /*117e0*/  BSYNC.RECONVERGENT B1 ;  /* 0x0000000000017941 */ /* 0x000fea0003800200 */
.L_x_184:
[----:B------:R-:W-:Y:S01]  /*117f0*/  ISETP.GE.AND P0, PT, R28, UR9, PT ;  /* 0x000000091c007c0c */ /* 0x000fe2000bf06270 */
[----:B------:R-:W-:-:S12]  /*11800*/  BSSY.RECONVERGENT B1, `(.L_x_193) ;  /* 0x0000107000017945 */ /* 0x000fd80003800200 */
[----:B------:R-:W-:Y:S05]  /*11810*/  @P0 BRA `(.L_x_194) ;  /* 0x0000001000140947 */ /* 0x000fea0003800000 */
[----:B------:R-:W0:Y:S01]  /*11820*/  LDCU UR5, c[0x0][0x3f8] ;  /* 0x00007f00ff0577ac */ /* 0x000e220008000800 */
[----:B------:R-:W1:Y:S01]  /*11830*/  LDC R35, c[0x0][0x3f4] ;  /* 0x0000fd00ff237b82 */ /* 0x000e620000000800 */
[----:B------:R-:W-:Y:S01]  /*11840*/  IADD3 R37, PT, PT, R28, 0x8, RZ ;  /* 0x000000081c257810 */ /* 0x000fe20007ffe0ff */
[----:B------:R-:W-:Y:S01]  /*11850*/  BSSY.RECONVERGENT B2, `(.L_x_195) ;  /* 0x000005a000027945 */ /* 0x000fe20003800200 */
[----:B------:R-:W-:Y:S02]  /*11860*/  ULOP3.LUT UR14, URZ, UR12, URZ, 0x33, !UPT ;  /* 0x0000000cff0e7292 */ /* 0x000fe4000f8e33ff */
[----:B------:R-:W-:-:S03]  /*11870*/  VIMNMX R7, PT, PT, R37, UR9, !PT ;  /* 0x0000000925077c48 */ /* 0x000fc6000ffe0100 */
[----:B------:R-:W3:Y:S01]  /*11880*/  LDC.64 R30, c[0x0][0x458] ;  /* 0x00011600ff1e7b82 */ /* 0x000ee20000000a00 */
[----:B------:R-:W-:-:S04]  /*11890*/  IADD3 R7, PT, PT, -R8, UR14, R7 ;  /* 0x0000000e08077c10 */ /* 0x000fc8000fffe107 */
[----:B------:R-:W-:Y:S01]  /*118a0*/  LOP3.LUT P0, RZ, R7, 0x8, RZ, 0xc0, !PT ;  /* 0x0000000807ff7812 */ /* 0x000fe2000780c0ff */
[----:B0-----:R-:W-:-:S06]  /*118b0*/  UIMAD UR11, UR38, UR5, UR13 ;  /* 0x00000005260b72a4 */ /* 0x001fcc000f8e020d */
[----:B------:R-:W-:Y:S02]  /*118c0*/  IMAD.U32 R26, RZ, RZ, UR11 ;  /* 0x0000000bff1a7e24 */ /* 0x000fe4000f8e00ff */
[----:B-1----:R-:W-:Y:S02]  /*118d0*/  IMAD R44, R35, UR5, RZ ;  /* 0x00000005232c7c24 */ /* 0x002fe4000f8e02ff */
[----:B------:R-:W-:-:S04]  /*118e0*/  IMAD R11, R26, 0x90, R27 ;  /* 0x000000901a0b7824 */ /* 0x000fc800078e021b */
[----:B---3--:R-:W-:Y:S01]  /*118f0*/  IMAD.WIDE R30, R11, 0x2, R30 ;  /* 0x000000020b1e7825 */ /* 0x008fe200078e021e */
[----:B------:R-:W-:Y:S01]  /*11900*/  MOV R11, R28 ;  /* 0x0000001c000b7202 */ /* 0x000fe20000000f00 */
[----:B------:R-:W-:Y:S06]  /*11910*/  @P0 BRA `(.L_x_196) ;  /* 0x0000000400340947 */ /* 0x000fec0003800000 */
[----:B------:R-:W-:Y:S01]  /*11920*/  ISETP.GE.AND P0, PT, R28, R35, PT ;  /* 0x000000231c00720c */ /* 0x000fe20003f06270 */
[----:B------:R-:W-:-:S12]  /*11930*/  IMAD.MOV.U32 R11, RZ, RZ, R37 ;  /* 0x000000ffff0b7224 */ /* 0x000fd800078e0025 */
[----:B------:R-:W-:Y:S05]  /*11940*/  @!P0 BRA `(.L_x_196) ;  /* 0x0000000400288947 */ /* 0x000fea0003800000 */
[----:B------:R-:W-:Y:S01]  /*11950*/  IABS R34, R35 ;  /* 0x0000002300227213 */ /* 0x000fe20000000000 */
[----:B------:R-:W0:Y:S01]  /*11960*/  LDCU.64 UR14, c[0x0][0x3c8] ;  /* 0x00007900ff0e77ac */ /* 0x000e220008000a00 */
[----:B------:R-:W-:Y:S01]  /*11970*/  IABS R15, R28 ;  /* 0x0000001c000f7213 */ /* 0x000fe20000000000 */
[----:B------:R-:W1:Y:S01]  /*11980*/  LDS.U16 R36, [R36] ;  /* 0x0000000024247984 */ /* 0x000e620000000400 */
[----:B------:R-:W3:Y:S01]  /*11990*/  I2F.RP R26, R34 ;  /* 0x00000022001a7306 */ /* 0x000ee20000209400 */
[----:B------:R-:W-:Y:S02]  /*119a0*/  ISETP.GE.AND P1, PT, R28, RZ, PT ;  /* 0x000000ff1c00720c */ /* 0x000fe40003f26270 */
[----:B------:R-:W-:-:S05]  /*119b0*/  ISETP.NE.AND P2, PT, R35, RZ, PT ;  /* 0x000000ff2300720c */ /* 0x000fca0003f45270 */
[----:B---3--:R-:W3:Y:S02]  /*119c0*/  MUFU.RCP R26, R26 ;  /* 0x0000001a001a7308 */ /* 0x008ee40000001000 */
[----:B---3--:R-:W-:-:S06]  /*119d0*/  IADD3 R32, PT, PT, R26, 0xffffffe, RZ ;  /* 0x0ffffffe1a207810 */ /* 0x008fcc0007ffe0ff */
[----:B------:R3:W4:Y:S02]  /*119e0*/  F2I.FTZ.U32.TRUNC.NTZ R33, R32 ;  /* 0x0000002000217305 */ /* 0x000724000021f000 */
[----:B---3--:R-:W-:Y:S02]  /*119f0*/  HFMA2 R32, -RZ, RZ, 0, 0 ;  /* 0x00000000ff207431 */ /* 0x008fe400000001ff */
[----:B----4-:R-:W-:-:S04]  /*11a00*/  IMAD.MOV R11, RZ, RZ, -R33 ;  /* 0x000000ffff0b7224 */ /* 0x010fc800078e0a21 */
[----:B------:R-:W-:-:S04]  /*11a10*/  IMAD R11, R11, R34, RZ ;  /* 0x000000220b0b7224 */ /* 0x000fc800078e02ff */
[----:B------:R-:W-:-:S06]  /*11a20*/  IMAD.HI.U32 R38, R33, R11, R32 ;  /* 0x0000000b21267227 */ /* 0x000fcc00078e0020 */
[----:B------:R-:W-:-:S04]  /*11a30*/  IMAD.HI.U32 R11, R38, R15, RZ ;  /* 0x0000000f260b7227 */ /* 0x000fc800078e00ff */
[----:B------:R-:W-:-:S04]  /*11a40*/  IMAD.MOV R26, RZ, RZ, -R11 ;  /* 0x000000ffff1a7224 */ /* 0x000fc800078e0a0b */
[----:B------:R-:W-:-:S05]  /*11a50*/  IMAD R11, R34, R26, R15 ;  /* 0x0000001a220b7224 */ /* 0x000fca00078e020f */
[----:B------:R-:W-:-:S13]  /*11a60*/  ISETP.GT.U32.AND P0, PT, R34, R11, PT ;  /* 0x0000000b2200720c */ /* 0x000fda0003f04070 */
[----:B------:R-:W-:-:S04]  /*11a70*/  @!P0 IADD3 R11, PT, PT, R11, -R34, RZ ;  /* 0x800000220b0b8210 */ /* 0x000fc80007ffe0ff */
[----:B------:R-:W-:-:S13]  /*11a80*/  ISETP.GT.U32.AND P0, PT, R34, R11, PT ;  /* 0x0000000b2200720c */ /* 0x000fda0003f04070 */
[----:B------:R-:W-:-:S05]  /*11a90*/  @!P0 IMAD.IADD R11, R11, 0x1, -R34 ;  /* 0x000000010b0b8824 */ /* 0x000fca00078e0a22 */
[----:B------:R-:W-:Y:S02]  /*11aa0*/  @!P1 IADD3 R11, PT, PT, -R11, RZ, RZ ;  /* 0x000000ff0b0b9210 */ /* 0x000fe40007ffe1ff */
[----:B------:R-:W-:-:S04]  /*11ab0*/  @!P2 LOP3.LUT R11, RZ, R35, RZ, 0x33, !PT ;  /* 0x00000023ff0ba212 */ /* 0x000fc800078e33ff */
[----:B------:R-:W-:-:S05]  /*11ac0*/  IADD3 R15, P0, PT, R21, R11, RZ ;  /* 0x0000000b150f7210 */ /* 0x000fca0007f1e0ff */
[----:B------:R-:W-:Y:S01]  /*11ad0*/  IMAD.X R26, RZ, RZ, R6, P0 ;  /* 0x000000ffff1a7224 */ /* 0x000fe200000e0606 */
[----:B0-----:R-:W-:-:S04]  /*11ae0*/  LEA R34, P0, R15, UR14, 0x2 ;  /* 0x0000000e0f227c11 */ /* 0x001fc8000f8010ff */
[----:B------:R-:W-:-:S05]  /*11af0*/  LEA.HI.X R35, R15, UR15, R26, 0x2, P0 ;  /* 0x0000000f0f237c11 */ /* 0x000fca00080f141a */
[----:B------:R-:W3:Y:S01]  /*11b00*/  LDG.E R34, desc[UR36][R34.64] ;  /* 0x0000002422227981 */ /* 0x000ee2000c1e1900 */
[----:B------:R-:W-:Y:S01]  /*11b10*/  ISETP.NE.AND P0, PT, R53, RZ, PT ;  /* 0x000000ff3500720c */ /* 0x000fe20003f05270 */
[----:B---3--:R-:W-:-:S04]  /*11b20*/  IMAD R11, R44, R34, R11 ;  /* 0x000000222c0b7224 */ /* 0x008fc800078e020b */
[----:B------:R-:W-:-:S04]  /*11b30*/  IMAD R11, R11, 0x90, RZ ;  /* 0x000000900b0b7824 */ /* 0x000fc800078e02ff */
[----:B------:R-:W-:-:S05]  /*11b40*/  IMAD.WIDE R32, R11, 0x2, R24 ;  /* 0x000000020b207825 */ /* 0x000fca00078e0218 */
[----:B------:R0:W5:Y:S01]  /*11b50*/  LDG.E.128 R40, desc[UR36][R32.64] ;  /* 0x0000002420287981 */ /* 0x000162000c1e1d00 */
[----:B------:R-:W-:Y:S01]  /*11b60*/  BSSY.RECONVERGENT B3, `(.L_x_197) ;  /* 0x0000017000037945 */ /* 0x000fe20003800200 */
[----:B-1----:R-:W-:-:S03]  /*11b70*/  HADD2.F32 R11, -RZ, R36.H0_H0 ;  /* 0x20000024ff0b7230 */ /* 0x002fc60000004100 */
[----:B------:R-:W-:Y:S05]  /*11b80*/  @P0 BRA `(.L_x_198) ;  /* 0x0000000000500947 */ /* 0x000fea0003800000 */
[----:B------:R-:W-:Y:S01]  /*11b90*/  ISETP.NE.AND P3, PT, R2, RZ, PT ;  /* 0x000000ff0200720c */ /* 0x000fe20003f65270 */
[----:B------:R-:W1:-:S12]  /*11ba0*/  LDS.128 R48, [R20] ;  /* 0x0000000014307984 */ /* 0x000e580000000c00 */
[----:B------:R-:W-:Y:S01]  /*11bb0*/  VOTEU.ANY UP0, P3 ;  /* 0x0000000000ff7886 */ /* 0x000fe20001800100 */
[----:B------:R-:W-:-:S13]  /*11bc0*/  PLOP3.LUT P0, PT, PT, PT, UP0, 0x80, 0x8 ;  /* 0x000000000008781c */ /* 0x000fda0003f0f008 */
[----:B0-----:R-:W3:Y:S01]  /*11bd0*/  @P0 LDG.E.128 R32, desc[UR36][R30.64] ;  /* 0x000000241e200981 */ /* 0x001ee2000c1e1d00 */
[----:B------:R-:W-:Y:S01]  /*11be0*/  PLOP3.LUT P0, PT, PT, PT, UP0, 0x80, 0x8 ;  /* 0x000000000008781c */ /* 0x000fe20003f0f008 */
[----:B------:R-:W-:Y:S01]  /*11bf0*/  IMAD R15, R28, 0x90, RZ ;  /* 0x000000901c0f7824 */ /* 0x000fe200078e02ff */
        /* <DEDUP_REMOVED lines=10> */
[----:B------:R-:W-:-:S02]  /*11ca0*/  @P3 HFMA2 R43, R43, R35, -RZ ;  /* 0x000000232b2b3231 */ /* 0x000fc400001000ff */
[----:B------:R-:W-:-:S05]  /*11cb0*/  IMAD.WIDE.U32 R32, R15, 0x2, R22 ;  /* 0x000000020f207825 */ /* 0x000fca00078e0016 */
[----:B------:R1:W-:Y:S02]  /*11cc0*/  STG.E.128 desc[UR36][R32.64], R40 ;  /* 0x0000002820007986 */ /* 0x0003e4000c101d24 */
.L_x_198:
[----:B------:R-:W-:Y:S05]  /*11cd0*/  BSYNC.RECONVERGENT B3 ;  /* 0x0000000000037941 */ /* 0x000fea0003800200 */
.L_x_197:
[--C-:B-----5:R-:W-:Y:S02]  /*11ce0*/  HADD2.F32 R15, -RZ, R40.reuse.H0_H0 ;  /* 0x20000028ff0f7230 */ /* 0x120fe40000004100 */
[----:B------:R-:W-:Y:S02]  /*11cf0*/  HADD2.F32 R26, -RZ, R41.H0_H0 ;  /* 0x20000029ff1a7230 */ /* 0x000fe40000004100 */
[----:B01----:R-:W-:Y:S02]  /*11d00*/  HADD2.F32 R32, -RZ, R43.H0_H0 ;  /* 0x2000002bff207230 */ /* 0x003fe40000004100 */
[C---:B------:R-:W-:Y:S01]  /*11d10*/  FFMA.FTZ R10, R11.reuse, R15, R10 ;  /* 0x0000000f0b0a7223 */ /* 0x040fe2000001000a */
[----:B------:R-:W-:Y:S02]  /*11d20*/  HADD2.F32 R40, -RZ, R40.H1_H1 ;  /* 0x30000028ff287230 */ /* 0x000fe40000004100 */
[----:B------:R-:W-:Y:S01]  /*11d30*/  FFMA.FTZ R5, R11, R26, R5 ;  /* 0x0000001a0b057223 */ /* 0x000fe20000010005 */
[----:B------:R-:W-:-:S02]  /*11d40*/  HADD2.F32 R41, -RZ, R41.H1_H1 ;  /* 0x30000029ff297230 */ /* 0x000fc40000004100 */
[C---:B------:R-:W-:Y:S01]  /*11d50*/  FFMA.FTZ R13, R11.reuse, R32, R13 ;  /* 0x000000200b0d7223 */ /* 0x040fe2000001000d */
[--C-:B------:R-:W-:Y:S02]  /*11d60*/  HADD2.F32 R28, -RZ, R42.reuse.H0_H0 ;  /* 0x2000002aff1c7230 */ /* 0x100fe40000004100 */
[C---:B------:R-:W-:Y:S01]  /*11d70*/  FFMA.FTZ R3, R11.reuse, R40, R3 ;  /* 0x000000280b037223 */ /* 0x040fe20000010003 */
[----:B------:R-:W-:Y:S02]  /*11d80*/  HADD2.F32 R33, -RZ, R42.H1_H1 ;  /* 0x3000002aff217230 */ /* 0x000fe40000004100 */
[C---:B------:R-:W-:Y:S01]  /*11d90*/  FFMA.FTZ R12, R11.reuse, R41, R12 ;  /* 0x000000290b0c7223 */ /* 0x040fe2000001000c */
[----:B------:R-:W-:Y:S02]  /*11da0*/  HADD2.F32 R43, -RZ, R43.H1_H1 ;  /* 0x3000002bff2b7230 */ /* 0x000fe40000004100 */
[C---:B------:R-:W-:Y:S01]  /*11db0*/  FFMA.FTZ R9, R11.reuse, R28, R9 ;  /* 0x0000001c0b097223 */ /* 0x040fe20000010009 */
[----:B------:R-:W-:-:S02]  /*11dc0*/  FFMA.FTZ R14, R11, R33, R14 ;  /* 0x000000210b0e7223 */ /* 0x000fc4000001000e */
[----:B------:R-:W-:Y:S01]  /*11dd0*/  FFMA.FTZ R0, R11, R43, R0 ;  /* 0x0000002b0b007223 */ /* 0x000fe20000010000 */
[----:B------:R-:W-:-:S07]  /*11de0*/  MOV R11, R37 ;  /* 0x00000025000b7202 */ /* 0x000fce0000000f00 */
.L_x_196:
[----:B------:R-:W-:Y:S05]  /*11df0*/  BSYNC.RECONVERGENT B2 ;  /* 0x0000000000027941 */ /* 0x000fea0003800200 */
.L_x_195:
[----:B------:R-:W-:-:S13]  /*11e00*/  ISETP.GE.U32.AND P0, PT, R7, 0x8, PT ;  /* 0x000000080700780c */ /* 0x000fda0003f06070 */
[----:B------:R-:W-:Y:S05]  /*11e10*/  @!P0 BRA `(.L_x_194) ;  /* 0x0000000800948947 */ /* 0x000fea0003800000 */
[C---:B------:R-:W-:Y:S01]  /*11e20*/  LEA R7, R11.reuse, UR7, 0x1 ;  /* 0x000000070b077c11 */ /* 0x040fe2000f8e08ff */
[----:B------:R-:W-:Y:S01]  /*11e30*/  IMAD.U32 R26, RZ, RZ, UR12 ;  /* 0x0000000cff1a7e24 */ /* 0x000fe2000f8e00ff */
[C---:B------:R-:W-:Y:S01]  /*11e40*/  IADD3 R15, PT, PT, R11.reuse, 0x8, RZ ;  /* 0x000000080b0f7810 */ /* 0x040fe20007ffe0ff */
[----:B------:R-:W-:Y:S02]  /*11e50*/  IMAD R11, R11, 0x90, RZ ;  /* 0x000000900b0b7824 */ /* 0x000fe400078e02ff */
[----:B------:R-:W-:-:S05]  /*11e60*/  IMAD R7, R26, -0x2, R7 ;  /* 0xfffffffe1a077824 */ /* 0x000fca00078e0207 */
[----:B------:R-:W-:-:S07]  /*11e70*/  IADD3 R7, PT, PT, R7, 0x10, R54 ;  /* 0x0000001007077810 */ /* 0x000fce0007ffe036 */
.L_x_205:
[----:B------:R-:W0:Y:S01]  /*11e80*/  LDC R46, c[0x0][0x3f4] ;  /* 0x0000fd00ff2e7b82 */ /* 0x000e220000000800 */
[----:B------:R-:W-:Y:S01]  /*11e90*/  VIADD R34, R15, 0xfffffff8 ;  /* 0xfffffff80f227836 */ /* 0x000fe20000000000 */
[----:B------:R-:W-:Y:S04]  /*11ea0*/  BSSY.RECONVERGENT B2, `(.L_x_199) ;  /* 0x000004a000027945 */ /* 0x000fe80003800200 */
[----:B0-----:R-:W-:-:S13]  /*11eb0*/  ISETP.GE.AND P0, PT, R34, R46, PT ;  /* 0x0000002e2200720c */ /* 0x001fda0003f06270 */
[----:B------:R-:W-:Y:S05]  /*11ec0*/  @!P0 BRA `(.L_x_200) ;  /* 0x00000004001c8947 */ /* 0x000fea0003800000 */
[----:B------:R-:W-:Y:S01]  /*11ed0*/  IABS R35, R46 ;  /* 0x0000002e00237213 */ /* 0x000fe20000000000 */
[----:B------:R-:W0:Y:S01]  /*11ee0*/  LDCU.64 UR14, c[0x0][0x3c8] ;  /* 0x00007900ff0e77ac */ /* 0x000e220008000a00 */
[----:B------:R-:W-:Y:S02]  /*11ef0*/  IABS R28, R34 ;  /* 0x00000022001c7213 */ /* 0x000fe40000000000 */
[----:B------:R-:W1:Y:S01]  /*11f00*/  I2F.RP R36, R35 ;  /* 0x0000002300247306 */ /* 0x000e620000209400 */
[----:B------:R-:W-:Y:S01]  /*11f10*/  ISETP.GE.AND P1, PT, R34, RZ, PT ;  /* 0x000000ff2200720c */ /* 0x000fe20003f26270 */
[----:B------:R-:W3:Y:S01]  /*11f20*/  LDCU UR5, c[0x0][0x40c] ;  /* 0x00008180ff0577ac */ /* 0x000ee20008000800 */
[----:B------:R-:W-:-:S05]  /*11f30*/  ISETP.NE.AND P2, PT, R46, RZ, PT ;  /* 0x000000ff2e00720c */ /* 0x000fca0003f45270 */
[----:B-1----:R-:W1:Y:S02]  /*11f40*/  MUFU.RCP R36, R36 ;  /* 0x0000002400247308 */ /* 0x002e640000001000 */
[----:B-1----:R-:W-:-:S06]  /*11f50*/  IADD3 R32, PT, PT, R36, 0xffffffe, RZ ;  /* 0x0ffffffe24207810 */ /* 0x002fcc0007ffe0ff */
[----:B------:R1:W4:Y:S02]  /*11f60*/  F2I.FTZ.U32.TRUNC.NTZ R33, R32 ;  /* 0x0000002000217305 */ /* 0x000324000021f000 */
[----:B-1----:R-:W-:Y:S02]  /*11f70*/  HFMA2 R32, -RZ, RZ, 0, 0 ;  /* 0x00000000ff207431 */ /* 0x002fe400000001ff */
        /* <DEDUP_REMOVED lines=15> */
[----:B------:R-:W-:-:S06]  /*12070*/  LEA.HI.X R35, R28, UR15, R33, 0x2, P0 ;  /* 0x0000000f1c237c11 */ /* 0x000fcc00080f1421 */
[----:B------:R-:W4:Y:S01]  /*12080*/  LDG.E R35, desc[UR36][R34.64] ;  /* 0x0000002422237981 */ /* 0x000f22000c1e1900 */
[----:B---3--:R-:W-:Y:S01]  /*12090*/  UISETP.NE.AND UP0, UPT, UR5, URZ, UPT ;  /* 0x000000ff0500728c */ /* 0x008fe2000bf05270 */
[----:B----4-:R-:W-:-:S04]  /*120a0*/  IMAD R26, R44, R35, R26 ;  /* 0x000000232c1a7224 */ /* 0x010fc800078e021a */
[----:B------:R-:W-:Y:S02]  /*120b0*/  IMAD R33, R26, 0x90, RZ ;  /* 0x000000901a217824 */ /* 0x000fe400078e02ff */
[----:B------:R-:W0:Y:S02]  /*120c0*/  LDS.U16 R26, [R7+-0x10] ;  /* 0xfffff000071a7984 */ /* 0x000e240000000400 */
[----:B------:R-:W-:-:S05]  /*120d0*/  IMAD.WIDE R32, R33, 0x2, R24 ;  /* 0x0000000221207825 */ /* 0x000fca00078e0218 */
[----:B------:R1:W5:Y:S01]  /*120e0*/  LDG.E.128 R36, desc[UR36][R32.64] ;  /* 0x0000002420247981 */ /* 0x000362000c1e1d00 */
[----:B0-----:R-:W-:Y:S01]  /*120f0*/  HADD2.F32 R45, -RZ, R26.H0_H0 ;  /* 0x2000001aff2d7230 */ /* 0x001fe20000004100 */
[----:B-1----:R-:W-:Y:S06]  /*12100*/  BRA.U UP0, `(.L_x_201) ;  /* 0x00000001004c7547 */ /* 0x002fec000b800000 */
[----:B------:R-:W-:Y:S01]  /*12110*/  ISETP.NE.AND P3, PT, R2, RZ, PT ;  /* 0x000000ff0200720c */ /* 0x000fe20003f65270 */
[----:B------:R-:W0:-:S12]  /*12120*/  LDS.128 R32, [R20] ;  /* 0x0000000014207984 */ /* 0x000e180000000c00 */
[----:B------:R-:W-:Y:S01]  /*12130*/  VOTEU.ANY UP0, P3 ;  /* 0x0000000000ff7886 */ /* 0x000fe20001800100 */
[----:B------:R-:W-:-:S13]  /*12140*/  PLOP3.LUT P0, PT, PT, PT, UP0, 0x80, 0x8 ;  /* 0x000000000008781c */ /* 0x000fda0003f0f008 */
[----:B------:R-:W3:Y:S01]  /*12150*/  @P0 LDG.E.128 R40, desc[UR36][R30.64] ;  /* 0x000000241e280981 */ /* 0x000ee2000c1e1d00 */
[----:B------:R-:W-:Y:S02]  /*12160*/  PLOP3.LUT P0, PT, PT, PT, UP0, 0x80, 0x8 ;  /* 0x000000000008781c */ /* 0x000fe40003f0f008 */
[----:B------:R-:W-:Y:S02]  /*12170*/  PLOP3.LUT P1, PT, PT, PT, UP0, 0x80, 0x8 ;  /* 0x000000000008781c */ /* 0x000fe40003f2f008 */
[----:B------:R-:W-:Y:S02]  /*12180*/  PLOP3.LUT P2, PT, PT, PT, UP0, 0x80, 0x8 ;  /* 0x000000000008781c */ /* 0x000fe40003f4f008 */
[----:B------:R-:W-:Y:S01]  /*12190*/  PLOP3.LUT P3, PT, PT, PT, UP0, 0x80, 0x8 ;  /* 0x000000000008781c */ /* 0x000fe20003f6f008 */
[----:B0----5:R-:W-:Y:S02]  /*121a0*/  HFMA2 R36, R36, 1, 1, R32 ;  /* 0x3c003c0024247831 */ /* 0x021fe40000000020 */
[----:B------:R-:W-:-:S02]  /*121b0*/  HADD2 R37, R37, R33 ;  /* 0x0000002125257230 */ /* 0x000fc40000000000 */
[----:B------:R-:W-:Y:S02]  /*121c0*/  HFMA2 R38, R38, 1, 1, R34 ;  /* 0x3c003c0026267831 */ /* 0x000fe40000000022 */
[----:B------:R-:W-:Y:S02]  /*121d0*/  HADD2 R39, R39, R35 ;  /* 0x0000002327277230 */ /* 0x000fe40000000000 */
[----:B------:R-:W-:-:S04]  /*121e0*/  IMAD.WIDE.U32 R32, R11, 0x2, R22 ;  /* 0x000000020b207825 */ /* 0x000fc800078e0016 */
[----:B---3--:R-:W-:Y:S02]  /*121f0*/  @P0 HMUL2 R36, R36, R40 ;  /* 0x0000002824240232 */ /* 0x008fe40000000000 */
[----:B------:R-:W-:Y:S02]  /*12200*/  @P1 HFMA2 R37, R37, R41, -RZ ;  /* 0x0000002925251231 */ /* 0x000fe400001000ff */
[----:B------:R-:W-:Y:S02]  /*12210*/  @P2 HMUL2 R38, R38, R42 ;  /* 0x0000002a26262232 */ /* 0x000fe40000000000 */
[----:B------:R-:W-:-:S05]  /*12220*/  @P3 HFMA2 R39, R39, R43, -RZ ;  /* 0x0000002b27273231 */ /* 0x000fca00001000ff */
[----:B------:R0:W-:Y:S02]  /*12230*/  STG.E.128 desc[UR36][R32.64], R36 ;  /* 0x0000002420007986 */ /* 0x0001e4000c101d24 */
.L_x_201:
[--C-:B-----5:R-:W-:Y:S02]  /*12240*/  HADD2.F32 R26, -RZ, R36.reuse.H0_H0 ;  /* 0x20000024ff1a7230 */ /* 0x120fe40000004100 */
[----:B------:R-:W-:Y:S02]  /*12250*/  HADD2.F32 R28, -RZ, R37.H0_H0 ;  /* 0x20000025ff1c7230 */ /* 0x000fe40000004100 */
[----:B------:R-:W-:Y:S02]  /*12260*/  HADD2.F32 R34, -RZ, R39.H0_H0 ;  /* 0x20000027ff227230 */ /* 0x000fe40000004100 */
[C---:B------:R-:W-:Y:S01]  /*12270*/  FFMA.FTZ R10, R45.reuse, R26, R10 ;  /* 0x0000001a2d0a7223 */ /* 0x040fe2000001000a */
[----:B0-----:R-:W-:Y:S02]  /*12280*/  HADD2.F32 R36, -RZ, R36.H1_H1 ;  /* 0x30000024ff247230 */ /* 0x001fe40000004100 */
        /* <DEDUP_REMOVED lines=10> */
[----:B------:R-:W-:-:S07]  /*12330*/  FFMA.FTZ R0, R45, R39, R0 ;  /* 0x000000272d007223 */ /* 0x000fce0000010000 */
.L_x_200:
[----:B------:R-:W-:Y:S05]  /*12340*/  BSYNC.RECONVERGENT B2 ;  /* 0x0000000000027941 */ /* 0x000fea0003800200 */
.L_x_199:
[----:B------:R-:W-:Y:S01]  /*12350*/  ISETP.GE.AND P0, PT, R15, R46, PT ;  /* 0x0000002e0f00720c */ /* 0x000fe20003f06270 */
[----:B------:R-:W-:-:S12]  /*12360*/  BSSY.RECONVERGENT B2, `(.L_x_202) ;  /* 0x000004a000027945 */ /* 0x000fd80003800200 */
        /* <DEDUP_REMOVED lines=11> */
[----:B-1----:R-:W-:Y:S01]  /*12420*/  MOV R32, RZ ;  /* 0x000000ff00207202 */ /* 0x002fe20000000f00 */
        /* <DEDUP_REMOVED lines=20> */
[----:B------:R-:W0:Y:S02]  /*12570*/  LDS.U16 R26, [R7] ;  /* 0x00000000071a7984 */ /* 0x000e240000000400 */
        /* <DEDUP_REMOVED lines=12> */
[----:B------:R-:W-:Y:S02]  /*12640*/  PLOP3.LUT P3, PT, PT, PT, UP0, 0x80, 0x8 ;  /* 0x000000000008781c */ /* 0x000fe40003f6f008 */
[----:B------:R-:W-:Y:S01]  /*12650*/  IADD3 R41, PT, PT, R11, 0x480, RZ ;  /* 0x000004800b297810 */ /* 0x000fe20007ffe0ff */
[----:B0----5:R-:W-:-:S02]  /*12660*/  HFMA2 R36, R36, 1, 1, R48 ;  /* 0x3c003c0024247831 */ /* 0x021fc40000000030 */
[----:B------:R-:W-:Y:S02]  /*12670*/  HADD2 R37, R37, R49 ;  /* 0x0000003125257230 */ /* 0x000fe40000000000 */
[----:B------:R-:W-:Y:S02]  /*12680*/  HFMA2 R38, R38, 1, 1, R50 ;  /* 0x3c003c0026267831 */ /* 0x000fe40000000032 */
[----:B------:R-:W-:Y:S02]  /*12690*/  HADD2 R39, R39, R51 ;  /* 0x0000003327277230 */ /* 0x000fe40000000000 */
[----:B---3--:R-:W-:Y:S02]  /*126a0*/  @P0 HMUL2 R36, R36, R32 ;  /* 0x0000002024240232 */ /* 0x008fe40000000000 */
[----:B------:R-:W-:Y:S02]  /*126b0*/  @P1 HFMA2 R37, R37, R33, -RZ ;  /* 0x0000002125251231 */ /* 0x000fe400001000ff */
[----:B------:R-:W-:-:S02]  /*126c0*/  @P2 HMUL2 R38, R38, R34 ;  /* 0x0000002226262232 */ /* 0x000fc40000000000 */
[----:B------:R-:W-:Y:S02]  /*126d0*/  @P3 HFMA2 R39, R39, R35, -RZ ;  /* 0x0000002327273231 */ /* 0x000fe400001000ff */
[----:B------:R-:W-:-:S05]  /*126e0*/  IMAD.WIDE.U32 R32, R41, 0x2, R22 ;  /* 0x0000000229207825 */ /* 0x000fca00078e0016 */
[----:B------:R0:W-:Y:S02]  /*126f0*/  STG.E.128 desc[UR36][R32.64], R36 ;  /* 0x0000002420007986 */ /* 0x0001e4000c101d24 */
.L_x_204:
        /* <DEDUP_REMOVED lines=16> */
.L_x_203:
[----:B------:R-:W-:Y:S05]  /*12800*/  BSYNC.RECONVERGENT B2 ;  /* 0x0000000000027941 */ /* 0x000fea0003800200 */
.L_x_202:
[C---:B------:R-:W-:Y:S01]  /*12810*/  VIADD R26, R15.reuse, 0x8 ;  /* 0x000000080f1a7836 */ /* 0x040fe20000000000 */
[----:B------:R-:W-:Y:S01]  /*12820*/  IADD3 R15, PT, PT, R15, 0x10, RZ ;  /* 0x000000100f0f7810 */ /* 0x000fe20007ffe0ff */
[----:B------:R-:W-:Y:S01]  /*12830*/  VIADD R11, R11, 0x900 ;  /* 0x000009000b0b7836 */ /* 0x000fe20000000000 */
[----:B------:R-:W-:Y:S02]  /*12840*/  IADD3 R7, PT, PT, R7, 0x20, RZ ;  /* 0x0000002007077810 */ /* 0x000fe40007ffe0ff */
[----:B------:R-:W-:-:S13]  /*12850*/  ISETP.GE.AND P0, PT, R26, UR9, PT ;  /* 0x000000091a007c0c */ /* 0x000fda000bf06270 */
[----:B------:R-:W-:Y:S05]  /*12860*/  @!P0 BRA `(.L_x_205) ;  /* 0xfffffff400848947 */ /* 0x000fea000383ffff */
.L_x_194:
[----:B------:R-:W-:Y:S05]  /*12870*/  BSYNC.RECONVERGENT B1 ;  /* 0x0000000000017941 */ /* 0x000fea0003800200 */
.L_x_193:
[----:B------:R-:W-:-:S13]  /*12880*/  ISETP.NE.AND P0, PT, R8, UR4, PT ;  /* 0x0000000408007c0c */ /* 0x000fda000bf05270 */
[----:B------:R-:W-:Y:S05]  /*12890*/  @P0 BRA `(.L_x_183) ;  /* 0x0000000000d80947 */ /* 0x000fea0003800000 */
[----:B------:R-:W-:Y:S02]  /*128a0*/  UMOV UR5, 0x90 ;  /* 0x0000009000057882 */ /* 0x000fe40000000000 */
[----:B------:R-:W-:-:S06]  /*128b0*/  UIMAD UR5, UR44, UR5, -0x90 ;  /* 0xffffff702c0574a4 */ /* 0x000fcc000f8e0205 */
[----:B------:R-:W-:-:S04]  /*128c0*/  IMAD.U32 R7, RZ, RZ, UR5 ;  /* 0x00000005ff077e24 */ /* 0x000fc8000f8e00ff */
[----:B------:R-:W-:-:S05]  /*128d0*/  IMAD.WIDE R6, R7, 0x2, R22 ;  /* 0x0000000207067825 */ /* 0x000fca00078e0216 */
[----:B------:R0:W5:Y:S01]  /*128e0*/  LDG.E.128 R32, desc[UR36][R6.64] ;  /* 0x0000002406207981 */ /* 0x000162000c1e1d00 */
[----:B------:R-:W-:-:S06]  /*128f0*/  UIADD3 UR5, UPT, UPT, UR44, -UR12, URZ ;  /* 0x8000000c2c057290 */ /* 0x000fcc000fffe0ff */
[----:B------:R-:W-:-:S05]  /*12900*/  MOV R2, UR5 ;  /* 0x0000000500027c02 */ /* 0x000fca0008000f00 */
[----:B------:R-:W-:Y:S01]  /*12910*/  IMAD R29, R2, 0x2, R29 ;  /* 0x00000002021d7824 */ /* 0x000fe200078e021d */
[----:B------:R-:W1:Y:S05]  /*12920*/  LDCU UR5, c[0x0][0x40c] ;  /* 0x00008180ff0577ac */ /* 0x000e6a0008000800 */
[----:B------:R-:W3:Y:S01]  /*12930*/  LDS.U16 R29, [R29+-0x2] ;  /* 0xfffffe001d1d7984 */ /* 0x000ee20000000400 */
[----:B-1----:R-:W-:Y:S01]  /*12940*/  UISETP.NE.AND UP0, UPT, UR5, URZ, UPT ;  /* 0x000000ff0500728c */ /* 0x002fe2000bf05270 */
[----:B---3--:R-:W-:-:S08]  /*12950*/  HADD2.F32 R11, -RZ, R29.H0_H0 ;  /* 0x2000001dff0b7230 */ /* 0x008fd00000004100 */
[----:B0-----:R-:W-:Y:S05]  /*12960*/  BRA.U UP0, `(.L_x_206) ;  /* 0x0000000100647547 */ /* 0x001fea000b800000 */
[----:B------:R-:W0:Y:S02]  /*12970*/  LDCU.64 UR14, c[0x0][0x460] ;  /* 0x00008c00ff0e77ac */ /* 0x000e240008000a00 */
[----:B0-----:R-:W-:-:S04]  /*12980*/  UISETP.NE.U32.AND UP0, UPT, UR14, URZ, UPT ;  /* 0x000000ff0e00728c */ /* 0x001fc8000bf05070 */
[----:B------:R-:W-:-:S06]  /*12990*/  UISETP.NE.AND.EX UP0, UPT, UR15, URZ, UPT, UP0 ;  /* 0x000000ff0f00728c */ /* 0x000fcc000bf05300 */
[----:B------:R-:W-:-:S05]  /*129a0*/  PLOP3.LUT P0, PT, PT, PT, UP0, 0x80, 0x8 ;  /* 0x000000000008781c */ /* 0x000fca0003f0f008 */
[----:B------:R-:W0:Y:S01]  /*129b0*/  @UP0 LDCU UR5, c[0x0][0x3f8] ;  /* 0x00007f00ff0507ac */ /* 0x000e220008000800 */
[----:B------:R-:W1:Y:S01]  /*129c0*/  @UP0 LDCU.64 UR14, c[0x0][0x458] ;  /* 0x00008b00ff0e07ac */ /* 0x000e620008000a00 */
[----:B0-----:R-:W-:Y:S01]  /*129d0*/  @UP0 UIMAD UR5, UR38, UR5, UR13 ;  /* 0x00000005260502a4 */ /* 0x001fe2000f8e020d */
[----:B-1----:R-:W-:Y:S01]  /*129e0*/  MOV R7, UR15 ;  /* 0x0000000f00077c02 */ /* 0x002fe20008000f00 */
[----:B------:R-:W-:-:S04]  /*129f0*/  IMAD.U32 R6, RZ, RZ, UR14 ;  /* 0x0000000eff067e24 */ /* 0x000fc8000f8e00ff */
[----:B------:R-:W-:-:S05]  /*12a00*/  MOV R2, UR5 ;  /* 0x0000000500027c02 */ /* 0x000fca0008000f00 */
[----:B------:R-:W-:-:S04]  /*12a10*/  @P0 IMAD R15, R2, 0x90, R27 ;  /* 0x00000090020f0824 */ /* 0x000fc800078e021b */
[----:B------:R-:W-:-:S05]  /*12a20*/  @P0 IMAD.WIDE R6, R15, 0x2, R6 ;  /* 0x000000020f060825 */ /* 0x000fca00078e0206 */
[----:B------:R-:W3:Y:S01]  /*12a30*/  @P0 LDG.E.128 R28, desc[UR36][R6.64] ;  /* 0x00000024061c0981 */ /* 0x000ee2000c1e1d00 */
[----:B------:R-:W-:Y:S01]  /*12a40*/  UIMAD UR5, UR40, 0x90, URZ ;  /* 0x00000090280578a4 */ /* 0x000fe2000f8e02ff */
[----:B-----5:R-:W-:Y:S02]  /*12a50*/  HFMA2 R32, R32, 1, 1, R16 ;  /* 0x3c003c0020207831 */ /* 0x020fe40000000010 */
[----:B------:R-:W-:Y:S02]  /*12a60*/  HADD2 R33, R33, R17 ;  /* 0x0000001121217230 */ /* 0x000fe40000000000 */
[----:B------:R-:W-:Y:S02]  /*12a70*/  HFMA2 R34, R34, 1, 1, R18 ;  /* 0x3c003c0022227831 */ /* 0x000fe40000000012 */
[----:B------:R-:W-:Y:S02]  /*12a80*/  HADD2 R35, R35, R19 ;  /* 0x0000001323237230 */ /* 0x000fe40000000000 */
[----:B------:R-:W-:-:S04]  /*12a90*/  IMAD.U32 R15, RZ, RZ, UR5 ;  /* 0x00000005ff0f7e24 */ /* 0x000fc8000f8e00ff */
[----:B------:R-:W-:-:S04]  /*12aa0*/  IMAD.WIDE R22, R15, 0x2, R22 ;  /* 0x000000020f167825 */ /* 0x000fc800078e0216 */
[----:B---3--:R-:W-:Y:S02]  /*12ab0*/  @P0 HMUL2 R32, R32, R28 ;  /* 0x0000001c20200232 */ /* 0x008fe40000000000 */
[----:B------:R-:W-:Y:S02]  /*12ac0*/  @P0 HFMA2 R33, R33, R29, -RZ ;  /* 0x0000001d21210231 */ /* 0x000fe400001000ff */
[----:B------:R-:W-:Y:S02]  /*12ad0*/  @P0 HMUL2 R34, R34, R30 ;  /* 0x0000001e22220232 */ /* 0x000fe40000000000 */
[----:B------:R-:W-:-:S05]  /*12ae0*/  @P0 HFMA2 R35, R35, R31, -RZ ;  /* 0x0000001f23230231 */ /* 0x000fca00001000ff */
[----:B------:R0:W-:Y:S02]  /*12af0*/  STG.E.128 desc[UR36][R22.64], R32 ;  /* 0x0000002016007986 */ /* 0x0001e4000c101d24 */
.L_x_206:
[--C-:B-----5:R-:W-:Y:S02]  /*12b00*/  HADD2.F32 R2, -RZ, R32.reuse.H0_H0 ;  /* 0x20000020ff027230 */ /* 0x120fe40000004100 */
[----:B------:R-:W-:Y:S02]  /*12b10*/  HADD2.F32 R6, -RZ, R33.H0_H0 ;  /* 0x20000021ff067230 */ /* 0x000fe40000004100 */
[----:B--2---:R-:W-:Y:S02]  /*12b20*/  HADD2.F32 R18, -RZ, R35.H0_H0 ;  /* 0x20000023ff127230 */ /* 0x004fe40000004100 */
        /* <DEDUP_REMOVED lines=13> */
.L_x_183:
[----:B-1----:R-:W-:Y:S05]  /*12c00*/  BSYNC.RECONVERGENT B0 ;  /* 0x0000000000007941 */ /* 0x002fea0003800200 */
.L_x_182:
[----:B------:R-:W-:Y:S01]  /*12c10*/  BAR.SYNC.DEFER_BLOCKING 0x0 ;  /* 0x0000000000007b1d */ /* 0x000fe20000010000 */
[----:B------:R-:W-:-:S13]  /*12c20*/  ISETP.GT.U32.AND P0, PT, R27, 0x8f, PT ;  /* 0x0000008f1b00780c */ /* 0x000fda0003f04070 */
[----:B------:R-:W-:Y:S05]  /*12c30*/  @P0 EXIT ;  /* 0x000000000000094d */ /* 0x000fea0003800000 */
[----:B------:R-:W0:Y:S01]  /*12c40*/  S2UR UR5, SR_CgaCtaId ;  /* 0x00000000000579c3 */ /* 0x000e220000008800 */
[----:B------:R-:W-:Y:S01]  /*12c50*/  LOP3.LUT R2, R4, 0x380, RZ, 0xc0, !PT ;  /* 0x0000038004027812 */ /* 0x000fe200078ec0ff */
[----:B------:R-:W-:Y:S01]  /*12c60*/  UMOV UR4, 0x400 ;  /* 0x0000040000047882 */ /* 0x000fe20000000000 */
[----:B------:R-:W-:Y:S01]  /*12c70*/  IMAD R8, R8, 0x90, R27 ;  /* 0x0000009008087824 */ /* 0x000fe200078e021b */
[----:B------:R-:W-:Y:S01]  /*12c80*/  UIADD3 UR4, UPT, UPT, UR4, 0x440, URZ ;  /* 0x0000044004047890 */ /* 0x000fe2000fffe0ff */
[----:B------:R-:W-:Y:S01]  /*12c90*/  ISETP.NE.AND P0, PT, R2, 0x80, PT ;  /* 0x000000800200780c */ /* 0x000fe20003f05270 */
[----:B------:R-:W-:Y:S01]  /*12ca0*/  BSSY.RECONVERGENT B0, `(.L_x_207) ;  /* 0x0000010000007945 */ /* 0x000fe20003800200 */
[C---:B------:R-:W-:Y:S02]  /*12cb0*/  ISETP.GT.U32.AND P1, PT, R4.reuse, 0x7f, PT ;  /* 0x0000007f0400780c */ /* 0x040fe40003f24070 */
[C---:B------:R-:W-:Y:S02]  /*12cc0*/  ISETP.GT.U32.AND P3, PT, R4.reuse, 0x3f, PT ;  /* 0x0000003f0400780c */ /* 0x040fe40003f64070 */
[----:B------:R-:W-:-:S02]  /*12cd0*/  ISETP.GT.U32.AND P5, PT, R4, 0x1f, PT ;  /* 0x0000001f0400780c */ /* 0x000fc40003fa4070 */
[C---:B------:R-:W-:Y:S02]  /*12ce0*/  LOP3.LUT R6, R4.reuse, 0x3c0, RZ, 0xc0, !PT ;  /* 0x000003c004067812 */ /* 0x040fe400078ec0ff */
[----:B------:R-:W-:Y:S02]  /*12cf0*/  LOP3.LUT R4, R4, 0x3e0, RZ, 0xc0, !PT ;  /* 0x000003e004047812 */ /* 0x000fe400078ec0ff */
[----:B------:R-:W-:Y:S02]  /*12d00*/  ISETP.NE.AND P2, PT, R6, 0x40, PT ;  /* 0x000000400600780c */ /* 0x000fe40003f45270 */
[----:B------:R-:W-:Y:S01]  /*12d10*/  ISETP.NE.AND P4, PT, R4, 0x20, PT ;  /* 0x000000200400780c */ /* 0x000fe20003f85270 */
[----:B0-----:R-:W-:-:S06]  /*12d20*/  ULEA UR4, UR5, UR4, 0x18 ;  /* 0x0000000405047291 */ /* 0x001fcc000f8ec0ff */
[----:B------:R-:W-:Y:S01]  /*12d30*/  LEA R8, R8, UR4, 0x1 ;  /* 0x0000000408087c11 */ /* 0x000fe2000f8e08ff */
[----:B------:R-:W-:Y:S06]  /*12d40*/  @P0 BRA `(.L_x_208) ;  /* 0x0000000000140947 */ /* 0x000fec0003800000 */
[----:B--2---:R-:W-:Y:S02]  /*12d50*/  F2FP.F16.F32.PACK_AB R16, R3, R10 ;  /* 0x0000000a0310723e */ /* 0x004fe400000000ff */
[----:B------:R-:W-:Y:S02]  /*12d60*/  F2FP.F16.F32.PACK_AB R17, R12, R5 ;  /* 0x000000050c11723e */ /* 0x000fe400000000ff */
[----:B------:R-:W-:Y:S02]  /*12d70*/  F2FP.F16.F32.PACK_AB R18, R14, R9 ;  /* 0x000000090e12723e */ /* 0x000fe400000000ff */
[----:B------:R-:W-:-:S05]  /*12d80*/  F2FP.F16.F32.PACK_AB R19, R0, R13 ;  /* 0x0000000d0013723e */ /* 0x000fca00000000ff */
[----:B------:R0:W-:Y:S02]  /*12d90*/  STS.128 [R8+-0x480], R16 ;  /* 0xfffb801008007388 */ /* 0x0001e40000000c00 */
.L_x_208:
[----:B------:R-:W-:Y:S05]  /*12da0*/  BSYNC.RECONVERGENT B0 ;  /* 0x0000000000007941 */ /* 0x000fea0003800200 */
.L_x_207:
[----:B------:R-:W-:Y:S06]  /*12db0*/  BAR.SYNC.DEFER_BLOCKING 0x0 ;  /* 0x0000000000007b1d */ /* 0x000fec0000010000 */
[----:B------:R-:W-:Y:S04]  /*12dc0*/  BSSY.RECONVERGENT B0, `(.L_x_209) ;  /* 0x0000013000007945 */ /* 0x000fe80003800200 */
[----:B------:R-:W-:Y:S05]  /*12dd0*/  @P1 BRA `(.L_x_210) ;  /* 0x0000000000441947 */ /* 0x000fea0003800000 */
[----:B0-2---:R-:W0:Y:S02]  /*12de0*/  LDS.128 R16, [R8] ;  /* 0x0000000008107984 */ /* 0x005e240000000c00 */
[--C-:B0-----:R-:W-:Y:S02]  /*12df0*/  HADD2.F32 R7, -RZ, R16.reuse.H0_H0 ;  /* 0x20000010ff077230 */ /* 0x101fe40000004100 */
[----:B------:R-:W-:Y:S02]  /*12e00*/  HADD2.F32 R2, -RZ, R17.H0_H0 ;  /* 0x20000011ff027230 */ /* 0x000fe40000004100 */
[----:B------:R-:W-:Y:S02]  /*12e10*/  HADD2.F32 R6, -RZ, R19.H0_H0 ;  /* 0x20000013ff067230 */ /* 0x000fe40000004100 */
[----:B------:R-:W-:Y:S01]  /*12e20*/  FADD.FTZ R10, R10, R7 ;  /* 0x000000070a0a7221 */ /* 0x000fe20000010000 */
[----:B------:R-:W-:Y:S02]  /*12e30*/  HADD2.F32 R16, -RZ, R16.H1_H1 ;  /* 0x30000010ff107230 */ /* 0x000fe40000004100 */
[----:B------:R-:W-:Y:S01]  /*12e40*/  FADD.FTZ R5, R5, R2 ;  /* 0x0000000205057221 */ /* 0x000fe20000010000 */
[----:B------:R-:W-:-:S02]  /*12e50*/  HADD2.F32 R17, -RZ, R17.H1_H1 ;  /* 0x30000011ff117230 */ /* 0x000fc40000004100 */
[----:B------:R-:W-:Y:S01]  /*12e60*/  FADD.FTZ R13, R13, R6 ;  /* 0x000000060d0d7221 */ /* 0x000fe20000010000 */
[--C-:B------:R-:W-:Y:S02]  /*12e70*/  HADD2.F32 R4, -RZ, R18.reuse.H0_H0 ;  /* 0x20000012ff047230 */ /* 0x100fe40000004100 */
[----:B------:R-:W-:Y:S01]  /*12e80*/  FADD.FTZ R3, R3, R16 ;  /* 0x0000001003037221 */ /* 0x000fe20000010000 */
[----:B------:R-:W-:Y:S02]  /*12e90*/  HADD2.F32 R11, -RZ, R18.H1_H1 ;  /* 0x30000012ff0b7230 */ /* 0x000fe40000004100 */
[----:B------:R-:W-:Y:S01]  /*12ea0*/  FADD.FTZ R12, R12, R17 ;  /* 0x000000110c0c7221 */ /* 0x000fe20000010000 */
[----:B------:R-:W-:Y:S02]  /*12eb0*/  HADD2.F32 R19, -RZ, R19.H1_H1 ;  /* 0x30000013ff137230 */ /* 0x000fe40000004100 */
[----:B------:R-:W-:Y:S01]  /*12ec0*/  FADD.FTZ R9, R9, R4 ;  /* 0x0000000409097221 */ /* 0x000fe20000010000 */
[----:B------:R-:W-:-:S02]  /*12ed0*/  FADD.FTZ R14, R14, R11 ;  /* 0x0000000b0e0e7221 */ /* 0x000fc40000010000 */
[----:B------:R-:W-:-:S07]  /*12ee0*/  FADD.FTZ R0, R0, R19 ;  /* 0x0000001300007221 */ /* 0x000fce0000010000 */
.L_x_210:
[----:B------:R-:W-:Y:S05]  /*12ef0*/  BSYNC.RECONVERGENT B0 ;  /* 0x0000000000007941 */ /* 0x000fea0003800200 */
.L_x_209:
[----:B------:R-:W-:Y:S06]  /*12f00*/  BAR.SYNC.DEFER_BLOCKING 0x0 ;  /* 0x0000000000007b1d */ /* 0x000fec0000010000 */
[----:B------:R-:W-:Y:S04]  /*12f10*/  BSSY.RECONVERGENT B0, `(.L_x_211) ;  /* 0x0000007000007945 */ /* 0x000fe80003800200 */
[----:B------:R-:W-:Y:S05]  /*12f20*/  @P2 BRA `(.L_x_212) ;  /* 0x0000000000142947 */ /* 0x000fea0003800000 */
[----:B0-2---:R-:W-:Y:S02]  /*12f30*/  F2FP.F16.F32.PACK_AB R16, R3, R10 ;  /* 0x0000000a0310723e */ /* 0x005fe400000000ff */
[----:B------:R-:W-:Y:S02]  /*12f40*/  F2FP.F16.F32.PACK_AB R17, R12, R5 ;  /* 0x000000050c11723e */ /* 0x000fe400000000ff */
[----:B------:R-:W-:Y:S02]  /*12f50*/  F2FP.F16.F32.PACK_AB R18, R14, R9 ;  /* 0x000000090e12723e */ /* 0x000fe400000000ff */
[----:B------:R-:W-:-:S05]  /*12f60*/  F2FP.F16.F32.PACK_AB R19, R0, R13 ;  /* 0x0000000d0013723e */ /* 0x000fca00000000ff */
[----:B------:R1:W-:Y:S02]  /*12f70*/  STS.128 [R8+-0x240], R16 ;  /* 0xfffdc01008007388 */ /* 0x0003e40000000c00 */
.L_x_212:
[----:B------:R-:W-:Y:S05]  /*12f80*/  BSYNC.RECONVERGENT B0 ;  /* 0x0000000000007941 */ /* 0x000fea0003800200 */
.L_x_211:
[----:B------:R-:W-:Y:S06]  /*12f90*/  BAR.SYNC.DEFER_BLOCKING 0x0 ;  /* 0x0000000000007b1d */ /* 0x000fec0000010000 */
[----:B------:R-:W-:Y:S04]  /*12fa0*/  BSSY.RECONVERGENT B0, `(.L_x_213) ;  /* 0x0000013000007945 */ /* 0x000fe80003800200 */
[----:B------:R-:W-:Y:S05]  /*12fb0*/  @P3 BRA `(.L_x_214) ;  /* 0x0000000000443947 */ /* 0x000fea0003800000 */
[----:B012---:R-:W0:Y:S02]  /*12fc0*/  LDS.128 R16, [R8] ;  /* 0x0000000008107984 */ /* 0x007e240000000c00 */
        /* <DEDUP_REMOVED lines=16> */
.L_x_214:
[----:B------:R-:W-:Y:S05]  /*130d0*/  BSYNC.RECONVERGENT B0 ;  /* 0x0000000000007941 */ /* 0x000fea0003800200 */
.L_x_213:
[----:B------:R-:W-:Y:S06]  /*130e0*/  BAR.SYNC.DEFER_BLOCKING 0x0 ;  /* 0x0000000000007b1d */ /* 0x000fec0000010000 */
[----:B------:R-:W-:Y:S04]  /*130f0*/  BSSY.RECONVERGENT B0, `(.L_x_215) ;  /* 0x0000007000007945 */ /* 0x000fe80003800200 */
[----:B------:R-:W-:Y:S05]  /*13100*/  @P4 BRA `(.L_x_216) ;  /* 0x0000000000144947 */ /* 0x000fea0003800000 */
[----:B012---:R-:W-:Y:S02]  /*13110*/  F2FP.F16.F32.PACK_AB R16, R3, R10 ;  /* 0x0000000a0310723e */ /* 0x007fe400000000ff */
[----:B------:R-:W-:Y:S02]  /*13120*/  F2FP.F16.F32.PACK_AB R17, R12, R5 ;  /* 0x000000050c11723e */ /* 0x000fe400000000ff */
[----:B------:R-:W-:Y:S02]  /*13130*/  F2FP.F16.F32.PACK_AB R18, R14, R9 ;  /* 0x000000090e12723e */ /* 0x000fe400000000ff */
[----:B------:R-:W-:-:S05]  /*13140*/  F2FP.F16.F32.PACK_AB R19, R0, R13 ;  /* 0x0000000d0013723e */ /* 0x000fca00000000ff */
[----:B------:R3:W-:Y:S02]  /*13150*/  STS.128 [R8+-0x120], R16 ;  /* 0xfffee01008007388 */ /* 0x0007e40000000c00 */
.L_x_216:
[----:B------:R-:W-:Y:S05]  /*13160*/  BSYNC.RECONVERGENT B0 ;  /* 0x0000000000007941 */ /* 0x000fea0003800200 */
.L_x_215:
[----:B------:R-:W-:Y:S06]  /*13170*/  BAR.SYNC.DEFER_BLOCKING 0x0 ;  /* 0x0000000000007b1d */ /* 0x000fec0000010000 */
[----:B------:R-:W-:Y:S04]  /*13180*/  BSSY.RECONVERGENT B0, `(.L_x_217) ;  /* 0x0000013000007945 */ /* 0x000fe80003800200 */
[----:B------:R-:W-:Y:S05]  /*13190*/  @P5 BRA `(.L_x_218) ;  /* 0x0000000000445947 */ /* 0x000fea0003800000 */
[----:B0123--:R-:W0:Y:S02]  /*131a0*/  LDS.128 R16, [R8] ;  /* 0x0000000008107984 */ /* 0x00fe240000000c00 */
        /* <DEDUP_REMOVED lines=16> */
.L_x_218:
[----:B------:R-:W-:Y:S05]  /*132b0*/  BSYNC.RECONVERGENT B0 ;  /* 0x0000000000007941 */ /* 0x000fea0003800200 */
.L_x_217:
[----:B------:R-:W-:Y:S06]  /*132c0*/  BAR.SYNC.DEFER_BLOCKING 0x0 ;  /* 0x0000000000007b1d */ /* 0x000fec0000010000 */
[----:B------:R-:W-:Y:S05]  /*132d0*/  @P5 EXIT ;  /* 0x000000000000594d */ /* 0x000fea0003800000 */
[----:B------:R-:W4:Y:S02]  /*132e0*/  LDCU UR4, c[0x0][0x478] ;  /* 0x00008f00ff0477ac */ /* 0x000f240008000800 */
[----:B----4-:R-:W-:-:S09]  /*132f0*/  UISETP.NE.AND UP0, UPT, UR4, 0x2, UPT ;  /* 0x000000020400788c */ /* 0x010fd2000bf05270 */
[----:B------:R-:W-:Y:S05]  /*13300*/  BRA.U UP0, `(.L_x_219) ;  /* 0x0000000100e07547 */ /* 0x000fea000b800000 */
[----:B------:R-:W4:Y:S01]  /*13310*/  LDC.64 R6, c[0x0][0x470] ;  /* 0x00011c00ff067b82 */ /* 0x000f220000000a00 */
[----:B------:R-:W0:Y:S01]  /*13320*/  LDCU.64 UR4, c[0x0][0x380] ;  /* 0x00007000ff0477ac */ /* 0x000e220008000a00 */
[----:B----4-:R-:W4:Y:S01]  /*13330*/  LDG.E R6, desc[UR36][R6.64] ;  /* 0x0000002406067981 */ /* 0x010f22000c1e1900 */
[----:B------:R-:W-:-:S04]  /*13340*/  IADD3 R27, PT, PT, R27, UR8, RZ ;  /* 0x000000081b1b7c10 */ /* 0x000fc8000fffe0ff */
[----:B01-3--:R-:W-:Y:S01]  /*13350*/  IADD3 R8, P0, PT, R27, UR4, RZ ;  /* 0x000000041b087c10 */ /* 0x00bfe2000ff1e0ff */
[C---:B----4-:R-:W-:Y:S01]  /*13360*/  FMUL.FTZ R13, R6.reuse, R13 ;  /* 0x0000000d060d7220 */ /* 0x050fe20000410000 */
[C---:B------:R-:W-:Y:S01]  /*13370*/  FMUL.FTZ R14, R6.reuse, R14 ;  /* 0x0000000e060e7220 */ /* 0x040fe20000410000 */
[C---:B------:R-:W-:Y:S01]  /*13380*/  FMUL.FTZ R0, R6.reuse, R0 ;  /* 0x0000000006007220 */ /* 0x040fe20000410000 */
[C---:B------:R-:W-:Y:S01]  /*13390*/  FMUL.FTZ R3, R6.reuse, R3 ;  /* 0x0000000306037220 */ /* 0x040fe20000410000 */
[C---:B------:R-:W-:Y:S01]  /*133a0*/  FMUL.FTZ R5, R6.reuse, R5 ;  /* 0x0000000506057220 */ /* 0x040fe20000410000 */
[C---:B------:R-:W-:Y:S01]  /*133b0*/  FMUL.FTZ R12, R6.reuse, R12 ;  /* 0x0000000c060c7220 */ /* 0x040fe20000410000 */
[----:B------:R-:W0:Y:S01]  /*133c0*/  F2I.S8.NTZ R13, R13 ;  /* 0x0000000d000d7305 */ /* 0x000e220000202100 */
[C---:B------:R-:W-:Y:S01]  /*133d0*/  FMUL.FTZ R9, R6.reuse, R9 ;  /* 0x0000000906097220 */ /* 0x040fe20000410000 */
[----:B------:R-:W-:-:S06]  /*133e0*/  FMUL.FTZ R6, R6, R10 ;  /* 0x0000000a06067220 */ /* 0x000fcc0000410000 */
[----:B------:R-:W1:Y:S01]  /*133f0*/  F2I.S8.NTZ R14, R14 ;  /* 0x0000000e000e7305 */ /* 0x000e620000202100 */
[----:B0-----:R-:W-:-:S07]  /*13400*/  PRMT R2, R13, 0x8880, RZ ;  /* 0x000088800d027816 */ /* 0x001fce00000000ff */
[----:B------:R-:W0:Y:S01]  /*13410*/  F2I.S8.NTZ R0, R0 ;  /* 0x0000000000007305 */ /* 0x000e220000202100 */
[----:B------:R-:W-:Y:S02]  /*13420*/  PRMT R2, R2, 0x7710, RZ ;  /* 0x0000771002027816 */ /* 0x000fe400000000ff */
[----:B-1----:R-:W-:-:S05]  /*13430*/  PRMT R14, R14, 0x8880, RZ ;  /* 0x000088800e0e7816 */ /* 0x002fca00000000ff */
[----:B------:R-:W1:Y:S01]  /*13440*/  F2I.S8.NTZ R3, R3 ;  /* 0x0000000300037305 */ /* 0x000e620000202100 */
[----:B------:R-:W-:-:S04]  /*13450*/  SHF.L.U32 R4, R2, 0x10, RZ ;  /* 0x0000001002047819 */ /* 0x000fc800000006ff */
[----:B------:R-:W-:Y:S02]  /*13460*/  LOP3.LUT R11, R4, 0xff0000, RZ, 0xc0, !PT ;  /* 0x00ff0000040b7812 */ /* 0x000fe400078ec0ff */
[----:B0-----:R-:W-:Y:S01]  /*13470*/  PRMT R7, R0, 0x8880, RZ ;  /* 0x0000888000077816 */ /* 0x001fe200000000ff */
[----:B------:R-:W0:Y:S01]  /*13480*/  F2I.S8.NTZ R5, R5 ;  /* 0x0000000500057305 */ /* 0x000e220000202100 */
[----:B------:R-:W-:Y:S02]  /*13490*/  PRMT R0, R14, 0x7710, RZ ;  /* 0x000077100e007816 */ /* 0x000fe400000000ff */
[----:B------:R-:W-:-:S03]  /*134a0*/  PRMT R2, R7, 0x7710, RZ ;  /* 0x0000771007027816 */ /* 0x000fc600000000ff */
[----:B------:R-:W-:Y:S01]  /*134b0*/  IMAD.SHL.U32 R0, R0, 0x100, RZ ;  /* 0x0000010000007824 */ /* 0x000fe200078e00ff */
[----:B------:R-:W-:Y:S01]  /*134c0*/  PRMT R11, R11, 0x4210, R2 ;  /* 0x000042100b0b7816 */ /* 0x000fe20000000002 */
[----:B------:R-:W3:Y:S03]  /*134d0*/  F2I.S8.NTZ R12, R12 ;  /* 0x0000000c000c7305 */ /* 0x000ee60000202100 */
[----:B------:R-:W-:Y:S02]  /*134e0*/  LOP3.LUT R11, R11, 0xff00, R0, 0xf8, !PT ;  /* 0x0000ff000b0b7812 */ /* 0x000fe400078ef800 */
[----:B-1----:R-:W-:Y:S02]  /*134f0*/  PRMT R0, R3, 0x8880, RZ ;  /* 0x0000888003007816 */ /* 0x002fe400000000ff */
[----:B0-----:R-:W-:Y:S01]  /*13500*/  PRMT R2, R5, 0x8880, RZ ;  /* 0x0000888005027816 */ /* 0x001fe200000000ff */
[----:B------:R-:W0:Y:S01]  /*13510*/  F2I.S8.NTZ R9, R9 ;  /* 0x0000000900097305 */ /* 0x000e220000202100 */
[----:B------:R-:W-:-:S02]  /*13520*/  PRMT R0, R0, 0x7710, RZ ;  /* 0x0000771000007816 */ /* 0x000fc400000000ff */
[----:B------:R-:W-:Y:S02]  /*13530*/  PRMT R2, R2, 0x7710, RZ ;  /* 0x0000771002027816 */ /* 0x000fe400000000ff */
[----:B------:R-:W-:Y:S02]  /*13540*/  LOP3.LUT R7, R0, 0xff, RZ, 0xc0, !PT ;  /* 0x000000ff00077812 */ /* 0x000fe400078ec0ff */
[----:B---3--:R-:W-:Y:S01]  /*13550*/  PRMT R12, R12, 0x8880, RZ ;  /* 0x000088800c0c7816 */ /* 0x008fe200000000ff */
[----:B------:R-:W1:Y:S01]  /*13560*/  F2I.S8.NTZ R6, R6 ;  /* 0x0000000600067305 */ /* 0x000e620000202100 */
[----:B------:R-:W-:Y:S02]  /*13570*/  LOP3.LUT R4, R2, 0xff, RZ, 0xc0, !PT ;  /* 0x000000ff02047812 */ /* 0x000fe400078ec0ff */
[----:B------:R-:W-:-:S03]  /*13580*/  PRMT R3, R12, 0x7710, RZ ;  /* 0x000077100c037816 */ /* 0x000fc600000000ff */
[----:B------:R-:W-:Y:S01]  /*13590*/  IMAD.WIDE.U32 R4, R4, 0x10000, RZ ;  /* 0x0001000004047825 */ /* 0x000fe200078e00ff */
[----:B0-----:R-:W-:Y:S02]  /*135a0*/  PRMT R9, R9, 0x8880, RZ ;  /* 0x0000888009097816 */ /* 0x001fe400000000ff */
[----:B------:R-:W-:Y:S02]  /*135b0*/  LOP3.LUT R3, R3, 0xff, RZ, 0xc0, !PT ;  /* 0x000000ff03037812 */ /* 0x000fe400078ec0ff */
[----:B------:R-:W-:-:S03]  /*135c0*/  PRMT R0, R9, 0x7710, RZ ;  /* 0x0000771009007816 */ /* 0x000fc600000000ff */
[----:B------:R-:W-:Y:S01]  /*135d0*/  IMAD.WIDE.U32 R2, R3, 0x1000000, RZ ;  /* 0x0100000003027825 */ /* 0x000fe200078e00ff */
[----:B-1----:R-:W-:Y:S02]  /*135e0*/  PRMT R10, R6, 0x8880, RZ ;  /* 0x00008880060a7816 */ /* 0x002fe400000000ff */
[----:B------:R-:W-:Y:S01]  /*135f0*/  LOP3.LUT R9, R11, 0xff, R0, 0xf8, !PT ;  /* 0x000000ff0b097812 */ /* 0x000fe200078ef800 */
[----:B------:R-:W-:Y:S01]  /*13600*/  IMAD.WIDE.U32 R6, R7, 0x100, RZ ;  /* 0x0000010007067825 */ /* 0x000fe200078e00ff */
[----:B------:R-:W-:Y:S02]  /*13610*/  PRMT R0, R10, 0x7710, RZ ;  /* 0x000077100a007816 */ /* 0x000fe400000000ff */
[----:B------:R-:W-:Y:S02]  /*13620*/  LOP3.LUT R3, R5, R9, R3, 0xfe, !PT ;  /* 0x0000000905037212 */ /* 0x000fe400078efe03 */
[----:B------:R-:W-:Y:S02]  /*13630*/  LOP3.LUT R11, R6, R2, R4, 0xfe, !PT ;  /* 0x00000002060b7212 */ /* 0x000fe400078efe04 */
[----:B------:R-:W-:-:S02]  /*13640*/  LEA.HI.X.SX32 R9, R27, UR5, 0x1, P0 ;  /* 0x000000051b097c11 */ /* 0x000fc400080f0eff */
[----:B------:R-:W-:Y:S02]  /*13650*/  LOP3.LUT R2, R11, 0xff, R0, 0xf8, !PT ;  /* 0x000000ff0b027812 */ /* 0x000fe400078ef800 */
[----:B------:R-:W-:-:S05]  /*13660*/  LOP3.LUT R3, R3, R7, RZ, 0xfc, !PT ;  /* 0x0000000703037212 */ /* 0x000fca00078efcff */
[----:B------:R-:W-:Y:S01]  /*13670*/  STG.E.64 desc[UR36][R8.64], R2 ;  /* 0x0000000208007986 */ /* 0x000fe2000c101b24 */
[----:B------:R-:W-:Y:S05]  /*13680*/  EXIT ;  /* 0x000000000000794d */ /* 0x000fea0003800000 */
.L_x_219:
[----:B------:R-:W4:Y:S01]  /*13690*/  LDC.64 R6, c[0x0][0x380] ;  /* 0x0000e000ff067b82 */ /* 0x000f220000000a00 */
[----:B------:R-:W-:Y:S01]  /*136a0*/  VIADD R27, R27, UR8 ;  /* 0x000000081b1b7c36 */ /* 0x000fe20008000000 */
[----:B------:R-:W-:Y:S02]  /*136b0*/  F2FP.F16.F32.PACK_AB R11, R3, R10 ;  /* 0x0000000a030b723e */ /* 0x000fe400000000ff */
[----:B------:R-:W-:Y:S02]  /*136c0*/  F2FP.F16.F32.PACK_AB R5, R12, R5 ;  /* 0x000000050c05723e */ /* 0x000fe400000000ff */
[----:B------:R-:W-:Y:S02]  /*136d0*/  F2FP.F16.F32.PACK_AB R9, R14, R9 ;  /* 0x000000090e09723e */ /* 0x000fe400000000ff */
[----:B------:R-:W-:Y:S01]  /*136e0*/  F2FP.F16.F32.PACK_AB R13, R0, R13 ;  /* 0x0000000d000d723e */ /* 0x000fe200000000ff */
[----:B----4-:R-:W-:-:S05]  /*136f0*/  IMAD.WIDE R2, R27, 0x2, R6 ;  /* 0x000000021b027825 */ /* 0x010fca00078e0206 */
[----:B------:R-:W-:Y:S04]  /*13700*/  STG.E desc[UR36][R2.64], R11 ;  /* 0x0000000b02007986 */ /* 0x000fe8000c101924 */
[----:B------:R-:W-:Y:S04]  /*13710*/  STG.E desc[UR36][R2.64+0x4], R5 ;  /* 0x0000040502007986 */ /* 0x000fe8000c101924 */
[----:B------:R-:W-:Y:S04]  /*13720*/  STG.E desc[UR36][R2.64+0x8], R9 ;  /* 0x0000080902007986 */ /* 0x000fe8000c101924 */
[----:B------:R-:W-:Y:S01]  /*13730*/  STG.E desc[UR36][R2.64+0xc], R13 ;  /* 0x00000c0d02007986 */ /* 0x000fe2000c101924 */
[----:B------:R-:W-:Y:S05]  /*13740*/  EXIT ;  /* 0x000000000000794d */ /* 0x000fea0003800000 */
.L_x_21:
[----:B------:R-:W-:Y:S01]  /*13750*/  MOV R12, 0x10 ;  /* 0x00000010000c7802 */ /* 0x000fe20000000f00 */
[----:B------:R-:W-:Y:S01]  /*13760*/  IMAD.MOV.U32 R11, RZ, RZ, 0x1f ;  /* 0x0000001fff0b7424 */ /* 0x000fe200078e00ff */
[----:B------:R-:W-:-:S07]  /*13770*/  MOV R15, 0xffffffff ;  /* 0xffffffff000f7802 */ /* 0x000fce0000000f00 */
[----:B-1----:R-:W-:Y:S05]  /*13780*/  WARPSYNC.COLLECTIVE R15, `(.L_x_220) ;  /* 0x000000000f087348 */ /* 0x002fea0003c00000 */
[----:B------:R0:W2:Y:S02]  /*13790*/  SHFL.BFLY P6, R14, R13, R12, R11 ;  /* 0x0c00000c0d0e7389 */ /* 0x0000a400000c000b */
[----:B012---:R-:W-:Y:S05]  /*137a0*/  ENDCOLLECTIVE ;  /* 0x000000000000791b */ /* 0x007fea0003800000 */
.L_x_220:
[----:B------:R-:W-:Y:S01]  /*137b0*/  MOV R12, 0x8 ;  /* 0x00000008000c7802 */ /* 0x000fe20000000f00 */
[----:B------:R-:W-:-:S04]  /*137c0*/  FADD.FTZ R3, R13, R14 ;  /* 0x0000000e0d037221 */ /* 0x000fc80000010000 */
[----:B------:R-:W-:-:S07]  /*137d0*/  IMAD.MOV.U32 R13, RZ, RZ, R3 ;  /* 0x000000ffff0d7224 */ /* 0x000fce00078e0003 */
[----:B------:R-:W-:Y:S05]  /*137e0*/  WARPSYNC.COLLECTIVE R15, `(.L_x_221) ;  /* 0x000000000f087348 */ /* 0x000fea0003c00000 */
[----:B------:R0:W1:Y:S02]  /*137f0*/  SHFL.BFLY P6, R14, R13, R12, R11 ;  /* 0x0c00000c0d0e7389 */ /* 0x00006400000c000b */
[----:B01----:R-:W-:Y:S05]  /*13800*/  ENDCOLLECTIVE ;  /* 0x000000000000791b */ /* 0x003fea0003800000 */
.L_x_221:
[----:B------:R-:W-:Y:S01]  /*13810*/  MOV R12, 0x4 ;  /* 0x00000004000c7802 */ /* 0x000fe20000000f00 */
[----:B------:R-:W-:-:S04]  /*13820*/  FADD.FTZ R4, R3, R14 ;  /* 0x0000000e03047221 */ /* 0x000fc80000010000 */
[----:B------:R-:W-:-:S07]  /*13830*/  IMAD.MOV.U32 R13, RZ, RZ, R4 ;  /* 0x000000ffff0d7224 */ /* 0x000fce00078e0004 */
[----:B------:R-:W-:Y:S05]  /*13840*/  WARPSYNC.COLLECTIVE R15, `(.L_x_222) ;  /* 0x000000000f087348 */ /* 0x000fea0003c00000 */
[----:B------:R0:W1:Y:S02]  /*13850*/  SHFL.BFLY P6, R14, R13, R12, R11 ;  /* 0x0c00000c0d0e7389 */ /* 0x00006400000c000b */
[----:B01----:R-:W-:Y:S05]  /*13860*/  ENDCOLLECTIVE ;  /* 0x000000000000791b */ /* 0x003fea0003800000 */
.L_x_222:
[----:B------:R-:W-:Y:S01]  /*13870*/  MOV R12, 0x2 ;  /* 0x00000002000c7802 */ /* 0x000fe20000000f00 */
[----:B------:R-:W-:-:S04]  /*13880*/  FADD.FTZ R5, R4, R14 ;  /* 0x0000000e04057221 */ /* 0x000fc80000010000 */
[----:B------:R-:W-:-:S07]  /*13890*/  IMAD.MOV.U32 R13, RZ, RZ, R5 ;  /* 0x000000ffff0d7224 */ /* 0x000fce00078e0005 */
[----:B------:R-:W-:Y:S05]  /*138a0*/  WARPSYNC.COLLECTIVE R15, `(.L_x_223) ;  /* 0x000000000f087348 */ /* 0x000fea0003c00000 */
[----:B------:R0:W1:Y:S02]  /*138b0*/  SHFL.BFLY P6, R14, R13, R12, R11 ;  /* 0x0c00000c0d0e7389 */ /* 0x00006400000c000b */
[----:B01----:R-:W-:Y:S05]  /*138c0*/  ENDCOLLECTIVE ;  /* 0x000000000000791b */ /* 0x003fea0003800000 */
.L_x_223:
[----:B------:R-:W-:Y:S01]  /*138d0*/  MOV R12, 0x1 ;  /* 0x00000001000c7802 */ /* 0x000fe20000000f00 */
[----:B------:R-:W-:-:S04]  /*138e0*/  FADD.FTZ R6, R5, R14 ;  /* 0x0000000e05067221 */ /* 0x000fc80000010000 */
[----:B------:R-:W-:-:S07]  /*138f0*/  IMAD.MOV.U32 R13, RZ, RZ, R6 ;  /* 0x000000ffff0d7224 */ /* 0x000fce00078e0006 */
[----:B------:R-:W-:Y:S05]  /*13900*/  WARPSYNC.COLLECTIVE R15, `(.L_x_224) ;  /* 0x000000000f087348 */ /* 0x000fea0003c00000 */
[----:B------:R0:W1:Y:S02]  /*13910*/  SHFL.BFLY P6, R14, R13, R12, R11 ;  /* 0x0c00000c0d0e7389 */ /* 0x00006400000c000b */
[----:B01----:R-:W-:Y:S05]  /*13920*/  ENDCOLLECTIVE ;  /* 0x000000000000791b */ /* 0x003fea0003800000 */
.L_x_224:
[----:B------:R-:W-:Y:S05]  /*13930*/  BRA `(.L_x_225) ;  /* 0xfffffef400f07947 */ /* 0x000fea000383ffff */
.L_x_226:
[----:B------:R-:W-:-:S00]  /*13940*/  BRA `(.L_x_226) ;  /* 0xfffffffc00fc7947 */ /* 0x000fc0000383ffff */
[----:B------:R-:W-:-:S00]  /*13950*/  NOP ;  /* 0x0000000000007918 */ /* 0x000fc00000000000 */
        /* <DEDUP_REMOVED lines=10> */
.L_x_5589:


//--------------------- .text._ZN4mmha33masked_multihead_attention_kernelItLi144ELi256ELi2ELi32ELi128ELb1ELb1EEEv26Multihead_attention_paramsIT_XT5_EE --------------------------
	.section	.text._ZN4mmha33masked_multihead_attention_kernelItLi144ELi256ELi2ELi32ELi128ELb1ELb1EEEv26Multihead_attention_paramsIT_XT5_EE,"ax",@progbits
	.align	128
        .global         _ZN4mmha33masked_multihead_attention_kernelItLi144ELi256ELi2ELi32ELi128ELb1ELb1EEEv26Multihead_attention_paramsIT_XT5_EE
        .type           _ZN4mmha33masked_multihead_attention_kernelItLi144ELi256ELi2ELi32ELi128ELb1ELb1EEEv26Multihead_attention_paramsIT_XT5_EE,@function
        .size           _ZN4mmha33masked_multihead_attention_kernelItLi144ELi256ELi2ELi32ELi128ELb1ELb1EEEv26Multihead_attention_paramsIT_XT5_EE,(.L_x_5590 - _ZN4mmha33masked_multihead_attention_kernelItLi144ELi256ELi2ELi32ELi128ELb1ELb1EEEv26Multihead_attention_paramsIT_XT5_EE)
        .other          _ZN4mmha33masked_multihead_attention_kernelItLi144ELi256ELi2ELi32ELi128ELb1ELb1EEEv26Multihead_attention_paramsIT_XT5_EE,@"STO_CUDA_ENTRY STV_DEFAULT"
_ZN4mmha33masked_multihead_attention_kernelItLi144ELi256ELi2ELi32ELi128ELb1ELb1EEEv26Multihead_attention_paramsIT_XT5_EE:
.text._ZN4mmha33masked_multihead_attention_kernelItLi144ELi256ELi2ELi32ELi128ELb1ELb1EEEv26Multihead_attention_paramsIT_XT5_EE:
[----:B------:R-:W0:Y:S01]  /*0000*/  LDC R1, c[0x0][0x37c] ;  /* 0x0000df00ff017b82 */ /* 0x000e220000000800 */
[----:B------:R-:W1:Y:S07]  /*0010*/  LDCU.64 UR4, c[0x0][0x490] ;  /* 0x00009200ff0477ac */ /* 0x000e6e0008000a00 */
[----:B------:R-:W2:Y:S01]  /*0020*/  S2UR UR7, SR_CTAID.Y ;  /* 0x00000000000779c3 */ /* 0x000ea20000002600 */
[----:B------:R-:W3:Y:S01]  /*0030*/  LDCU.64 UR36, c[0x0][0x358] ;  /* 0x00006b00ff2477ac */ /* 0x000ee20008000a00 */
[----:B-1----:R-:W-:-:S04]  /*0040*/  UISETP.NE.U32.AND UP0, UPT, UR4, URZ, UPT ;  /* 0x000000ff0400728c */ /* 0x002fc8000bf05070 */
[----:B------:R-:W-:-:S09]  /*0050*/  UISETP.NE.AND.EX UP0, UPT, UR5, URZ, UPT, UP0 ;  /* 0x000000ff0500728c */ /* 0x000fd2000bf05300 */
[----:B--23--:R-:W-:Y:S05]  /*0060*/  BRA.U !UP0, `(.L_x_227) ;  /* 0x00000001081c7547 */ /* 0x00cfea000b800000 */
[----:B------:R-:W-:-:S04]  /*0070*/  UIADD3 UR4, UP0, UPT, UR7, UR4, URZ ;  /* 0x0000000407047290 */ /* 0x000fc8000ff1e0ff */
[----:B------:R-:W-:Y:S02]  /*0080*/  UIADD3.X UR5, UPT, UPT, URZ, UR5, URZ, UP0, !UPT ;  /* 0x00000005ff057290 */ /* 0x000fe400087fe4ff */
[----:B------:R-:W-:-:S04]  /*0090*/  IMAD.U32 R2, RZ, RZ, UR4 ;  /* 0x00000004ff027e24 */ /* 0x000fc8000f8e00ff */
[----:B------:R-:W-:-:S05]  /*00a0*/  IMAD.U32 R3, RZ, RZ, UR5 ;  /* 0x00000005ff037e24 */ /* 0x000fca000f8e00ff */
[----:B------:R-:W2:Y:S02]  /*00b0*/  LDG.E.U8 R2, desc[UR36][R2.64] ;  /* 0x0000002402027981 */ /* 0x000ea4000c1e1100 */
[----:B--2---:R-:W-:-:S13]  /*00c0*/  ISETP.NE.AND P0, PT, R2, 0x1, PT ;  /* 0x000000010200780c */ /* 0x004fda0003f05270 */
[----:B------:R-:W-:Y:S05]  /*00d0*/  @!P0 EXIT ;  /* 0x000000000000894d */ /* 0x000fea0003800000 */
.L_x_227:
[----:B------:R-:W1:Y:S01]  /*00e0*/  LDCU UR8, c[0x0][0x3f0] ;  /* 0x00007e00ff0877ac */ /* 0x000e620008000800 */
[----:B------:R-:W2:Y:S01]  /*00f0*/  S2R R6, SR_CTAID.Y ;  /* 0x0000000000067919 */ /* 0x000ea20000002600 */
[----:B------:R-:W3:Y:S01]  /*0100*/  LDCU.64 UR4, c[0x0][0x498] ;  /* 0x00009300ff0477ac */ /* 0x000ee20008000a00 */
[----:B------:R-:W4:Y:S01]  /*0110*/  LDCU UR9, c[0x0][0x40c] ;  /* 0x00008180ff0977ac */ /* 0x000f220008000800 */
[----:B-1----:R-:W-:-:S04]  /*0120*/  MOV R0, UR8 ;  /* 0x0000000800007c02 */ /* 0x002fc80008000f00 */
[----:B------:R-:W-:Y:S01]  /*0130*/  IABS R7, R0 ;  /* 0x0000000000077213 */ /* 0x000fe20000000000 */
[----:B---3--:R-:W-:-:S03]  /*0140*/  UIMAD.WIDE.U32 UR4, UR7, 0x4, UR4 ;  /* 0x00000004070478a5 */ /* 0x008fc6000f8e0004 */
[----:B------:R-:W1:Y:S03]  /*0150*/  I2F.RP R0, R7 ;  /* 0x0000000700007306 */ /* 0x000e660000209400 */
[----:B------:R-:W-:Y:S01]  /*0160*/  MOV R2, UR4 ;  /* 0x0000000400027c02 */ /* 0x000fe20008000f00 */
[----:B------:R-:W-:-:S05]  /*0170*/  IMAD.U32 R3, RZ, RZ, UR5 ;  /* 0x00000005ff037e24 */ /* 0x000fca000f8e00ff */
[----:B------:R3:W5:Y:S01]  /*0180*/  LDG.E R10, desc[UR36][R2.64] ;  /* 0x00000024020a7981 */ /* 0x000762000c1e1900 */
[----:B-1----:R-:W1:Y:S02]  /*0190*/  MUFU.RCP R0, R0 ;  /* 0x0000000000007308 */ /* 0x002e640000001000 */
[----:B-1----:R-:W-:-:S06]  /*01a0*/  VIADD R4, R0, 0xffffffe ;  /* 0x0ffffffe00047836 */ /* 0x002fcc0000000000 */
[----:B------:R1:W0:Y:S01]  /*01b0*/  F2I.FTZ.U32.TRUNC.NTZ R5, R4 ;  /* 0x0000000400057305 */ /* 0x000222000021f000 */
[----:B--2---:R-:W-:Y:S01]  /*01c0*/  IABS R0, R6 ;  /* 0x0000000600007213 */ /* 0x004fe20000000000 */
[----:B-1----:R-:W-:Y:S02]  /*01d0*/  IMAD.MOV.U32 R4, RZ, RZ, RZ ;  /* 0x000000ffff047224 */ /* 0x002fe400078e00ff */
[----:B0-----:R-:W-:-:S04]  /*01e0*/  IMAD.MOV R8, RZ, RZ, -R5 ;  /* 0x000000ffff087224 */ /* 0x001fc800078e0a05 */
[----:B------:R-:W-:-:S04]  /*01f0*/  IMAD R9, R8, R7, RZ ;  /* 0x0000000708097224 */ /* 0x000fc800078e02ff */
[----:B------:R-:W-:-:S06]  /*0200*/  IMAD.HI.U32 R5, R5, R9, R4 ;  /* 0x0000000905057227 */ /* 0x000fcc00078e0004 */
[----:B------:R-:W-:-:S05]  /*0210*/  IMAD.HI.U32 R5, R5, R0, RZ ;  /* 0x0000000005057227 */ /* 0x000fca00078e00ff */
[----:B------:R-:W-:-:S13]  /*0220*/  R2UR UR6, R5 ;  /* 0x00000000050672ca */ /* 0x000fda00000e0000 */
[----:B------:R-:W-:-:S05]  /*0230*/  IADD3 R4, PT, PT, RZ, -UR6, RZ ;  /* 0x80000006ff047c10 */ /* 0x000fca000fffe0ff */
[C---:B------:R-:W-:Y:S02]  /*0240*/  IMAD R0, R7.reuse, R4, R0 ;  /* 0x0000000407007224 */ /* 0x040fe400078e0200 */
[----:B------:R-:W0:Y:S03]  /*0250*/  LDC.64 R4, c[0x0][0x460] ;  /* 0x00011800ff047b82 */ /* 0x000e260000000a00 */
[----:B------:R-:W-:Y:S01]  /*0260*/  ISETP.GT.U32.AND P0, PT, R7, R0, PT ;  /* 0x000000000700720c */ /* 0x000fe20003f04070 */
[----:B---3--:R-:W-:-:S12]  /*0270*/  IMAD.U32 R2, RZ, RZ, UR6 ;  /* 0x00000006ff027e24 */ /* 0x008fd8000f8e00ff */
[----:B------:R-:W-:Y:S01]  /*0280*/  @!P0 VIADD R2, R2, 0x1 ;  /* 0x0000000102028836 */ /* 0x000fe20000000000 */
[----:B------:R-:W-:-:S04]  /*0290*/  @!P0 IADD3 R0, PT, PT, R0, -R7, RZ ;  /* 0x8000000700008210 */ /* 0x000fc80007ffe0ff */
[----:B------:R-:W-:Y:S02]  /*02a0*/  @!P0 R2UR UR6, R2 ;  /* 0x00000000020682ca */ /* 0x000fe400000e0000 */
[----:B0-----:R-:W-:Y:S02]  /*02b0*/  ISETP.NE.U32.AND P0, PT, R4, RZ, PT ;  /* 0x000000ff0400720c */ /* 0x001fe40003f05070 */
[----:B------:R-:W-:Y:S02]  /*02c0*/  ISETP.GE.U32.AND P1, PT, R0, R7, PT ;  /* 0x000000070000720c */ /* 0x000fe40003f26070 */
[----:B------:R-:W-:-:S04]  /*02d0*/  ISETP.NE.AND.EX P0, PT, R5, RZ, PT, P0 ;  /* 0x000000ff0500720c */ /* 0x000fc80003f05300 */
[----:B----4-:R-:W-:Y:S01]  /*02e0*/  ISETP.EQ.AND P4, PT, RZ, UR9, P0 ;  /* 0x00000009ff007c0c */ /* 0x010fe20008782270 */
[----:B------:R-:W-:Y:S02]  /*02f0*/  ULOP3.LUT UR4, UR7, UR8, URZ, 0x3c, !UPT ;  /* 0x0000000807047292 */ /* 0x000fe4000f8e3cff */
[----:B------:R-:W-:-:S04]  /*0300*/  IMAD.U32 R0, RZ, RZ, UR6 ;  /* 0x00000006ff007e24 */ /* 0x000fc8000f8e00ff */
[----:B------:R-:W-:Y:S01]  /*0310*/  @P1 VIADD R0, R0, 0x1 ;  /* 0x0000000100001836 */ /* 0x000fe20000000000 */
[----:B------:R-:W-:-:S05]  /*0320*/  UISETP.GE.AND UP1, UPT, UR4, URZ, UPT ;  /* 0x000000ff0400728c */ /* 0x000fca000bf26270 */
[----:B------:R-:W-:Y:S01]  /*0330*/  VOTEU.ANY UP2, P4 ;  /* 0x0000000000ff7886 */ /* 0x000fe20002040100 */
[----:B------:R-:W-:Y:S01]  /*0340*/  @P1 R2UR UR6, R0 ;  /* 0x00000000000612ca */ /* 0x000fe200000e0000 */
[----:B------:R-:W-:-:S03]  /*0350*/  UISETP.NE.AND UP0, UPT, UR8, URZ, UPT ;  /* 0x000000ff0800728c */ /* 0x000fc6000bf05270 */
[----:B------:R-:W0:Y:S01]  /*0360*/  @UP2 LDCU.64 UR4, c[0x0][0x460] ;  /* 0x00008c00ff0427ac */ /* 0x000e220008000a00 */
[----:B------:R-:W-:-:S08]  /*0370*/  PLOP3.LUT P0, PT, PT, PT, UP2, 0x80, 0x8 ;  /* 0x000000000008781c */ /* 0x000fd00003f0f028 */
[----:B------:R-:W-:Y:S01]  /*0380*/  UMOV UR42, UR6 ;  /* 0x00000006002a7c82 */ /* 0x000fe20008000000 */
[----:B------:R-:W1:Y:S01]  /*0390*/  S2UR UR46, SR_CTAID.X ;  /* 0x00000000002e79c3 */ /* 0x000e620000002500 */
[----:B------:R-:W-:Y:S02]  /*03a0*/  @!UP1 UIADD3 UR42, UPT, UPT, -UR42, URZ, URZ ;  /* 0x000000ff2a2a9290 */ /* 0x000fe4000fffe1ff */
[----:B------:R-:W-:Y:S01]  /*03b0*/  @!UP0 ULOP3.LUT UR42, URZ, UR8, URZ, 0x33, !UPT ;  /* 0x00000008ff2a8292 */ /* 0x000fe2000f8e33ff */
[----:B------:R-:W2:Y:S03]  /*03c0*/  LDCU UR8, c[0x0][0x3f4] ;  /* 0x00007e80ff0877ac */ /* 0x000ea60008000800 */
[----:B0-----:R-:W-:Y:S01]  /*03d0*/  @UP2 UIMAD.WIDE UR4, UR42, 0x4, UR4 ;  /* 0x000000042a0428a5 */ /* 0x001fe2000f8e0204 */
[----:B------:R-:W1:Y:S05]  /*03e0*/  LDCU UR6, c[0x0][0x3f8] ;  /* 0x00007f00ff0677ac */ /* 0x000e6a0008000800 */
[----:B------:R-:W-:Y:S01]  /*03f0*/  IMAD.U32 R3, RZ, RZ, UR5 ;  /* 0x00000005ff037e24 */ /* 0x000fe2000f8e00ff */
[----:B------:R-:W-:-:S04]  /*0400*/  MOV R2, UR4 ;  /* 0x0000000400027c02 */ /* 0x000fc80008000f00 */
[----:B------:R-:W0:Y:S01]  /*0410*/  LDCU UR4, c[0x0][0x3e8] ;  /* 0x00007d00ff0477ac */ /* 0x000e220008000800 */
[----:B------:R3:W4:Y:S01]  /*0420*/  @P0 LDG.E R3, desc[UR36][R2.64] ;  /* 0x0000002402030981 */ /* 0x000722000c1e1900 */
[----:B--2---:R-:W-:-:S05]  /*0430*/  IMAD.U32 R23, RZ, RZ, UR8 ;  /* 0x00000008ff177e24 */ /* 0x004fca000f8e00ff */
[----:B------:R-:W-:-:S04]  /*0440*/  IABS R6, R23 ;  /* 0x0000001700067213 */ /* 0x000fc80000000000 */
[----:B------:R-:W2:Y:S08]  /*0450*/  I2F.RP R0, R6 ;  /* 0x0000000600007306 */ /* 0x000eb00000209400 */
[----:B--2---:R-:W2:Y:S02]  /*0460*/  MUFU.RCP R0, R0 ;  /* 0x0000000000007308 */ /* 0x004ea40000001000 */
[----:B--2---:R-:W-:-:S06]  /*0470*/  IADD3 R4, PT, PT, R0, 0xffffffe, RZ ;  /* 0x0ffffffe00047810 */ /* 0x004fcc0007ffe0ff */
[----:B------:R2:W1:Y:S02]  /*0480*/  F2I.FTZ.U32.TRUNC.NTZ R5, R4 ;  /* 0x0000000400057305 */ /* 0x000464000021f000 */
[----:B--2---:R-:W-:Y:S02]  /*0490*/  IMAD.MOV.U32 R4, RZ, RZ, RZ ;  /* 0x000000ffff047224 */ /* 0x004fe400078e00ff */
[----:B-1----:R-:W-:-:S04]  /*04a0*/  IMAD.MOV R7, RZ, RZ, -R5 ;  /* 0x000000ffff077224 */ /* 0x002fc800078e0a05 */
[----:B------:R-:W-:-:S04]  /*04b0*/  IMAD R7, R7, R6, RZ ;  /* 0x0000000607077224 */ /* 0x000fc800078e02ff */
[----:B------:R-:W-:Y:S01]  /*04c0*/  IMAD.HI.U32 R5, R5, R7, R4 ;  /* 0x0000000705057227 */ /* 0x000fe200078e0004 */
[----:B-----5:R-:W-:-:S13]  /*04d0*/  R2UR UR44, R10 ;  /* 0x000000000a2c72ca */ /* 0x020fda00000e0000 */
[----:B------:R-:W-:-:S06]  /*04e0*/  UIADD3 UR45, UPT, UPT, UR44, -0x1, URZ ;  /* 0xffffffff2c2d7890 */ /* 0x000fcc000fffe0ff */
[----:B------:R-:W-:-:S05]  /*04f0*/  IABS R0, UR45 ;  /* 0x0000002d00007c13 */ /* 0x000fca0008000000 */
[----:B------:R-:W-:-:S05]  /*0500*/  IMAD.HI.U32 R5, R5, R0, RZ ;  /* 0x0000000005057227 */ /* 0x000fca00078e00ff */
[----:B------:R-:W-:-:S05]  /*0510*/  IADD3 R5, PT, PT, -R5, RZ, RZ ;  /* 0x000000ff05057210 */ /* 0x000fca0007ffe1ff */
[----:B------:R-:W-:-:S05]  /*0520*/  IMAD R5, R6, R5, R0 ;  /* 0x0000000506057224 */ /* 0x000fca00078e0200 */
[----:B------:R-:W-:-:S13]  /*0530*/  R2UR UR41, R5 ;  /* 0x00000000052972ca */ /* 0x000fda00000e0000 */
[----:B------:R-:W-:Y:S01]  /*0540*/  ISETP.GT.U32.AND P0, PT, R6, UR41, PT ;  /* 0x0000002906007c0c */ /* 0x000fe2000bf04070 */
[----:B---3--:R-:W1:-:S12]  /*0550*/  S2R R2, SR_TID.X ;  /* 0x0000000000027919 */ /* 0x008e580000002100 */
[----:B------:R-:W-:-:S04]  /*0560*/  @!P0 IADD3 R0, PT, PT, -R6, UR41, RZ ;  /* 0x0000002906008c10 */ /* 0x000fc8000fffe1ff */
[----:B------:R-:W-:-:S13]  /*0570*/  @!P0 R2UR UR41, R0 ;  /* 0x00000000002982ca */ /* 0x000fda00000e0000 */
[----:B------:R-:W-:Y:S01]  /*0580*/  ISETP.GT.U32.AND P0, PT, R6, UR41, PT ;  /* 0x0000002906007c0c */ /* 0x000fe2000bf04070 */
[----:B0-----:R-:W-:Y:S01]  /*0590*/  UISETP.NE.AND UP1, UPT, UR4, URZ, UPT ;  /* 0x000000ff0400728c */ /* 0x001fe2000bf25270 */
[----:B------:R-:W-:Y:S01]  /*05a0*/  PLOP3.LUT P1, PT, PT, PT, UP2, 0x80, 0x8 ;  /* 0x000000000008781c */ /* 0x000fe20003f2f028 */
[----:B------:R-:W-:Y:S01]  /*05b0*/  UP2UR UR43, UPR, URZ, 0x4 ;  /* 0x00000004ff2b7883 */ /* 0x000fe20008000000 */
[----:B-1----:R-:W-:Y:S01]  /*05c0*/  ISETP.GT.U32.AND P3, PT, R2, 0x11, PT ;  /* 0x000000110200780c */ /* 0x002fe20003f64070 */
[----:B------:R-:W-:-:S08]  /*05d0*/  UISETP.GE.AND UP2, UPT, UR45, URZ, UPT ;  /* 0x000000ff2d00728c */ /* 0x000fd0000bf46270 */
[----:B------:R-:W-:Y:S01]  /*05e0*/  @!P0 IADD3 R6, PT, PT, -R6, UR41, RZ ;  /* 0x0000002906068c10 */ /* 0x000fe2000fffe1ff */
[----:B------:R-:W-:-:S03]  /*05f0*/  UISETP.NE.AND UP0, UPT, UR8, URZ, UPT ;  /* 0x000000ff0800728c */ /* 0x000fc6000bf05270 */
[----:B------:R-:W-:Y:S01]  /*0600*/  @!P0 R2UR UR41, R6 ;  /* 0x00000000062982ca */ /* 0x000fe200000e0000 */
[----:B------:R-:W-:Y:S02]  /*0610*/  UIMAD UR47, UR7, UR8, URZ ;  /* 0x00000008072f72a4 */ /* 0x000fe4000f8e02ff */
[----:B------:R-:W-:Y:S02]  /*0620*/  UIMAD UR40, UR7, UR6, UR46 ;  /* 0x00000006072872a4 */ /* 0x000fe4000f8e022e */
[----:B------:R-:W-:Y:S01]  /*0630*/  @UP1 UIMAD UR4, UR7, UR4, URZ ;  /* 0x00000004070412a4 */ /* 0x000fe2000f8e02ff */
[----:B------:R-:W-:Y:S01]  /*0640*/  UMOV UR38, URZ ;  /* 0x000000ff00267c82 */ /* 0x000fe20008000000 */
[----:B------:R-:W-:Y:S01]  /*0650*/  @!UP1 UIMAD UR5, UR40, 0x90, URZ ;  /* 0x00000090280598a4 */ /* 0x000fe2000f8e02ff */
[----:B------:R-:W-:Y:S01]  /*0660*/  IMAD.SHL.U32 R16, R2, 0x8, RZ ;  /* 0x0000000802107824 */ /* 0x000fe200078e00ff */
[----:B------:R-:W-:Y:S01]  /*0670*/  MOV R17, UR47 ;  /* 0x0000002f00117c02 */ /* 0x000fe20008000f00 */
[----:B------:R-:W-:Y:S01]  /*0680*/  @UP1 UIMAD UR5, UR46, 0x90, UR4 ;  /* 0x000000902e0518a4 */ /* 0x000fe2000f8e0204 */
[----:B------:R-:W-:Y:S02]  /*0690*/  BSSY.RECONVERGENT B0, `(.L_x_228) ;  /* 0x0000048000007945 */ /* 0x000fe40003800200 */
[----:B------:R-:W-:-:S02]  /*06a0*/  @!UP2 UIADD3 UR41, UPT, UPT, -UR41, URZ, URZ ;  /* 0x000000ff2929a290 */ /* 0x000fc4000fffe1ff */
[----:B------:R-:W-:Y:S02]  /*06b0*/  @!UP0 ULOP3.LUT UR41, URZ, UR8, URZ, 0x33, !UPT ;  /* 0x00000008ff298292 */ /* 0x000fe4000f8e33ff */
[----:B------:R-:W-:Y:S01]  /*06c0*/  UIMAD UR42, UR42, UR6, URZ ;  /* 0x000000062a2a72a4 */ /* 0x000fe2000f8e02ff */
[----:B------:R-:W-:Y:S02]  /*06d0*/  P2R R18, PR, RZ, 0x10 ;  /* 0x00000010ff127803 */ /* 0x000fe40000000000 */
[----:B------:R-:W-:Y:S02]  /*06e0*/  CS2R R34, SRZ ;  /* 0x0000000000227805 */ /* 0x000fe4000001ff00 */
[----:B------:R-:W-:Y:S02]  /*06f0*/  CS2R R32, SRZ ;  /* 0x0000000000207805 */ /* 0x000fe4000001ff00 */
[----:B------:R-:W-:Y:S02]  /*0700*/  SHF.R.S32.HI R17, RZ, 0x1f, R17 ;  /* 0x0000001fff117819 */ /* 0x000fe40000011411 */
[----:B----4-:R-:W-:Y:S01]  /*0710*/  @P1 R2UR UR38, R3 ;  /* 0x00000000032612ca */ /* 0x010fe200000e0000 */
[----:B------:R-:W-:-:S04]  /*0720*/  IMAD.U32 R3, RZ, RZ, UR46 ;  /* 0x0000002eff037e24 */ /* 0x000fc8000f8e00ff */
[----:B------:R-:W-:Y:S01]  /*0730*/  IMAD R3, R3, 0x90, R16 ;  /* 0x0000009003037824 */ /* 0x000fe200078e0210 */
[----:B------:R-:W-:Y:S09]  /*0740*/  @P3 BRA `(.L_x_229) ;  /* 0x0000000000f03947 */ /* 0x000ff20003800000 */
        /* <DEDUP_REMOVED lines=57> */
.L_x_230:
[----:B------:R-:W0:Y:S02]  /*0ae0*/  LDC.64 R4, c[0x0][0x388] ;  /* 0x0000e200ff047b82 */ /* 0x000e240000000a00 */
[----:B0-----:R-:W-:-:S05]  /*0af0*/  IMAD.WIDE R4, R7, 0x2, R4 ;  /* 0x0000000207047825 */ /* 0x001fca00078e0204 */
[----:B------:R0:W5:Y:S02]  /*0b00*/  LDG.E.128 R32, desc[UR36][R4.64] ;  /* 0x0000002404207981 */ /* 0x000164000c1e1d00 */
.L_x_229:
[----:B------:R-:W-:Y:S05]  /*0b10*/  BSYNC.RECONVERGENT B0 ;  /* 0x0000000000007941 */ /* 0x000fea0003800200 */
.L_x_228:
[----:B------:R-:W1:Y:S01]  /*0b20*/  LDCU.64 UR10, c[0x0][0x3a0] ;  /* 0x00007400ff0a77ac */ /* 0x000e620008000a00 */
[----:B0-----:R-:W0:Y:S01]  /*0b30*/  @!P3 LDC.64 R4, c[0x0][0x3b8] ;  /* 0x0000ee00ff04bb82 */ /* 0x001e220000000a00 */
[----:B------:R-:W-:Y:S01]  /*0b40*/  @!P3 IMAD R0, R2, R23, UR45 ;  /* 0x0000002d0200be24 */ /* 0x000fe2000f8e0217 */
[----:B------:R-:W-:Y:S01]  /*0b50*/  CS2R R30, SRZ ;  /* 0x00000000001e7805 */ /* 0x000fe2000001ff00 */
[----:B------:R-:W-:Y:S01]  /*0b60*/  UIMAD UR48, UR40, 0x90, URZ ;  /* 0x00000090283078a4 */ /* 0x000fe2000f8e02ff */
[----:B------:R-:W-:Y:S02]  /*0b70*/  CS2R R28, SRZ ;  /* 0x00000000001c7805 */ /* 0x000fe4000001ff00 */
[----:B------:R-:W-:Y:S02]  /*0b80*/  CS2R R26, SRZ ;  /* 0x00000000001a7805 */ /* 0x000fe4000001ff00 */
[----:B------:R-:W-:Y:S02]  /*0b90*/  @!P3 SHF.L.U32 R0, R0, 0x3, RZ ;  /* 0x000000030000b819 */ /* 0x000fe400000006ff */
[----:B------:R-:W-:Y:S01]  /*0ba0*/  CS2R R24, SRZ ;  /* 0x0000000000187805 */ /* 0x000fe2000001ff00 */
[----:B------:R-:W2:Y:S02]  /*0bb0*/  LDCU.64 UR4, c[0x0][0x390] ;  /* 0x00007200ff0477ac */ /* 0x000ea40008000a00 */
[----:B------:R-:W-:Y:S01]  /*0bc0*/  @!P3 IMAD R13, R23, UR48, R0 ;  /* 0x00000030170dbc24 */ /* 0x000fe2000f8e0200 */
[----:B------:R-:W-:Y:S01]  /*0bd0*/  VOTEU.ANY UP0, P4 ;  /* 0x0000000000ff7886 */ /* 0x000fe20002000100 */
[----:B------:R-:W-:Y:S01]  /*0be0*/  PLOP3.LUT P0, PT, PT, PT, UP0, 0x40, 0x4 ;  /* 0x000000000004781c */ /* 0x000fe20003f0e808 */
[----:B------:R-:W-:Y:S01]  /*0bf0*/  UISETP.NE.AND UP1, UPT, UR9, URZ, UPT ;  /* 0x000000ff0900728c */ /* 0x000fe2000bf25270 */
[----:B-1----:R-:W-:-:S02]  /*0c00*/  ISETP.NE.U32.AND P1, PT, RZ, UR10, PT ;  /* 0x0000000aff007c0c */ /* 0x002fc4000bf25070 */
[C---:B------:R-:W-:Y:S02]  /*0c10*/  ISETP.GT.U32.OR P0, PT, R2.reuse, 0x1f, P0 ;  /* 0x0000001f0200780c */ /* 0x040fe40000704470 */
[----:B------:R-:W-:Y:S01]  /*0c20*/  ISETP.NE.AND.EX P1, PT, RZ, UR11, PT, P1 ;  /* 0x0000000bff007c0c */ /* 0x000fe2000bf25310 */
[----:B------:R-:W1:Y:S01]  /*0c30*/  LDCU.64 UR10, c[0x0][0x418] ;  /* 0x00008300ff0a77ac */ /* 0x000e620008000a00 */
[----:B0-----:R-:W-:Y:S02]  /*0c40*/  @!P3 IMAD.WIDE R4, R13, 0x2, R4 ;  /* 0x000000020d04b825 */ /* 0x001fe400078e0204 */
[C---:B------:R-:W-:Y:S02]  /*0c50*/  ISETP.GT.U32.OR P1, PT, R2.reuse, 0x11, !P1 ;  /* 0x000000110200780c */ /* 0x040fe40004f24470 */
[----:B--2---:R-:W-:Y:S02]  /*0c60*/  ISETP.NE.U32.AND P2, PT, RZ, UR4, PT ;  /* 0x00000004ff007c0c */ /* 0x004fe4000bf45070 */
[----:B------:R-:W-:Y:S01]  /*0c70*/  ISETP.NE.OR P1, PT, RZ, UR9, P1 ;  /* 0x00000009ff007c0c */ /* 0x000fe20008f25670 */
[----:B------:R0:W5:Y:S01]  /*0c80*/  @!P3 LDG.E.128 R28, desc[UR36][R4.64] ;  /* 0x00000024041cb981 */ /* 0x000162000c1e1d00 */
[----:B------:R-:W-:Y:S01]  /*0c90*/  ISETP.NE.AND.EX P2, PT, RZ, UR5, PT, P2 ;  /* 0x00000005ff007c0c */ /* 0x000fe2000bf45320 */
[----:B------:R-:W2:Y:S03]  /*0ca0*/  @!P0 LDC.64 R10, c[0x0][0x450] ;  /* 0x00011400ff0a8b82 */ /* 0x000ea60000000a00 */
[----:B------:R-:W-:Y:S01]  /*0cb0*/  ISETP.GT.U32.OR P2, PT, R2, 0x11, !P2 ;  /* 0x000000110200780c */ /* 0x000fe20005744470 */
[----:B-1----:R-:W-:-:S06]  /*0cc0*/  UISETP.NE.U32.AND UP0, UPT, UR10, URZ, UPT ;  /* 0x000000ff0a00728c */ /* 0x002fcc000bf05070 */
[----:B------:R-:W1:Y:S01]  /*0cd0*/  @!P1 LDC.64 R6, c[0x0][0x3a0] ;  /* 0x0000e800ff069b82 */ /* 0x000e620000000a00 */
[----:B------:R-:W-:-:S07]  /*0ce0*/  UISETP.NE.AND.EX UP0, UPT, UR11, URZ, UPT, UP0 ;  /* 0x000000ff0b00728c */ /* 0x000fce000bf05300 */
[----:B------:R-:W3:Y:S04]  /*0cf0*/  @!P2 LDC.64 R8, c[0x0][0x390] ;  /* 0x0000e400ff08ab82 */ /* 0x000ee80000000a00 */
[----:B------:R-:W4:Y:S01]  /*0d00*/  @UP0 LDCU.64 UR4, c[0x0][0x418] ;  /* 0x00008300ff0407ac */ /* 0x000f220008000a00 */
[----:B-1----:R-:W-:-:S05]  /*0d10*/  @!P1 IMAD.WIDE.U32 R6, R3, 0x2, R6 ;  /* 0x0000000203069825 */ /* 0x002fca00078e0006 */
[----:B------:R0:W5:Y:S01]  /*0d20*/  @!P1 LDG.E.128 R24, desc[UR36][R6.64] ;  /* 0x0000002406189981 */ /* 0x000162000c1e1d00 */
[----:B--2-4-:R-:W-:Y:S05]  /*0d30*/  BRA.U UP1, `(.L_x_231) ;  /* 0x0000000101107547 */ /* 0x014fea000b800000 */
[----:B-----5:R-:W-:Y:S02]  /*0d40*/  HFMA2 R28, R28, 1, 1, R24 ;  /* 0x3c003c001c1c7831 */ /* 0x020fe40000000018 */
[----:B------:R-:W-:Y:S02]  /*0d50*/  HADD2 R29, R29, R25 ;  /* 0x000000191d1d7230 */ /* 0x000fe40000000000 */
[----:B------:R-:W-:Y:S02]  /*0d60*/  HFMA2 R30, R30, 1, 1, R26 ;  /* 0x3c003c001e1e7831 */ /* 0x000fe4000000001a */
[----:B------:R-:W-:-:S07]  /*0d70*/  HADD2 R31, R31, R27 ;  /* 0x0000001b1f1f7230 */ /* 0x000fce0000000000 */
.L_x_231:
[----:B------:R-:W-:Y:S01]  /*0d80*/  VOTEU.ALL UP2, P0 ;  /* 0x0000000000ff7886 */ /* 0x000fe20000040000 */
[----:B------:R-:W-:Y:S01]  /*0d90*/  PLOP3.LUT P3, PT, PT, PT, UP0, 0x80, 0x8 ;  /* 0x000000000008781c */ /* 0x000fe20003f6f008 */
[----:B------:R-:W-:Y:S01]  /*0da0*/  @UP0 UIMAD.WIDE.U32 UR4, UR7, 0x4, UR4 ;  /* 0x00000004070408a5 */ /* 0x000fe2000f8e0004 */
[----:B------:R-:W-:Y:S02]  /*0db0*/  CS2R R22, SRZ ;  /* 0x0000000000167805 */ /* 0x000fe4000001ff00 */
[----:B------:R-:W-:Y:S01]  /*0dc0*/  CS2R R20, SRZ ;  /* 0x0000000000147805 */ /* 0x000fe2000001ff00 */
[----:B------:R-:W-:Y:S01]  /*0dd0*/  @!UP2 UIMAD UR6, UR38, UR6, URZ ;  /* 0x000000062606a2a4 */ /* 0x000fe2000f8e02ff */
[----:B0--3--:R-:W-:Y:S01]  /*0de0*/  @!P2 IMAD.WIDE.U32 R4, R3, 0x2, R8 ;  /* 0x000000020304a825 */ /* 0x009fe200078e0008 */
[----:B------:R-:W-:-:S03]  /*0df0*/  MOV R13, UR5 ;  /* 0x00000005000d7c02 */ /* 0x000fc60008000f00 */
[----:B------:R-:W-:Y:S01]  /*0e00*/  IMAD.U32 R12, RZ, RZ, UR4 ;  /* 0x00000004ff0c7e24 */ /* 0x000fe2000f8e00ff */
[----:B------:R-:W2:Y:S01]  /*0e10*/  @!P2 LDG.E.128 R20, desc[UR36][R4.64] ;  /* 0x000000240414a981 */ /* 0x000ea2000c1e1d00 */
[----:B------:R-:W-:Y:S01]  /*0e20*/  IMAD.U32 R0, RZ, RZ, UR6 ;  /* 0x00000006ff007e24 */ /* 0x000fe2000f8e00ff */
[----:B------:R-:W0:Y:S03]  /*0e30*/  LDCU.U8 UR4, c[0x0][0x404] ;  /* 0x00008080ff0477ac */ /* 0x000e260008000000 */
[----:B------:R-:W-:Y:S01]  /*0e40*/  @!P0 IMAD R7, R0, 0x90, R3 ;  /* 0x0000009000078824 */ /* 0x000fe200078e0203 */
[----:B------:R-:W3:Y:S01]  /*0e50*/  @P3 LDG.E R12, desc[UR36][R12.64] ;  /* 0x000000240c0c3981 */ /* 0x000ee2000c1e1900 */
[----:B------:R-:W1:Y:S02]  /*0e60*/  LDC R3, c[0x0][0x400] ;  /* 0x00010000ff037b82 */ /* 0x000e640000000800 */
[----:B------:R-:W-:-:S05]  /*0e70*/  @!P0 IMAD.WIDE R6, R7, 0x2, R10 ;  /* 0x0000000207068825 */ /* 0x000fca00078e020a */
[----:B------:R-:W4:Y:S01]  /*0e80*/  @!P0 LDG.E.128 R8, desc[UR36][R6.64] ;  /* 0x0000002406088981 */ /* 0x000f22000c1e1d00 */
[----:B0-----:R-:W-:-:S04]  /*0e90*/  ISETP.NE.AND P1, PT, RZ, UR4, PT ;  /* 0x00000004ff007c0c */ /* 0x001fc8000bf25270 */
[----:B-1----:R-:W-:Y:S01]  /*0ea0*/  ISETP.LT.OR P1, PT, R3, 0x1, P1 ;  /* 0x000000010300780c */ /* 0x002fe20000f21670 */
[----:B------:R-:W-:Y:S01]  /*0eb0*/  UMOV UR39, URZ ;  /* 0x000000ff00277c82 */ /* 0x000fe20008000000 */
[----:B------:R-:W-:Y:S01]  /*0ec0*/  BSSY.RECONVERGENT B6, `(.L_x_232) ;  /* 0x00001fc000067945 */ /* 0x000fe20003800200 */
[----:B--2--5:R-:W-:Y:S02]  /*0ed0*/  HFMA2 R32, R32, 1, 1, R20 ;  /* 0x3c003c0020207831 */ /* 0x024fe40000000014 */
[----:B------:R-:W-:Y:S02]  /*0ee0*/  HFMA2 R34, R34, 1, 1, R22 ;  /* 0x3c003c0022227831 */ /* 0x000fe40000000016 */
[----:B------:R-:W-:Y:S01]  /*0ef0*/  HADD2 R33, R33, R21 ;  /* 0x0000001521217230 */ /* 0x000fe20000000000 */
[----:B---3--:R-:W-:Y:S01]  /*0f00*/  @P3 R2UR UR39, R12 ;  /* 0x000000000c2732ca */ /* 0x008fe200000e0000 */
[----:B------:R-:W-:Y:S02]  /*0f10*/  HADD2 R35, R35, R23 ;  /* 0x0000001723237230 */ /* 0x000fe40000000000 */
[----:B----4-:R-:W-:-:S02]  /*0f20*/  @!P0 HFMA2 R29, R29, R9, -RZ ;  /* 0x000000091d1d8231 */ /* 0x010fc400001000ff */
[----:B------:R-:W-:Y:S02]  /*0f30*/  @!P0 HFMA2 R31, R31, R11, -RZ ;  /* 0x0000000b1f1f8231 */ /* 0x000fe400001000ff */
[----:B------:R-:W-:Y:S02]  /*0f40*/  @!P0 HMUL2 R28, R28, R8 ;  /* 0x000000081c1c8232 */ /* 0x000fe40000000000 */
[----:B------:R-:W-:Y:S01]  /*0f50*/  @!P0 HMUL2 R30, R30, R10 ;  /* 0x0000000a1e1e8232 */ /* 0x000fe20000000000 */
[----:B------:R-:W-:Y:S06]  /*0f60*/  @P1 BRA `(.L_x_233) ;  /* 0x0000000800a41947 */ /* 0x000fec0003800000 */
[----:B------:R-:W-:Y:S05]  /*0f70*/  BRA.U UP1, `(.L_x_234) ;  /* 0x0000000501887547 */ /* 0x000fea000b800000 */
[----:B------:R-:W-:-:S13]  /*0f80*/  ISETP.GE.AND P0, PT, R16, R3, PT ;  /* 0x000000031000720c */ /* 0x000fda0003f06270 */
[----:B------:R-:W-:Y:S05]  /*0f90*/  @P0 BRA `(.L_x_235) ;  /* 0x0000001c00b80947 */ /* 0x000fea0003800000 */
[----:B------:R-:W-:Y:S01]  /*0fa0*/  I2FP.F32.U32 R3, R3 ;  /* 0x0000000300037245 */ /* 0x000fe20000201000 */
[C---:B------:R-:W-:Y:S01]  /*0fb0*/  VIADD R4, R16.reuse, 0x2 ;  /* 0x0000000210047836 */ /* 0x040fe20000000000 */
[----:B------:R-:W-:Y:S01]  /*0fc0*/  I2FP.F32.U32 R0, R16 ;  /* 0x0000001000007245 */ /* 0x000fe20000201000 */
[C---:B------:R-:W-:Y:S01]  /*0fd0*/  VIADD R6, R16.reuse, 0x4 ;  /* 0x0000000410067836 */ /* 0x040fe20000000000 */
[----:B------:R-:W-:Y:S01]  /*0fe0*/  IADD3 R7, PT, PT, R16, 0x6, RZ ;  /* 0x0000000610077810 */ /* 0x000fe20007ffe0ff */
[----:B------:R-:W-:Y:S01]  /*0ff0*/  UIADD3 UR4, UPT, UPT, -UR39, UR9, URZ ;  /* 0x0000000927047290 */ /* 0x000fe2000fffe1ff */
[----:B------:R-:W0:Y:S01]  /*1000*/  MUFU.RCP R3, R3 ;  /* 0x0000000300037308 */ /* 0x000e220000001000 */
[----:B------:R-:W-:Y:S01]  /*1010*/  I2FP.F32.U32 R5, R4 ;  /* 0x0000000400057245 */ /* 0x000fe20000201000 */
[--C-:B------:R-:W-:Y:S01]  /*1020*/  HADD2.F32 R19, -RZ, R34.reuse.H1_H1 ;  /* 0x30000022ff137230 */ /* 0x100fe20000004100 */
[----:B------:R-:W-:Y:S01]  /*1030*/  I2FP.F32.U32 R6, R6 ;  /* 0x0000000600067245 */ /* 0x000fe20000201000 */
[----:B------:R-:W-:Y:S01]  /*1040*/  HADD2.F32 R15, -RZ, R34.H0_H0 ;  /* 0x20000022ff0f7230 */ /* 0x000fe20000004100 */
[----:B------:R-:W-:Y:S01]  /*1050*/  I2FP.F32.U32 R7, R7 ;  /* 0x0000000700077245 */ /* 0x000fe20000201000 */
[----:B------:R-:W-:-:S02]  /*1060*/  HADD2.F32 R23, -RZ, R30.H1_H1 ;  /* 0x3000001eff177230 */ /* 0x000fc40000004100 */
[----:B------:R-:W-:Y:S02]  /*1070*/  HADD2.F32 R21, -RZ, R30.H0_H0 ;  /* 0x2000001eff157230 */ /* 0x000fe40000004100 */
[----:B------:R-:W-:Y:S02]  /*1080*/  HADD2.F32 R37, -RZ, R35.H1_H1 ;  /* 0x30000023ff257230 */ /* 0x000fe40000004100 */
        /* <DEDUP_REMOVED lines=10> */
[----:B------:R-:W-:Y:S01]  /*1130*/  I2FP.F32.S32 R0, UR4 ;  /* 0x0000000400007c45 */ /* 0x000fe20008201400 */
[----:B------:R-:W0:Y:S01]  /*1140*/  MUFU.EX2 R11, -R4 ;  /* 0x80000004000b7308 */ /* 0x000e220000000800 */
[----:B------:R-:W-:-:S03]  /*1150*/  FMUL.FTZ R9, R3, 13.28771209716796875 ;  /* 0x41549a7803097820 */ /* 0x000fc60000410000 */
[----:B------:R-:W1:Y:S04]  /*1160*/  MUFU.EX2 R5, -R5 ;  /* 0x8000000500057308 */ /* 0x000e680000000800 */
[----:B------:R-:W2:Y:S04]  /*1170*/  MUFU.EX2 R7, -R7 ;  /* 0x8000000700077308 */ /* 0x000ea80000000800 */
[----:B------:R-:W3:Y:S01]  /*1180*/  MUFU.EX2 R9, -R9 ;  /* 0x8000000900097308 */ /* 0x000ee20000000800 */
[----:B0-----:R-:W-:Y:S01]  /*1190*/  FMUL.FTZ R3, R0, R11 ;  /* 0x0000000b00037220 */ /* 0x001fe20000410000 */
[----:B------:R-:W-:-:S02]  /*11a0*/  HADD2.F32 R11, -RZ, R33.H1_H1 ;  /* 0x30000021ff0b7230 */ /* 0x000fc40000004100 */
[----:B------:R-:W-:Y:S02]  /*11b0*/  HADD2.F32 R33, -RZ, R33.H0_H0 ;  /* 0x20000021ff217230 */ /* 0x000fe40000004100 */
        /* <DEDUP_REMOVED lines=62> */
.L_x_234:
        /* <DEDUP_REMOVED lines=12> */
[----:B------:R-:W-:-:S02]  /*1660*/  HADD2.F32 R20, -RZ, R35.H0_H0 ;  /* 0x20000023ff147230 */ /* 0x000fc40000004100 */
[-C--:B0-----:R-:W-:Y:S01]  /*1670*/  FMUL.FTZ R0, R0, R3.reuse ;  /* 0x0000000300007220 */ /* 0x081fe20000410000 */
[-C--:B------:R-:W-:Y:S01]  /*1680*/  FMUL.FTZ R6, R6, R3.reuse ;  /* 0x0000000306067220 */ /* 0x080fe20000410000 */
[----:B------:R-:W-:Y:S02]  /*1690*/  FMUL.FTZ R8, R8, R3 ;  /* 0x0000000308087220 */ /* 0x000fe40000410000 */
[----:B------:R-:W-:Y:S01]  /*16a0*/  FMUL.FTZ R4, R0, 13.28771209716796875 ;  /* 0x41549a7800047820 */ /* 0x000fe20000410000 */
[----:B------:R-:W-:Y:S01]  /*16b0*/  I2FP.F32.U32 R0, R5 ;  /* 0x0000000500007245 */ /* 0x000fe20000201000 */
[----:B------:R-:W-:Y:S01]  /*16c0*/  FMUL.FTZ R6, R6, 13.28771209716796875 ;  /* 0x41549a7806067820 */ /* 0x000fe20000410000 */
[----:B------:R-:W-:Y:S01]  /*16d0*/  FMUL.FTZ R11, R8, 13.28771209716796875 ;  /* 0x41549a78080b7820 */ /* 0x000fe20000410000 */
[----:B------:R-:W0:Y:S02]  /*16e0*/  MUFU.EX2 R5, -R4 ;  /* 0x8000000400057308 */ /* 0x000e240000000800 */
[----:B------:R-:W-:Y:S01]  /*16f0*/  FMUL.FTZ R7, R0, R3 ;  /* 0x0000000300077220 */ /* 0x000fe20000410000 */
[----:B------:R-:W-:Y:S01]  /*1700*/  I2FP.F32.S32 R0, UR4 ;  /* 0x0000000400007c45 */ /* 0x000fe20008201400 */
[----:B------:R-:W1:Y:S02]  /*1710*/  MUFU.EX2 R13, -R11 ;  /* 0x8000000b000d7308 */ /* 0x000e640000000800 */
[----:B------:R-:W-:-:S02]  /*1720*/  FMUL.FTZ R10, R7, 13.28771209716796875 ;  /* 0x41549a78070a7820 */ /* 0x000fc40000410000 */
[----:B------:R-:W2:Y:S04]  /*1730*/  MUFU.EX2 R7, -R6 ;  /* 0x8000000600077308 */ /* 0x000ea80000000800 */
[----:B------:R3:W4:Y:S01]  /*1740*/  MUFU.EX2 R9, -R10 ;  /* 0x8000000a00097308 */ /* 0x0007220000000800 */
[----:B0-----:R-:W-:-:S04]  /*1750*/  FMUL.FTZ R5, R0, R5 ;  /* 0x0000000500057220 */ /* 0x001fc80000410000 */
[----:B------:R-:W-:Y:S01]  /*1760*/  FMUL.RZ R5, R5, 0.15915493667125701904 ;  /* 0x3e22f98305057820 */ /* 0x000fe2000040c000 */
[C---:B-1----:R-:W-:Y:S01]  /*1770*/  FMUL.FTZ R13, R0.reuse, R13 ;  /* 0x0000000d000d7220 */ /* 0x042fe20000410000 */
[----:B---3--:R-:W-:Y:S02]  /*1780*/  HADD2.F32 R10, -RZ, R33.H1_H1 ;  /* 0x30000021ff0a7230 */ /* 0x008fe40000004100 */
[C---:B--2---:R-:W-:Y:S01]  /*1790*/  FMUL.FTZ R7, R0.reuse, R7 ;  /* 0x0000000700077220 */ /* 0x044fe20000410000 */
[----:B------:R-:W0:Y:S01]  /*17a0*/  MUFU.COS R3, R5 ;  /* 0x0000000500037308 */ /* 0x000e220000000000 */
[----:B------:R-:W-:Y:S01]  /*17b0*/  FMUL.RZ R14, R13, 0.15915493667125701904 ;  /* 0x3e22f9830d0e7820 */ /* 0x000fe2000040c000 */
[----:B------:R-:W-:Y:S02]  /*17c0*/  HADD2.F32 R13, -RZ, R34.H1_H1 ;  /* 0x30000022ff0d7230 */ /* 0x000fe40000004100 */
[----:B----4-:R-:W-:Y:S01]  /*17d0*/  FMUL.FTZ R6, R0, R9 ;  /* 0x0000000900067220 */ /* 0x010fe20000410000 */
[----:B------:R-:W-:Y:S01]  /*17e0*/  FMUL.RZ R7, R7, 0.15915493667125701904 ;  /* 0x3e22f98307077820 */ /* 0x000fe2000040c000 */
[----:B------:R-:W-:-:S02]  /*17f0*/  HADD2.F32 R0, -RZ, R32.H1_H1 ;  /* 0x30000020ff007230 */ /* 0x000fc40000004100 */
[----:B------:R-:W-:Y:S01]  /*1800*/  FMUL.RZ R6, R6, 0.15915493667125701904 ;  /* 0x3e22f98306067820 */ /* 0x000fe2000040c000 */
[----:B------:R0:W1:Y:S01]  /*1810*/  MUFU.SIN R4, R5 ;  /* 0x0000000500047308 */ /* 0x0000620000000400 */
[----:B------:R-:W-:Y:S02]  /*1820*/  HADD2.F32 R32, -RZ, R32.H0_H0 ;  /* 0x20000020ff207230 */ /* 0x000fe40000004100 */
[----:B------:R-:W-:Y:S02]  /*1830*/  HADD2.F32 R33, -RZ, R33.H0_H0 ;  /* 0x20000021ff217230 */ /* 0x000fe40000004100 */
[----:B------:R-:W-:-:S03]  /*1840*/  HADD2.F32 R34, -RZ, R34.H0_H0 ;  /* 0x20000022ff227230 */ /* 0x000fc60000004100 */
[----:B------:R-:W2:Y:S01]  /*1850*/  MUFU.SIN R9, R7 ;  /* 0x0000000700097308 */ /* 0x000ea20000000400 */
[----:B0-----:R-:W-:-:S07]  /*1860*/  FMUL.FTZ R5, R3, R0 ;  /* 0x0000000003057220 */ /* 0x001fce0000410000 */
[----:B------:R-:W0:Y:S01]  /*1870*/  MUFU.SIN R12, R6 ;  /* 0x00000006000c7308 */ /* 0x000e220000000400 */
[----:B-1----:R-:W-:-:S07]  /*1880*/  FFMA.FTZ R5, R4, R32, R5 ;  /* 0x0000002004057223 */ /* 0x002fce0000010005 */
[----:B------:R-:W1:Y:S08]  /*1890*/  MUFU.SIN R19, R14 ;  /* 0x0000000e00137308 */ /* 0x000e700000000400 */
[----:B------:R2:W3:Y:S08]  /*18a0*/  MUFU.COS R8, R7 ;  /* 0x0000000700087308 */ /* 0x0004f00000000000 */
[----:B------:R4:W5:Y:S01]  /*18b0*/  MUFU.COS R11, R6 ;  /* 0x00000006000b7308 */ /* 0x0009620000000000 */
[----:B--2---:R-:W-:-:S07]  /*18c0*/  FMUL.FTZ R7, R9, R10 ;  /* 0x0000000a09077220 */ /* 0x004fce0000410000 */
[----:B------:R-:W2:Y:S01]  /*18d0*/  MUFU.COS R15, R14 ;  /* 0x0000000e000f7308 */ /* 0x000ea20000000000 */
[----:B----4-:R-:W-:Y:S01]  /*18e0*/  FMUL.FTZ R6, R4, R0 ;  /* 0x0000000004067220 */ /* 0x010fe20000410000 */
[----:B0-----:R-:W-:Y:S01]  /*18f0*/  FMUL.FTZ R0, R12, R13 ;  /* 0x0000000d0c007220 */ /* 0x001fe20000410000 */
[----:B-1----:R-:W-:Y:S01]  /*1900*/  FMUL.FTZ R4, R19, R22 ;  /* 0x0000001613047220 */ /* 0x002fe20000410000 */
[C---:B---3--:R-:W-:Y:S01]  /*1910*/  FMUL.FTZ R10, R8.reuse, R10 ;  /* 0x0000000a080a7220 */ /* 0x048fe20000410000 */
[----:B------:R-:W-:Y:S01]  /*1920*/  FFMA.FTZ R6, R3, R32, -R6 ;  /* 0x0000002003067223 */ /* 0x000fe20000010806 */
[-C--:B------:R-:W-:Y:S02]  /*1930*/  FFMA.FTZ R7, R8, R33.reuse, -R7 ;  /* 0x0000002108077223 */ /* 0x080fe40000010807 */
[----:B------:R-:W-:Y:S01]  /*1940*/  FFMA.FTZ R10, R9, R33, R10 ;  /* 0x00000021090a7223 */ /* 0x000fe2000001000a */
[C---:B-----5:R-:W-:Y:S01]  /*1950*/  FMUL.FTZ R13, R11.reuse, R13 ;  /* 0x0000000d0b0d7220 */ /* 0x060fe20000410000 */
[----:B------:R-:W-:Y:S01]  /*1960*/  FFMA.FTZ R0, R11, R34, -R0 ;  /* 0x000000220b007223 */ /* 0x000fe20000010800 */
[----:B------:R-:W-:-:S02]  /*1970*/  F2FP.F16.F32.PACK_AB R32, R5, R6 ;  /* 0x000000060520723e */ /* 0x000fc400000000ff */
[----:B------:R-:W-:Y:S01]  /*1980*/  FFMA.FTZ R13, R12, R34, R13 ;  /* 0x000000220c0d7223 */ /* 0x000fe2000001000d */
[----:B------:R-:W-:Y:S01]  /*1990*/  F2FP.F16.F32.PACK_AB R33, R10, R7 ;  /* 0x000000070a21723e */ /* 0x000fe200000000ff */
[C---:B--2---:R-:W-:Y:S01]  /*19a0*/  FMUL.FTZ R22, R15.reuse, R22 ;  /* 0x000000160f167220 */ /* 0x044fe20000410000 */
[----:B------:R-:W-:Y:S02]  /*19b0*/  FFMA.FTZ R4, R15, R20, -R4 ;  /* 0x000000140f047223 */ /* 0x000fe40000010804 */
[----:B------:R-:W-:Y:S01]  /*19c0*/  F2FP.F16.F32.PACK_AB R34, R13, R0 ;  /* 0x000000000d22723e */ /* 0x000fe200000000ff */
[----:B------:R-:W-:-:S05]  /*19d0*/  FFMA.FTZ R35, R19, R20, R22 ;  /* 0x0000001413237223 */ /* 0x000fca0000010016 */
[----:B------:R-:W-:Y:S01]  /*19e0*/  F2FP.F16.F32.PACK_AB R35, R35, R4 ;  /* 0x000000042323723e */ /* 0x000fe200000000ff */
[----:B------:R-:W-:Y:S06]  /*19f0*/  BRA `(.L_x_235) ;  /* 0x0000001400207947 */ /* 0x000fec0003800000 */
.L_x_233:
        /* <DEDUP_REMOVED lines=10> */
[----:B0-----:R-:W-:-:S06]  /*1aa0*/  VIADD R4, R0, 0xffffffe ;  /* 0x0ffffffe00047836 */ /* 0x001fcc0000000000 */
[----:B------:R0:W1:Y:S02]  /*1ab0*/  F2I.FTZ.U32.TRUNC.NTZ R5, R4 ;  /* 0x0000000400057305 */ /* 0x000064000021f000 */
[----:B0-----:R-:W-:Y:S02]  /*1ac0*/  IMAD.MOV.U32 R4, RZ, RZ, RZ ;  /* 0x000000ffff047224 */ /* 0x001fe400078e00ff */
[----:B-1----:R-:W-:-:S04]  /*1ad0*/  IMAD.MOV R6, RZ, RZ, -R5 ;  /* 0x000000ffff067224 */ /* 0x002fc800078e0a05 */
[----:B------:R-:W-:Y:S01]  /*1ae0*/  IMAD R9, R6, R7, RZ ;  /* 0x0000000706097224 */ /* 0x000fe200078e02ff */
[----:B------:R-:W-:-:S03]  /*1af0*/  MOV R6, R8 ;  /* 0x0000000800067202 */ /* 0x000fc60000000f00 */
[----:B------:R-:W-:-:S04]  /*1b00*/  IMAD.HI.U32 R5, R5, R9, R4 ;  /* 0x0000000905057227 */ /* 0x000fc800078e0004 */
[----:B------:R-:W-:Y:S02]  /*1b10*/  IMAD.MOV R9, RZ, RZ, -R10 ;  /* 0x000000ffff097224 */ /* 0x000fe400078e0a0a */
        /* <DEDUP_REMOVED lines=35> */
.L_x_236:
        /* <DEDUP_REMOVED lines=15> */
.L_x_237:
        /* <DEDUP_REMOVED lines=140> */
.L_x_243:
[----:B------:R-:W-:Y:S05]  /*2700*/  BSYNC.RECONVERGENT B2 ;  /* 0x0000000000027941 */ /* 0x000fea0003800200 */
.L_x_242:
        /* <DEDUP_REMOVED lines=17> */
.L_x_241:
        /* <DEDUP_REMOVED lines=72> */
.L_x_244:
[----:B------:R-:W-:Y:S05]  /*2ca0*/  BSYNC.RECONVERGENT B1 ;  /* 0x0000000000017941 */ /* 0x000fea0003800200 */
.L_x_240:
        /* <DEDUP_REMOVED lines=16> */
.L_x_239:
[----:B------:R-:W-:Y:S05]  /*2db0*/  BSYNC.RECONVERGENT B0 ;  /* 0x0000000000007941 */ /* 0x000fea0003800200 */
.L_x_238:
        /* <DEDUP_REMOVED lines=10> */
.L_x_246:
[----:B------:R-:W-:Y:S05]  /*2e60*/  BSYNC.RECONVERGENT B0 ;  /* 0x0000000000007941 */ /* 0x000fea0003800200 */
.L_x_245:
[----:B------:R-:W-:Y:S06]  /*2e70*/  BAR.SYNC.DEFER_BLOCKING 0x0 ;  /* 0x0000000000007b1d */ /* 0x000fec0000010000 */
.L_x_235:
[----:B------:R-:W-:Y:S05]  /*2e80*/  BSYNC.RECONVERGENT B6 ;  /* 0x0000000000067941 */ /* 0x000fea0003800200 */
.L_x_232:
[----:B------:R-:W3:Y:S01]  /*2e90*/  LDC R19, c[0x0][0x3f4] ;  /* 0x0000fd00ff137b82 */ /* 0x000ee20000000800 */
[----:B------:R-:W-:Y:S01]  /*2ea0*/  ISETP.GT.U32.AND P0, PT, R2, 0x1f, PT ;  /* 0x0000001f0200780c */ /* 0x000fe20003f04070 */
[----:B---3--:R-:W-:-:S05]  /*2eb0*/  IMAD.MOV R0, RZ, RZ, -R19 ;  /* 0x000000ffff007224 */ /* 0x008fca00078e0a13 */
[----:B------:R-:W-:-:S04]  /*2ec0*/  VIADDMNMX R0, R0, UR44, RZ, !PT ;  /* 0x0000002c00007c46 */ /* 0x000fc8000f8001ff */
[----:B------:R-:W-:Y:S02]  /*2ed0*/  R2UR UR10, R0 ;  /* 0x00000000000a72ca */ /* 0x000fe400000e0000 */
[----:B------:R-:W-:Y:S01]  /*2ee0*/  MOV R0, 0xff7fffff ;  /* 0xff7fffff00007802 */ /* 0x000fe20000000f00 */
[----:B------:R-:W-:-:S12]  /*2ef0*/  @P0 BRA `(.L_x_247) ;  /* 0x0000000000fc0947 */ /* 0x000fd80003800000 */
[----:B------:R-:W3:Y:S01]  /*2f00*/  LDCU UR4, c[0x0][0x40c] ;  /* 0x00008180ff0477ac */ /* 0x000ee20008000800 */
[----:B------:R-:W5:Y:S01]  /*2f10*/  S2R R20, SR_CgaCtaId ;  /* 0x0000000000147919 */ /* 0x000f620000008800 */
[----:B------:R-:W-:Y:S01]  /*2f20*/  MOV R10, 0x400 ;  /* 0x00000400000a7802 */ /* 0x000fe20000000f00 */
[----:B--2-4-:R-:W-:-:S04]  /*2f30*/  HMUL2 R14, R33, R29 ;  /* 0x0000001d210e7232 */ /* 0x014fc80000000000 */
[----:B------:R-:W-:Y:S02]  /*2f40*/  VIADD R3, R10, 0x20 ;  /* 0x000000200a037836 */ /* 0x000fe40000000000 */
[----:B------:R-:W-:-:S04]  /*2f50*/  HFMA2 R15, R32, R28, R14 ;  /* 0x0000001c200f7231 */ /* 0x000fc8000000000e */
[----:B------:R-:W-:-:S04]  /*2f60*/  HFMA2 R15, R34, R30, R15 ;  /* 0x0000001e220f7231 */ /* 0x000fc8000000000f */
[----:B------:R-:W-:Y:S01]  /*2f70*/  HFMA2 R15, R35, R31, R15 ;  /* 0x0000001f230f7231 */ /* 0x000fe2000000000f */
[----:B---3--:R-:W-:Y:S01]  /*2f80*/  ISETP.NE.AND P1, PT, RZ, UR4, PT ;  /* 0x00000004ff007c0c */ /* 0x008fe2000bf25270 */
[----:B------:R-:W-:-:S03]  /*2f90*/  UMOV UR4, 0xffffffff ;  /* 0xffffffff00047882 */ /* 0x000fc60000000000 */
[----:B------:R-:W-:Y:S01]  /*2fa0*/  HADD2.F32 R13, -RZ, R15.H0_H0 ;  /* 0x2000000fff0d7230 */ /* 0x000fe20000004100 */
[----:B------:R-:W-:-:S08]  /*2fb0*/  ISETP.GT.U32.OR P0, PT, R2, 0x11, P1 ;  /* 0x000000110200780c */ /* 0x000fd00000f04470 */
[----:B0-----:R-:W-:Y:S01]  /*2fc0*/  @!P1 VIADD R6, R10, 0x220 ;  /* 0x000002200a069836 */ /* 0x001fe20000000000 */
[----:B-----5:R-:W-:-:S04]  /*2fd0*/  LEA R3, R20, R3, 0x18 ;  /* 0x0000000314037211 */ /* 0x020fc800078ec0ff */
[----:B-1----:R-:W0:Y:S01]  /*2fe0*/  @!P0 LDC.64 R4, c[0x0][0x3b8] ;  /* 0x0000ee00ff048b82 */ /* 0x002e220000000a00 */
[C---:B------:R-:W-:Y:S02]  /*2ff0*/  @!P0 IMAD R7, R2.reuse, R19, UR41 ;  /* 0x0000002902078e24 */ /* 0x040fe4000f8e0213 */
[----:B------:R-:W-:-:S03]  /*3000*/  IMAD R3, R2, 0x10, R3 ;  /* 0x0000001002037824 */ /* 0x000fc600078e0203 */
[----:B------:R-:W-:Y:S02]  /*3010*/  @!P0 SHF.L.U32 R8, R7, 0x3, RZ ;  /* 0x0000000307088819 */ /* 0x000fe400000006ff */
[----:B------:R-:W-:Y:S01]  /*3020*/  @!P1 LEA R7, R20, R6, 0x18 ;  /* 0x0000000614079211 */ /* 0x000fe200078ec0ff */
[----:B------:R1:W-:Y:S01]  /*3030*/  STS.128 [R3], R32 ;  /* 0x0000002003007388 */ /* 0x0003e20000000c00 */
[----:B------:R-:W-:Y:S02]  /*3040*/  HADD2.F32 R6, -RZ, R15.H1_H1 ;  /* 0x3000000fff067230 */ /* 0x000fe40000004100 */
[----:B------:R-:W-:Y:S02]  /*3050*/  @!P0 IMAD R9, R19, UR48, R8 ;  /* 0x0000003013098c24 */ /* 0x000fe4000f8e0208 */
[----:B------:R-:W-:Y:S02]  /*3060*/  @!P1 IMAD R7, R2, 0x10, R7 ;  /* 0x0000001002079824 */ /* 0x000fe400078e0207 */
[----:B------:R-:W-:-:S03]  /*3070*/  FADD.FTZ R13, R13, R6 ;  /* 0x000000060d0d7221 */ /* 0x000fc60000010000 */
[----:B------:R1:W-:Y:S01]  /*3080*/  @!P1 STS.128 [R7], R24 ;  /* 0x0000001807009388 */ /* 0x0003e20000000c00 */
[----:B0-----:R-:W-:-:S05]  /*3090*/  @!P0 IMAD.WIDE R4, R9, 0x2, R4 ;  /* 0x0000000209048825 */ /* 0x001fca00078e0204 */
[----:B------:R1:W-:Y:S01]  /*30a0*/  @!P0 STG.E.128 desc[UR36][R4.64], R28 ;  /* 0x0000001c04008986 */ /* 0x0003e2000c101d24 */
[----:B------:R-:W-:Y:S05]  /*30b0*/  BRA.DIV UR4, `(.L_x_248) ;  /* 0x000000a204307947 */ /* 0x000fea000b800000 */
[----:B------:R-:W1:Y:S02]  /*30c0*/  SHFL.BFLY PT, R14, R13, 0x10, 0x1f ;  /* 0x0e001f000d0e7f89 */ /* 0x000e6400000e0000 */
[----:B-1----:R-:W-:-:S05]  /*30d0*/  FADD.FTZ R3, R13, R14 ;  /* 0x0000000e0d037221 */ /* 0x002fca0000010000 */
[----:B------:R-:W0:Y:S02]  /*30e0*/  SHFL.BFLY PT, R14, R3, 0x8, 0x1f ;  /* 0x0d001f00030e7f89 */ /* 0x000e2400000e0000 */
[----:B0-----:R-:W-:-:S05]  /*30f0*/  FADD.FTZ R4, R3, R14 ;  /* 0x0000000e03047221 */ /* 0x001fca0000010000 */
[----:B------:R-:W0:Y:S02]  /*3100*/  SHFL.BFLY PT, R14, R4, 0x4, 0x1f ;  /* 0x0c801f00040e7f89 */ /* 0x000e2400000e0000 */
[----:B0-----:R-:W-:-:S05]  /*3110*/  FADD.FTZ R5, R4, R14 ;  /* 0x0000000e04057221 */ /* 0x001fca0000010000 */
[----:B------:R-:W0:Y:S02]  /*3120*/  SHFL.BFLY PT, R14, R5, 0x2, 0x1f ;  /* 0x0c401f00050e7f89 */ /* 0x000e2400000e0000 */
[----:B0-----:R-:W-:-:S05]  /*3130*/  FADD.FTZ R6, R5, R14 ;  /* 0x0000000e05067221 */ /* 0x001fca0000010000 */
[----:B------:R0:W1:Y:S02]  /*3140*/  SHFL.BFLY PT, R14, R6, 0x1, 0x1f ;  /* 0x0c201f00060e7f89 */ /* 0x00006400000e0000 */
.L_x_385:
        /* <DEDUP_REMOVED lines=13> */
[----:B------:R-:W-:Y:S01]  /*3220*/  MOV R4, UR4 ;  /* 0x0000000400047c02 */ /* 0x000fe20008000f00 */
[----:B------:R-:W-:-:S04]  /*3230*/  IMAD.U32 R5, RZ, RZ, UR5 ;  /* 0x00000005ff057e24 */ /* 0x000fc8000f8e00ff */
[----:B------:R-:W1:Y:S01]  /*3240*/  LDCU UR5, c[0x0][0x410] ;  /* 0x00008200ff0577ac */ /* 0x000e620008000800 */
[----:B------:R-:W2:Y:S01]  /*3250*/  @P0 LDG.E.U16 R4, desc[UR36][R4.64] ;  /* 0x0000002404040981 */ /* 0x000ea2000c1e1500 */
[----:B------:R-:W-:Y:S01]  /*3260*/  VIADD R3, R10, 0x420 ;  /* 0x000004200a037836 */ /* 0x000fe20000000000 */
[----:B------:R-:W-:-:S04]  /*3270*/  UIADD3 UR4, UPT, UPT, UR44, -UR10, URZ ;  /* 0x8000000a2c047290 */ /* 0x000fc8000fffe0ff */
[----:B------:R-:W-:Y:S02]  /*3280*/  LEA R7, R20, R3, 0x18 ;  /* 0x0000000314077211 */ /* 0x000fe400078ec0ff */
[----:B0-----:R-:W-:-:S05]  /*3290*/  MOV R6, UR4 ;  /* 0x0000000400067c02 */ /* 0x001fca0008000f00 */
[----:B------:R-:W-:Y:S02]  /*32a0*/  IMAD R7, R6, 0x4, R7 ;  /* 0x0000000406077824 */ /* 0x000fe400078e0207 */
[----:B-1----:R-:W-:Y:S01]  /*32b0*/  FMUL.FTZ R0, R14, UR5 ;  /* 0x000000050e007c20 */ /* 0x002fe20008410000 */
[----:B--2---:R-:W-:-:S05]  /*32c0*/  @P0 HADD2.F32 R3, -RZ, R4.H0_H0 ;  /* 0x20000004ff030230 */ /* 0x004fca0000004100 */
[----:B------:R-:W-:-:S05]  /*32d0*/  @P0 FADD.FTZ R0, R0, R3 ;  /* 0x0000000300000221 */ /* 0x000fca0000010000 */
[----:B------:R3:W-:Y:S02]  /*32e0*/  STS [R7+-0x4], R0 ;  /* 0xfffffc0007007388 */ /* 0x0007e40000000800 */
.L_x_247:
[----:B------:R-:W-:Y:S05]  /*32f0*/  WARPSYNC.ALL ;  /* 0x0000000000007948 */ /* 0x000fea0003800000 */
[----:B------:R-:W5:Y:S08]  /*3300*/  S2UR UR16, SR_CgaCtaId ;  /* 0x00000000001079c3 */ /* 0x000f700000008800 */
[----:B------:R-:W-:Y:S01]  /*3310*/  BAR.SYNC.DEFER_BLOCKING 0x0 ;  /* 0x0000000000007b1d */ /* 0x000fe20000010000 */
[----:B------:R-:W-:-:S02]  /*3320*/  LOP3.LUT R3, R16, 0x8, RZ, 0xc0, !PT ;  /* 0x0000000810037812 */ /* 0x000fc400078ec0ff */
[----:B------:R-:W-:-:S03]  /*3330*/  SHF.R.U32.HI R26, RZ, 0x1, R2 ;  /* 0x00000001ff1a7819 */ /* 0x000fc60000011602 */
[----:B------:R-:W-:Y:S01]  /*3340*/  UMOV UR11, 0x400 ;  /* 0x00000400000b7882 */ /* 0x000fe20000000000 */
[----:B------:R-:W0:Y:S01]  /*3350*/  LDCU UR7, c[0x0][0x40c] ;  /* 0x00008180ff0777ac */ /* 0x000e220008000800 */
[----:B------:R-:W-:Y:S01]  /*3360*/  UIADD3 UR4, UPT, UPT, UR11, 0x20, URZ ;  /* 0x000000200b047890 */ /* 0x000fe2000fffe0ff */
[----:B------:R-:W1:Y:S01]  /*3370*/  LDCU UR6, c[0x0][0x3f0] ;  /* 0x00007e00ff0677ac */ /* 0x000e620008000800 */
[----:B------:R-:W2:Y:S01]  /*3380*/  LDCU UR19, c[0x0][0x40c] ;  /* 0x00008180ff1377ac */ /* 0x000ea20008000800 */
[----:B------:R-:W2:Y:S01]  /*3390*/  LDCU UR20, c[0x0][0x410] ;  /* 0x00008200ff1477ac */ /* 0x000ea20008000800 */
[----:B-----5:R-:W-:Y:S02]  /*33a0*/  ULEA UR4, UR16, UR4, 0x18 ;  /* 0x0000000410047291 */ /* 0x020fe4000f8ec0ff */
[----:B0-----:R-:W-:Y:S01]  /*33b0*/  UISETP.NE.AND UP0, UPT, UR7, URZ, UPT ;  /* 0x000000ff0700728c */ /* 0x001fe2000bf05270 */
[----:B------:R-:W0:Y:S01]  /*33c0*/  LDCU.64 UR8, c[0x0][0x3c8] ;  /* 0x00007900ff0877ac */ /* 0x000e220008000a00 */
[----:B-1----:R-:W-:-:S05]  /*33d0*/  UIMAD UR6, UR42, UR6, UR46 ;  /* 0x000000062a0672a4 */ /* 0x002fca000f8e022e */
[----:B------:R-:W1:Y:S01]  /*33e0*/  LDS.64 R156, [R3+UR4] ;  /* 0x00000004039c7984 */ /* 0x000e620008000a00 */
[----:B------:R-:W0:Y:S03]  /*33f0*/  LDCU.64 UR22, c[0x0][0x438] ;  /* 0x00008700ff1677ac */ /* 0x000e260008000a00 */
[----:B------:R-:W0:Y:S01]  /*3400*/  LDS.64 R154, [R3+UR4+0x10] ;  /* 0x00001004039a7984 */ /* 0x000e220008000a00 */
[----:B------:R-:W0:Y:S03]  /*3410*/  LDCU.64 UR14, c[0x0][0x448] ;  /* 0x00008900ff0e77ac */ /* 0x000e260008000a00 */
[----:B------:R-:W0:Y:S01]  /*3420*/  LDS.64 R152, [R3+UR4+0x20] ;  /* 0x0000200403987984 */ /* 0x000e220008000a00 */
[----:B------:R-:W-:-:S03]  /*3430*/  UIMAD UR6, UR6, 0x90, URZ ;  /* 0x00000090060678a4 */ /* 0x000fc6000f8e02ff */
[----:B------:R-:W0:Y:S04]  /*3440*/  LDS.64 R150, [R3+UR4+0x30] ;  /* 0x0000300403967984 */ /* 0x000e280008000a00 */
        /* <DEDUP_REMOVED lines=27> */
[----:B------:R5:W0:Y:S01]  /*3600*/  LDS.64 R94, [R3+UR4+0x1f0] ;  /* 0x0001f004035e7984 */ /* 0x000a220008000a00 */
[----:B------:R-:W-:-:S04]  /*3610*/  UIADD3 UR4, UPT, UPT, UR45, 0xf, -UR10 ;  /* 0x0000000f2d047890 */ /* 0x000fc8000fffe80a */
[----:B------:R-:W-:Y:S01]  /*3620*/  USHF.R.S32.HI UR5, URZ, 0x1f, UR4 ;  /* 0x0000001fff057899 */ /* 0x000fe20008011404 */
[----:B-----5:R-:W-:-:S05]  /*3630*/  SHF.L.U32 R3, R2, 0x2, RZ ;  /* 0x0000000202037819 */ /* 0x020fca00000006ff */
[----:B------:R-:W-:Y:S01]  /*3640*/  IMAD.U32 R4, RZ, RZ, UR5 ;  /* 0x00000005ff047e24 */ /* 0x000fe2000f8e00ff */
[----:B------:R-:W-:-:S04]  /*3650*/  LOP3.LUT R10, R3, 0x4, RZ, 0xc0, !PT ;  /* 0x00000004030a7812 */ /* 0x000fc800078ec0ff */
[----:B------:R-:W-:-:S04]  /*3660*/  LEA.HI R4, R4, UR4, RZ, 0x4 ;  /* 0x0000000404047c11 */ /* 0x000fc8000f8f20ff */
[----:B------:R-:W-:-:S04]  /*3670*/  LOP3.LUT R9, R4, 0xfffffff0, RZ, 0xc0, !PT ;  /* 0xfffffff004097812 */ /* 0x000fc800078ec0ff */
[----:B------:R-:W-:Y:S01]  /*3680*/  ISETP.GE.AND P0, PT, R26, R9, PT ;  /* 0x000000091a00720c */ /* 0x000fe20003f06270 */
[----:B-12---:R-:W-:-:S12]  /*3690*/  BRA.U UP0, `(.L_x_249) ;  /* 0x00000001008c7547 */ /* 0x006fd8000b800000 */
[----:B------:R-:W-:-:S04]  /*36a0*/  UIADD3 UR4, UPT, UPT, UR11, 0x220, URZ ;  /* 0x000002200b047890 */ /* 0x000fc8000fffe0ff */
[----:B------:R-:W-:-:S06]  /*36b0*/  ULEA UR4, UR16, UR4, 0x18 ;  /* 0x0000000410047291 */ /* 0x000fcc000f8ec0ff */
[----:B------:R-:W-:-:S05]  /*36c0*/  LEA R4, R10, UR4, 0x1 ;  /* 0x000000040a047c11 */ /* 0x000fca000f8e08ff */
[----:B------:R1:W2:Y:S04]  /*36d0*/  LDS.64 R92, [R4] ;  /* 0x00000000045c7984 */ /* 0x0002a80000000a00 */
[----:B------:R1:W0:Y:S04]  /*36e0*/  LDS.64 R90, [R4+0x10] ;  /* 0x00001000045a7984 */ /* 0x0002280000000a00 */
        /* <DEDUP_REMOVED lines=27> */
[----:B----4-:R1:W4:Y:S04]  /*38a0*/  LDS.64 R34, [R4+0x1d0] ;  /* 0x0001d00004227984 */ /* 0x0103280000000a00 */
[----:B------:R1:W0:Y:S04]  /*38b0*/  LDS.64 R32, [R4+0x1e0] ;  /* 0x0001e00004207984 */ /* 0x0002280000000a00 */
[----:B--2---:R1:W0:Y:S02]  /*38c0*/  LDS.64 R30, [R4+0x1f0] ;  /* 0x0001f000041e7984 */ /* 0x0042240000000a00 */
.L_x_249:
[----:B------:R-:W-:Y:S04]  /*38d0*/  BSSY B0, `(.L_x_250) ;  /* 0x00004c8000007945 */ /* 0x000fe80003800000 */
[----:B------:R-:W-:Y:S05]  /*38e0*/  @P0 BRA `(.L_x_251) ;  /* 0x0000004c00180947 */ /* 0x000fea0003800000 */
[----:B-1----:R-:W-:Y:S01]  /*38f0*/  IABS R4, R19 ;  /* 0x0000001300047213 */ /* 0x002fe20000000000 */
[----:B------:R-:W1:Y:S01]  /*3900*/  LDCU UR17, c[0x0][0x3f8] ;  /* 0x00007f00ff1177ac */ /* 0x000e620008000800 */
[----:B------:R-:W2:Y:S01]  /*3910*/  LDC.64 R236, c[0x0][0x450] ;  /* 0x00011400ffec7b82 */ /* 0x000ea20000000a00 */
[----:B------:R-:W-:Y:S01]  /*3920*/  VIADD R21, R26, UR10 ;  /* 0x0000000a1a157c36 */ /* 0x000fe20008000000 */
[----:B------:R-:W5:Y:S01]  /*3930*/  I2F.RP R5, R4 ;  /* 0x0000000400057306 */ /* 0x000f620000209400 */
[----:B------:R-:W3:Y:S01]  /*3940*/  LDCU.64 UR12, c[0x0][0x420] ;  /* 0x00008400ff0c77ac */ /* 0x000ee20008000a00 */
[----:B------:R-:W-:Y:S02]  /*3950*/  VIADD R8, R9, UR10 ;  /* 0x0000000a09087c36 */ /* 0x000fe40008000000 */
[----:B------:R-:W-:Y:S01]  /*3960*/  IMAD R9, R19, UR48, R10 ;  /* 0x0000003013097c24 */ /* 0x000fe2000f8e020a */
[----:B------:R-:W4:Y:S01]  /*3970*/  LDCU UR18, c[0x0][0x440] ;  /* 0x00008800ff1277ac */ /* 0x000f220008000800 */
[----:B------:R-:W0:Y:S01]  /*3980*/  LDC.64 R238, c[0x0][0x448] ;  /* 0x00011200ffee7b82 */ /* 0x000e220000000a00 */
[----:B------:R-:W2:Y:S02]  /*3990*/  LDCU UR7, c[0x0][0x408] ;  /* 0x00008100ff0777ac */ /* 0x000ea40008000800 */
[----:B------:R-:W-:-:S05]  /*39a0*/  SHF.R.S32.HI R22, RZ, 0x1f, R9 ;  /* 0x0000001fff167819 */ /* 0x000fca0000011409 */
[----:B------:R-:W2:Y:S01]  /*39b0*/  LDC R25, c[0x0][0x430] ;  /* 0x00010c00ff197b82 */ /* 0x000ea20000000800 */
[----:B-----5:R-:W5:Y:S01]  /*39c0*/  MUFU.RCP R5, R5 ;  /* 0x0000000500057308 */ /* 0x020f620000001000 */
[----:B-1----:R-:W-:Y:S01]  /*39d0*/  UIMAD UR4, UR38, UR17, UR46 ;  /* 0x00000011260472a4 */ /* 0x002fe2000f8e022e */
[----:B---3--:R-:W-:Y:S01]  /*39e0*/  ISETP.NE.U32.AND P0, PT, RZ, UR12, PT ;  /* 0x0000000cff007c0c */ /* 0x008fe2000bf05070 */
[----:B----4-:R-:W-:Y:S02]  /*39f0*/  UIMAD UR5, UR46, UR18, UR45 ;  /* 0x000000122e0572a4 */ /* 0x010fe4000f8e022d */
[----:B------:R-:W-:Y:S02]  /*3a00*/  MOV R20, UR18 ;  /* 0x0000001200147c02 */ /* 0x000fe40008000f00 */
[----:B------:R-:W-:-:S03]  /*3a10*/  ISETP.NE.AND.EX P0, PT, RZ, UR13, PT, P0 ;  /* 0x0000000dff007c0c */ /* 0x000fc6000bf05300 */
[----:B------:R-:W-:Y:S01]  /*3a20*/  IMAD R20, R20, UR5, R21 ;  /* 0x0000000514147c24 */ /* 0x000fe2000f8e0215 */
[----:B------:R-:W-:Y:S01]  /*3a30*/  P2R R27, PR, RZ, 0x1 ;  /* 0x00000001ff1b7803 */ /* 0x000fe20000000000 */
[----:B-----5:R-:W-:-:S04]  /*3a40*/  VIADD R6, R5, 0xffffffe ;  /* 0x0ffffffe05067836 */ /* 0x020fc80000000000 */
[----:B------:R1:W3:Y:S01]  /*3a50*/  F2I.FTZ.U32.TRUNC.NTZ R7, R6 ;  /* 0x0000000600077305 */ /* 0x0002e2000021f000 */
[----:B--2---:R-:W-:Y:S02]  /*3a60*/  VIADD R25, R25, UR7 ;  /* 0x0000000719197c36 */ /* 0x004fe40008000000 */
[----:B-1----:R-:W-:Y:S02]  /*3a70*/  HFMA2 R6, -RZ, RZ, 0, 0 ;  /* 0x00000000ff067431 */ /* 0x002fe400000001ff */
[----:B---3--:R-:W-:-:S04]  /*3a80*/  IMAD.MOV R11, RZ, RZ, -R7 ;  /* 0x000000ffff0b7224 */ /* 0x008fc800078e0a07 */
[----:B------:R-:W-:-:S04]  /*3a90*/  IMAD R11, R11, R4, RZ ;  /* 0x000000040b0b7224 */ /* 0x000fc800078e02ff */
[----:B------:R-:W-:Y:S01]  /*3aa0*/  IMAD.HI.U32 R5, R7, R11, R6 ;  /* 0x0000000b07057227 */ /* 0x000fe200078e0006 */
[----:B------:R-:W-:-:S03]  /*3ab0*/  MOV R11, UR46 ;  /* 0x0000002e000b7c02 */ /* 0x000fc60008000f00 */
[----:B------:R-:W-:Y:S01]  /*3ac0*/  IMAD.U32 R7, RZ, RZ, UR4 ;  /* 0x00000004ff077e24 */ /* 0x000fe2000f8e00ff */
[----:B------:R-:W-:Y:S01]  /*3ad0*/  UIADD3 UR4, UPT, UPT, UR11, 0x420, URZ ;  /* 0x000004200b047890 */ /* 0x000fe2000fffe0ff */
[----:B------:R-:W-:Y:S02]  /*3ae0*/  IMAD.U32 R6, RZ, RZ, UR12 ;  /* 0x0000000cff067e24 */ /* 0x000fe4000f8e00ff */
[--C-:B------:R-:W-:Y:S01]  /*3af0*/  IMAD R7, R7, 0x90, R10.reuse ;  /* 0x0000009007077824 */ /* 0x100fe200078e020a */
[----:B------:R-:W-:Y:S01]  /*3b00*/  ULEA UR4, UR16, UR4, 0x18 ;  /* 0x0000000410047291 */ /* 0x000fe2000f8ec0ff */
[C---:B------:R-:W-:Y:S01]  /*3b10*/  IMAD R10, R19.reuse, UR6, R10 ;  /* 0x00000006130a7c24 */ /* 0x040fe2000f8e020a */
[----:B------:R-:W-:Y:S01]  /*3b20*/  IADD3 R6, P1, P2, R6, UR47, R21 ;  /* 0x0000002f06067c10 */ /* 0x000fe2000fa3e015 */
[----:B------:R-:W-:Y:S02]  /*3b30*/  IMAD R19, R19, 0x90, RZ ;  /* 0x0000009013137824 */ /* 0x000fe400078e02ff */
[----:B------:R-:W-:Y:S01]  /*3b40*/  IMAD.WIDE R236, R7, 0x2, R236 ;  /* 0x0000000207ec7825 */ /* 0x000fe200078e02ec */
[----:B------:R-:W-:-:S02]  /*3b50*/  IADD3.X R7, PT, PT, R17, UR13, RZ, P1, P2 ;  /* 0x0000000d11077c10 */ /* 0x000fc40008fe44ff */
[----:B------:R-:W-:Y:S01]  /*3b60*/  SHF.R.S32.HI R23, RZ, 0x1f, R10 ;  /* 0x0000001fff177819 */ /* 0x000fe2000001140a */
[----:B0-----:R-:W-:Y:S01]  /*3b70*/  IMAD.WIDE.U32 R238, R11, 0x2, R238 ;  /* 0x000000020bee7825 */ /* 0x001fe200078e00ee */
[----:B------:R-:W-:-:S03]  /*3b80*/  LEA R26, R26, UR4, 0x2 ;  /* 0x000000041a1a7c11 */ /* 0x000fc6000f8e10ff */
[----:B------:R-:W-:Y:S02]  /*3b90*/  VIADD R21, R21, 0x1 ;  /* 0x0000000115157836 */ /* 0x000fe40000000000 */
[----:B------:R-:W-:-:S07]  /*3ba0*/  IMAD R24, R19, UR17, RZ ;  /* 0x0000001113187c24 */ /* 0x000fce000f8e02ff */
.L_x_319:
[----:B------:R-:W-:Y:S01]  /*3bb0*/  ISETP.NE.AND P6, PT, R27, RZ, PT ;  /* 0x000000ff1b00720c */ /* 0x000fe20003fc5270 */
[----:B------:R-:W0:Y:S01]  /*3bc0*/  LDC R11, c[0x0][0x3f4] ;  /* 0x0000fd00ff0b7b82 */ /* 0x000e220000000800 */
[----:B------:R-:W-:-:S04]  /*3bd0*/  IADD3 R28, PT, PT, R21, -0x1, RZ ;  /* 0xffffffff151c7810 */ /* 0x000fc80007ffe0ff */
[----:B------:R-:W-:Y:S02]  /*3be0*/  IABS R14, R28 ;  /* 0x0000001c000e7213 */ /* 0x000fe40000000000 */
[----:B------:R-:W-:-:S03]  /*3bf0*/  ISETP.GE.AND P1, PT, R28, RZ, PT ;  /* 0x000000ff1c00720c */ /* 0x000fc60003f26270 */
[----:B------:R-:W-:Y:S02]  /*3c00*/  IMAD.HI.U32 R12, R5, R14, RZ ;  /* 0x0000000e050c7227 */ /* 0x000fe400078e00ff */
[----:B-1----:R1:W5:Y:S02]  /*3c10*/  @P6 LDG.E.U8 R15, desc[UR36][R6.64] ;  /* 0x00000024060f6981 */ /* 0x002364000c1e1100 */
[----:B------:R-:W-:Y:S01]  /*3c20*/  IMAD.MOV R13, RZ, RZ, -R12 ;  /* 0x000000ffff0d7224 */ /* 0x000fe200078e0a0c */
[----:B0-234-:R-:W-:Y:S02]  /*3c30*/  IABS R222, R11 ;  /* 0x0000000b00de7213 */ /* 0x01dfe40000000000 */
[----:B------:R-:W-:-:S03]  /*3c40*/  ISETP.NE.AND P2, PT, R11, RZ, PT ;  /* 0x000000ff0b00720c */ /* 0x000fc60003f45270 */
[----:B------:R-:W-:-:S05]  /*3c50*/  IMAD R13, R222, R13, R14 ;  /* 0x0000000dde0d7224 */ /* 0x000fca00078e020e */
[----:B------:R-:W-:-:S13]  /*3c60*/  ISETP.GT.U32.AND P0, PT, R4, R13, PT ;  /* 0x0000000d0400720c */ /* 0x000fda0003f04070 */
[----:B------:R-:W-:-:S05]  /*3c70*/  @!P0 IMAD.IADD R13, R13, 0x1, -R222 ;  /* 0x000000010d0d8824 */ /* 0x000fca00078e0ade */
[----:B------:R-:W-:-:S13]  /*3c80*/  ISETP.GT.U32.AND P0, PT, R4, R13, PT ;  /* 0x0000000d0400720c */ /* 0x000fda0003f04070 */
[----:B------:R-:W-:-:S05]  /*3c90*/  @!P0 IADD3 R13, PT, PT, R13, -R222, RZ ;  /* 0x800000de0d0d8210 */ /* 0x000fca0007ffe0ff */
[----:B------:R-:W-:-:S04]  /*3ca0*/  IMAD.MOV.U32 R14, RZ, RZ, R13 ;  /* 0x000000ffff0e7224 */ /* 0x000fc800078e000d */
[----:B------:R-:W-:Y:S01]  /*3cb0*/  @!P1 IMAD.MOV R14, RZ, RZ, -R14 ;  /* 0x000000ffff0e9224 */ /* 0x000fe200078e0a0e */
[----:B------:R-:W-:-:S04]  /*3cc0*/  @!P2 LOP3.LUT R14, RZ, R11, RZ, 0x33, !PT ;  /* 0x0000000bff0ea212 */ /* 0x000fc800078e33ff */
[C---:B------:R-:W-:Y:S02]  /*3cd0*/  IADD3 R228, PT, PT, R14.reuse, R11, RZ ;  /* 0x0000000b0ee47210 */ /* 0x040fe40007ffe0ff */
[----:B------:R-:W-:-:S03]  /*3ce0*/  IADD3 R12, P0, PT, R14, UR47, RZ ;  /* 0x0000002f0e0c7c10 */ /* 0x000fc6000ff1e0ff */
[----:B------:R-:W-:Y:S01]  /*3cf0*/  IMAD R230, R11, 0x4, R228 ;  /* 0x000000040be67824 */ /* 0x000fe200078e02e4 */
[----:B------:R-:W-:Y:S01]  /*3d00*/  LEA R240, P1, R12, UR8, 0x2 ;  /* 0x000000080cf07c11 */ /* 0x000fe2000f8210ff */
[----:B------:R-:W-:Y:S01]  /*3d10*/  IMAD.X R13, RZ, RZ, R17, P0 ;  /* 0x000000ffff0d7224 */ /* 0x000fe200000e0611 */
[----:B------:R-:W-:Y:S01]  /*3d20*/  ISETP.GE.AND P0, PT, R28, UR45, PT ;  /* 0x0000002d1c007c0c */ /* 0x000fe2000bf06270 */
[----:B------:R-:W-:Y:S01]  /*3d30*/  IMAD.IADD R231, R230, 0x1, R11 ;  /* 0x00000001e6e77824 */ /* 0x000fe200078e020b */
[----:B------:R-:W-:Y:S02]  /*3d40*/  BSSY.RECONVERGENT B1, `(.L_x_252) ;  /* 0x0000029000017945 */ /* 0x000fe40003800200 */
[----:B------:R-:W-:Y:S02]  /*3d50*/  LEA.HI.X R241, R12, UR9, R13, 0x2, P1 ;  /* 0x000000090cf17c11 */ /* 0x000fe400088f140d */
[----:B------:R-:W-:-:S05]  /*3d60*/  IADD3 R232, PT, PT, R231, R11, RZ ;  /* 0x0000000be7e87210 */ /* 0x000fca0007ffe0ff */
[----:B------:R-:W-:-:S04]  /*3d70*/  IMAD R234, R11, 0x2, R232 ;  /* 0x000000020bea7824 */ /* 0x000fc800078e02e8 */
[----:B------:R-:W-:-:S05]  /*3d80*/  IMAD.IADD R233, R234, 0x1, R11 ;  /* 0x00000001eae97824 */ /* 0x000fca00078e020b */
[----:B------:R-:W-:-:S05]  /*3d90*/  IADD3 R229, PT, PT, R233, R11, RZ ;  /* 0x0000000be9e57210 */ /* 0x000fca0007ffe0ff */
[----:B------:R-:W-:-:S05]  /*3da0*/  IMAD.IADD R227, R229, 0x1, R11 ;  /* 0x00000001e5e37824 */ /* 0x000fca00078e020b */
[----:B------:R-:W-:Y:S01]  /*3db0*/  IADD3 R226, PT, PT, R227, R11, RZ ;  /* 0x0000000be3e27210 */ /* 0x000fe20007ffe0ff */
[----:B------:R-:W-:-:S04]  /*3dc0*/  IMAD.SHL.U32 R13, R14, 0x8, RZ ;  /* 0x000000080e0d7824 */ /* 0x000fc800078e00ff */
[----:B------:R-:W-:Y:S01]  /*3dd0*/  IMAD.IADD R12, R226, 0x1, R11 ;  /* 0x00000001e20c7824 */ /* 0x000fe200078e020b */
[----:B------:R-:W-:-:S03]  /*3de0*/  SHF.L.U32 R228, R228, 0x3, RZ ;  /* 0x00000003e4e47819 */ /* 0x000fc600000006ff */
[----:B------:R-:W-:Y:S01]  /*3df0*/  IMAD.IADD R14, R12, 0x1, R11 ;  /* 0x000000010c0e7824 */ /* 0x000fe200078e020b */
[----:B-1----:R-:W-:Y:S06]  /*3e00*/  @P0 BRA `(.L_x_253) ;  /* 0x0000000000700947 */ /* 0x002fec0003800000 */
[----:B------:R-:W-:-:S13]  /*3e10*/  ISETP.GE.AND P1, PT, R13, R19, PT ;  /* 0x000000130d00720c */ /* 0x000fda0003f26270 */
[----:B------:R-:W2:Y:S01]  /*3e20*/  @!P1 LDG.E R29, desc[UR36][R240.64] ;  /* 0x00000024f01d9981 */ /* 0x000ea2000c1e1900 */
[----:B------:R-:W0:Y:S01]  /*3e30*/  @!P1 LDC.64 R158, c[0x0][0x3b8] ;  /* 0x0000ee00ff9e9b82 */ /* 0x000e220000000a00 */
[----:B--2---:R-:W-:-:S05]  /*3e40*/  @!P1 IMAD R29, R24, R29, R13 ;  /* 0x0000001d181d9224 */ /* 0x004fca00078e020d */
[----:B------:R-:W-:-:S04]  /*3e50*/  @!P1 IADD3 R223, P2, PT, R10, R29, RZ ;  /* 0x0000001d0adf9210 */ /* 0x000fc80007f5e0ff */
[----:B------:R-:W-:Y:S02]  /*3e60*/  @!P1 LEA.HI.X.SX32 R224, R29, R23, 0x1, P2 ;  /* 0x000000171de09211 */ /* 0x000fe400010f0eff */
[----:B0-----:R-:W-:-:S04]  /*3e70*/  @!P1 LEA R222, P2, R223, R158, 0x1 ;  /* 0x0000009edfde9211 */ /* 0x001fc800078408ff */
[----:B------:R-:W-:Y:S02]  /*3e80*/  @!P1 LEA.HI.X R223, R223, R159, R224, 0x1, P2 ;  /* 0x0000009fdfdf9211 */ /* 0x000fe400010f0ce0 */
[----:B------:R-:W-:-:S06]  /*3e90*/  CS2R R158, SRZ ;  /* 0x00000000009e7805 */ /* 0x000fcc000001ff00 */
[----:B------:R0:W5:Y:S01]  /*3ea0*/  @!P1 LDG.E.64 R158, desc[UR36][R222.64] ;  /* 0x00000024de9e9981 */ /* 0x000162000c1e1b00 */
[----:B------:R-:W-:-:S09]  /*3eb0*/  UISETP.NE.AND UP0, UPT, UR19, URZ, UPT ;  /* 0x000000ff1300728c */ /* 0x000fd2000bf05270 */
[----:B0-----:R-:W-:Y:S05]  /*3ec0*/  BRA.U UP0, `(.L_x_253) ;  /* 0x0000000100407547 */ /* 0x001fea000b800000 */
[----:B------:R-:W-:Y:S01]  /*3ed0*/  ISETP.NE.AND P3, PT, R18, RZ, PT ;  /* 0x000000ff1200720c */ /* 0x000fe20003f65270 */
[----:B------:R-:W0:-:S12]  /*3ee0*/  @!P1 LDC.64 R224, c[0x0][0x3b8] ;  /* 0x0000ee00ffe09b82 */ /* 0x000e180000000a00 */
[----:B------:R-:W-:Y:S01]  /*3ef0*/  VOTEU.ANY UP0, P3 ;  /* 0x0000000000ff7886 */ /* 0x000fe20001800100 */
[----:B------:R-:W-:-:S13]  /*3f00*/  PLOP3.LUT P2, PT, PT, PT, UP0, 0x80, 0x8 ;  /* 0x000000000008781c */ /* 0x000fda0003f4f008 */
[----:B------:R-:W2:Y:S01]  /*3f10*/  @P2 LDG.E.64 R222, desc[UR36][R236.64] ;  /* 0x00000024ecde2981 */ /* 0x000ea2000c1e1b00 */
[----:B------:R-:W-:Y:S01]  /*3f20*/  PLOP3.LUT P2, PT, PT, PT, UP0, 0x80, 0x8 ;  /* 0x000000000008781c */ /* 0x000fe20003f4f008 */
[----:B-----5:R-:W-:Y:S01]  /*3f30*/  HFMA2 R158, R158, 1, 1, R92 ;  /* 0x3c003c009e9e7831 */ /* 0x020fe2000000005c */
[----:B------:R-:W-:Y:S01]  /*3f40*/  PLOP3.LUT P4, PT, PT, PT, UP0, 0x80, 0x8 ;  /* 0x000000000008781c */ /* 0x000fe20003f8f008 */
[----:B------:R-:W-:Y:S01]  /*3f50*/  HADD2 R159, R159, R93 ;  /* 0x0000005d9f9f7230 */ /* 0x000fe20000000000 */
[----:B------:R-:W-:-:S04]  /*3f60*/  @!P1 IADD3 R29, P3, PT, R9, R13, RZ ;  /* 0x0000000d091d9210 */ /* 0x000fc80007f7e0ff */
[----:B0-----:R-:W-:Y:S01]  /*3f70*/  @!P1 LEA R224, P5, R29, R224, 0x1 ;  /* 0x000000e01de09211 */ /* 0x001fe200078a08ff */
[----:B------:R-:W-:-:S05]  /*3f80*/  @!P1 IMAD.X R242, RZ, RZ, R22, P3 ;  /* 0x000000fffff29224 */ /* 0x000fca00018e0616 */
[----:B------:R-:W-:Y:S01]  /*3f90*/  @!P1 LEA.HI.X R225, R29, R225, R242, 0x1, P5 ;  /* 0x000000e11de19211 */ /* 0x000fe200028f0cf2 */
[----:B--2---:R-:W-:Y:S02]  /*3fa0*/  @P2 HMUL2 R158, R158, R222 ;  /* 0x000000de9e9e2232 */ /* 0x004fe40000000000 */
[----:B------:R-:W-:-:S05]  /*3fb0*/  @P4 HFMA2 R159, R159, R223, -RZ ;  /* 0x000000df9f9f4231 */ /* 0x000fca00001000ff */
[----:B------:R0:W-:Y:S02]  /*3fc0*/  @!P1 STG.E.64 desc[UR36][R224.64], R158 ;  /* 0x0000009ee0009986 */ /* 0x0001e4000c101b24 */
.L_x_253:
[----:B------:R-:W-:Y:S05]  /*3fd0*/  BSYNC.RECONVERGENT B1 ;  /* 0x0000000000017941 */ /* 0x000fea0003800200 */
.L_x_252:
[----:B------:R-:W-:Y:S04]  /*3fe0*/  BSSY.RECONVERGENT B1, `(.L_x_254) ;  /* 0x000001e000017945 */ /* 0x000fe80003800200 */
[----:B------:R-:W-:Y:S05]  /*3ff0*/  @P0 BRA `(.L_x_255) ;  /* 0x0000000000700947 */ /* 0x000fea0003800000 */
[----:B------:R-:W-:-:S13]  /*4000*/  ISETP.GE.AND P1, PT, R228, R19, PT ;  /* 0x00000013e400720c */ /* 0x000fda0003f26270 */
[----:B------:R-:W2:Y:S01]  /*4010*/  @!P1 LDG.E R29, desc[UR36][R240.64] ;  /* 0x00000024f01d9981 */ /* 0x000ea2000c1e1900 */
[----:B------:R-:W1:Y:S01]  /*4020*/  @!P1 LDC.64 R160, c[0x0][0x3b8] ;  /* 0x0000ee00ffa09b82 */ /* 0x000e620000000a00 */
[----:B--2---:R-:W-:-:S05]  /*4030*/  @!P1 IMAD R29, R24, R29, R228 ;  /* 0x0000001d181d9224 */ /* 0x004fca00078e02e4 */
[----:B------:R-:W-:-:S04]  /*4040*/  @!P1 IADD3 R223, P2, PT, R10, R29, RZ ;  /* 0x0000001d0adf9210 */ /* 0x000fc80007f5e0ff */
[----:B0-----:R-:W-:Y:S02]  /*4050*/  @!P1 LEA.HI.X.SX32 R224, R29, R23, 0x1, P2 ;  /* 0x000000171de09211 */ /* 0x001fe400010f0eff */
[----:B-1----:R-:W-:-:S04]  /*4060*/  @!P1 LEA R222, P2, R223, R160, 0x1 ;  /* 0x000000a0dfde9211 */ /* 0x002fc800078408ff */
[----:B------:R-:W-:Y:S02]  /*4070*/  @!P1 LEA.HI.X R223, R223, R161, R224, 0x1, P2 ;  /* 0x000000a1dfdf9211 */ /* 0x000fe400010f0ce0 */
[----:B------:R-:W-:-:S06]  /*4080*/  CS2R R160, SRZ ;  /* 0x0000000000a07805 */ /* 0x000fcc000001ff00 */
[----:B------:R1:W5:Y:S01]  /*4090*/  @!P1 LDG.E.64 R160, desc[UR36][R222.64] ;  /* 0x00000024dea09981 */ /* 0x000362000c1e1b00 */
[----:B------:R-:W-:-:S09]  /*40a0*/  UISETP.NE.AND UP0, UPT, UR19, URZ, UPT ;  /* 0x000000ff1300728c */ /* 0x000fd2000bf05270 */
[----:B-1----:R-:W-:Y:S05]  /*40b0*/  BRA.U UP0, `(.L_x_255) ;  /* 0x0000000100407547 */ /* 0x002fea000b800000 */
[----:B------:R-:W-:Y:S01]  /*40c0*/  ISETP.NE.AND P3, PT, R18, RZ, PT ;  /* 0x000000ff1200720c */ /* 0x000fe20003f65270 */
[----:B------:R-:W0:-:S12]  /*40d0*/  @!P1 LDC.64 R224, c[0x0][0x3b8] ;  /* 0x0000ee00ffe09b82 */ /* 0x000e180000000a00 */
[----:B------:R-:W-:Y:S01]  /*40e0*/  VOTEU.ANY UP0, P3 ;  /* 0x0000000000ff7886 */ /* 0x000fe20001800100 */
[----:B------:R-:W-:-:S13]  /*40f0*/  PLOP3.LUT P2, PT, PT, PT, UP0, 0x80, 0x8 ;  /* 0x000000000008781c */ /* 0x000fda0003f4f008 */
[----:B------:R-:W2:Y:S01]  /*4100*/  @P2 LDG.E.64 R222, desc[UR36][R236.64+0x10] ;  /* 0x00001024ecde2981 */ /* 0x000ea2000c1e1b00 */
[----:B------:R-:W-:Y:S01]  /*4110*/  PLOP3.LUT P2, PT, PT, PT, UP0, 0x80, 0x8 ;  /* 0x000000000008781c */ /* 0x000fe20003f4f008 */
[----:B-----5:R-:W-:Y:S01]  /*4120*/  HADD2 R160, R160, R90 ;  /* 0x0000005aa0a07230 */ /* 0x020fe20000000000 */
[----:B------:R-:W-:Y:S01]  /*4130*/  PLOP3.LUT P4, PT, PT, PT, UP0, 0x80, 0x8 ;  /* 0x000000000008781c */ /* 0x000fe20003f8f008 */
[----:B------:R-:W-:Y:S01]  /*4140*/  HFMA2 R161, R161, 1, 1, R91 ;  /* 0x3c003c00a1a17831 */ /* 0x000fe2000000005b */
[----:B------:R-:W-:-:S04]  /*4150*/  @!P1 IADD3 R29, P3, PT, R9, R228, RZ ;  /* 0x000000e4091d9210 */ /* 0x000fc80007f7e0ff */
[----:B0-----:R-:W-:Y:S02]  /*4160*/  @!P1 LEA R224, P5, R29, R224, 0x1 ;  /* 0x000000e01de09211 */ /* 0x001fe400078a08ff */
[----:B------:R-:W-:-:S04]  /*4170*/  @!P1 LEA.HI.X.SX32 R242, R228, R22, 0x1, P3 ;  /* 0x00000016e4f29211 */ /* 0x000fc800018f0eff */
[----:B------:R-:W-:Y:S01]  /*4180*/  @!P1 LEA.HI.X R225, R29, R225, R242, 0x1, P5 ;  /* 0x000000e11de19211 */ /* 0x000fe200028f0cf2 */
[----:B--2---:R-:W-:Y:S02]  /*4190*/  @P2 HMUL2 R160, R160, R222 ;  /* 0x000000dea0a02232 */ /* 0x004fe40000000000 */
[----:B------:R-:W-:-:S05]  /*41a0*/  @P4 HFMA2 R161, R161, R223, -RZ ;  /* 0x000000dfa1a14231 */ /* 0x000fca00001000ff */
[----:B------:R1:W-:Y:S02]  /*41b0*/  @!P1 STG.E.64 desc[UR36][R224.64], R160 ;  /* 0x000000a0e0009986 */ /* 0x0003e4000c101b24 */
.L_x_255:
[----:B------:R-:W-:Y:S05]  /*41c0*/  BSYNC.RECONVERGENT B1 ;  /* 0x0000000000017941 */ /* 0x000fea0003800200 */
.L_x_254:
[----:B------:R-:W-:Y:S01]  /*41d0*/  BSSY.RECONVERGENT B1, `(.L_x_256) ;  /* 0x0000021000017945 */ /* 0x000fe20003800200 */
[C---:B------:R-:W-:Y:S01]  /*41e0*/  LEA R228, R11.reuse, R228, 0x4 ;  /* 0x000000e40be47211 */ /* 0x040fe200078e20ff */
[----:B------:R-:W-:Y:S02]  /*41f0*/  IMAD R29, R11, 0x2, R14 ;  /* 0x000000020b1d7824 */ /* 0x000fe400078e020e */
[----:B------:R-:W-:Y:S05]  /*4200*/  @P0 BRA `(.L_x_257) ;  /* 0x0000000000740947 */ /* 0x000fea0003800000 */
[----:B------:R-:W-:-:S05]  /*4210*/  IMAD R242, R11, 0x10, R13 ;  /* 0x000000100bf27824 */ /* 0x000fca00078e020d */
[----:B------:R-:W-:-:S13]  /*4220*/  ISETP.GE.AND P1, PT, R242, R19, PT ;  /* 0x00000013f200720c */ /* 0x000fda0003f26270 */
[----:B------:R-:W2:Y:S01]  /*4230*/  @!P1 LDG.E R223, desc[UR36][R240.64] ;  /* 0x00000024f0df9981 */ /* 0x000ea2000c1e1900 */
[----:B------:R-:W3:Y:S01]  /*4240*/  @!P1 LDC.64 R162, c[0x0][0x3b8] ;  /* 0x0000ee00ffa29b82 */ /* 0x000ee20000000a00 */
[----:B--2---:R-:W-:-:S05]  /*4250*/  @!P1 IMAD R223, R24, R223, R242 ;  /* 0x000000df18df9224 */ /* 0x004fca00078e02f2 */
[----:B01----:R-:W-:-:S04]  /*4260*/  @!P1 IADD3 R224, P2, PT, R10, R223, RZ ;  /* 0x000000df0ae09210 */ /* 0x003fc80007f5e0ff */
[----:B------:R-:W-:Y:S02]  /*4270*/  @!P1 LEA.HI.X.SX32 R223, R223, R23, 0x1, P2 ;  /* 0x00000017dfdf9211 */ /* 0x000fe400010f0eff */
[----:B---3--:R-:W-:-:S04]  /*4280*/  @!P1 LEA R222, P2, R224, R162, 0x1 ;  /* 0x000000a2e0de9211 */ /* 0x008fc800078408ff */
[----:B------:R-:W-:Y:S02]  /*4290*/  @!P1 LEA.HI.X R223, R224, R163, R223, 0x1, P2 ;  /* 0x000000a3e0df9211 */ /* 0x000fe400010f0cdf */
[----:B------:R-:W-:-:S06]  /*42a0*/  CS2R R162, SRZ ;  /* 0x0000000000a27805 */ /* 0x000fcc000001ff00 */
[----:B------:R2:W5:Y:S01]  /*42b0*/  @!P1 LDG.E.64 R162, desc[UR36][R222.64] ;  /* 0x00000024dea29981 */ /* 0x000562000c1e1b00 */
[----:B------:R-:W-:-:S09]  /*42c0*/  UISETP.NE.AND UP0, UPT, UR19, URZ, UPT ;  /* 0x000000ff1300728c */ /* 0x000fd2000bf05270 */
[----:B--2---:R-:W-:Y:S05]  /*42d0*/  BRA.U UP0, `(.L_x_257) ;  /* 0x0000000100407547 */ /* 0x004fea000b800000 */
        /* <DEDUP_REMOVED lines=10> */
[----:B------:R-:W-:Y:S02]  /*4380*/  @!P1 LEA.HI.X.SX32 R242, R242, R22, 0x1, P4 ;  /* 0x00000016f2f29211 */ /* 0x000fe400020f0eff */
[----:B0-----:R-:W-:-:S04]  /*4390*/  @!P1 LEA R224, P4, R235, R224, 0x1 ;  /* 0x000000e0ebe09211 */ /* 0x001fc800078808ff */
[----:B------:R-:W-:Y:S01]  /*43a0*/  @!P1 LEA.HI.X R225, R235, R225, R242, 0x1, P4 ;  /* 0x000000e1ebe19211 */ /* 0x000fe200020f0cf2 */
[----:B--2---:R-:W-:Y:S02]  /*43b0*/  @P3 HMUL2 R162, R162, R222 ;  /* 0x000000dea2a23232 */ /* 0x004fe40000000000 */
[----:B------:R-:W-:-:S05]  /*43c0*/  @P2 HFMA2 R163, R163, R223, -RZ ;  /* 0x000000dfa3a32231 */ /* 0x000fca00001000ff */
[----:B------:R2:W-:Y:S02]  /*43d0*/  @!P1 STG.E.64 desc[UR36][R224.64], R162 ;  /* 0x000000a2e0009986 */ /* 0x0005e4000c101b24 */
.L_x_257:
[----:B------:R-:W-:Y:S05]  /*43e0*/  BSYNC.RECONVERGENT B1 ;  /* 0x0000000000017941 */ /* 0x000fea0003800200 */
.L_x_256:
[----:B------:R-:W-:Y:S04]  /*43f0*/  BSSY.RECONVERGENT B1, `(.L_x_258) ;  /* 0x000001e000017945 */ /* 0x000fe80003800200 */
[----:B------:R-:W-:Y:S05]  /*4400*/  @P0 BRA `(.L_x_259) ;  /* 0x0000000000700947 */ /* 0x000fea0003800000 */
[----:B------:R-:W-:-:S13]  /*4410*/  ISETP.GE.AND P1, PT, R228, R19, PT ;  /* 0x00000013e400720c */ /* 0x000fda0003f26270 */
[----:B------:R-:W3:Y:S01]  /*4420*/  @!P1 LDG.E R223, desc[UR36][R240.64] ;  /* 0x00000024f0df9981 */ /* 0x000ee2000c1e1900 */
[----:B------:R-:W4:Y:S01]  /*4430*/  @!P1 LDC.64 R164, c[0x0][0x3b8] ;  /* 0x0000ee00ffa49b82 */ /* 0x000f220000000a00 */
[----:B---3--:R-:W-:-:S05]  /*4440*/  @!P1 IMAD R223, R24, R223, R228 ;  /* 0x000000df18df9224 */ /* 0x008fca00078e02e4 */
[----:B012---:R-:W-:-:S04]  /*4450*/  @!P1 IADD3 R224, P2, PT, R10, R223, RZ ;  /* 0x000000df0ae09210 */ /* 0x007fc80007f5e0ff */
[----:B------:R-:W-:Y:S02]  /*4460*/  @!P1 LEA.HI.X.SX32 R223, R223, R23, 0x1, P2 ;  /* 0x00000017dfdf9211 */ /* 0x000fe400010f0eff */
[----:B----4-:R-:W-:-:S04]  /*4470*/  @!P1 LEA R222, P2, R224, R164, 0x1 ;  /* 0x000000a4e0de9211 */ /* 0x010fc800078408ff */
[----:B------:R-:W-:Y:S02]  /*4480*/  @!P1 LEA.HI.X R223, R224, R165, R223, 0x1, P2 ;  /* 0x000000a5e0df9211 */ /* 0x000fe400010f0cdf */
[----:B------:R-:W-:-:S06]  /*4490*/  CS2R R164, SRZ ;  /* 0x0000000000a47805 */ /* 0x000fcc000001ff00 */
[----:B------:R3:W5:Y:S01]  /*44a0*/  @!P1 LDG.E.64 R164, desc[UR36][R222.64] ;  /* 0x00000024dea49981 */ /* 0x000762000c1e1b00 */
[----:B------:R-:W-:-:S09]  /*44b0*/  UISETP.NE.AND UP0, UPT, UR19, URZ, UPT ;  /* 0x000000ff1300728c */ /* 0x000fd2000bf05270 */
[----:B---3--:R-:W-:Y:S05]  /*44c0*/  BRA.U UP0, `(.L_x_259) ;  /* 0x0000000100407547 */ /* 0x008fea000b800000 */
        /* <DEDUP_REMOVED lines=16> */
.L_x_259:
[----:B------:R-:W-:Y:S05]  /*45d0*/  BSYNC.RECONVERGENT B1 ;  /* 0x0000000000017941 */ /* 0x000fea0003800200 */
.L_x_258:
[----:B------:R-:W-:Y:S01]  /*45e0*/  BSSY.RECONVERGENT B1, `(.L_x_260) ;  /* 0x0000020000017945 */ /* 0x000fe20003800200 */
[----:B------:R-:W-:-:S03]  /*45f0*/  IADD3 R228, PT, PT, R29, R11, RZ ;  /* 0x0000000b1de47210 */ /* 0x000fc60007ffe0ff */
[----:B------:R-:W-:Y:S05]  /*4600*/  @P0 BRA `(.L_x_261) ;  /* 0x0000000000740947 */ /* 0x000fea0003800000 */
[----:B------:R-:W-:-:S05]  /*4610*/  IMAD R242, R11, 0x20, R13 ;  /* 0x000000200bf27824 */ /* 0x000fca00078e020d */
[----:B------:R-:W-:-:S13]  /*4620*/  ISETP.GE.AND P1, PT, R242, R19, PT ;  /* 0x00000013f200720c */ /* 0x000fda0003f26270 */
[----:B------:R-:W4:Y:S01]  /*4630*/  @!P1 LDG.E R223, desc[UR36][R240.64] ;  /* 0x00000024f0df9981 */ /* 0x000f22000c1e1900 */
[----:B------:R-:W0:Y:S01]  /*4640*/  @!P1 LDC.64 R166, c[0x0][0x3b8] ;  /* 0x0000ee00ffa69b82 */ /* 0x000e220000000a00 */
[----:B----4-:R-:W-:-:S05]  /*4650*/  @!P1 IMAD R223, R24, R223, R242 ;  /* 0x000000df18df9224 */ /* 0x010fca00078e02f2 */
[----:B0123--:R-:W-:-:S04]  /*4660*/  @!P1 IADD3 R224, P2, PT, R10, R223, RZ ;  /* 0x000000df0ae09210 */ /* 0x00ffc80007f5e0ff */
[----:B------:R-:W-:Y:S02]  /*4670*/  @!P1 LEA.HI.X.SX32 R223, R223, R23, 0x1, P2 ;  /* 0x00000017dfdf9211 */ /* 0x000fe400010f0eff */
[----:B------:R-:W-:-:S04]  /*4680*/  @!P1 LEA R222, P2, R224, R166, 0x1 ;  /* 0x000000a6e0de9211 */ /* 0x000fc800078408ff */
[----:B------:R-:W-:Y:S02]  /*4690*/  @!P1 LEA.HI.X R223, R224, R167, R223, 0x1, P2 ;  /* 0x000000a7e0df9211 */ /* 0x000fe400010f0cdf */
[----:B------:R-:W-:-:S06]  /*46a0*/  CS2R R166, SRZ ;  /* 0x0000000000a67805 */ /* 0x000fcc000001ff00 */
[----:B------:R4:W5:Y:S01]  /*46b0*/  @!P1 LDG.E.64 R166, desc[UR36][R222.64] ;  /* 0x00000024dea69981 */ /* 0x000962000c1e1b00 */
[----:B------:R-:W-:-:S09]  /*46c0*/  UISETP.NE.AND UP0, UPT, UR19, URZ, UPT ;  /* 0x000000ff1300728c */ /* 0x000fd2000bf05270 */
[----:B----4-:R-:W-:Y:S05]  /*46d0*/  BRA.U UP0, `(.L_x_261) ;  /* 0x0000000100407547 */ /* 0x010fea000b800000 */
        /* <DEDUP_REMOVED lines=16> */
.L_x_261:
[----:B------:R-:W-:Y:S05]  /*47e0*/  BSYNC.RECONVERGENT B1 ;  /* 0x0000000000017941 */ /* 0x000fea0003800200 */
.L_x_260:
[----:B------:R-:W-:Y:S04]  /*47f0*/  BSSY.RECONVERGENT B1, `(.L_x_262) ;  /* 0x000001f000017945 */ /* 0x000fe80003800200 */
[----:B------:R-:W-:Y:S05]  /*4800*/  @P0 BRA `(.L_x_263) ;  /* 0x0000000000740947 */ /* 0x000fea0003800000 */
[----:B------:R-:W-:-:S05]  /*4810*/  IMAD.SHL.U32 R242, R230, 0x8, RZ ;  /* 0x00000008e6f27824 */ /* 0x000fca00078e00ff */
[----:B------:R-:W-:-:S13]  /*4820*/  ISETP.GE.AND P1, PT, R242, R19, PT ;  /* 0x00000013f200720c */ /* 0x000fda0003f26270 */
[----:B------:R-:W2:Y:S01]  /*4830*/  @!P1 LDG.E R223, desc[UR36][R240.64] ;  /* 0x00000024f0df9981 */ /* 0x000ea2000c1e1900 */
[----:B------:R-:W0:Y:S01]  /*4840*/  @!P1 LDC.64 R168, c[0x0][0x3b8] ;  /* 0x0000ee00ffa89b82 */ /* 0x000e220000000a00 */
[----:B--2---:R-:W-:-:S05]  /*4850*/  @!P1 IMAD R223, R24, R223, R242 ;  /* 0x000000df18df9224 */ /* 0x004fca00078e02f2 */
[----:B01-34-:R-:W-:-:S04]  /*4860*/  @!P1 IADD3 R224, P2, PT, R10, R223, RZ ;  /* 0x000000df0ae09210 */ /* 0x01bfc80007f5e0ff */
[----:B------:R-:W-:Y:S02]  /*4870*/  @!P1 LEA.HI.X.SX32 R223, R223, R23, 0x1, P2 ;  /* 0x00000017dfdf9211 */ /* 0x000fe400010f0eff */
[----:B------:R-:W-:-:S04]  /*4880*/  @!P1 LEA R222, P2, R224, R168, 0x1 ;  /* 0x000000a8e0de9211 */ /* 0x000fc800078408ff */
        /* <DEDUP_REMOVED lines=21> */
.L_x_263:
[----:B------:R-:W-:Y:S05]  /*49e0*/  BSYNC.RECONVERGENT B1 ;  /* 0x0000000000017941 */ /* 0x000fea0003800200 */
.L_x_262:
[----:B------:R-:W-:Y:S01]  /*49f0*/  BSSY.RECONVERGENT B1, `(.L_x_264) ;  /* 0x0000020000017945 */ /* 0x000fe20003800200 */
[----:B------:R-:W-:-:S03]  /*4a00*/  IADD3 R230, PT, PT, R228, R11, RZ ;  /* 0x0000000be4e67210 */ /* 0x000fc60007ffe0ff */
        /* <DEDUP_REMOVED lines=30> */
.L_x_265:
[----:B------:R-:W-:Y:S05]  /*4bf0*/  BSYNC.RECONVERGENT B1 ;  /* 0x0000000000017941 */ /* 0x000fea0003800200 */
.L_x_264:
[----:B------:R-:W-:Y:S01]  /*4c00*/  BSSY.RECONVERGENT B1, `(.L_x_266) ;  /* 0x0000020000017945 */ /* 0x000fe20003800200 */
[----:B------:R-:W-:-:S03]  /*4c10*/  IMAD.IADD R231, R230, 0x1, R11 ;  /* 0x00000001e6e77824 */ /* 0x000fc600078e020b */
[----:B------:R-:W-:Y:S05]  /*4c20*/  @P0 BRA `(.L_x_267) ;  /* 0x0000000000740947 */ /* 0x000fea0003800000 */
[----:B------:R-:W-:-:S04]  /*4c30*/  SHF.L.U32 R242, R232, 0x3, RZ ;  /* 0x00000003e8f27819 */ /* 0x000fc800000006ff */
        /* <DEDUP_REMOVED lines=28> */
.L_x_267:
[----:B------:R-:W-:Y:S05]  /*4e00*/  BSYNC.RECONVERGENT B1 ;  /* 0x0000000000017941 */ /* 0x000fea0003800200 */
.L_x_266:
[----:B------:R-:W-:Y:S01]  /*4e10*/  BSSY.RECONVERGENT B1, `(.L_x_268) ;  /* 0x0000020000017945 */ /* 0x000fe20003800200 */
[----:B------:R-:W-:-:S03]  /*4e20*/  IMAD.IADD R232, R231, 0x1, R11 ;  /* 0x00000001e7e87824 */ /* 0x000fc600078e020b */
[----:B------:R-:W-:Y:S05]  /*4e30*/  @P0 BRA `(.L_x_269) ;  /* 0x0000000000740947 */ /* 0x000fea0003800000 */
[----:B------:R-:W-:-:S05]  /*4e40*/  IMAD R242, R11, 0x40, R13 ;  /* 0x000000400bf27824 */ /* 0x000fca00078e020d */
        /* <DEDUP_REMOVED lines=28> */
.L_x_269:
[----:B------:R-:W-:Y:S05]  /*5010*/  BSYNC.RECONVERGENT B1 ;  /* 0x0000000000017941 */ /* 0x000fea0003800200 */
.L_x_268:
[----:B------:R-:W-:Y:S04]  /*5020*/  BSSY.RECONVERGENT B1, `(.L_x_270) ;  /* 0x000001f000017945 */ /* 0x000fe80003800200 */
        /* <DEDUP_REMOVED lines=30> */
.L_x_271:
[----:B------:R-:W-:Y:S05]  /*5210*/  BSYNC.RECONVERGENT B1 ;  /* 0x0000000000017941 */ /* 0x000fea0003800200 */
.L_x_270:
[----:B------:R-:W-:Y:S01]  /*5220*/  BSSY.RECONVERGENT B1, `(.L_x_272) ;  /* 0x0000020000017945 */ /* 0x000fe20003800200 */
[----:B------:R-:W-:-:S03]  /*5230*/  IMAD.IADD R234, R232, 0x1, R11 ;  /* 0x00000001e8ea7824 */ /* 0x000fc600078e020b */
        /* <DEDUP_REMOVED lines=30> */
.L_x_273:
[----:B------:R-:W-:Y:S05]  /*5420*/  BSYNC.RECONVERGENT B1 ;  /* 0x0000000000017941 */ /* 0x000fea0003800200 */
.L_x_272:
        /* <DEDUP_REMOVED lines=32> */
.L_x_275:
[----:B------:R-:W-:Y:S05]  /*5630*/  BSYNC.RECONVERGENT B1 ;  /* 0x0000000000017941 */ /* 0x000fea0003800200 */
.L_x_274:
        /* <DEDUP_REMOVED lines=32> */
.L_x_277:
[----:B------:R-:W-:Y:S05]  /*5840*/  BSYNC.RECONVERGENT B1 ;  /* 0x0000000000017941 */ /* 0x000fea0003800200 */
.L_x_276:
        /* <DEDUP_REMOVED lines=32> */
.L_x_279:
[----:B------:R-:W-:Y:S05]  /*5a50*/  BSYNC.RECONVERGENT B1 ;  /* 0x0000000000017941 */ /* 0x000fea0003800200 */
.L_x_278:
        /* <DEDUP_REMOVED lines=17> */
[----:B-1-34-:R-:W0:-:S12]  /*5b70*/  @!P1 LDC.64 R224, c[0x0][0x3b8] ;  /* 0x0000ee00ffe09b82 */ /* 0x01ae180000000a00 */
        /* <DEDUP_REMOVED lines=14> */
.L_x_281:
[----:B------:R-:W-:Y:S05]  /*5c60*/  BSYNC.RECONVERGENT B1 ;  /* 0x0000000000017941 */ /* 0x000fea0003800200 */
.L_x_280:
        /* <DEDUP_REMOVED lines=32> */
.L_x_283:
[----:B------:R-:W-:Y:S05]  /*5e70*/  BSYNC.RECONVERGENT B1 ;  /* 0x0000000000017941 */ /* 0x000fea0003800200 */
.L_x_282:
[----:B------:R-:W-:Y:S01]  /*5e80*/  BSSY.RECONVERGENT B1, `(.L_x_284) ;  /* 0x0000020000017945 */ /* 0x000fe20003800200 */
[----:B------:R-:W-:Y:S02]  /*5e90*/  IMAD.IADD R14, R235, 0x1, R11 ;  /* 0x00000001eb0e7824 */ /* 0x000fe400078e020b */
[----:B------:R-:W-:Y:S01]  /*5ea0*/  IMAD R242, R11, 0x80, R13 ;  /* 0x000000800bf27824 */ /* 0x000fe200078e020d */
[----:B------:R-:W-:Y:S06]  /*5eb0*/  @P0 BRA `(.L_x_285) ;  /* 0x0000000000700947 */ /* 0x000fec0003800000 */
        /* <DEDUP_REMOVED lines=21> */
[----:B-1-34-:R-:W-:-:S04]  /*6010*/  @!P1 IADD3 R224, P4, PT, R9, R242, RZ ;  /* 0x000000f209e09210 */ /* 0x01afc80007f9e0ff */
[----:B------:R-:W-:Y:S02]  /*6020*/  @!P1 LEA.HI.X.SX32 R225, R242, R22, 0x1, P4 ;  /* 0x00000016f2e19211 */ /* 0x000fe400020f0eff */
[----:B0-----:R-:W-:-:S04]  /*6030*/  @!P1 LEA R222, P4, R224, R222, 0x1 ;  /* 0x000000dee0de9211 */ /* 0x001fc800078808ff */
[----:B------:R-:W-:Y:S01]  /*6040*/  @!P1 LEA.HI.X R223, R224, R223, R225, 0x1, P4 ;  /* 0x000000dfe0df9211 */ /* 0x000fe200020f0ce1 */
[----:B--2---:R-:W-:Y:S02]  /*6050*/  @P3 HMUL2 R190, R190, R12 ;  /* 0x0000000cbebe3232 */ /* 0x004fe40000000000 */
[----:B------:R-:W-:-:S05]  /*6060*/  @P2 HFMA2 R191, R191, R13, -RZ ;  /* 0x0000000dbfbf2231 */ /* 0x000fca00001000ff */
[----:B------:R0:W-:Y:S02]  /*6070*/  @!P1 STG.E.64 desc[UR36][R222.64], R190 ;  /* 0x000000bede009986 */ /* 0x0001e4000c101b24 */
.L_x_285:
[----:B------:R-:W-:Y:S05]  /*6080*/  BSYNC.RECONVERGENT B1 ;  /* 0x0000000000017941 */ /* 0x000fea0003800200 */
.L_x_284:
[----:B------:R-:W-:Y:S01]  /*6090*/  BSSY.RECONVERGENT B1, `(.L_x_286) ;  /* 0x0000020000017945 */ /* 0x000fe20003800200 */
[----:B01234-:R-:W-:-:S03]  /*60a0*/  IADD3 R224, PT, PT, R14, R11, RZ ;  /* 0x0000000b0ee07210 */ /* 0x01ffc60007ffe0ff */
        /* <DEDUP_REMOVED lines=30> */
.L_x_287:
[----:B------:R-:W-:Y:S05]  /*6290*/  BSYNC.RECONVERGENT B1 ;  /* 0x0000000000017941 */ /* 0x000fea0003800200 */
.L_x_286:
[----:B------:R-:W-:Y:S01]  /*62a0*/  BSSY.RECONVERGENT B1, `(.L_x_288) ;  /* 0x0000020000017945 */ /* 0x000fe20003800200 */
[----:B------:R-:W-:-:S03]  /*62b0*/  IMAD.IADD R29, R224, 0x1, R11 ;  /* 0x00000001e01d7824 */ /* 0x000fc600078e020b */
[----:B------:R-:W-:Y:S05]  /*62c0*/  @P0 BRA `(.L_x_289) ;  /* 0x0000000000740947 */ /* 0x000fea0003800000 */
[----:B------:R-:W-:-:S04]  /*62d0*/  SHF.L.U32 R228, R228, 0x3, RZ ;  /* 0x00000003e4e47819 */ /* 0x000fc800000006ff */
[----:B------:R-:W-:-:S13]  /*62e0*/  ISETP.GE.AND P1, PT, R228, R19, PT ;  /* 0x00000013e400720c */ /* 0x000fda0003f26270 */
[----:B------:R-:W2:Y:S01]  /*62f0*/  @!P1 LDG.E R195, desc[UR36][R240.64] ;  /* 0x00000024f0c39981 */ /* 0x000ea2000c1e1900 */
[----:B------:R-:W1:Y:S01]  /*6300*/  @!P1 LDC.64 R12, c[0x0][0x3b8] ;  /* 0x0000ee00ff0c9b82 */ /* 0x000e620000000a00 */
[----:B--2---:R-:W-:-:S05]  /*6310*/  @!P1 IMAD R195, R24, R195, R228 ;  /* 0x000000c318c39224 */ /* 0x004fca00078e02e4 */
[----:B------:R-:W-:-:S04]  /*6320*/  @!P1 IADD3 R194, P2, PT, R10, R195, RZ ;  /* 0x000000c30ac29210 */ /* 0x000fc80007f5e0ff */
[----:B------:R-:W-:Y:S02]  /*6330*/  @!P1 LEA.HI.X.SX32 R195, R195, R23, 0x1, P2 ;  /* 0x00000017c3c39211 */ /* 0x000fe400010f0eff */
[----:B-1----:R-:W-:-:S04]  /*6340*/  @!P1 LEA R12, P2, R194, R12, 0x1 ;  /* 0x0000000cc20c9211 */ /* 0x002fc800078408ff */
[----:B------:R-:W-:Y:S02]  /*6350*/  @!P1 LEA.HI.X R13, R194, R13, R195, 0x1, P2 ;  /* 0x0000000dc20d9211 */ /* 0x000fe400010f0cc3 */
[----:B------:R-:W-:-:S06]  /*6360*/  CS2R R194, SRZ ;  /* 0x0000000000c27805 */ /* 0x000fcc000001ff00 */
[----:B------:R1:W5:Y:S01]  /*6370*/  @!P1 LDG.E.64 R194, desc[UR36][R12.64] ;  /* 0x000000240cc29981 */ /* 0x000362000c1e1b00 */
[----:B------:R-:W-:-:S09]  /*6380*/  UISETP.NE.AND UP0, UPT, UR19, URZ, UPT ;  /* 0x000000ff1300728c */ /* 0x000fd2000bf05270 */
[----:B-1----:R-:W-:Y:S05]  /*6390*/  BRA.U UP0, `(.L_x_289) ;  /* 0x0000000100407547 */ /* 0x002fea000b800000 */
[----:B------:R-:W-:Y:S01]  /*63a0*/  ISETP.NE.AND P3, PT, R18, RZ, PT ;  /* 0x000000ff1200720c */ /* 0x000fe20003f65270 */
[----:B0-----:R-:W0:-:S12]  /*63b0*/  @!P1 LDC.64 R222, c[0x0][0x3b8] ;  /* 0x0000ee00ffde9b82 */ /* 0x001e180000000a00 */
        /* <DEDUP_REMOVED lines=14> */
.L_x_289:
[----:B------:R-:W-:Y:S05]  /*64a0*/  BSYNC.RECONVERGENT B1 ;  /* 0x0000000000017941 */ /* 0x000fea0003800200 */
.L_x_288:
[----:B------:R-:W-:Y:S01]  /*64b0*/  BSSY.RECONVERGENT B1, `(.L_x_290) ;  /* 0x0000020000017945 */ /* 0x000fe20003800200 */
[----:B------:R-:W-:-:S03]  /*64c0*/  IMAD.IADD R11, R29, 0x1, R11 ;  /* 0x000000011d0b7824 */ /* 0x000fc600078e020b */
[----:B------:R-:W-:Y:S05]  /*64d0*/  @P0 BRA `(.L_x_291) ;  /* 0x0000000000740947 */ /* 0x000fea0003800000 */
[----:B------:R-:W-:-:S05]  /*64e0*/  IMAD.SHL.U32 R228, R230, 0x8, RZ ;  /* 0x00000008e6e47824 */ /* 0x000fca00078e00ff */
[----:B------:R-:W-:-:S13]  /*64f0*/  ISETP.GE.AND P1, PT, R228, R19, PT ;  /* 0x00000013e400720c */ /* 0x000fda0003f26270 */
[----:B------:R-:W2:Y:S01]  /*6500*/  @!P1 LDG.E R197, desc[UR36][R240.64] ;  /* 0x00000024f0c59981 */ /* 0x000ea2000c1e1900 */
[----:B------:R-:W3:Y:S01]  /*6510*/  @!P1 LDC.64 R12, c[0x0][0x3b8] ;  /* 0x0000ee00ff0c9b82 */ /* 0x000ee20000000a00 */
[----:B--2---:R-:W-:-:S05]  /*6520*/  @!P1 IMAD R197, R24, R197, R228 ;  /* 0x000000c518c59224 */ /* 0x004fca00078e02e4 */
[----:B------:R-:W-:-:S04]  /*6530*/  @!P1 IADD3 R196, P2, PT, R10, R197, RZ ;  /* 0x000000c50ac49210 */ /* 0x000fc80007f5e0ff */
        /* <DEDUP_REMOVED lines=8> */
[----:B01----:R-:W0:-:S12]  /*65c0*/  @!P1 LDC.64 R222, c[0x0][0x3b8] ;  /* 0x0000ee00ffde9b82 */ /* 0x003e180000000a00 */
        /* <DEDUP_REMOVED lines=14> */
.L_x_291:
[----:B------:R-:W-:Y:S05]  /*66b0*/  BSYNC.RECONVERGENT B1 ;  /* 0x0000000000017941 */ /* 0x000fea0003800200 */
.L_x_290:
[----:B------:R-:W-:Y:S04]  /*66c0*/  BSSY.RECONVERGENT B1, `(.L_x_292) ;  /* 0x000001f000017945 */ /* 0x000fe80003800200 */
[----:B------:R-:W-:Y:S05]  /*66d0*/  @P0 BRA `(.L_x_293) ;  /* 0x0000000000740947 */ /* 0x000fea0003800000 */
[----:B------:R-:W-:-:S04]  /*66e0*/  SHF.L.U32 R228, R231, 0x3, RZ ;  /* 0x00000003e7e47819 */ /* 0x000fc800000006ff */
[----:B------:R-:W-:-:S13]  /*66f0*/  ISETP.GE.AND P1, PT, R228, R19, PT ;  /* 0x00000013e400720c */ /* 0x000fda0003f26270 */
[----:B------:R-:W3:Y:S01]  /*6700*/  @!P1 LDG.E R199, desc[UR36][R240.64] ;  /* 0x00000024f0c79981 */ /* 0x000ee2000c1e1900 */
[----:B------:R-:W4:Y:S01]  /*6710*/  @!P1 LDC.64 R12, c[0x0][0x3b8] ;  /* 0x0000ee00ff0c9b82 */ /* 0x000f220000000a00 */
[----:B---3--:R-:W-:-:S05]  /*6720*/  @!P1 IMAD R199, R24, R199, R228 ;  /* 0x000000c718c79224 */ /* 0x008fca00078e02e4 */
[----:B------:R-:W-:-:S04]  /*6730*/  @!P1 IADD3 R198, P2, PT, R10, R199, RZ ;  /* 0x000000c70ac69210 */ /* 0x000fc80007f5e0ff */
        /* <DEDUP_REMOVED lines=8> */
[----:B012---:R-:W0:-:S12]  /*67c0*/  @!P1 LDC.64 R222, c[0x0][0x3b8] ;  /* 0x0000ee00ffde9b82 */ /* 0x007e180000000a00 */
        /* <DEDUP_REMOVED lines=14> */
.L_x_293:
[----:B------:R-:W-:Y:S05]  /*68b0*/  BSYNC.RECONVERGENT B1 ;  /* 0x0000000000017941 */ /* 0x000fea0003800200 */
.L_x_292:
[----:B------:R-:W-:Y:S04]  /*68c0*/  BSSY.RECONVERGENT B1, `(.L_x_294) ;  /* 0x000001f000017945 */ /* 0x000fe80003800200 */
[----:B------:R-:W-:Y:S05]  /*68d0*/  @P0 BRA `(.L_x_295) ;  /* 0x0000000000740947 */ /* 0x000fea0003800000 */
[----:B------:R-:W-:-:S05]  /*68e0*/  IMAD.SHL.U32 R228, R232, 0x8, RZ ;  /* 0x00000008e8e47824 */ /* 0x000fca00078e00ff */
[----:B------:R-:W-:-:S13]  /*68f0*/  ISETP.GE.AND P1, PT, R228, R19, PT ;  /* 0x00000013e400720c */ /* 0x000fda0003f26270 */
[----:B------:R-:W4:Y:S01]  /*6900*/  @!P1 LDG.E R201, desc[UR36][R240.64] ;  /* 0x00000024f0c99981 */ /* 0x000f22000c1e1900 */
[----:B------:R-:W0:Y:S01]  /*6910*/  @!P1 LDC.64 R12, c[0x0][0x3b8] ;  /* 0x0000ee00ff0c9b82 */ /* 0x000e220000000a00 */
[----:B----4-:R-:W-:-:S05]  /*6920*/  @!P1 IMAD R201, R24, R201, R228 ;  /* 0x000000c918c99224 */ /* 0x010fca00078e02e4 */
[----:B------:R-:W-:-:S04]  /*6930*/  @!P1 IADD3 R200, P2, PT, R10, R201, RZ ;  /* 0x000000c90ac89210 */ /* 0x000fc80007f5e0ff */
[----:B------:R-:W-:Y:S02]  /*6940*/  @!P1 LEA.HI.X.SX32 R201, R201, R23, 0x1, P2 ;  /* 0x00000017c9c99211 */ /* 0x000fe400010f0eff */
[----:B0-----:R-:W-:-:S04]  /*6950*/  @!P1 LEA R12, P2, R200, R12, 0x1 ;  /* 0x0000000cc80c9211 */ /* 0x001fc800078408ff */
[----:B------:R-:W-:Y:S02]  /*6960*/  @!P1 LEA.HI.X R13, R200, R13, R201, 0x1, P2 ;  /* 0x0000000dc80d9211 */ /* 0x000fe400010f0cc9 */
[----:B------:R-:W-:-:S06]  /*6970*/  CS2R R200, SRZ ;  /* 0x0000000000c87805 */ /* 0x000fcc000001ff00 */
[----:B------:R4:W5:Y:S01]  /*6980*/  @!P1 LDG.E.64 R200, desc[UR36][R12.64] ;  /* 0x000000240cc89981 */ /* 0x000962000c1e1b00 */
[----:B------:R-:W-:-:S09]  /*6990*/  UISETP.NE.AND UP0, UPT, UR19, URZ, UPT ;  /* 0x000000ff1300728c */ /* 0x000fd2000bf05270 */
[----:B----4-:R-:W-:Y:S05]  /*69a0*/  BRA.U UP0, `(.L_x_295) ;  /* 0x0000000100407547 */ /* 0x010fea000b800000 */
[----:B------:R-:W-:Y:S01]  /*69b0*/  ISETP.NE.AND P3, PT, R18, RZ, PT ;  /* 0x000000ff1200720c */ /* 0x000fe20003f65270 */
[----:B-123--:R-:W0:-:S12]  /*69c0*/  @!P1 LDC.64 R222, c[0x0][0x3b8] ;  /* 0x0000ee00ffde9b82 */ /* 0x00ee180000000a00 */
        /* <DEDUP_REMOVED lines=14> */
.L_x_295:
[----:B------:R-:W-:Y:S05]  /*6ab0*/  BSYNC.RECONVERGENT B1 ;  /* 0x0000000000017941 */ /* 0x000fea0003800200 */
.L_x_294:
[----:B------:R-:W-:Y:S04]  /*6ac0*/  BSSY.RECONVERGENT B1, `(.L_x_296) ;  /* 0x000001f000017945 */ /* 0x000fe80003800200 */
[----:B------:R-:W-:Y:S05]  /*6ad0*/  @P0 BRA `(.L_x_297) ;  /* 0x0000000000740947 */ /* 0x000fea0003800000 */
[----:B------:R-:W-:-:S05]  /*6ae0*/  IMAD.SHL.U32 R228, R234, 0x8, RZ ;  /* 0x00000008eae47824 */ /* 0x000fca00078e00ff */
[----:B------:R-:W-:-:S13]  /*6af0*/  ISETP.GE.AND P1, PT, R228, R19, PT ;  /* 0x00000013e400720c */ /* 0x000fda0003f26270 */
[----:B------:R-:W2:Y:S01]  /*6b00*/  @!P1 LDG.E R203, desc[UR36][R240.64] ;  /* 0x00000024f0cb9981 */ /* 0x000ea2000c1e1900 */
[----:B------:R-:W0:Y:S01]  /*6b10*/  @!P1 LDC.64 R12, c[0x0][0x3b8] ;  /* 0x0000ee00ff0c9b82 */ /* 0x000e220000000a00 */
[----:B--2---:R-:W-:-:S05]  /*6b20*/  @!P1 IMAD R203, R24, R203, R228 ;  /* 0x000000cb18cb9224 */ /* 0x004fca00078e02e4 */
[----:B------:R-:W-:-:S04]  /*6b30*/  @!P1 IADD3 R202, P2, PT, R10, R203, RZ ;  /* 0x000000cb0aca9210 */ /* 0x000fc80007f5e0ff */
[----:B01-34-:R-:W-:Y:S02]  /*6b40*/  @!P1 LEA.HI.X.SX32 R222, R203, R23, 0x1, P2 ;  /* 0x00000017cbde9211 */ /* 0x01bfe400010f0eff */
        /* <DEDUP_REMOVED lines=22> */
.L_x_297:
[----:B------:R-:W-:Y:S05]  /*6cb0*/  BSYNC.RECONVERGENT B1 ;  /* 0x0000000000017941 */ /* 0x000fea0003800200 */
.L_x_296:
[----:B------:R-:W-:Y:S04]  /*6cc0*/  BSSY.RECONVERGENT B1, `(.L_x_298) ;  /* 0x000001f000017945 */ /* 0x000fe80003800200 */
[----:B------:R-:W-:Y:S05]  /*6cd0*/  @P0 BRA `(.L_x_299) ;  /* 0x0000000000740947 */ /* 0x000fea0003800000 */
[----:B------:R-:W-:-:S04]  /*6ce0*/  SHF.L.U32 R228, R233, 0x3, RZ ;  /* 0x00000003e9e47819 */ /* 0x000fc800000006ff */
        /* <DEDUP_REMOVED lines=28> */
.L_x_299:
[----:B------:R-:W-:Y:S05]  /*6eb0*/  BSYNC.RECONVERGENT B1 ;  /* 0x0000000000017941 */ /* 0x000fea0003800200 */
.L_x_298:
        /* <DEDUP_REMOVED lines=31> */
.L_x_301:
[----:B------:R-:W-:Y:S05]  /*70b0*/  BSYNC.RECONVERGENT B1 ;  /* 0x0000000000017941 */ /* 0x000fea0003800200 */
.L_x_300:
        /* <DEDUP_REMOVED lines=31> */
.L_x_303:
[----:B------:R-:W-:Y:S05]  /*72b0*/  BSYNC.RECONVERGENT B1 ;  /* 0x0000000000017941 */ /* 0x000fea0003800200 */
.L_x_302:
        /* <DEDUP_REMOVED lines=31> */
.L_x_305:
[----:B------:R-:W-:Y:S05]  /*74b0*/  BSYNC.RECONVERGENT B1 ;  /* 0x0000000000017941 */ /* 0x000fea0003800200 */
.L_x_304:
        /* <DEDUP_REMOVED lines=31> */
.L_x_307:
[----:B------:R-:W-:Y:S05]  /*76b0*/  BSYNC.RECONVERGENT B1 ;  /* 0x0000000000017941 */ /* 0x000fea0003800200 */
.L_x_306:
        /* <DEDUP_REMOVED lines=31> */
.L_x_309:
[----:B------:R-:W-:Y:S05]  /*78b0*/  BSYNC.RECONVERGENT B1 ;  /* 0x0000000000017941 */ /* 0x000fea0003800200 */
.L_x_308:
        /* <DEDUP_REMOVED lines=31> */
.L_x_311:
[----:B------:R-:W-:Y:S05]  /*7ab0*/  BSYNC.RECONVERGENT B1 ;  /* 0x0000000000017941 */ /* 0x000fea0003800200 */
.L_x_310:
[----:B------:R-:W-:Y:S04]  /*7ac0*/  BSSY.RECONVERGENT B1, `(.L_x_312) ;  /* 0x000001f000017945 */ /* 0x000fe80003800200 */
[----:B------:R-:W-:Y:S05]  /*7ad0*/  @P0 BRA `(.L_x_313) ;  /* 0x0000000000740947 */ /* 0x000fea0003800000 */
[----:B------:R-:W-:-:S05]  /*7ae0*/  IMAD.SHL.U32 R224, R29, 0x8, RZ ;  /* 0x000000081de07824 */ /* 0x000fca00078e00ff */
[----:B------:R-:W-:-:S13]  /*7af0*/  ISETP.GE.AND P1, PT, R224, R19, PT ;  /* 0x00000013e000720c */ /* 0x000fda0003f26270 */
[----:B------:R-:W2:Y:S01]  /*7b00*/  @!P1 LDG.E R29, desc[UR36][R240.64] ;  /* 0x00000024f01d9981 */ /* 0x000ea2000c1e1900 */
[----:B------:R-:W0:Y:S01]  /*7b10*/  @!P1 LDC.64 R12, c[0x0][0x3b8] ;  /* 0x0000ee00ff0c9b82 */ /* 0x000e220000000a00 */
[----:B------:R-:W-:Y:S01]  /*7b20*/  CS2R R218, SRZ ;  /* 0x0000000000da7805 */ /* 0x000fe2000001ff00 */
[----:B--2---:R-:W-:-:S05]  /*7b30*/  @!P1 IMAD R29, R24, R29, R224 ;  /* 0x0000001d181d9224 */ /* 0x004fca00078e02e0 */
[----:B------:R-:W-:-:S04]  /*7b40*/  @!P1 IADD3 R14, P2, PT, R10, R29, RZ ;  /* 0x0000001d0a0e9210 */ /* 0x000fc80007f5e0ff */
[----:B------:R-:W-:Y:S02]  /*7b50*/  @!P1 LEA.HI.X.SX32 R29, R29, R23, 0x1, P2 ;  /* 0x000000171d1d9211 */ /* 0x000fe400010f0eff */
[----:B0-----:R-:W-:-:S04]  /*7b60*/  @!P1 LEA R12, P2, R14, R12, 0x1 ;  /* 0x0000000c0e0c9211 */ /* 0x001fc800078408ff */
[----:B------:R-:W-:-:S05]  /*7b70*/  @!P1 LEA.HI.X R13, R14, R13, R29, 0x1, P2 ;  /* 0x0000000d0e0d9211 */ /* 0x000fca00010f0c1d */
        /* <DEDUP_REMOVED lines=19> */
.L_x_313:
[----:B------:R-:W-:Y:S05]  /*7cb0*/  BSYNC.RECONVERGENT B1 ;  /* 0x0000000000017941 */ /* 0x000fea0003800200 */
.L_x_312:
[----:B------:R-:W-:Y:S04]  /*7cc0*/  BSSY.RECONVERGENT B1, `(.L_x_314) ;  /* 0x000001f000017945 */ /* 0x000fe80003800200 */
[----:B------:R-:W-:Y:S05]  /*7cd0*/  @P0 BRA `(.L_x_315) ;  /* 0x0000000000740947 */ /* 0x000fea0003800000 */
[----:B------:R-:W-:-:S04]  /*7ce0*/  SHF.L.U32 R224, R11, 0x3, RZ ;  /* 0x000000030be07819 */ /* 0x000fc800000006ff */
        /* <DEDUP_REMOVED lines=28> */
.L_x_315:
[----:B------:R-:W-:Y:S05]  /*7eb0*/  BSYNC.RECONVERGENT B1 ;  /* 0x0000000000017941 */ /* 0x000fea0003800200 */
.L_x_314:
[----:B-----5:R-:W-:Y:S02]  /*7ec0*/  HMUL2 R11, R156, R158 ;  /* 0x0000009e9c0b7232 */ /* 0x020fe40000000000 */
[----:B------:R-:W-:Y:S01]  /*7ed0*/  HFMA2 R12, R157, R159, -RZ ;  /* 0x0000009f9d0c7231 */ /* 0x000fe200001000ff */
[----:B------:R-:W-:Y:S01]  /*7ee0*/  UMOV UR4, 0xffffffff ;  /* 0xffffffff00047882 */ /* 0x000fe20000000000 */
[----:B------:R-:W-:Y:S01]  /*7ef0*/  ISETP.NE.AND P1, PT, R15, RZ, P6 ;  /* 0x000000ff0f00720c */ /* 0x000fe20003725270 */
[----:B------:R-:W-:Y:S02]  /*7f00*/  HFMA2 R11, R154, R160, R11 ;  /* 0x000000a09a0b7231 */ /* 0x000fe4000000000b */
[----:B------:R-:W-:Y:S01]  /*7f10*/  HFMA2 R12, R155, R161, R12 ;  /* 0x000000a19b0c7231 */ /* 0x000fe2000000000c */
[----:B------:R-:W-:Y:S01]  /*7f20*/  LOP3.LUT R29, R2, 0x1, RZ, 0xc0, !PT ;  /* 0x00000001021d7812 */ /* 0x000fe200078ec0ff */
[----:B------:R-:W-:Y:S02]  /*7f30*/  HFMA2 R11, R152, R162, R11 ;  /* 0x000000a2980b7231 */ /* 0x000fe4000000000b */
[----:B------:R-:W-:-:S02]  /*7f40*/  HFMA2 R12, R153, R163, R12 ;  /* 0x000000a3990c7231 */ /* 0x000fc4000000000c */
[----:B------:R-:W-:Y:S02]  /*7f50*/  HFMA2 R11, R150, R164, R11 ;  /* 0x000000a4960b7231 */ /* 0x000fe4000000000b */
[----:B------:R-:W-:Y:S02]  /*7f60*/  HFMA2 R12, R151, R165, R12 ;  /* 0x000000a5970c7231 */ /* 0x000fe4000000000c */
[----:B------:R-:W-:Y:S02]  /*7f70*/  HFMA2 R11, R148, R166, R11 ;  /* 0x000000a6940b7231 */ /* 0x000fe4000000000b */
[----:B------:R-:W-:Y:S02]  /*7f80*/  HFMA2 R12, R149, R167, R12 ;  /* 0x000000a7950c7231 */ /* 0x000fe4000000000c */
        /* <DEDUP_REMOVED lines=53> */
[----:B------:R-:W-:-:S04]  /*82e0*/  HFMA2 R12, R95, R221, R12 ;  /* 0x000000dd5f0c7231 */ /* 0x000fc8000000000c */
[----:B------:R-:W-:-:S05]  /*82f0*/  HADD2 R11, R11, R12 ;  /* 0x0000000c0b0b7230 */ /* 0x000fca0000000000 */
[--C-:B------:R-:W-:Y:S02]  /*8300*/  HADD2.F32 R13, -RZ, R11.reuse.H0_H0 ;  /* 0x2000000bff0d7230 */ /* 0x100fe40000004100 */
[----:B------:R-:W-:-:S05]  /*8310*/  HADD2.F32 R12, -RZ, R11.H1_H1 ;  /* 0x3000000bff0c7230 */ /* 0x000fca0000004100 */
[----:B------:R-:W-:Y:S01]  /*8320*/  FADD.FTZ R13, R13, R12 ;  /* 0x0000000c0d0d7221 */ /* 0x000fe20000010000 */
[----:B------:R-:W-:Y:S06]  /*8330*/  BRA.DIV UR4, `(.L_x_316) ;  /* 0x00000052040c7947 */ /* 0x000fec000b800000 */
[----:B------:R0:W0:Y:S02]  /*8340*/  SHFL.BFLY PT, R14, R13, 0x1, 0x1f ;  /* 0x0c201f000d0e7f89 */ /* 0x00002400000e0000 */
.L_x_388:
[----:B------:R-:W-:Y:S01]  /*8350*/  ISETP.EQ.U32.OR P0, PT, R29, 0x1, P0 ;  /* 0x000000011d00780c */ /* 0x000fe20000702470 */
[----:B0-----:R-:W-:Y:S01]  /*8360*/  FADD.FTZ R14, R13, R14 ;  /* 0x0000000e0d0e7221 */ /* 0x001fe20000010000 */
[----:B------:R-:W-:Y:S03]  /*8370*/  BSSY.RECONVERGENT B1, `(.L_x_317) ;  /* 0x0000015000017945 */ /* 0x000fe60003800200 */
[----:B------:R-:W-:-:S08]  /*8380*/  FMUL.FTZ R14, R14, UR20 ;  /* 0x000000140e0e7c20 */ /* 0x000fd00008410000 */
[----:B------:R-:W-:Y:S05]  /*8390*/  @P0 BRA `(.L_x_318) ;  /* 0x0000000000480947 */ /* 0x000fea0003800000 */
[----:B------:R-:W-:-:S04]  /*83a0*/  ISETP.NE.U32.AND P0, PT, RZ, UR22, PT ;  /* 0x00000016ff007c0c */ /* 0x000fc8000bf05070 */
[----:B------:R-:W-:Y:S02]  /*83b0*/  ISETP.NE.AND.EX P2, PT, RZ, UR23, PT, P0 ;  /* 0x00000017ff007c0c */ /* 0x000fe4000bf45300 */
[----:B------:R-:W-:-:S04]  /*83c0*/  ISETP.NE.U32.AND P0, PT, RZ, UR14, PT ;  /* 0x0000000eff007c0c */ /* 0x000fc8000bf05070 */
[----:B------:R-:W-:-:S07]  /*83d0*/  ISETP.NE.AND.EX P0, PT, RZ, UR15, PT, P0 ;  /* 0x0000000fff007c0c */ /* 0x000fce000bf05300 */
[----:B------:R-:W0:Y:S06]  /*83e0*/  @P2 LDC.64 R12, c[0x0][0x438] ;  /* 0x00010e00ff0c2b82 */ /* 0x000e2c0000000a00 */
[----:B------:R-:W5:Y:S01]  /*83f0*/  @P0 LDG.E.U16 R15, desc[UR36][R238.64] ;  /* 0x00000024ee0f0981 */ /* 0x000f62000c1e1500 */
[----:B0-----:R-:W-:-:S06]  /*8400*/  @P2 IMAD.WIDE R12, R20, 0x2, R12 ;  /* 0x00000002140c2825 */ /* 0x001fcc00078e020c */
[----:B------:R-:W2:Y:S01]  /*8410*/  @P2 LDG.E.U16 R12, desc[UR36][R12.64] ;  /* 0x000000240c0c2981 */ /* 0x000ea2000c1e1500 */
[----:B------:R-:W-:-:S04]  /*8420*/  @P0 ISETP.GE.AND P3, PT, R28, R25, PT ;  /* 0x000000191c00020c */ /* 0x000fc80003f66270 */
[----:B------:R-:W-:-:S04]  /*8430*/  @P0 SEL R28, RZ, UR39, P3 ;  /* 0x00000027ff1c0c07 */ /* 0x000fc80009800000 */
[----:B------:R-:W-:Y:S01]  /*8440*/  @P0 IADD3 R28, PT, PT, R21, -UR44, R28 ;  /* 0x8000002c151c0c10 */ /* 0x000fe2000fffe01c */
[----:B-----5:R-:W-:-:S03]  /*8450*/  @P0 HADD2.F32 R29, -RZ, R15.H0_H0 ;  /* 0x2000000fff1d0230 */ /* 0x020fc60000004100 */
[----:B------:R-:W-:Y:S01]  /*8460*/  @P0 I2FP.F32.S32 R15, R28 ;  /* 0x0000001c000f0245 */ /* 0x000fe20000201400 */
[----:B--2---:R-:W-:-:S05]  /*8470*/  @P2 HADD2.F32 R11, -RZ, R12.H0_H0 ;  /* 0x2000000cff0b2230 */ /* 0x004fca0000004100 */
[----:B------:R-:W-:-:S04]  /*8480*/  @P2 FADD.FTZ R14, R14, R11 ;  /* 0x0000000b0e0e2221 */ /* 0x000fc80000010000 */
[----:B------:R-:W-:-:S05]  /*8490*/  @P0 FFMA.FTZ R14, R15, R29, R14 ;  /* 0x0000001d0f0e0223 */ /* 0x000fca000001000e */
[----:B------:R0:W-:Y:S01]  /*84a0*/  STS [R26], R14 ;  /* 0x0000000e1a007388 */ /* 0x0001e20000000800 */
[----:B------:R-:W-:-:S07]  /*84b0*/  @!P1 FMNMX.FTZ R0, R0, R14, !PT ;  /* 0x0000000e00009209 */ /* 0x000fce0007810000 */
.L_x_318:
[----:B------:R-:W-:Y:S05]  /*84c0*/  BSYNC.RECONVERGENT B1 ;  /* 0x0000000000017941 */ /* 0x000fea0003800200 */
.L_x_317:
[C---:B------:R-:W-:Y:S01]  /*84d0*/  VIADD R11, R21.reuse, 0x3f ;  /* 0x0000003f150b7836 */ /* 0x040fe20000000000 */
[----:B------:R-:W-:Y:S01]  /*84e0*/  IADD3 R6, P1, PT, R6, 0x40, RZ ;  /* 0x0000004006067810 */ /* 0x000fe20007f3e0ff */
[----:B0-----:R-:W-:Y:S01]  /*84f0*/  VIADD R26, R26, 0x100 ;  /* 0x000001001a1a7836 */ /* 0x001fe20000000000 */
[----:B------:R-:W-:Y:S02]  /*8500*/  IADD3 R21, PT, PT, R21, 0x40, RZ ;  /* 0x0000004015157810 */ /* 0x000fe40007ffe0ff */
[----:B------:R-:W-:Y:S01]  /*8510*/  ISETP.GE.AND P0, PT, R11, R8, PT ;  /* 0x000000080b00720c */ /* 0x000fe20003f06270 */
[----:B------:R-:W-:Y:S01]  /*8520*/  IMAD.X R7, RZ, RZ, R7, P1 ;  /* 0x000000ffff077224 */ /* 0x000fe200008e0607 */
[----:B------:R-:W-:-:S11]  /*8530*/  IADD3 R20, PT, PT, R20, 0x40, RZ ;  /* 0x0000004014147810 */ /* 0x000fd60007ffe0ff */
[----:B------:R-:W-:Y:S05]  /*8540*/  @!P0 BRA `(.L_x_319) ;  /* 0xffffffb400988947 */ /* 0x000fea000383ffff */
.L_x_251:
[----:B0-----:R-:W-:Y:S05]  /*8550*/  BSYNC B0 ;  /* 0x0000000000007941 */ /* 0x001fea0003800000 */
.L_x_250:
[----:B------:R-:W-:-:S03]  /*8560*/  UMOV UR4, 0xffffffff ;  /* 0xffffffff00047882 */ /* 0x000fc60000000000 */
[----:B------:R-:W-:Y:S05]  /*8570*/  BRA.DIV UR4, `(.L_x_320) ;  /* 0x0000004e04a07947 */ /* 0x000fea000b800000 */
[----:B------:R-:W0:Y:S02]  /*8580*/  SHFL.BFLY PT, R14, R0, 0x10, 0x1f ;  /* 0x0e001f00000e7f89 */ /* 0x000e2400000e0000 */
[----:B0-----:R-:W-:-:S05]  /*8590*/  FMNMX.FTZ R13, R14, R0, !PT ;  /* 0x000000000e0d7209 */ /* 0x001fca0007810000 */
[----:B------:R-:W1:Y:S02]  /*85a0*/  SHFL.BFLY PT, R14, R13, 0x8, 0x1f ;  /* 0x0d001f000d0e7f89 */ /* 0x000e6400000e0000 */
[----:B-1----:R-:W-:-:S05]  /*85b0*/  FMNMX.FTZ R4, R13, R14, !PT ;  /* 0x0000000e0d047209 */ /* 0x002fca0007810000 */
[----:B------:R-:W0:Y:S02]  /*85c0*/  SHFL.BFLY PT, R14, R4, 0x4, 0x1f ;  /* 0x0c801f00040e7f89 */ /* 0x000e2400000e0000 */
[----:B0-----:R-:W-:-:S05]  /*85d0*/  FMNMX.FTZ R5, R4, R14, !PT ;  /* 0x0000000e04057209 */ /* 0x001fca0007810000 */
[----:B------:R0:W1:Y:S02]  /*85e0*/  SHFL.BFLY PT, R14, R5, 0x2, 0x1f ;  /* 0x0c401f00050e7f89 */ /* 0x00006400000e0000 */
.L_x_394:
[----:B------:R-:W5:Y:S01]  /*85f0*/  S2R R13, SR_CgaCtaId ;  /* 0x00000000000d7919 */ /* 0x000f620000008800 */
[----:B---3--:R-:W-:Y:S01]  /*8600*/  LOP3.LUT P0, R0, R2, 0x1f, RZ, 0xc0, !PT ;  /* 0x0000001f02007812 */ /* 0x008fe2000780c0ff */
[----:B------:R-:W-:Y:S05]  /*8610*/  WARPSYNC.ALL ;  /* 0x0000000000007948 */ /* 0x000fea0003800000 */
[----:B------:R-:W-:Y:S02]  /*8620*/  MOV R12, 0x400 ;  /* 0x00000400000c7802 */ /* 0x000fe40000000f00 */
[----:B01----:R-:W-:Y:S02]  /*8630*/  FMNMX.FTZ R5, R5, R14, !PT ;  /* 0x0000000e05057209 */ /* 0x003fe40007810000 */
[----:B-----5:R-:W-:-:S04]  /*8640*/  LEA R9, R13, R12, 0x18 ;  /* 0x0000000c0d097211 */ /* 0x020fc800078ec0ff */
[----:B------:R-:W-:-:S05]  /*8650*/  @!P0 LEA.HI R4, R2, R9, RZ, 0x1d ;  /* 0x0000000902048211 */ /* 0x000fca00078fe8ff */
[----:B------:R0:W-:Y:S01]  /*8660*/  @!P0 STS [R4], R5 ;  /* 0x0000000504008388 */ /* 0x0001e20000000800 */
[----:B------:R-:W-:Y:S01]  /*8670*/  BAR.SYNC.DEFER_BLOCKING 0x0 ;  /* 0x0000000000007b1d */ /* 0x000fe20000010000 */
[C---:B------:R-:W-:Y:S01]  /*8680*/  ISETP.GT.U32.AND P0, PT, R0.reuse, 0x3, PT ;  /* 0x000000030000780c */ /* 0x040fe20003f04070 */
[----:B0-----:R-:W-:Y:S01]  /*8690*/  IMAD.MOV.U32 R4, RZ, RZ, -0x800001 ;  /* 0xff7fffffff047424 */ /* 0x001fe200078e00ff */
[----:B------:R-:W-:Y:S01]  /*86a0*/  LEA R8, R0, R9, 0x2 ;  /* 0x0000000900087211 */ /* 0x000fe200078e10ff */
[----:B------:R-:W-:Y:S02]  /*86b0*/  IMAD.MOV.U32 R10, RZ, RZ, RZ ;  /* 0x000000ffff0a7224 */ /* 0x000fe400078e00ff */
[----:B------:R-:W-:Y:S08]  /*86c0*/  BSSY.RECONVERGENT B0, `(.L_x_321) ;  /* 0x0000153000007945 */ /* 0x000ff00003800200 */
[----:B------:R-:W0:Y:S04]  /*86d0*/  @!P0 LDS R4, [R8] ;  /* 0x0000000008048984 */ /* 0x000e280000000800 */
[----:B0-----:R-:W0:Y:S02]  /*86e0*/  SHFL.BFLY PT, R5, R4, 0x2, 0x1f ;  /* 0x0c401f0004057f89 */ /* 0x001e2400000e0000 */
[----:B0-----:R-:W-:-:S05]  /*86f0*/  FMNMX.FTZ R6, R5, R4, !PT ;  /* 0x0000000405067209 */ /* 0x001fca0007810000 */
[----:B------:R-:W0:Y:S02]  /*8700*/  SHFL.BFLY PT, R5, R6, 0x1, 0x1f ;  /* 0x0c201f0006057f89 */ /* 0x000e2400000e0000 */
[----:B0-----:R-:W-:Y:S02]  /*8710*/  FMNMX.FTZ R7, R6, R5, !PT ;  /* 0x0000000506077209 */ /* 0x001fe40007810000 */
[----:B------:R-:W-:-:S03]  /*8720*/  IADD3 R5, PT, PT, R2, UR10, RZ ;  /* 0x0000000a02057c10 */ /* 0x000fc6000fffe0ff */
[----:B----4-:R0:W1:Y:S01]  /*8730*/  SHFL.IDX PT, R34, R7, RZ, 0x1f ;  /* 0x00001fff07227589 */ /* 0x01006200000e0000 */
[----:B------:R-:W-:-:S13]  /*8740*/  ISETP.GE.AND P0, PT, R5, UR44, PT ;  /* 0x0000002c05007c0c */ /* 0x000fda000bf06270 */
[----:B0-----:R-:W-:Y:S05]  /*8750*/  @P0 BRA `(.L_x_322) ;  /* 0x0000001400240947 */ /* 0x001fea0003800000 */
[----:B------:R-:W0:Y:S02]  /*8760*/  LDC.64 R6, c[0x0][0x420] ;  /* 0x00010800ff067b82 */ /* 0x000e240000000a00 */
[----:B0-----:R-:W-:-:S04]  /*8770*/  ISETP.NE.U32.AND P0, PT, R6, RZ, PT ;  /* 0x000000ff0600720c */ /* 0x001fc80003f05070 */
[----:B------:R-:W-:-:S13]  /*8780*/  ISETP.NE.AND.EX P0, PT, R7, RZ, PT, P0 ;  /* 0x000000ff0700720c */ /* 0x000fda0003f05300 */
[----:B------:R-:W-:Y:S05]  /*8790*/  @P0 BRA `(.L_x_323) ;  /* 0x0000000c00940947 */ /* 0x000fea0003800000 */
[----:B------:R-:W-:Y:S01]  /*87a0*/  HFMA2 R4, -RZ, RZ, 0, 7.62939453125e-06 ;  /* 0x00000080ff047431 */ /* 0x000fe200000001ff */
[----:B------:R-:W-:Y:S01]  /*87b0*/  LOP3.LUT R7, RZ, R2, RZ, 0x33, !PT ;  /* 0x00000002ff077212 */ /* 0x000fe200078e33ff */
[----:B------:R-:W-:Y:S01]  /*87c0*/  BSSY.RECONVERGENT B1, `(.L_x_324) ;  /* 0x000001c000017945 */ /* 0x000fe20003800200 */
[----:B------:R-:W-:Y:S02]  /*87d0*/  IMAD.MOV.U32 R10, RZ, RZ, RZ ;  /* 0x000000ffff0a7224 */ /* 0x000fe400078e00ff */
[----:B------:R-:W-:-:S04]  /*87e0*/  VIADDMNMX R4, R5, R4, UR44, !PT ;  /* 0x0000002c05047e46 */ /* 0x000fc8000f800104 */
[----:B------:R-:W-:-:S04]  /*87f0*/  IADD3 R7, PT, PT, R4, -UR10, R7 ;  /* 0x8000000a04077c10 */ /* 0x000fc8000fffe007 */
[C---:B------:R-:W-:Y:S02]  /*8800*/  LOP3.LUT R4, R7.reuse, 0x180, RZ, 0xc0, !PT ;  /* 0x0000018007047812 */ /* 0x040fe400078ec0ff */
[----:B------:R-:W-:Y:S02]  /*8810*/  ISETP.GE.U32.AND P1, PT, R7, 0x180, PT ;  /* 0x000001800700780c */ /* 0x000fe40003f26070 */
[----:B------:R-:W-:Y:S02]  /*8820*/  ISETP.NE.AND P0, PT, R4, 0x180, PT ;  /* 0x000001800400780c */ /* 0x000fe40003f05270 */
[----:B------:R-:W-:-:S11]  /*8830*/  MOV R4, R5 ;  /* 0x0000000500047202 */ /* 0x000fd60000000f00 */
[----:B------:R-:W-:Y:S05]  /*8840*/  @!P0 BRA `(.L_x_325) ;  /* 0x00000000004c8947 */ /* 0x000fea0003800000 */
[----:B------:R-:W-:Y:S01]  /*8850*/  VIADD R6, R12, 0x420 ;  /* 0x000004200c067836 */ /* 0x000fe20000000000 */
[----:B------:R-:W-:Y:S02]  /*8860*/  LEA.HI R4, R7, 0x1, RZ, 0x19 ;  /* 0x0000000107047811 */ /* 0x000fe400078fc8ff */
[----:B------:R-:W-:Y:S02]  /*8870*/  MOV R10, RZ ;  /* 0x000000ff000a7202 */ /* 0x000fe40000000f00 */
[----:B------:R-:W-:Y:S02]  /*8880*/  LEA R14, R13, R6, 0x18 ;  /* 0x000000060d0e7211 */ /* 0x000fe400078ec0ff */
[----:B------:R-:W-:Y:S01]  /*8890*/  LOP3.LUT R6, R4, 0x3, RZ, 0xc0, !PT ;  /* 0x0000000304067812 */ /* 0x000fe200078ec0ff */
[----:B------:R-:W-:Y:S01]  /*88a0*/  IMAD.MOV.U32 R4, RZ, RZ, R5 ;  /* 0x000000ffff047224 */ /* 0x000fe200078e0005 */
[----:B------:R-:W-:-:S03]  /*88b0*/  IADD3 R7, PT, PT, R14, R3, RZ ;  /* 0x000000030e077210 */ /* 0x000fc60007ffe0ff */
[----:B------:R-:W-:-:S07]  /*88c0*/  IMAD.MOV R6, RZ, RZ, -R6 ;  /* 0x000000ffff067224 */ /* 0x000fce00078e0a06 */
.L_x_326:
[----:B------:R-:W1:Y:S01]  /*88d0*/  LDS R11, [R7] ;  /* 0x00000000070b7984 */ /* 0x000e620000000800 */
[----:B------:R-:W-:Y:S01]  /*88e0*/  IADD3 R6, PT, PT, R6, 0x1, RZ ;  /* 0x0000000106067810 */ /* 0x000fe20007ffe0ff */
[----:B------:R-:W-:-:S03]  /*88f0*/  VIADD R4, R4, 0x80 ;  /* 0x0000008004047836 */ /* 0x000fc60000000000 */
[----:B------:R-:W-:Y:S01]  /*8900*/  ISETP.NE.AND P0, PT, R6, RZ, PT ;  /* 0x000000ff0600720c */ /* 0x000fe20003f05270 */
[----:B-1----:R-:W-:-:S04]  /*8910*/  FADD.FTZ R11, -R34, R11 ;  /* 0x0000000b220b7221 */ /* 0x002fc80000010100 */
[----:B------:R-:W-:-:S06]  /*8920*/  FMUL.FTZ R11, R11, 1.4426950216293334961 ;  /* 0x3fb8aa3b0b0b7820 */ /* 0x000fcc0000410000 */
[----:B------:R-:W0:Y:S02]  /*8930*/  MUFU.EX2 R11, R11 ;  /* 0x0000000b000b7308 */ /* 0x000e240000000800 */
[----:B0-----:R0:W-:Y:S01]  /*8940*/  STS [R7], R11 ;  /* 0x0000000b07007388 */ /* 0x0011e20000000800 */
[----:B------:R-:W-:Y:S01]  /*8950*/  FADD.FTZ R10, R11, R10 ;  /* 0x0000000a0b0a7221 */ /* 0x000fe20000010000 */
[----:B0-----:R-:W-:Y:S01]  /*8960*/  IADD3 R7, PT, PT, R7, 0x200, RZ ;  /* 0x0000020007077810 */ /* 0x001fe20007ffe0ff */
[----:B------:R-:W-:Y:S06]  /*8970*/  @P0 BRA `(.L_x_326) ;  /* 0xfffffffc00d40947 */ /* 0x000fec000383ffff */
.L_x_325:
[----:B------:R-:W-:Y:S05]  /*8980*/  BSYNC.RECONVERGENT B1 ;  /* 0x0000000000017941 */ /* 0x000fea0003800200 */
.L_x_324:
[----:B------:R-:W-:Y:S05]  /*8990*/  @!P1 BRA `(.L_x_322) ;  /* 0x0000001000949947 */ /* 0x000fea0003800000 */
[----:B------:R-:W-:Y:S01]  /*89a0*/  IADD3 R6, PT, PT, -R4, UR44, RZ ;  /* 0x0000002c04067c10 */ /* 0x000fe2000fffe1ff */
[----:B------:R-:W-:Y:S01]  /*89b0*/  USHF.L.U32 UR4, UR10, 0x2, URZ ;  /* 0x000000020a047899 */ /* 0x000fe200080006ff */
[----:B------:R-:W-:Y:S01]  /*89c0*/  VIADD R12, R12, 0x420 ;  /* 0x000004200c0c7836 */ /* 0x000fe20000000000 */
[----:B------:R-:W-:Y:S01]  /*89d0*/  BSSY.RECONVERGENT B1, `(.L_x_327) ;  /* 0x000006e000017945 */ /* 0x000fe20003800200 */
[----:B------:R-:W-:Y:S02]  /*89e0*/  ISETP.GT.AND P1, PT, R6, 0x600, PT ;  /* 0x000006000600780c */ /* 0x000fe40003f24270 */
[----:B------:R-:W-:Y:S02]  /*89f0*/  PLOP3.LUT P0, PT, PT, PT, PT, 0x80, 0x8 ;  /* 0x000000000008781c */ /* 0x000fe40003f0f070 */
[----:B------:R-:W-:Y:S02]  /*8a00*/  LEA R13, R13, R12, 0x18 ;  /* 0x0000000c0d0d7211 */ /* 0x000fe400078ec0ff */
[----:B------:R-:W-:-:S04]  /*8a10*/  LEA R6, R4, -UR4, 0x2 ;  /* 0x8000000404067c11 */ /* 0x000fc8000f8e10ff */
[----:B------:R-:W-:-:S03]  /*8a20*/  IADD3 R6, PT, PT, R6, 0x400, R13 ;  /* 0x0000040006067810 */ /* 0x000fc60007ffe00d */
[----:B------:R-:W-:Y:S05]  /*8a30*/  @!P1 BRA `(.L_x_328) ;  /* 0x00000004009c9947 */ /* 0x000fea0003800000 */
[----:B------:R-:W-:Y:S02]  /*8a40*/  MOV R39, UR44 ;  /* 0x0000002c00277c02 */ /* 0x000fe40008000f00 */
[----:B------:R-:W-:-:S03]  /*8a50*/  PLOP3.LUT P0, PT, PT, PT, PT, 0x8, 0x80 ;  /* 0x000000000080781c */ /* 0x000fc60003f0e170 */
[----:B------:R-:W-:-:S10]  /*8a60*/  VIADD R39, R39, 0xfffffa00 ;  /* 0xfffffa0027277836 */ /* 0x000fd40000000000 */
.L_x_329:
[----:B------:R-:W1:Y:S01]  /*8a70*/  LDS R7, [R6+-0x400] ;  /* 0xfffc000006077984 */ /* 0x000e620000000800 */
[----:B------:R-:W-:-:S03]  /*8a80*/  IADD3 R4, PT, PT, R4, 0x800, RZ ;  /* 0x0000080004047810 */ /* 0x000fc60007ffe0ff */
[----:B------:R-:W0:Y:S01]  /*8a90*/  LDS R11, [R6+-0x200] ;  /* 0xfffe0000060b7984 */ /* 0x000e220000000800 */
[----:B------:R-:W-:-:S03]  /*8aa0*/  ISETP.GE.AND P1, PT, R4, R39, PT ;  /* 0x000000270400720c */ /* 0x000fc60003f26270 */
[----:B------:R-:W3:Y:S04]  /*8ab0*/  LDS R12, [R6] ;  /* 0x00000000060c7984 */ /* 0x000ee80000000800 */
[----:B------:R-:W4:Y:S04]  /*8ac0*/  LDS R13, [R6+0x200] ;  /* 0x00020000060d7984 */ /* 0x000f280000000800 */
[----:B------:R-:W5:Y:S04]  /*8ad0*/  LDS R14, [R6+0x400] ;  /* 0x00040000060e7984 */ /* 0x000f680000000800 */
[----:B------:R-:W2:Y:S04]  /*8ae0*/  LDS R19, [R6+0x600] ;  /* 0x0006000006137984 */ /* 0x000ea80000000800 */
[----:B------:R-:W2:Y:S04]  /*8af0*/  LDS R21, [R6+0x800] ;  /* 0x0008000006157984 */ /* 0x000ea80000000800 */
[----:B------:R-:W2:Y:S04]  /*8b00*/  LDS R22, [R6+0xa00] ;  /* 0x000a000006167984 */ /* 0x000ea80000000800 */
[----:B------:R-:W2:Y:S04]  /*8b10*/  LDS R24, [R6+0xc00] ;  /* 0x000c000006187984 */ /* 0x000ea80000000800 */
[----:B------:R-:W2:Y:S01]  /*8b20*/  LDS R25, [R6+0xe00] ;  /* 0x000e000006197984 */ /* 0x000ea20000000800 */
[----:B-1----:R-:W-:-:S03]  /*8b30*/  FADD.FTZ R7, -R34, R7 ;  /* 0x0000000722077221 */ /* 0x002fc60000010100 */
[----:B------:R-:W1:Y:S01]  /*8b40*/  LDS R27, [R6+0x1000] ;  /* 0x00100000061b7984 */ /* 0x000e620000000800 */
[C---:B0-----:R-:W-:Y:S01]  /*8b50*/  FADD.FTZ R11, -R34.reuse, R11 ;  /* 0x0000000b220b7221 */ /* 0x041fe20000010100 */
[----:B------:R-:W-:Y:S02]  /*8b60*/  FMUL.FTZ R7, R7, 1.4426950216293334961 ;  /* 0x3fb8aa3b07077820 */ /* 0x000fe40000410000 */
[----:B------:R-:W0:Y:S01]  /*8b70*/  LDS R28, [R6+0x1200] ;  /* 0x00120000061c7984 */ /* 0x000e220000000800 */
[----:B------:R-:W-:Y:S01]  /*8b80*/  FMUL.FTZ R11, R11, 1.4426950216293334961 ;  /* 0x3fb8aa3b0b0b7820 */ /* 0x000fe20000410000 */
[C---:B---3--:R-:W-:Y:S02]  /*8b90*/  FADD.FTZ R12, -R34.reuse, R12 ;  /* 0x0000000c220c7221 */ /* 0x048fe40000010100 */
[----:B------:R-:W3:Y:S01]  /*8ba0*/  LDS R30, [R6+0x1400] ;  /* 0x00140000061e7984 */ /* 0x000ee20000000800 */
[----:B------:R-:W2:Y:S01]  /*8bb0*/  MUFU.EX2 R7, R7 ;  /* 0x0000000700077308 */ /* 0x000ea20000000800 */
[----:B----4-:R-:W-:Y:S01]  /*8bc0*/  FADD.FTZ R13, -R34, R13 ;  /* 0x0000000d220d7221 */ /* 0x010fe20000010100 */
[----:B------:R-:W-:Y:S01]  /*8bd0*/  FMUL.FTZ R12, R12, 1.4426950216293334961 ;  /* 0x3fb8aa3b0c0c7820 */ /* 0x000fe20000410000 */
[----:B------:R-:W4:Y:S01]  /*8be0*/  LDS R31, [R6+0x1600] ;  /* 0x00160000061f7984 */ /* 0x000f220000000800 */
[----:B------:R-:W2:Y:S01]  /*8bf0*/  MUFU.EX2 R11, R11 ;  /* 0x0000000b000b7308 */ /* 0x000ea20000000800 */
[C---:B-----5:R-:W-:Y:S01]  /*8c00*/  FADD.FTZ R15, -R34.reuse, R14 ;  /* 0x0000000e220f7221 */ /* 0x060fe20000010100 */
[----:B------:R-:W-:Y:S01]  /*8c10*/  FMUL.FTZ R14, R13, 1.4426950216293334961 ;  /* 0x3fb8aa3b0d0e7820 */ /* 0x000fe20000410000 */
[----:B------:R-:W5:Y:S01]  /*8c20*/  LDS R32, [R6+0x1800] ;  /* 0x0018000006207984 */ /* 0x000f620000000800 */
[----:B------:R-:W1:Y:S01]  /*8c30*/  MUFU.EX2 R13, R12 ;  /* 0x0000000c000d7308 */ /* 0x000e620000000800 */
[C---:B--2---:R-:W-:Y:S01]  /*8c40*/  FADD.FTZ R20, -R34.reuse, R19 ;  /* 0x0000001322147221 */ /* 0x044fe20000010100 */
[----:B------:R-:W-:Y:S01]  /*8c50*/  FMUL.FTZ R19, R15, 1.4426950216293334961 ;  /* 0x3fb8aa3b0f137820 */ /* 0x000fe20000410000 */
[----:B------:R-:W2:Y:S01]  /*8c60*/  LDS R33, [R6+0x1a00] ;  /* 0x001a000006217984 */ /* 0x000ea20000000800 */
[----:B------:R-:W1:Y:S01]  /*8c70*/  MUFU.EX2 R15, R14 ;  /* 0x0000000e000f7308 */ /* 0x000e620000000800 */
[----:B------:R-:W-:Y:S01]  /*8c80*/  FADD.FTZ R21, -R34, R21 ;  /* 0x0000001522157221 */ /* 0x000fe20000010100 */
[----:B------:R-:W-:Y:S01]  /*8c90*/  FADD.FTZ R10, R7, R10 ;  /* 0x0000000a070a7221 */ /* 0x000fe20000010000 */
[----:B------:R-:W-:Y:S01]  /*8ca0*/  FMUL.FTZ R20, R20, 1.4426950216293334961 ;  /* 0x3fb8aa3b14147820 */ /* 0x000fe20000410000 */
[----:B------:R-:W0:Y:S01]  /*8cb0*/  MUFU.EX2 R19, R19 ;  /* 0x0000001300137308 */ /* 0x000e220000000800 */
[----:B------:R-:W-:Y:S01]  /*8cc0*/  FADD.FTZ R23, -R34, R22 ;  /* 0x0000001622177221 */ /* 0x000fe20000010100 */
[----:B------:R-:W-:Y:S01]  /*8cd0*/  FADD.FTZ R10, R10, R11 ;  /* 0x0000000b0a0a7221 */ /* 0x000fe20000010000 */
[----:B------:R-:W-:Y:S01]  /*8ce0*/  FMUL.FTZ R22, R21, 1.4426950216293334961 ;  /* 0x3fb8aa3b15167820 */ /* 0x000fe20000410000 */
[----:B------:R3:W-:Y:S01]  /*8cf0*/  STS [R6+-0x400], R7 ;  /* 0xfffc000706007388 */ /* 0x0007e20000000800 */
[----:B------:R-:W3:Y:S01]  /*8d00*/  MUFU.EX2 R21, R20 ;  /* 0x0000001400157308 */ /* 0x000ee20000000800 */
[----:B-1----:R-:W-:Y:S01]  /*8d10*/  FADD.FTZ R10, R10, R13 ;  /* 0x0000000d0a0a7221 */ /* 0x002fe20000010000 */
[----:B------:R-:W-:Y:S01]  /*8d20*/  FMUL.FTZ R12, R23, 1.4426950216293334961 ;  /* 0x3fb8aa3b170c7820 */ /* 0x000fe20000410000 */
[----:B------:R-:W-:Y:S01]  /*8d30*/  FADD.FTZ R24, -R34, R24 ;  /* 0x0000001822187221 */ /* 0x000fe20000010100 */
[----:B------:R-:W1:Y:S01]  /*8d40*/  MUFU.EX2 R23, R22 ;  /* 0x0000001600177308 */ /* 0x000e620000000800 */
[----:B------:R-:W-:Y:S01]  /*8d50*/  FADD.FTZ R10, R10, R15 ;  /* 0x0000000f0a0a7221 */ /* 0x000fe20000010000 */
[----:B------:R-:W-:Y:S01]  /*8d60*/  FADD.FTZ R26, -R34, R25 ;  /* 0x00000019221a7221 */ /* 0x000fe20000010100 */
[----:B------:R-:W-:Y:S01]  /*8d70*/  FMUL.FTZ R24, R24, 1.4426950216293334961 ;  /* 0x3fb8aa3b18187820 */ /* 0x000fe20000410000 */
[----:B------:R-:W4:Y:S01]  /*8d80*/  MUFU.EX2 R25, R12 ;  /* 0x0000000c00197308 */ /* 0x000f220000000800 */
[----:B0-----:R-:W-:Y:S01]  /*8d90*/  FADD.FTZ R10, R10, R19 ;  /* 0x000000130a0a7221 */ /* 0x001fe20000010000 */
[----:B------:R-:W-:Y:S01]  /*8da0*/  FADD.FTZ R14, -R34, R27 ;  /* 0x0000001b220e7221 */ /* 0x000fe20000010100 */
[----:B------:R-:W-:Y:S01]  /*8db0*/  FMUL.FTZ R26, R26, 1.4426950216293334961 ;  /* 0x3fb8aa3b1a1a7820 */ /* 0x000fe20000410000 */
[----:B------:R-:W0:Y:S01]  /*8dc0*/  MUFU.EX2 R27, R24 ;  /* 0x00000018001b7308 */ /* 0x000e220000000800 */
[----:B------:R0:W-:Y:S01]  /*8dd0*/  STS [R6+-0x200], R11 ;  /* 0xfffe000b06007388 */ /* 0x0001e20000000800 */
[----:B---3--:R-:W-:Y:S01]  /*8de0*/  FADD.FTZ R10, R10, R21 ;  /* 0x000000150a0a7221 */ /* 0x008fe20000010000 */
[----:B------:R-:W-:Y:S01]  /*8df0*/  FADD.FTZ R28, -R34, R28 ;  /* 0x0000001c221c7221 */ /* 0x000fe20000010100 */
[----:B------:R-:W-:Y:S01]  /*8e00*/  FMUL.FTZ R14, R14, 1.4426950216293334961 ;  /* 0x3fb8aa3b0e0e7820 */ /* 0x000fe20000410000 */
[----:B------:R-:W3:Y:S01]  /*8e10*/  MUFU.EX2 R29, R26 ;  /* 0x0000001a001d7308 */ /* 0x000ee20000000800 */
[----:B-1----:R-:W-:Y:S01]  /*8e20*/  FADD.FTZ R10, R10, R23 ;  /* 0x000000170a0a7221 */ /* 0x002fe20000010000 */
[----:B------:R-:W-:Y:S01]  /*8e30*/  FADD.FTZ R30, -R34, R30 ;  /* 0x0000001e221e7221 */ /* 0x000fe20000010100 */
[----:B------:R-:W-:Y:S01]  /*8e40*/  FMUL.FTZ R28, R28, 1.4426950216293334961 ;  /* 0x3fb8aa3b1c1c7820 */ /* 0x000fe20000410000 */
[----:B------:R-:W1:Y:S01]  /*8e50*/  MUFU.EX2 R7, R14 ;  /* 0x0000000e00077308 */ /* 0x000e620000000800 */
[----:B----4-:R-:W-:Y:S01]  /*8e60*/  FADD.FTZ R31, -R34, R31 ;  /* 0x0000001f221f7221 */ /* 0x010fe20000010100 */
[----:B------:R-:W-:Y:S01]  /*8e70*/  FADD.FTZ R10, R10, R25 ;  /* 0x000000190a0a7221 */ /* 0x000fe20000010000 */
[----:B------:R-:W-:Y:S01]  /*8e80*/  FMUL.FTZ R30, R30, 1.4426950216293334961 ;  /* 0x3fb8aa3b1e1e7820 */ /* 0x000fe20000410000 */
[----:B0-----:R-:W0:Y:S01]  /*8e90*/  MUFU.EX2 R11, R28 ;  /* 0x0000001c000b7308 */ /* 0x001e220000000800 */
[----:B------:R-:W-:Y:S01]  /*8ea0*/  FMUL.FTZ R12, R31, 1.4426950216293334961 ;  /* 0x3fb8aa3b1f0c7820 */ /* 0x000fe20000410000 */
[----:B------:R-:W-:Y:S01]  /*8eb0*/  FADD.FTZ R10, R10, R27 ;  /* 0x0000001b0a0a7221 */ /* 0x000fe20000010000 */
[C---:B-----5:R-:W-:Y:S01]  /*8ec0*/  FADD.FTZ R32, -R34.reuse, R32 ;  /* 0x0000002022207221 */ /* 0x060fe20000010100 */
[----:B------:R-:W4:Y:S01]  /*8ed0*/  MUFU.EX2 R31, R30 ;  /* 0x0000001e001f7308 */ /* 0x000f220000000800 */
[----:B--2---:R-:W-:Y:S01]  /*8ee0*/  FADD.FTZ R20, -R34, R33 ;  /* 0x0000002122147221 */ /* 0x004fe20000010100 */
[----:B---3--:R-:W-:Y:S01]  /*8ef0*/  FADD.FTZ R10, R10, R29 ;  /* 0x0000001d0a0a7221 */ /* 0x008fe20000010000 */
[----:B------:R-:W-:Y:S01]  /*8f00*/  FMUL.FTZ R32, R32, 1.4426950216293334961 ;  /* 0x3fb8aa3b20207820 */ /* 0x000fe20000410000 */
[----:B------:R-:W2:Y:S01]  /*8f10*/  MUFU.EX2 R33, R12 ;  /* 0x0000000c00217308 */ /* 0x000ea20000000800 */
[----:B------:R-:W-:Y:S01]  /*8f20*/  FMUL.FTZ R20, R20, 1.4426950216293334961 ;  /* 0x3fb8aa3b14147820 */ /* 0x000fe20000410000 */
[----:B-1----:R-:W-:Y:S01]  /*8f30*/  FADD.FTZ R10, R10, R7 ;  /* 0x000000070a0a7221 */ /* 0x002fe20000010000 */
[----:B------:R-:W-:Y:S01]  /*8f40*/  STS [R6], R13 ;  /* 0x0000000d06007388 */ /* 0x000fe20000000800 */
[----:B------:R-:W1:Y:S02]  /*8f50*/  MUFU.EX2 R35, R32 ;  /* 0x0000002000237308 */ /* 0x000e640000000800 */
[----:B0-----:R-:W-:Y:S01]  /*8f60*/  FADD.FTZ R10, R10, R11 ;  /* 0x0000000b0a0a7221 */ /* 0x001fe20000010000 */
[----:B------:R-:W-:Y:S01]  /*8f70*/  STS [R6+0x200], R15 ;  /* 0x0002000f06007388 */ /* 0x000fe20000000800 */
[----:B------:R-:W0:Y:S02]  /*8f80*/  MUFU.EX2 R37, R20 ;  /* 0x0000001400257308 */ /* 0x000e240000000800 */
[----:B----4-:R-:W-:Y:S01]  /*8f90*/  FADD.FTZ R10, R10, R31 ;  /* 0x0000001f0a0a7221 */ /* 0x010fe20000010000 */
[----:B------:R-:W-:Y:S03]  /*8fa0*/  STS [R6+0x400], R19 ;  /* 0x0004001306007388 */ /* 0x000fe60000000800 */
[----:B--2---:R-:W-:Y:S01]  /*8fb0*/  FADD.FTZ R10, R10, R33 ;  /* 0x000000210a0a7221 */ /* 0x004fe20000010000 */
[----:B------:R-:W-:Y:S03]  /*8fc0*/  STS [R6+0x600], R21 ;  /* 0x0006001506007388 */ /* 0x000fe60000000800 */
[----:B-1----:R-:W-:Y:S01]  /*8fd0*/  FADD.FTZ R10, R10, R35 ;  /* 0x000000230a0a7221 */ /* 0x002fe20000010000 */
[----:B------:R-:W-:Y:S03]  /*8fe0*/  STS [R6+0x800], R23 ;  /* 0x0008001706007388 */ /* 0x000fe60000000800 */
[----:B0-----:R-:W-:Y:S01]  /*8ff0*/  FADD.FTZ R10, R10, R37 ;  /* 0x000000250a0a7221 */ /* 0x001fe20000010000 */
        /* <DEDUP_REMOVED lines=9> */
[----:B0-----:R-:W-:Y:S01]  /*9090*/  VIADD R6, R6, 0x2000 ;  /* 0x0000200006067836 */ /* 0x001fe20000000000 */
[----:B------:R-:W-:Y:S06]  /*90a0*/  @!P1 BRA `(.L_x_329) ;  /* 0xfffffff800709947 */ /* 0x000fec000383ffff */
.L_x_328:
[----:B------:R-:W-:Y:S05]  /*90b0*/  BSYNC.RECONVERGENT B1 ;  /* 0x0000000000017941 */ /* 0x000fea0003800200 */
.L_x_327:
[----:B------:R-:W-:Y:S01]  /*90c0*/  IADD3 R7, PT, PT, -R4, UR44, RZ ;  /* 0x0000002c04077c10 */ /* 0x000fe2000fffe1ff */
[----:B------:R-:W-:Y:S03]  /*90d0*/  BSSY.RECONVERGENT B1, `(.L_x_330) ;  /* 0x0000036000017945 */ /* 0x000fe60003800200 */
[----:B------:R-:W-:-:S13]  /*90e0*/  ISETP.GT.AND P1, PT, R7, 0x200, PT ;  /* 0x000002000700780c */ /* 0x000fda0003f24270 */
[----:B------:R-:W-:Y:S05]  /*90f0*/  @!P1 BRA `(.L_x_331) ;  /* 0x0000000000cc9947 */ /* 0x000fea0003800000 */
[----:B------:R-:W1:Y:S01]  /*9100*/  LDS R7, [R6+-0x400] ;  /* 0xfffc000006077984 */ /* 0x000e620000000800 */
[----:B------:R-:W-:Y:S02]  /*9110*/  PLOP3.LUT P0, PT, PT, PT, PT, 0x8, 0x80 ;  /* 0x000000000080781c */ /* 0x000fe40003f0e170 */
[----:B------:R-:W-:Y:S01]  /*9120*/  IADD3 R4, PT, PT, R4, 0x400, RZ ;  /* 0x0000040004047810 */ /* 0x000fe20007ffe0ff */
[----:B------:R-:W0:Y:S04]  /*9130*/  LDS R11, [R6+-0x200] ;  /* 0xfffe0000060b7984 */ /* 0x000e280000000800 */
[----:B------:R-:W3:Y:S04]  /*9140*/  LDS R12, [R6] ;  /* 0x00000000060c7984 */ /* 0x000ee80000000800 */
[----:B------:R-:W4:Y:S04]  /*9150*/  LDS R13, [R6+0x200] ;  /* 0x00020000060d7984 */ /* 0x000f280000000800 */
[----:B------:R-:W5:Y:S04]  /*9160*/  LDS R14, [R6+0x400] ;  /* 0x00040000060e7984 */ /* 0x000f680000000800 */
[----:B------:R-:W2:Y:S04]  /*9170*/  LDS R19, [R6+0x600] ;  /* 0x0006000006137984 */ /* 0x000ea80000000800 */
[----:B------:R-:W2:Y:S04]  /*9180*/  LDS R21, [R6+0x800] ;  /* 0x0008000006157984 */ /* 0x000ea80000000800 */
[----:B------:R-:W2:Y:S01]  /*9190*/  LDS R22, [R6+0xa00] ;  /* 0x000a000006167984 */ /* 0x000ea20000000800 */
[C---:B-1----:R-:W-:Y:S01]  /*91a0*/  FADD.FTZ R7, -R34.reuse, R7 ;  /* 0x0000000722077221 */ /* 0x042fe20000010100 */
[----:B0-----:R-:W-:-:S03]  /*91b0*/  FADD.FTZ R11, -R34, R11 ;  /* 0x0000000b220b7221 */ /* 0x001fc60000010100 */
[----:B------:R-:W-:Y:S01]  /*91c0*/  FMUL.FTZ R7, R7, 1.4426950216293334961 ;  /* 0x3fb8aa3b07077820 */ /* 0x000fe20000410000 */
[----:B------:R-:W-:Y:S01]  /*91d0*/  FMUL.FTZ R11, R11, 1.4426950216293334961 ;  /* 0x3fb8aa3b0b0b7820 */ /* 0x000fe20000410000 */
[----:B---3--:R-:W-:-:S04]  /*91e0*/  FADD.FTZ R12, -R34, R12 ;  /* 0x0000000c220c7221 */ /* 0x008fc80000010100 */
[----:B------:R-:W0:Y:S01]  /*91f0*/  MUFU.EX2 R7, R7 ;  /* 0x0000000700077308 */ /* 0x000e220000000800 */
[----:B----4-:R-:W-:Y:S01]  /*9200*/  FADD.FTZ R13, -R34, R13 ;  /* 0x0000000d220d7221 */ /* 0x010fe20000010100 */
[----:B------:R-:W-:Y:S02]  /*9210*/  FMUL.FTZ R12, R12, 1.4426950216293334961 ;  /* 0x3fb8aa3b0c0c7820 */ /* 0x000fe40000410000 */
[----:B------:R-:W1:Y:S01]  /*9220*/  MUFU.EX2 R11, R11 ;  /* 0x0000000b000b7308 */ /* 0x000e620000000800 */
[C---:B-----5:R-:W-:Y:S01]  /*9230*/  FADD.FTZ R15, -R34.reuse, R14 ;  /* 0x0000000e220f7221 */ /* 0x060fe20000010100 */
[----:B------:R-:W-:Y:S02]  /*9240*/  FMUL.FTZ R14, R13, 1.4426950216293334961 ;  /* 0x3fb8aa3b0d0e7820 */ /* 0x000fe40000410000 */
[----:B------:R-:W3:Y:S01]  /*9250*/  MUFU.EX2 R13, R12 ;  /* 0x0000000c000d7308 */ /* 0x000ee20000000800 */
[----:B--2---:R-:W-:Y:S01]  /*9260*/  FADD.FTZ R20, -R34, R19 ;  /* 0x0000001322147221 */ /* 0x004fe20000010100 */
[----:B------:R-:W-:-:S02]  /*9270*/  FMUL.FTZ R19, R15, 1.4426950216293334961 ;  /* 0x3fb8aa3b0f137820 */ /* 0x000fc40000410000 */
[----:B------:R-:W2:Y:S01]  /*9280*/  MUFU.EX2 R15, R14 ;  /* 0x0000000e000f7308 */ /* 0x000ea20000000800 */
[----:B------:R-:W-:Y:S01]  /*9290*/  FADD.FTZ R21, -R34, R21 ;  /* 0x0000001522157221 */ /* 0x000fe20000010100 */
[----:B0-----:R-:W-:Y:S01]  /*92a0*/  FADD.FTZ R10, R10, R7 ;  /* 0x000000070a0a7221 */ /* 0x001fe20000010000 */
[----:B------:R-:W-:Y:S01]  /*92b0*/  FMUL.FTZ R20, R20, 1.4426950216293334961 ;  /* 0x3fb8aa3b14147820 */ /* 0x000fe20000410000 */
[----:B------:R-:W0:Y:S01]  /*92c0*/  MUFU.EX2 R19, R19 ;  /* 0x0000001300137308 */ /* 0x000e220000000800 */
[----:B------:R-:W-:Y:S01]  /*92d0*/  FADD.FTZ R23, -R34, R22 ;  /* 0x0000001622177221 */ /* 0x000fe20000010100 */
[----:B-1----:R-:W-:Y:S01]  /*92e0*/  FADD.FTZ R10, R10, R11 ;  /* 0x0000000b0a0a7221 */ /* 0x002fe20000010000 */
[----:B------:R-:W-:Y:S01]  /*92f0*/  FMUL.FTZ R22, R21, 1.4426950216293334961 ;  /* 0x3fb8aa3b15167820 */ /* 0x000fe20000410000 */
[----:B------:R-:W-:Y:S01]  /*9300*/  STS [R6+-0x400], R7 ;  /* 0xfffc000706007388 */ /* 0x000fe20000000800 */
[----:B------:R-:W1:Y:S01]  /*9310*/  MUFU.EX2 R21, R20 ;  /* 0x0000001400157308 */ /* 0x000e620000000800 */
[----:B---3--:R-:W-:Y:S01]  /*9320*/  FADD.FTZ R10, R10, R13 ;  /* 0x0000000d0a0a7221 */ /* 0x008fe20000010000 */
[----:B------:R-:W-:Y:S01]  /*9330*/  FMUL.FTZ R24, R23, 1.4426950216293334961 ;  /* 0x3fb8aa3b17187820 */ /* 0x000fe20000410000 */
[----:B------:R-:W-:Y:S01]  /*9340*/  STS [R6+-0x200], R11 ;  /* 0xfffe000b06007388 */ /* 0x000fe20000000800 */
[----:B------:R-:W3:Y:S01]  /*9350*/  MUFU.EX2 R23, R22 ;  /* 0x0000001600177308 */ /* 0x000ee20000000800 */
[----:B--2---:R-:W-:-:S02]  /*9360*/  FADD.FTZ R10, R10, R15 ;  /* 0x0000000f0a0a7221 */ /* 0x004fc40000010000 */
[----:B------:R-:W-:Y:S01]  /*9370*/  STS [R6], R13 ;  /* 0x0000000d06007388 */ /* 0x000fe20000000800 */
[----:B------:R-:W2:Y:S01]  /*9380*/  MUFU.EX2 R25, R24 ;  /* 0x0000001800197308 */ /* 0x000ea20000000800 */
[----:B0-----:R-:W-:Y:S02]  /*9390*/  FADD.FTZ R10, R10, R19 ;  /* 0x000000130a0a7221 */ /* 0x001fe40000010000 */
[----:B------:R-:W-:Y:S02]  /*93a0*/  STS [R6+0x200], R15 ;  /* 0x0002000f06007388 */ /* 0x000fe40000000800 */
[----:B-1----:R-:W-:Y:S02]  /*93b0*/  FADD.FTZ R10, R10, R21 ;  /* 0x000000150a0a7221 */ /* 0x002fe40000010000 */
[----:B------:R-:W-:Y:S02]  /*93c0*/  STS [R6+0x400], R19 ;  /* 0x0004001306007388 */ /* 0x000fe40000000800 */
[----:B---3--:R-:W-:-:S02]  /*93d0*/  FADD.FTZ R10, R10, R23 ;  /* 0x000000170a0a7221 */ /* 0x008fc40000010000 */
[----:B------:R-:W-:Y:S02]  /*93e0*/  STS [R6+0x600], R21 ;  /* 0x0006001506007388 */ /* 0x000fe40000000800 */
[----:B--2---:R-:W-:Y:S02]  /*93f0*/  FADD.FTZ R10, R10, R25 ;  /* 0x000000190a0a7221 */ /* 0x004fe40000010000 */
[----:B------:R-:W-:Y:S04]  /*9400*/  STS [R6+0x800], R23 ;  /* 0x0008001706007388 */ /* 0x000fe80000000800 */
[----:B------:R0:W-:Y:S02]  /*9410*/  STS [R6+0xa00], R25 ;  /* 0x000a001906007388 */ /* 0x0001e40000000800 */
[----:B0-----:R-:W-:-:S07]  /*9420*/  VIADD R6, R6, 0x1000 ;  /* 0x0000100006067836 */ /* 0x001fce0000000000 */
.L_x_331:
[----:B------:R-:W-:Y:S05]  /*9430*/  BSYNC.RECONVERGENT B1 ;  /* 0x0000000000017941 */ /* 0x000fea0003800200 */
.L_x_330:
[----:B------:R-:W-:-:S13]  /*9440*/  ISETP.LT.OR P0, PT, R4, UR44, P0 ;  /* 0x0000002c04007c0c */ /* 0x000fda0008701670 */
[----:B------:R-:W-:Y:S05]  /*9450*/  @!P0 BRA `(.L_x_322) ;  /* 0x0000000400e48947 */ /* 0x000fea0003800000 */
[----:B------:R-:W1:Y:S04]  /*9460*/  LDS R7, [R6+-0x200] ;  /* 0xfffe000006077984 */ /* 0x000e680000000800 */
[----:B------:R-:W0:Y:S04]  /*9470*/  LDS R4, [R6+-0x400] ;  /* 0xfffc000006047984 */ /* 0x000e280000000800 */
[----:B------:R-:W3:Y:S04]  /*9480*/  LDS R11, [R6] ;  /* 0x00000000060b7984 */ /* 0x000ee80000000800 */
[----:B------:R-:W4:Y:S01]  /*9490*/  LDS R13, [R6+0x200] ;  /* 0x00020000060d7984 */ /* 0x000f220000000800 */
[C---:B-1----:R-:W-:Y:S01]  /*94a0*/  FADD.FTZ R7, -R34.reuse, R7 ;  /* 0x0000000722077221 */ /* 0x042fe20000010100 */
[C---:B0-----:R-:W-:Y:S01]  /*94b0*/  FADD.FTZ R4, -R34.reuse, R4 ;  /* 0x0000000422047221 */ /* 0x041fe20000010100 */
[----:B---3--:R-:W-:-:S02]  /*94c0*/  FADD.FTZ R12, -R34, R11 ;  /* 0x0000000b220c7221 */ /* 0x008fc40000010100 */
[----:B------:R-:W-:Y:S01]  /*94d0*/  FMUL.FTZ R11, R7, 1.4426950216293334961 ;  /* 0x3fb8aa3b070b7820 */ /* 0x000fe20000410000 */
[----:B------:R-:W-:Y:S01]  /*94e0*/  FMUL.FTZ R4, R4, 1.4426950216293334961 ;  /* 0x3fb8aa3b04047820 */ /* 0x000fe20000410000 */
[----:B----4-:R-:W-:Y:S01]  /*94f0*/  FADD.FTZ R13, -R34, R13 ;  /* 0x0000000d220d7221 */ /* 0x010fe20000010100 */
[----:B------:R-:W-:Y:S02]  /*9500*/  FMUL.FTZ R12, R12, 1.4426950216293334961 ;  /* 0x3fb8aa3b0c0c7820 */ /* 0x000fe40000410000 */
[----:B------:R-:W0:Y:S01]  /*9510*/  MUFU.EX2 R7, R4 ;  /* 0x0000000400077308 */ /* 0x000e220000000800 */
[----:B------:R-:W-:-:S03]  /*9520*/  FMUL.FTZ R14, R13, 1.4426950216293334961 ;  /* 0x3fb8aa3b0d0e7820 */ /* 0x000fc60000410000 */
[----:B------:R-:W1:Y:S04]  /*9530*/  MUFU.EX2 R11, R11 ;  /* 0x0000000b000b7308 */ /* 0x000e680000000800 */
[----:B------:R-:W3:Y:S04]  /*9540*/  MUFU.EX2 R13, R12 ;  /* 0x0000000c000d7308 */ /* 0x000ee80000000800 */
[----:B------:R-:W4:Y:S01]  /*9550*/  MUFU.EX2 R15, R14 ;  /* 0x0000000e000f7308 */ /* 0x000f220000000800 */
[----:B0-----:R0:W-:Y:S01]  /*9560*/  STS [R6+-0x400], R7 ;  /* 0xfffc000706007388 */ /* 0x0011e20000000800 */
[----:B------:R-:W-:-:S03]  /*9570*/  FADD.FTZ R10, R10, R7 ;  /* 0x000000070a0a7221 */ /* 0x000fc60000010000 */
[----:B-1----:R0:W-:Y:S01]  /*9580*/  STS [R6+-0x200], R11 ;  /* 0xfffe000b06007388 */ /* 0x0021e20000000800 */
[----:B------:R-:W-:-:S03]  /*9590*/  FADD.FTZ R10, R10, R11 ;  /* 0x0000000b0a0a7221 */ /* 0x000fc60000010000 */
[----:B---3--:R0:W-:Y:S01]  /*95a0*/  STS [R6], R13 ;  /* 0x0000000d06007388 */ /* 0x0081e20000000800 */
[----:B------:R-:W-:-:S03]  /*95b0*/  FADD.FTZ R10, R10, R13 ;  /* 0x0000000d0a0a7221 */ /* 0x000fc60000010000 */
[----:B----4-:R0:W-:Y:S01]  /*95c0*/  STS [R6+0x200], R15 ;  /* 0x0002000f06007388 */ /* 0x0101e20000000800 */
[----:B------:R-:W-:Y:S01]  /*95d0*/  FADD.FTZ R10, R10, R15 ;  /* 0x0000000f0a0a7221 */ /* 0x000fe20000010000 */
[----:B------:R-:W-:Y:S06]  /*95e0*/  BRA `(.L_x_322) ;  /* 0x0000000400807947 */ /* 0x000fec0003800000 */
.L_x_323:
        /* <DEDUP_REMOVED lines=13> */
[--C-:B------:R-:W-:Y:S02]  /*96c0*/  IADD3 R15, P1, P2, R6, UR47, R5.reuse ;  /* 0x0000002f060f7c10 */ /* 0x100fe4000fa3e005 */
[----:B------:R-:W-:Y:S02]  /*96d0*/  LEA R12, R13, R12, 0x18 ;  /* 0x0000000c0d0c7211 */ /* 0x000fe400078ec0ff */
[----:B------:R-:W-:Y:S01]  /*96e0*/  LOP3.LUT R6, R4, 0x3, RZ, 0xc0, !PT ;  /* 0x0000000304067812 */ /* 0x000fe200078ec0ff */
[----:B------:R-:W-:Y:S01]  /*96f0*/  IMAD.MOV.U32 R4, RZ, RZ, R5 ;  /* 0x000000ffff047224 */ /* 0x000fe200078e0005 */
[----:B------:R-:W-:Y:S02]  /*9700*/  IADD3 R11, PT, PT, R12, R3, RZ ;  /* 0x000000030c0b7210 */ /* 0x000fe40007ffe0ff */
[----:B------:R-:W-:Y:S01]  /*9710*/  IADD3.X R7, PT, PT, R17, R7, RZ, P1, P2 ;  /* 0x0000000711077210 */ /* 0x000fe20000fe44ff */
[----:B------:R-:W-:Y:S01]  /*9720*/  IMAD.MOV R12, RZ, RZ, -R6 ;  /* 0x000000ffff0c7224 */ /* 0x000fe200078e0a06 */
[----:B------:R-:W-:-:S07]  /*9730*/  MOV R10, RZ ;  /* 0x000000ff000a7202 */ /* 0x000fce0000000f00 */
.L_x_334:
[----:B------:R-:W-:-:S06]  /*9740*/  MOV R6, R15 ;  /* 0x0000000f00067202 */ /* 0x000fcc0000000f00 */
[----:B------:R0:W3:Y:S01]  /*9750*/  LDG.E.U8 R6, desc[UR36][R6.64] ;  /* 0x0000002406067981 */ /* 0x0000e2000c1e1100 */
[----:B------:R-:W-:Y:S01]  /*9760*/  IADD3 R12, PT, PT, R12, 0x1, RZ ;  /* 0x000000010c0c7810 */ /* 0x000fe20007ffe0ff */
[----:B------:R-:W-:Y:S01]  /*9770*/  VIADD R4, R4, 0x80 ;  /* 0x0000008004047836 */ /* 0x000fe20000000000 */
[----:B------:R-:W-:-:S04]  /*9780*/  IADD3 R15, P2, PT, R15, 0x80, RZ ;  /* 0x000000800f0f7810 */ /* 0x000fc80007f5e0ff */
[----:B0-----:R-:W-:Y:S02]  /*9790*/  IADD3.X R7, PT, PT, RZ, R7, RZ, P2, !PT ;  /* 0x00000007ff077210 */ /* 0x001fe400017fe4ff */
[----:B---3--:R-:W-:-:S13]  /*97a0*/  ISETP.NE.AND P1, PT, R6, RZ, PT ;  /* 0x000000ff0600720c */ /* 0x008fda0003f25270 */
[----:B------:R-:W1:Y:S02]  /*97b0*/  @!P1 LDS R13, [R11] ;  /* 0x000000000b0d9984 */ /* 0x000e640000000800 */
[----:B-1----:R-:W-:Y:S01]  /*97c0*/  @!P1 FADD.FTZ R14, -R34, R13 ;  /* 0x0000000d220e9221 */ /* 0x002fe20000010100 */
[----:B------:R-:W-:-:S03]  /*97d0*/  IMAD.MOV.U32 R13, RZ, RZ, RZ ;  /* 0x000000ffff0d7224 */ /* 0x000fc600078e00ff */
[----:B------:R-:W-:-:S04]  /*97e0*/  @!P1 FMUL.FTZ R14, R14, 1.4426950216293334961 ;  /* 0x3fb8aa3b0e0e9820 */ /* 0x000fc80000410000 */
[----:B------:R-:W0:Y:S01]  /*97f0*/  @!P1 MUFU.EX2 R13, R14 ;  /* 0x0000000e000d9308 */ /* 0x000e220000000800 */
[----:B------:R-:W-:Y:S01]  /*9800*/  ISETP.NE.AND P1, PT, R12, RZ, PT ;  /* 0x000000ff0c00720c */ /* 0x000fe20003f25270 */
[----:B0-----:R0:W-:Y:S01]  /*9810*/  STS [R11], R13 ;  /* 0x0000000d0b007388 */ /* 0x0011e20000000800 */
[----:B------:R-:W-:Y:S01]  /*9820*/  FADD.FTZ R10, R13, R10 ;  /* 0x0000000a0d0a7221 */ /* 0x000fe20000010000 */
[----:B0-----:R-:W-:-:S10]  /*9830*/  VIADD R11, R11, 0x200 ;  /* 0x000002000b0b7836 */ /* 0x001fd40000000000 */
[----:B------:R-:W-:Y:S05]  /*9840*/  @P1 BRA `(.L_x_334) ;  /* 0xfffffffc00bc1947 */ /* 0x000fea000383ffff */
.L_x_333:
[----:B------:R-:W-:Y:S05]  /*9850*/  BSYNC.RECONVERGENT B1 ;  /* 0x0000000000017941 */ /* 0x000fea0003800200 */
.L_x_332:
[----:B------:R-:W-:Y:S05]  /*9860*/  @!P0 BRA `(.L_x_322) ;  /* 0x0000000000e08947 */ /* 0x000fea0003800000 */
[----:B------:R-:W0:Y:S01]  /*9870*/  S2R R12, SR_CgaCtaId ;  /* 0x00000000000c7919 */ /* 0x000e220000008800 */
[----:B------:R-:W3:Y:S01]  /*9880*/  LDCU.64 UR8, c[0x0][0x420] ;  /* 0x00008400ff0877ac */ /* 0x000ee20008000a00 */
[----:B------:R-:W-:Y:S01]  /*9890*/  MOV R6, 0x400 ;  /* 0x0000040000067802 */ /* 0x000fe20000000f00 */
[----:B------:R-:W-:-:S04]  /*98a0*/  USHF.L.U32 UR4, UR10, 0x2, URZ ;  /* 0x000000020a047899 */ /* 0x000fc800080006ff */
[----:B------:R-:W-:Y:S02]  /*98b0*/  VIADD R7, R6, 0x420 ;  /* 0x0000042006077836 */ /* 0x000fe40000000000 */
[----:B------:R-:W-:Y:S02]  /*98c0*/  LEA R6, R4, -UR4, 0x2 ;  /* 0x8000000404067c11 */ /* 0x000fe4000f8e10ff */
[----:B---3--:R-:W-:-:S04]  /*98d0*/  MOV R13, UR8 ;  /* 0x00000008000d7c02 */ /* 0x008fc80008000f00 */
[----:B------:R-:W-:-:S04]  /*98e0*/  IADD3 R13, P0, P1, R13, UR47, R4 ;  /* 0x0000002f0d0d7c10 */ /* 0x000fc8000f91e004 */
[----:B------:R-:W-:Y:S02]  /*98f0*/  IADD3 R13, P2, PT, R13, 0x100, RZ ;  /* 0x000001000d0d7810 */ /* 0x000fe40007f5e0ff */
[----:B0-----:R-:W-:Y:S02]  /*9900*/  LEA R11, R12, R7, 0x18 ;  /* 0x000000070c0b7211 */ /* 0x001fe400078ec0ff */
[----:B------:R-:W-:Y:S02]  /*9910*/  IADD3.X R7, PT, PT, R17, UR9, RZ, P0, P1 ;  /* 0x0000000911077c10 */ /* 0x000fe400087e24ff */
[----:B------:R-:W-:Y:S02]  /*9920*/  IADD3 R11, PT, PT, R6, 0x400, R11 ;  /* 0x00000400060b7810 */ /* 0x000fe40007ffe00b */
[----:B------:R-:W-:-:S07]  /*9930*/  IADD3.X R7, PT, PT, RZ, R7, RZ, P2, !PT ;  /* 0x00000007ff077210 */ /* 0x000fce00017fe4ff */
.L_x_335:
[----:B------:R-:W-:-:S05]  /*9940*/  IMAD.MOV.U32 R6, RZ, RZ, R13 ;  /* 0x000000ffff067224 */ /* 0x000fca00078e000d */
[----:B------:R-:W3:Y:S04]  /*9950*/  LDG.E.U8 R15, desc[UR36][R6.64+-0x100] ;  /* 0xffff0024060f7981 */ /* 0x000ee8000c1e1100 */
[----:B------:R-:W4:Y:S04]  /*9960*/  LDG.E.U8 R12, desc[UR36][R6.64+-0x80] ;  /* 0xffff8024060c7981 */ /* 0x000f28000c1e1100 */
[----:B------:R-:W5:Y:S04]  /*9970*/  LDG.E.U8 R13, desc[UR36][R6.64] ;  /* 0x00000024060d7981 */ /* 0x000f68000c1e1100 */
[----:B------:R-:W2:Y:S01]  /*9980*/  LDG.E.U8 R14, desc[UR36][R6.64+0x80] ;  /* 0x00008024060e7981 */ /* 0x000ea2000c1e1100 */
[----:B------:R-:W-:Y:S01]  /*9990*/  MOV R20, RZ ;  /* 0x000000ff00147202 */ /* 0x000fe20000000f00 */
[----:B------:R-:W-:Y:S01]  /*99a0*/  IMAD.MOV.U32 R22, RZ, RZ, RZ ;  /* 0x000000ffff167224 */ /* 0x000fe200078e00ff */
[----:B------:R-:W-:-:S02]  /*99b0*/  IADD3 R4, PT, PT, R4, 0x200, RZ ;  /* 0x0000020004047810 */ /* 0x000fc40007ffe0ff */
[----:B---3--:R-:W-:Y:S02]  /*99c0*/  ISETP.NE.AND P0, PT, R15, RZ, PT ;  /* 0x000000ff0f00720c */ /* 0x008fe40003f05270 */
[----:B----4-:R-:W-:Y:S02]  /*99d0*/  ISETP.NE.AND P1, PT, R12, RZ, PT ;  /* 0x000000ff0c00720c */ /* 0x010fe40003f25270 */
[----:B-----5:R-:W-:Y:S02]  /*99e0*/  ISETP.NE.AND P2, PT, R13, RZ, PT ;  /* 0x000000ff0d00720c */ /* 0x020fe40003f45270 */
[----:B--2---:R-:W-:-:S07]  /*99f0*/  ISETP.NE.AND P3, PT, R14, RZ, PT ;  /* 0x000000ff0e00720c */ /* 0x004fce0003f65270 */
[----:B------:R-:W1:Y:S04]  /*9a00*/  @!P0 LDS R12, [R11+-0x400] ;  /* 0xfffc00000b0c8984 */ /* 0x000e680000000800 */
[----:B------:R-:W0:Y:S04]  /*9a10*/  @!P1 LDS R14, [R11+-0x200] ;  /* 0xfffe00000b0e9984 */ /* 0x000e280000000800 */
[----:B------:R-:W2:Y:S04]  /*9a20*/  @!P2 LDS R19, [R11] ;  /* 0x000000000b13a984 */ /* 0x000ea80000000800 */
[----:B------:R-:W3:Y:S01]  /*9a30*/  @!P3 LDS R21, [R11+0x200] ;  /* 0x000200000b15b984 */ /* 0x000ee20000000800 */
[----:B-1----:R-:W-:Y:S01]  /*9a40*/  @!P0 FADD.FTZ R13, -R34, R12 ;  /* 0x0000000c220d8221 */ /* 0x002fe20000010100 */
[----:B------:R-:W-:-:S03]  /*9a50*/  HFMA2 R12, -RZ, RZ, 0, 0 ;  /* 0x00000000ff0c7431 */ /* 0x000fc600000001ff */
[----:B------:R-:W-:Y:S01]  /*9a60*/  @!P0 FMUL.FTZ R13, R13, 1.4426950216293334961 ;  /* 0x3fb8aa3b0d0d8820 */ /* 0x000fe20000410000 */
[C---:B0-----:R-:W-:Y:S01]  /*9a70*/  @!P1 FADD.FTZ R15, -R34.reuse, R14 ;  /* 0x0000000e220f9221 */ /* 0x041fe20000010100 */
[----:B------:R-:W-:Y:S02]  /*9a80*/  IMAD.MOV.U32 R14, RZ, RZ, RZ ;  /* 0x000000ffff0e7224 */ /* 0x000fe400078e00ff */
[----:B------:R-:W0:Y:S01]  /*9a90*/  @!P0 MUFU.EX2 R12, R13 ;  /* 0x0000000d000c8308 */ /* 0x000e220000000800 */
[----:B------:R-:W-:Y:S01]  /*9aa0*/  @!P1 FMUL.FTZ R15, R15, 1.4426950216293334961 ;  /* 0x3fb8aa3b0f0f9820 */ /* 0x000fe20000410000 */
[----:B--2---:R-:W-:Y:S01]  /*9ab0*/  @!P2 FADD.FTZ R19, -R34, R19 ;  /* 0x000000132213a221 */ /* 0x004fe20000010100 */
[----:B------:R-:W-:Y:S01]  /*9ac0*/  ISETP.GE.AND P0, PT, R4, UR44, PT ;  /* 0x0000002c04007c0c */ /* 0x000fe2000bf06270 */
[----:B---3--:R-:W-:Y:S01]  /*9ad0*/  @!P3 FADD.FTZ R21, -R34, R21 ;  /* 0x000000152215b221 */ /* 0x008fe20000010100 */
[----:B------:R-:W1:Y:S01]  /*9ae0*/  @!P1 MUFU.EX2 R14, R15 ;  /* 0x0000000f000e9308 */ /* 0x000e620000000800 */
[----:B------:R-:W-:-:S02]  /*9af0*/  @!P2 FMUL.FTZ R19, R19, 1.4426950216293334961 ;  /* 0x3fb8aa3b1313a820 */ /* 0x000fc40000410000 */
[----:B------:R-:W-:Y:S02]  /*9b00*/  @!P3 FMUL.FTZ R21, R21, 1.4426950216293334961 ;  /* 0x3fb8aa3b1515b820 */ /* 0x000fe40000410000 */
[----:B------:R-:W2:Y:S04]  /*9b10*/  @!P2 MUFU.EX2 R20, R19 ;  /* 0x000000130014a308 */ /* 0x000ea80000000800 */
[----:B------:R-:W3:Y:S01]  /*9b20*/  @!P3 MUFU.EX2 R22, R21 ;  /* 0x000000150016b308 */ /* 0x000ee20000000800 */
[----:B0-----:R-:W-:Y:S01]  /*9b30*/  FADD.FTZ R13, R12, R10 ;  /* 0x0000000a0c0d7221 */ /* 0x001fe20000010000 */
[----:B------:R-:W-:Y:S03]  /*9b40*/  STS [R11+-0x400], R12 ;  /* 0xfffc000c0b007388 */ /* 0x000fe60000000800 */
[----:B-1----:R-:W-:Y:S01]  /*9b50*/  FADD.FTZ R15, R13, R14 ;  /* 0x0000000e0d0f7221 */ /* 0x002fe20000010000 */
[----:B------:R-:W-:Y:S01]  /*9b60*/  IADD3 R13, P1, PT, R6, 0x200, RZ ;  /* 0x00000200060d7810 */ /* 0x000fe20007f3e0ff */
[----:B------:R-:W-:Y:S02]  /*9b70*/  STS [R11+-0x200], R14 ;  /* 0xfffe000e0b007388 */ /* 0x000fe40000000800 */
[----:B--2---:R-:W-:-:S02]  /*9b80*/  FADD.FTZ R15, R15, R20 ;  /* 0x000000140f0f7221 */ /* 0x004fc40000010000 */
[----:B------:R-:W-:Y:S01]  /*9b90*/  STS [R11], R20 ;  /* 0x000000140b007388 */ /* 0x000fe20000000800 */
[----:B------:R-:W-:Y:S02]  /*9ba0*/  IMAD.X R7, RZ, RZ, R7, P1 ;  /* 0x000000ffff077224 */ /* 0x000fe400008e0607 */
[----:B---3--:R-:W-:Y:S01]  /*9bb0*/  FADD.FTZ R10, R15, R22 ;  /* 0x000000160f0a7221 */ /* 0x008fe20000010000 */
[----:B------:R0:W-:Y:S02]  /*9bc0*/  STS [R11+0x200], R22 ;  /* 0x000200160b007388 */ /* 0x0001e40000000800 */
[----:B0-----:R-:W-:Y:S01]  /*9bd0*/  IADD3 R11, PT, PT, R11, 0x800, RZ ;  /* 0x000008000b0b7810 */ /* 0x001fe20007ffe0ff */
[----:B------:R-:W-:Y:S06]  /*9be0*/  @!P0 BRA `(.L_x_335) ;  /* 0xfffffffc00548947 */ /* 0x000fec000383ffff */
.L_x_322:
[----:B------:R-:W-:Y:S05]  /*9bf0*/  BSYNC.RECONVERGENT B0 ;  /* 0x0000000000007941 */ /* 0x000fea0003800200 */
.L_x_321:
[----:B0-----:R-:W0:Y:S01]  /*9c00*/  SHFL.BFLY PT, R7, R10, 0x10, 0x1f ;  /* 0x0e001f000a077f89 */ /* 0x001e2200000e0000 */
[C---:B------:R-:W-:Y:S01]  /*9c10*/  ISETP.NE.AND P0, PT, R0.reuse, RZ, PT ;  /* 0x000000ff0000720c */ /* 0x040fe20003f05270 */
[----:B------:R-:W3:Y:S01]  /*9c20*/  LDCU UR4, c[0x0][0x3f4] ;  /* 0x00007e80ff0477ac */ /* 0x000ee20008000800 */
[----:B------:R-:W-:Y:S01]  /*9c30*/  ISETP.GT.U32.AND P1, PT, R0, 0x3, PT ;  /* 0x000000030000780c */ /* 0x000fe20003f24070 */
[----:B------:R-:W4:Y:S01]  /*9c40*/  LDCU.U8 UR11, c[0x0][0x48c] ;  /* 0x00009180ff0b77ac */ /* 0x000f220008000000 */
[----:B---3--:R-:W-:Y:S01]  /*9c50*/  UIADD3 UR4, UPT, UPT, UR4, 0x4, URZ ;  /* 0x0000000404047890 */ /* 0x008fe2000fffe0ff */
[----:B0-----:R-:W-:-:S03]  /*9c60*/  FADD.FTZ R7, R7, R10 ;  /* 0x0000000a07077221 */ /* 0x001fc60000010000 */
        /* <DEDUP_REMOVED lines=9> */
[----:B0-----:R-:W-:-:S05]  /*9d00*/  FADD.FTZ R11, R6, R11 ;  /* 0x0000000b060b7221 */ /* 0x001fca0000010000 */
[----:B------:R-:W0:Y:S02]  /*9d10*/  SHFL.BFLY PT, R4, R11, 0x2, 0x1f ;  /* 0x0c401f000b047f89 */ /* 0x000e2400000e0000 */
[----:B0-----:R-:W-:Y:S01]  /*9d20*/  FADD.FTZ R12, R11, R4 ;  /* 0x000000040b0c7221 */ /* 0x001fe20000010000 */
[----:B------:R-:W-:-:S04]  /*9d30*/  SHF.R.U32.HI R4, RZ, 0x5, R2 ;  /* 0x00000005ff047819 */ /* 0x000fc80000011602 */
[----:B------:R-:W0:Y:S01]  /*9d40*/  SHFL.BFLY PT, R13, R12, 0x1, 0x1f ;  /* 0x0c201f000c0d7f89 */ /* 0x000e2200000e0000 */
[----:B------:R-:W-:Y:S02]  /*9d50*/  @!P0 IMAD R0, R4, 0x4, R9 ;  /* 0x0000000404008824 */ /* 0x000fe400078e0209 */
[----:B0-----:R-:W-:-:S05]  /*9d60*/  FADD.FTZ R13, R12, R13 ;  /* 0x0000000d0c0d7221 */ /* 0x001fca0000010000 */
[----:B------:R-:W-:Y:S01]  /*9d70*/  @!P0 STS [R0+0x10], R13 ;  /* 0x0000100d00008388 */ /* 0x000fe20000000800 */
[----:B------:R-:W-:Y:S01]  /*9d80*/  BAR.SYNC.DEFER_BLOCKING 0x0 ;  /* 0x0000000000007b1d */ /* 0x000fe20000010000 */
[----:B----4-:R-:W-:-:S05]  /*9d90*/  ISETP.NE.AND P0, PT, RZ, UR11, PT ;  /* 0x0000000bff007c0c */ /* 0x010fca000bf05270 */
[----:B------:R-:W0:Y:S01]  /*9da0*/  @!P1 LDS R13, [R8+0x10] ;  /* 0x00001000080d9984 */ /* 0x000e220000000800 */
[----:B------:R-:W-:-:S03]  /*9db0*/  ISETP.GE.AND P1, PT, R5, UR44, PT ;  /* 0x0000002c05007c0c */ /* 0x000fc6000bf26270 */
[----:B0-----:R-:W0:Y:S02]  /*9dc0*/  SHFL.BFLY PT, R6, R13, 0x2, 0x1f ;  /* 0x0c401f000d067f89 */ /* 0x001e2400000e0000 */
[----:B0-----:R-:W-:-:S05]  /*9dd0*/  FADD.FTZ R6, R6, R13 ;  /* 0x0000000d06067221 */ /* 0x001fca0000010000 */
[----:B------:R-:W0:Y:S02]  /*9de0*/  SHFL.BFLY PT, R7, R6, 0x1, 0x1f ;  /* 0x0c201f0006077f89 */ /* 0x000e2400000e0000 */
[----:B0-----:R-:W-:-:S06]  /*9df0*/  FADD.FTZ R7, R6, R7 ;  /* 0x0000000706077221 */ /* 0x001fcc0000010000 */
[----:B------:R-:W0:Y:S02]  /*9e00*/  SHFL.IDX PT, R7, R7, RZ, 0x1f ;  /* 0x00001fff07077589 */ /* 0x000e2400000e0000 */
[----:B0-----:R-:W-:-:S04]  /*9e10*/  FADD.FTZ R0, R7, 9.9999999747524270788e-07 ;  /* 0x358637bd07007421 */ /* 0x001fc80000010000 */
[----:B------:R0:W3:Y:S01]  /*9e20*/  MUFU.RCP R11, R0 ;  /* 0x00000000000b7308 */ /* 0x0000e20000001000 */
[----:B------:R-:W-:Y:S05]  /*9e30*/  @!P0 BRA `(.L_x_336) ;  /* 0x0000000000188947 */ /* 0x000fea0003800000 */
[----:B------:R-:W4:Y:S01]  /*9e40*/  LDCU UR4, c[0x0][0x488] ;  /* 0x00009100ff0477ac */ /* 0x000f220008000800 */
[----:B------:R-:W4:Y:S01]  /*9e50*/  LDCU UR5, c[0x0][0x40c] ;  /* 0x00008180ff0577ac */ /* 0x000f220008000800 */
[----:B------:R-:W5:Y:S01]  /*9e60*/  LDCU UR8, c[0x0][0x3f4] ;  /* 0x00007e80ff0877ac */ /* 0x000f620008000800 */
[----:B----4-:R-:W-:-:S04]  /*9e70*/  UIMAD UR40, UR40, UR4, UR5 ;  /* 0x00000004282872a4 */ /* 0x010fc8000f8e0205 */
[----:B-----5:R-:W-:-:S04]  /*9e80*/  UIMAD UR4, UR40, UR8, URZ ;  /* 0x00000008280472a4 */ /* 0x020fc8000f8e02ff */
[----:B------:R-:W-:-:S12]  /*9e90*/  USHF.R.S32.HI UR5, URZ, 0x1f, UR4 ;  /* 0x0000001fff057899 */ /* 0x000fd80008011404 */
.L_x_336:
[----:B------:R-:W-:Y:S04]  /*9ea0*/  BSSY.RECONVERGENT B0, `(.L_x_337) ;  /* 0x0000063000007945 */ /* 0x000fe80003800200 */
[----:B------:R-:W-:Y:S05]  /*9eb0*/  @P1 BRA `(.L_x_338) ;  /* 0x0000000400841947 */ /* 0x000fea0003800000 */
[----:B0-----:R-:W-:Y:S01]  /*9ec0*/  HFMA2 R0, -RZ, RZ, 0, 7.62939453125e-06 ;  /* 0x00000080ff007431 */ /* 0x001fe200000001ff */
[----:B------:R-:W-:Y:S01]  /*9ed0*/  LOP3.LUT R7, RZ, R2, RZ, 0x33, !PT ;  /* 0x00000002ff077212 */ /* 0x000fe200078e33ff */
        /* <DEDUP_REMOVED lines=8> */
[----:B------:R-:W4:Y:S01]  /*9f60*/  LDCU.64 UR12, c[0x0][0x480] ;  /* 0x00009000ff0c77ac */ /* 0x000f220008000a00 */
        /* <DEDUP_REMOVED lines=8> */
[----:B------:R-:W-:-:S03]  /*9ff0*/  LEA R6, R2, UR7, 0x1 ;  /* 0x0000000702067c11 */ /* 0x000fc6000f8e08ff */
[----:B------:R-:W-:Y:S01]  /*a000*/  IMAD.IADD R5, R5, 0x1, R8 ;  /* 0x0000000105057824 */ /* 0x000fe200078e0208 */
[----:B----4-:R-:W-:Y:S02]  /*a010*/  LEA R9, P2, R10, UR12, 0x2 ;  /* 0x0000000c0a097c11 */ /* 0x010fe4000f8410ff */
[----:B------:R-:W-:Y:S02]  /*a020*/  IADD3 R8, PT, PT, -R0, RZ, RZ ;  /* 0x000000ff00087210 */ /* 0x000fe40007ffe1ff */
[----:B------:R-:W-:Y:S01]  /*a030*/  LEA.HI.X R10, R10, UR13, R7, 0x2, P2 ;  /* 0x0000000d0a0a7c11 */ /* 0x000fe200090f1407 */
[----:B0-----:R-:W-:-:S06]  /*a040*/  ULEA UR8, UR9, UR8, 0x18 ;  /* 0x0000000809087291 */ /* 0x001fcc000f8ec0ff */
[----:B------:R-:W-:Y:S01]  /*a050*/  VIADD R3, R3, UR8 ;  /* 0x0000000803037c36 */ /* 0x000fe20008000000 */
[----:B------:R-:W-:-:S07]  /*a060*/  IADD3 R0, PT, PT, R6, UR8, RZ ;  /* 0x0000000806007c10 */ /* 0x000fce000fffe0ff */
.L_x_341:
[----:B----4-:R0:W3:Y:S01]  /*a070*/  LDS R6, [R3] ;  /* 0x0000000003067984 */ /* 0x0100e20000000800 */
[----:B------:R-:W-:Y:S01]  /*a080*/  @P0 MOV R7, R10 ;  /* 0x0000000a00070202 */ /* 0x000fe20000000f00 */
[----:B------:R-:W-:-:S05]  /*a090*/  VIADD R8, R8, 0x1 ;  /* 0x0000000108087836 */ /* 0x000fca0000000000 */
[----:B------:R-:W-:Y:S02]  /*a0a0*/  ISETP.NE.AND P3, PT, R8, RZ, PT ;  /* 0x000000ff0800720c */ /* 0x000fe40003f65270 */
[----:B0-----:R-:W-:Y:S01]  /*a0b0*/  IADD3 R3, PT, PT, R3, 0x200, RZ ;  /* 0x0000020003037810 */ /* 0x001fe20007ffe0ff */
[----:B---3--:R-:W-:-:S05]  /*a0c0*/  FMUL.FTZ R13, R6, R11 ;  /* 0x0000000b060d7220 */ /* 0x008fca0000410000 */
[----:B------:R-:W-:-:S04]  /*a0d0*/  F2FP.F16.F32.PACK_AB R6, RZ, R13 ;  /* 0x0000000dff06723e */ /* 0x000fc800000000ff */
[----:B------:R-:W-:Y:S01]  /*a0e0*/  PRMT R12, R6, 0x7610, R12 ;  /* 0x00007610060c7816 */ /* 0x000fe2000000000c */
[----:B------:R-:W-:Y:S01]  /*a0f0*/  @P0 IMAD.MOV.U32 R6, RZ, RZ, R9 ;  /* 0x000000ffff060224 */ /* 0x000fe200078e0009 */
[----:B------:R-:W-:-:S03]  /*a100*/  IADD3 R9, P2, PT, R9, 0x200, RZ ;  /* 0x0000020009097810 */ /* 0x000fc60007f5e0ff */
[----:B------:R0:W-:Y:S02]  /*a110*/  STS.U16 [R0], R12 ;  /* 0x0000000c00007388 */ /* 0x0001e40000000400 */
[----:B------:R-:W-:Y:S02]  /*a120*/  IMAD.X R10, RZ, RZ, R10, P2 ;  /* 0x000000ffff0a7224 */ /* 0x000fe400010e060a */
[----:B------:R4:W-:Y:S01]  /*a130*/  @P0 STG.E desc[UR36][R6.64], R13 ;  /* 0x0000000d06000986 */ /* 0x0009e2000c101924 */
[----:B0-----:R-:W-:Y:S01]  /*a140*/  IADD3 R0, PT, PT, R0, 0x100, RZ ;  /* 0x0000010000007810 */ /* 0x001fe20007ffe0ff */
[----:B------:R-:W-:Y:S06]  /*a150*/  @P3 BRA `(.L_x_341) ;  /* 0xfffffffc00c43947 */ /* 0x000fec000383ffff */
.L_x_340:
[----:B------:R-:W-:Y:S05]  /*a160*/  BSYNC.RECONVERGENT B1 ;  /* 0x0000000000017941 */ /* 0x000fea0003800200 */
.L_x_339:
[----:B------:R-:W-:Y:S05]  /*a170*/  @!P1 BRA `(.L_x_338) ;  /* 0x0000000000d49947 */ /* 0x000fea0003800000 */
[----:B----4-:R-:W0:Y:S01]  /*a180*/  S2R R7, SR_CgaCtaId ;  /* 0x0000000000077919 */ /* 0x010e220000008800 */
[----:B------:R-:W4:Y:S01]  /*a190*/  LDCU.64 UR12, c[0x0][0x480] ;  /* 0x00009000ff0c77ac */ /* 0x000f220008000a00 */
[----:B------:R-:W-:Y:S01]  /*a1a0*/  MOV R6, 0x400 ;  /* 0x0000040000067802 */ /* 0x000fe20000000f00 */
[----:B------:R-:W-:Y:S01]  /*a1b0*/  IMAD.U32 R3, RZ, RZ, UR10 ;  /* 0x0000000aff037e24 */ /* 0x000fe2000f8e00ff */
[C---:B------:R-:W-:Y:S01]  /*a1c0*/  IADD3 R8, P2, PT, R5.reuse, UR4, RZ ;  /* 0x0000000405087c10 */ /* 0x040fe2000ff5e0ff */
[----:B------:R-:W-:Y:S01]  /*a1d0*/  USHF.L.U32 UR8, UR10, 0x2, URZ ;  /* 0x000000020a087899 */ /* 0x000fe200080006ff */
[----:B------:R-:W-:Y:S01]  /*a1e0*/  IADD3 R6, PT, PT, R6, 0x420, RZ ;  /* 0x0000042006067810 */ /* 0x000fe20007ffe0ff */
[----:B------:R-:W-:Y:S01]  /*a1f0*/  UISETP.NE.AND UP0, UPT, UR11, URZ, UPT ;  /* 0x000000ff0b00728c */ /* 0x000fe2000bf05270 */
[----:B------:R-:W-:Y:S02]  /*a200*/  LEA R0, R5, UR7, 0x1 ;  /* 0x0000000705007c11 */ /* 0x000fe4000f8e08ff */
[----:B------:R-:W-:-:S03]  /*a210*/  ISETP.NE.AND P1, PT, RZ, UR11, PT ;  /* 0x0000000bff007c0c */ /* 0x000fc6000bf25270 */
[----:B------:R-:W-:Y:S01]  /*a220*/  IMAD R3, R3, -0x2, R0 ;  /* 0xfffffffe03037824 */ /* 0x000fe200078e0200 */
[----:B------:R-:W-:Y:S02]  /*a230*/  LEA R0, R5, -UR8, 0x2 ;  /* 0x8000000805007c11 */ /* 0x000fe4000f8e10ff */
[----:B------:R-:W-:Y:S02]  /*a240*/  PLOP3.LUT P0, PT, PT, PT, UP0, 0x80, 0x8 ;  /* 0x000000000008781c */ /* 0x000fe40003f0f008 */
[----:B----4-:R-:W-:Y:S02]  /*a250*/  LEA R9, P3, R8, UR12, 0x2 ;  /* 0x0000000c08097c11 */ /* 0x010fe4000f8610ff */
[----:B0-----:R-:W-:Y:S01]  /*a260*/  LEA R6, R7, R6, 0x18 ;  /* 0x0000000607067211 */ /* 0x001fe200078ec0ff */
[----:B------:R-:W-:Y:S01]  /*a270*/  IMAD.X R7, RZ, RZ, UR5, P2 ;  /* 0x00000005ff077e24 */ /* 0x000fe200090e06ff */
[----:B------:R-:W-:Y:S02]  /*a280*/  IADD3 R9, P2, PT, R9, 0x400, RZ ;  /* 0x0000040009097810 */ /* 0x000fe40007f5e0ff */
[----:B------:R-:W-:-:S02]  /*a290*/  IADD3 R0, PT, PT, R0, 0x400, R6 ;  /* 0x0000040000007810 */ /* 0x000fc40007ffe006 */
[----:B------:R-:W-:Y:S02]  /*a2a0*/  LEA.HI.X R7, R8, UR13, R7, 0x2, P3 ;  /* 0x0000000d08077c11 */ /* 0x000fe400098f1407 */
[----:B------:R-:W-:Y:S02]  /*a2b0*/  IADD3 R3, PT, PT, R3, 0x200, R6 ;  /* 0x0000020003037810 */ /* 0x000fe40007ffe006 */
[----:B------:R-:W-:-:S07]  /*a2c0*/  IADD3.X R10, PT, PT, RZ, R7, RZ, P2, !PT ;  /* 0x00000007ff0a7210 */ /* 0x000fce00017fe4ff */
.L_x_342:
[----:B------:R-:W3:Y:S01]  /*a2d0*/  LDS R6, [R0+-0x400] ;  /* 0xfffc000000067984 */ /* 0x000ee20000000800 */
[----:B------:R-:W-:-:S05]  /*a2e0*/  VIADD R5, R5, 0x200 ;  /* 0x0000020005057836 */ /* 0x000fca0000000000 */
[----:B------:R-:W-:Y:S01]  /*a2f0*/  ISETP.GE.AND P2, PT, R5, UR44, PT ;  /* 0x0000002c05007c0c */ /* 0x000fe2000bf46270 */
[----:B---3--:R-:W-:-:S05]  /*a300*/  FMUL.FTZ R13, R6, R11 ;  /* 0x0000000b060d7220 */ /* 0x008fca0000410000 */
[----:B------:R-:W-:-:S04]  /*a310*/  F2FP.F16.F32.PACK_AB R6, RZ, R13 ;  /* 0x0000000dff06723e */ /* 0x000fc800000000ff */
[----:B------:R-:W-:-:S05]  /*a320*/  PRMT R7, R6, 0x7610, R7 ;  /* 0x0000761006077816 */ /* 0x000fca0000000007 */
[----:B------:R0:W-:Y:S04]  /*a330*/  STS.U16 [R3+-0x200], R7 ;  /* 0xfffe000703007388 */ /* 0x0001e80000000400 */
[----:B------:R-:W3:Y:S01]  /*a340*/  LDS R6, [R0+-0x200] ;  /* 0xfffe000000067984 */ /* 0x000ee20000000800 */
[----:B0-----:R-:W-:Y:S01]  /*a350*/  MOV R7, R10 ;  /* 0x0000000a00077202 */ /* 0x001fe20000000f00 */
[----:B---3--:R-:W-:-:S05]  /*a360*/  FMUL.FTZ R15, R6, R11 ;  /* 0x0000000b060f7220 */ /* 0x008fca0000410000 */
[----:B------:R-:W-:-:S04]  /*a370*/  F2FP.F16.F32.PACK_AB R6, RZ, R15 ;  /* 0x0000000fff06723e */ /* 0x000fc800000000ff */
[----:B------:R-:W-:-:S05]  /*a380*/  PRMT R12, R6, 0x7610, R12 ;  /* 0x00007610060c7816 */ /* 0x000fca000000000c */
[----:B------:R-:W-:Y:S04]  /*a390*/  STS.U16 [R3+-0x100], R12 ;  /* 0xffff000c03007388 */ /* 0x000fe80000000400 */
[----:B------:R-:W0:Y:S02]  /*a3a0*/  LDS R6, [R0] ;  /* 0x0000000000067984 */ /* 0x000e240000000800 */
[----:B0-----:R-:W-:-:S05]  /*a3b0*/  FMUL.FTZ R19, R6, R11 ;  /* 0x0000000b06137220 */ /* 0x001fca0000410000 */
[----:B------:R-:W-:-:S05]  /*a3c0*/  F2FP.F16.F32.PACK_AB R6, RZ, R19 ;  /* 0x00000013ff06723e */ /* 0x000fca00000000ff */
[----:B------:R0:W-:Y:S04]  /*a3d0*/  STS.U16 [R3], R6 ;  /* 0x0000000603007388 */ /* 0x0001e80000000400 */
[----:B------:R3:W4:Y:S01]  /*a3e0*/  LDS R8, [R0+0x200] ;  /* 0x0002000000087984 */ /* 0x0007220000000800 */
[----:B0-----:R-:W-:Y:S02]  /*a3f0*/  IMAD.MOV.U32 R6, RZ, RZ, R9 ;  /* 0x000000ffff067224 */ /* 0x001fe400078e0009 */
[----:B---3--:R-:W-:-:S03]  /*a400*/  VIADD R0, R0, 0x800 ;  /* 0x0000080000007836 */ /* 0x008fc60000000000 */
[----:B------:R-:W-:Y:S01]  /*a410*/  @P0 STG.E desc[UR36][R6.64+-0x400], R13 ;  /* 0xfffc000d06000986 */ /* 0x000fe2000c101924 */
[----:B------:R-:W-:Y:S02]  /*a420*/  PLOP3.LUT P0, PT, P1, PT, PT, 0x80, 0x8 ;  /* 0x000000000008781c */ /* 0x000fe40000f0f070 */
[----:B------:R-:W-:-:S04]  /*a430*/  IADD3 R9, P3, PT, R6, 0x800, RZ ;  /* 0x0000080006097810 */ /* 0x000fc80007f7e0ff */
[----:B------:R-:W-:-:S07]  /*a440*/  IADD3.X R10, PT, PT, RZ, R7, RZ, P3, !PT ;  /* 0x00000007ff0a7210 */ /* 0x000fce0001ffe4ff */
[----:B------:R-:W-:Y:S04]  /*a450*/  @P0 STG.E desc[UR36][R6.64+-0x200], R15 ;  /* 0xfffe000f06000986 */ /* 0x000fe8000c101924 */
[----:B------:R-:W-:Y:S01]  /*a460*/  @P0 STG.E desc[UR36][R6.64], R19 ;  /* 0x0000001306000986 */ /* 0x000fe2000c101924 */
[----:B----4-:R-:W-:-:S05]  /*a470*/  FMUL.FTZ R21, R8, R11 ;  /* 0x0000000b08157220 */ /* 0x010fca0000410000 */
[----:B------:R-:W-:Y:S01]  /*a480*/  @P0 STG.E desc[UR36][R6.64+0x200], R21 ;  /* 0x0002001506000986 */ /* 0x000fe2000c101924 */
[----:B------:R-:W-:-:S05]  /*a490*/  F2FP.F16.F32.PACK_AB R8, RZ, R21 ;  /* 0x00000015ff08723e */ /* 0x000fca00000000ff */
[----:B------:R0:W-:Y:S02]  /*a4a0*/  STS.U16 [R3+0x100], R8 ;  /* 0x0001000803007388 */ /* 0x0001e40000000400 */
[----:B0-----:R-:W-:Y:S01]  /*a4b0*/  IADD3 R3, PT, PT, R3, 0x400, RZ ;  /* 0x0000040003037810 */ /* 0x001fe20007ffe0ff */
[----:B------:R-:W-:Y:S06]  /*a4c0*/  @!P2 BRA `(.L_x_342) ;  /* 0xfffffffc0080a947 */ /* 0x000fec000383ffff */
.L_x_338:
[----:B------:R-:W-:Y:S05]  /*a4d0*/  BSYNC.RECONVERGENT B0 ;  /* 0x0000000000007941 */ /* 0x000fea0003800200 */
.L_x_337:
[----:B------:R-:W-:Y:S01]  /*a4e0*/  USHF.R.S32.HI UR4, URZ, 0x1f, UR45 ;  /* 0x0000001fff047899 */ /* 0x000fe2000801142d */
[----:B------:R-:W5:Y:S01]  /*a4f0*/  S2R R14, SR_CgaCtaId ;  /* 0x00000000000e7919 */ /* 0x000f620000008800 */
[----:B------:R-:W1:Y:S01]  /*a500*/  LDCU UR5, c[0x0][0x40c] ;  /* 0x00008180ff0577ac */ /* 0x000e620008000800 */
[----:B------:R-:W-:Y:S01]  /*a510*/  LOP3.LUT R19, R16, 0xf8, RZ, 0xc0, !PT ;  /* 0x000000f810137812 */ /* 0x000fe200078ec0ff */
[----:B0-----:R-:W-:Y:S01]  /*a520*/  IMAD.SHL.U32 R0, R2, 0x10, RZ ;  /* 0x0000001002007824 */ /* 0x001fe200078e00ff */
[----:B----4-:R-:W-:Y:S01]  /*a530*/  MOV R7, 0x400 ;  /* 0x0000040000077802 */ /* 0x010fe20000000f00 */
[----:B------:R-:W-:Y:S01]  /*a540*/  ULEA.HI UR4, UR4, UR45, URZ, 0x2 ;  /* 0x0000002d04047291 */ /* 0x000fe2000f8f10ff */
[----:B------:R-:W-:Y:S01]  /*a550*/  BSSY.RECONVERGENT B0, `(.L_x_343) ;  /* 0x000001a000007945 */ /* 0x000fe20003800200 */
[----:B------:R-:W-:Y:S02]  /*a560*/  CS2R R22, SRZ ;  /* 0x0000000000167805 */ /* 0x000fe4000001ff00 */
[----:B------:R-:W-:-:S02]  /*a570*/  IADD3 R3, PT, PT, R7, 0x220, RZ ;  /* 0x0000022007037810 */ /* 0x000fc40007ffe0ff */
[----:B------:R-:W-:Y:S02]  /*a580*/  CS2R R20, SRZ ;  /* 0x0000000000147805 */ /* 0x000fe4000001ff00 */
[----:B------:R-:W-:Y:S01]  /*a590*/  LOP3.LUT R0, R0, 0x1f0, RZ, 0xc0, !PT ;  /* 0x000001f000007812 */ /* 0x000fe200078ec0ff */
[----:B------:R-:W-:-:S05]  /*a5a0*/  IMAD.U32 R29, RZ, RZ, UR4 ;  /* 0x00000004ff1d7e24 */ /* 0x000fca000f8e00ff */
[----:B------:R-:W-:Y:S02]  /*a5b0*/  LOP3.LUT R29, R29, 0xfffffffc, RZ, 0xc0, !PT ;  /* 0xfffffffc1d1d7812 */ /* 0x000fe400078ec0ff */
[----:B-1----:R-:W-:Y:S02]  /*a5c0*/  MOV R52, UR5 ;  /* 0x0000000500347c02 */ /* 0x002fe40008000f00 */
[----:B------:R-:W-:-:S04]  /*a5d0*/  IADD3 R29, PT, PT, -R29, UR45, RZ ;  /* 0x0000002d1d1d7c10 */ /* 0x000fc8000fffe1ff */
[----:B------:R-:W-:-:S04]  /*a5e0*/  ISETP.NE.AND P0, PT, R4, R29, PT ;  /* 0x0000001d0400720c */ /* 0x000fc80003f05270 */
[----:B------:R-:W-:Y:S02]  /*a5f0*/  ISETP.NE.OR P0, PT, R52, RZ, P0 ;  /* 0x000000ff3400720c */ /* 0x000fe40000705670 */
[----:B-----5:R-:W-:Y:S02]  /*a600*/  LEA R3, R14, R3, 0x18 ;  /* 0x000000030e037211 */ /* 0x020fe400078ec0ff */
[----:B------:R-:W-:-:S03]  /*a610*/  ISETP.GT.U32.OR P0, PT, R19, 0x8f, P0 ;  /* 0x0000008f1300780c */ /* 0x000fc60000704470 */
[----:B------:R-:W-:-:S10]  /*a620*/  IMAD.IADD R12, R3, 0x1, R0 ;  /* 0x00000001030c7824 */ /* 0x000fd400078e0200 */
[----:B------:R-:W-:Y:S05]  /*a630*/  @P0 BRA `(.L_x_344) ;  /* 0x00000000002c0947 */ /* 0x000fea0003800000 */
[----:B------:R-:W0:Y:S01]  /*a640*/  LDCU.64 UR4, c[0x0][0x3b0] ;  /* 0x00007600ff0477ac */ /* 0x000e220008000a00 */
[----:B------:R-:W-:Y:S01]  /*a650*/  HFMA2 R23, -RZ, RZ, 0, 0 ;  /* 0x00000000ff177431 */ /* 0x000fe200000001ff */
[----:B0-----:R-:W-:-:S04]  /*a660*/  UISETP.NE.U32.AND UP0, UPT, UR4, URZ, UPT ;  /* 0x000000ff0400728c */ /* 0x001fc8000bf05070 */
[----:B------:R-:W-:-:S09]  /*a670*/  UISETP.NE.AND.EX UP0, UPT, UR5, URZ, UPT, UP0 ;  /* 0x000000ff0500728c */ /* 0x000fd2000bf05300 */
[----:B------:R-:W-:Y:S05]  /*a680*/  BRA.U !UP0, `(.L_x_345) ;  /* 0x0000000108147547 */ /* 0x000fea000b800000 */
[----:B------:R-:W0:Y:S01]  /*a690*/  LDC.64 R20, c[0x0][0x3b0] ;  /* 0x0000ec00ff147b82 */ /* 0x000e220000000a00 */
[----:B------:R-:W-:-:S04]  /*a6a0*/  IMAD.U32 R0, RZ, RZ, UR46 ;  /* 0x0000002eff007e24 */ /* 0x000fc8000f8e00ff */
[----:B------:R-:W-:-:S04]  /*a6b0*/  IMAD R3, R0, 0x90, R19 ;  /* 0x0000009000037824 */ /* 0x000fc800078e0213 */
[----:B0-----:R-:W-:-:S06]  /*a6c0*/  IMAD.WIDE.U32 R20, R3, 0x2, R20 ;  /* 0x0000000203147825 */ /* 0x001fcc00078e0014 */
[----:B------:R-:W5:Y:S02]  /*a6d0*/  LDG.E.128 R20, desc[UR36][R20.64] ;  /* 0x0000002414147981 */ /* 0x000f64000c1e1d00 */
.L_x_345:
[----:B-----5:R0:W-:Y:S02]  /*a6e0*/  STS.128 [R12], R20 ;  /* 0x000000140c007388 */ /* 0x0201e40000000c00 */
.L_x_344:
[----:B------:R-:W-:Y:S05]  /*a6f0*/  BSYNC.RECONVERGENT B0 ;  /* 0x0000000000007941 */ /* 0x000fea0003800200 */
.L_x_343:
[----:B------:R-:W-:Y:S01]  /*a700*/  ISETP.GT.U32.AND P0, PT, R19, 0x8f, PT ;  /* 0x0000008f1300780c */ /* 0x000fe20003f04070 */
[----:B------:R-:W-:Y:S01]  /*a710*/  BAR.SYNC.DEFER_BLOCKING 0x0 ;  /* 0x0000000000007b1d */ /* 0x000fe20000010000 */
[----:B------:R-:W-:Y:S01]  /*a720*/  HFMA2 R10, -RZ, RZ, 0, 0 ;  /* 0x00000000ff0a7431 */ /* 0x000fe200000001ff */
[----:B------:R-:W-:Y:S01]  /*a730*/  MOV R0, RZ ;  /* 0x000000ff00007202 */ /* 0x000fe20000000f00 */
[----:B------:R-:W-:Y:S01]  /*a740*/  IMAD.MOV.U32 R13, RZ, RZ, RZ ;  /* 0x000000ffff0d7224 */ /* 0x000fe200078e00ff */
[----:B------:R-:W-:Y:S01]  /*a750*/  CS2R R8, SRZ ;  /* 0x0000000000087805 */ /* 0x000fe2000001ff00 */
[----:B------:R-:W-:Y:S01]  /*a760*/  IMAD.MOV.U32 R5, RZ, RZ, RZ ;  /* 0x000000ffff057224 */ /* 0x000fe200078e00ff */
[----:B------:R-:W1:Y:S01]  /*a770*/  LDCU UR14, c[0x0][0x40c] ;  /* 0x00008180ff0e77ac */ /* 0x000e620008000800 */
[----:B------:R-:W-:Y:S01]  /*a780*/  BSSY.RECONVERGENT B0, `(.L_x_346) ;  /* 0x000020c000007945 */ /* 0x000fe20003800200 */
[----:B------:R-:W-:Y:S01]  /*a790*/  MOV R3, RZ ;  /* 0x000000ff00037202 */ /* 0x000fe20000000f00 */
[----:B------:R-:W-:Y:S01]  /*a7a0*/  IMAD.MOV.U32 R6, RZ, RZ, RZ ;  /* 0x000000ffff067224 */ /* 0x000fe200078e00ff */
[----:B------:R-:W4:Y:S02]  /*a7b0*/  LDCU.64 UR8, c[0x0][0x3c8] ;  /* 0x00007900ff0877ac */ /* 0x000f240008000a00 */
[----:B------:R-:W-:Y:S05]  /*a7c0*/  @P0 BRA `(.L_x_347) ;  /* 0x00000020001c0947 */ /* 0x000fea0003800000 */
[----:B------:R-:W5:Y:S01]  /*a7d0*/  LDC R30, c[0x0][0x3f4] ;  /* 0x0000fd00ff1e7b82 */ /* 0x000f620000000800 */
[----:B------:R-:W-:Y:S01]  /*a7e0*/  VIADD R37, R4, UR10 ;  /* 0x0000000a04257c36 */ /* 0x000fe20008000000 */
[----:B------:R-:W-:Y:S01]  /*a7f0*/  IADD3 R7, PT, PT, R7, 0x420, RZ ;  /* 0x0000042007077810 */ /* 0x000fe20007ffe0ff */
[----:B------:R-:W-:Y:S01]  /*a800*/  BSSY.RECONVERGENT B1, `(.L_x_348) ;  /* 0x00000c2000017945 */ /* 0x000fe20003800200 */
[----:B------:R-:W-:Y:S02]  /*a810*/  IMAD.MOV.U32 R0, RZ, RZ, RZ ;  /* 0x000000ffff007224 */ /* 0x000fe400078e00ff */
[----:B------:R-:W-:Y:S02]  /*a820*/  LEA R54, R14, R7, 0x18 ;  /* 0x000000070e367211 */ /* 0x000fe400078ec0ff */
[----:B------:R-:W0:Y:S02]  /*a830*/  LDC.64 R26, c[0x0][0x3c0] ;  /* 0x0000f000ff1a7b82 */ /* 0x000e240000000a00 */
[----:B------:R-:W-:-:S04]  /*a840*/  IADD3 R31, PT, PT, R54, UR7, RZ ;  /* 0x00000007361f7c10 */ /* 0x000fc8000fffe0ff */
[----:B------:R-:W-:Y:S02]  /*a850*/  LEA R28, R4, R31, 0x1 ;  /* 0x0000001f041c7211 */ /* 0x000fe400078e08ff */
[C---:B-----5:R-:W-:Y:S01]  /*a860*/  VIMNMX R16, PT, PT, R30.reuse, UR45, PT ;  /* 0x0000002d1e107c48 */ /* 0x060fe2000bfe0100 */
[C-C-:B------:R-:W-:Y:S02]  /*a870*/  IMAD R25, R30.reuse, UR48, R19.reuse ;  /* 0x000000301e197c24 */ /* 0x140fe4000f8e0213 */
[----:B------:R-:W-:Y:S01]  /*a880*/  IMAD R7, R30, UR6, R19 ;  /* 0x000000061e077c24 */ /* 0x000fe2000f8e0213 */
[----:B------:R-:W-:Y:S01]  /*a890*/  ISETP.GE.AND P0, PT, R37, R16, PT ;  /* 0x000000102500720c */ /* 0x000fe20003f06270 */
[----:B0-----:R-:W-:-:S04]  /*a8a0*/  IMAD.WIDE R24, R25, 0x2, R26 ;  /* 0x0000000219187825 */ /* 0x001fc800078e021a */
[----:B------:R-:W-:-:S08]  /*a8b0*/  IMAD.WIDE R26, R7, 0x2, R26 ;  /* 0x00000002071a7825 */ /* 0x000fd000078e021a */
[----:B------:R-:W-:Y:S05]  /*a8c0*/  @P0 BRA `(.L_x_349) ;  /* 0x0000000800d40947 */ /* 0x000fea0003800000 */
[----:B------:R-:W0:Y:S01]  /*a8d0*/  LDCU UR5, c[0x0][0x3f8] ;  /* 0x00007f00ff0577ac */ /* 0x000e220008000800 */
[----:B------:R-:W-:Y:S01]  /*a8e0*/  IADD3 R35, PT, PT, R37, 0x4, RZ ;  /* 0x0000000425237810 */ /* 0x000fe20007ffe0ff */
[----:B------:R-:W5:Y:S01]  /*a8f0*/  LDC.64 R6, c[0x0][0x458] ;  /* 0x00011600ff067b82 */ /* 0x000f620000000a00 */
[----:B------:R-:W-:Y:S01]  /*a900*/  BSSY.RECONVERGENT B2, `(.L_x_350) ;  /* 0x0000047000027945 */ /* 0x000fe20003800200 */
[----:B------:R-:W-:Y:S01]  /*a910*/  HFMA2 R5, -RZ, RZ, 0, 0 ;  /* 0x00000000ff057431 */ /* 0x000fe200000001ff */
[----:B------:R-:W-:Y:S02]  /*a920*/  VIMNMX R3, PT, PT, R16, R35, !PT ;  /* 0x0000002310037248 */ /* 0x000fe40007fe0100 */
[----:B------:R-:W-:Y:S02]  /*a930*/  CS2R R8, SRZ ;  /* 0x0000000000087805 */ /* 0x000fe4000001ff00 */
[----:B---3--:R-:W-:Y:S01]  /*a940*/  MOV R11, R37 ;  /* 0x00000025000b7202 */ /* 0x008fe20000000f00 */
[----:B------:R-:W-:Y:S01]  /*a950*/  IMAD.MOV.U32 R10, RZ, RZ, RZ ;  /* 0x000000ffff0a7224 */ /* 0x000fe200078e00ff */
[----:B------:R-:W-:Y:S01]  /*a960*/  MOV R13, RZ ;  /* 0x000000ff000d7202 */ /* 0x000fe20000000f00 */
[----:B0-----:R-:W-:-:S02]  /*a970*/  UIMAD UR4, UR38, UR5, UR46 ;  /* 0x00000005260472a4 */ /* 0x001fc4000f8e022e */
[----:B------:R-:W-:-:S04]  /*a980*/  IMAD R14, R30, UR5, RZ ;  /* 0x000000051e0e7c24 */ /* 0x000fc8000f8e02ff */
[----:B------:R-:W-:Y:S02]  /*a990*/  IMAD R30, R14, 0x90, RZ ;  /* 0x000000900e1e7824 */ /* 0x000fe400078e02ff */
[----:B------:R-:W-:Y:S01]  /*a9a0*/  IMAD.U32 R0, RZ, RZ, UR4 ;  /* 0x00000004ff007e24 */ /* 0x000fe2000f8e00ff */
[----:B------:R-:W-:-:S03]  /*a9b0*/  ULOP3.LUT UR4, URZ, UR10, URZ, 0x33, !UPT ;  /* 0x0000000aff047292 */ /* 0x000fc6000f8e33ff */
[----:B------:R-:W-:Y:S02]  /*a9c0*/  IMAD R33, R0, 0x90, R19 ;  /* 0x0000009000217824 */ /* 0x000fe400078e0213 */
[----:B------:R-:W-:Y:S01]  /*a9d0*/  IMAD.MOV.U32 R0, RZ, RZ, RZ ;  /* 0x000000ffff007224 */ /* 0x000fe200078e00ff */
[----:B------:R-:W-:Y:S01]  /*a9e0*/  IADD3 R34, PT, PT, -R4, UR4, R3 ;  /* 0x0000000404227c10 */ /* 0x000fe2000fffe103 */
[----:B-----5:R-:W-:-:S03]  /*a9f0*/  IMAD.WIDE R32, R33, 0x2, R6 ;  /* 0x0000000221207825 */ /* 0x020fc600078e0206 */
[----:B------:R-:W-:Y:S01]  /*aa00*/  LOP3.LUT P0, RZ, R34, 0x4, RZ, 0xc0, !PT ;  /* 0x0000000422ff7812 */ /* 0x000fe2000780c0ff */
[----:B------:R-:W-:Y:S02]  /*aa10*/  IMAD.MOV.U32 R6, RZ, RZ, RZ ;  /* 0x000000ffff067224 */ /* 0x000fe400078e00ff */
[----:B------:R-:W-:-:S10]  /*aa20*/  IMAD.MOV.U32 R3, RZ, RZ, RZ ;  /* 0x000000ffff037224 */ /* 0x000fd400078e00ff */
[----:B------:R-:W-:Y:S05]  /*aa30*/  @P0 BRA `(.L_x_351) ;  /* 0x0000000000cc0947 */ /* 0x000fea0003800000 */
[----:B------:R-:W0:Y:S01]  /*aa40*/  LDCU.64 UR4, c[0x0][0x3c8] ;  /* 0x00007900ff0477ac */ /* 0x000e220008000a00 */
[----:B------:R-:W-:-:S04]  /*aa50*/  IADD3 R0, P0, PT, R37, UR47, RZ ;  /* 0x0000002f25007c10 */ /* 0x000fc8000ff1e0ff */
        /* <DEDUP_REMOVED lines=16> */
[----:B------:R-:W2:Y:S01]  /*ab60*/  @P0 LDG.E.128 R44, desc[UR36][R32.64] ;  /* 0x00000024202c0981 */ /* 0x000ea2000c1e1d00 */
[----:B------:R-:W-:Y:S01]  /*ab70*/  PLOP3.LUT P0, PT, PT, PT, UP0, 0x80, 0x8 ;  /* 0x000000000008781c */ /* 0x000fe20003f0f008 */
[----:B---3--:R-:W-:Y:S01]  /*ab80*/  IMAD R7, R37, 0x90, RZ ;  /* 0x0000009025077824 */ /* 0x008fe200078e02ff */
        /* <DEDUP_REMOVED lines=8> */
[----:B--2---:R-:W-:Y:S02]  /*ac10*/  @P0 HMUL2 R40, R40, R44 ;  /* 0x0000002c28280232 */ /* 0x004fe40000000000 */
[----:B------:R-:W-:-:S02]  /*ac20*/  @P1 HFMA2 R41, R41, R45, -RZ ;  /* 0x0000002d29291231 */ /* 0x000fc400001000ff */
[----:B------:R-:W-:Y:S02]  /*ac30*/  @P2 HMUL2 R42, R42, R46 ;  /* 0x0000002e2a2a2232 */ /* 0x000fe40000000000 */
[----:B------:R-:W-:-:S05]  /*ac40*/  @P3 HFMA2 R43, R43, R47, -RZ ;  /* 0x0000002f2b2b3231 */ /* 0x000fca00001000ff */
[----:B------:R0:W-:Y:S02]  /*ac50*/  STG.E.128 desc[UR36][R6.64], R40 ;  /* 0x0000002806007986 */ /* 0x0001e4000c101d24 */
.L_x_352:
[--C-:B-----5:R-:W-:Y:S02]  /*ac60*/  HADD2.F32 R39, -RZ, R40.reuse.H0_H0 ;  /* 0x20000028ff277230 */ /* 0x120fe40000004100 */
[----:B------:R-:W-:Y:S02]  /*ac70*/  HADD2.F32 R3, -RZ, R40.H1_H1 ;  /* 0x30000028ff037230 */ /* 0x000fe40000004100 */
[--C-:B------:R-:W-:Y:S02]  /*ac80*/  HADD2.F32 R5, -RZ, R41.reuse.H0_H0 ;  /* 0x20000029ff057230 */ /* 0x100fe40000004100 */
[C---:B0--3--:R-:W-:Y:S01]  /*ac90*/  FFMA.FTZ R6, R0.reuse, R39, RZ ;  /* 0x0000002700067223 */ /* 0x049fe200000100ff */
        /* <DEDUP_REMOVED lines=13> */
.L_x_351:
[----:B-1--4-:R-:W-:Y:S05]  /*ad70*/  BSYNC.RECONVERGENT B2 ;  /* 0x0000000000027941 */ /* 0x012fea0003800200 */
.L_x_350:
        /* <DEDUP_REMOVED lines=8> */
.L_x_356:
[----:B------:R-:W-:Y:S02]  /*ae00*/  IADD3 R7, P1, PT, R11, UR47, RZ ;  /* 0x0000002f0b077c10 */ /* 0x000fe4000ff3e0ff */
        /* <DEDUP_REMOVED lines=28> */
.L_x_354:
[----:B------:R-:W-:Y:S05]  /*afd0*/  BSYNC.RECONVERGENT B2 ;  /* 0x0000000000027941 */ /* 0x000fea0003800200 */
.L_x_353:
        /* <DEDUP_REMOVED lines=45> */
.L_x_355:
[----:B------:R1:W3:Y:S01]  /*b2b0*/  LDS.U16 R0, [R36] ;  /* 0x0000000024007984 */ /* 0x0002e20000000400 */
[----:B------:R-:W-:Y:S01]  /*b2c0*/  VIADD R11, R11, 0x8 ;  /* 0x000000080b0b7836 */ /* 0x000fe20000000000 */
[----:B------:R-:W-:Y:S01]  /*b2d0*/  IADD3 R39, PT, PT, R39, 0x480, RZ ;  /* 0x0000048027277810 */ /* 0x000fe20007ffe0ff */
[--C-:B-----5:R-:W-:Y:S02]  /*b2e0*/  HADD2.F32 R3, -RZ, R48.reuse.H0_H0 ;  /* 0x20000030ff037230 */ /* 0x120fe40000004100 */
[----:B------:R-:W-:Y:S01]  /*b2f0*/  HADD2.F32 R5, -RZ, R48.H1_H1 ;  /* 0x30000030ff057230 */ /* 0x000fe20000004100 */
[----:B------:R-:W-:Y:S01]  /*b300*/  ISETP.GE.AND P1, PT, R11, R16, PT ;  /* 0x000000100b00720c */ /* 0x000fe20003f26270 */
[--C-:B0-----:R-:W-:Y:S02]  /*b310*/  HADD2.F32 R7, -RZ, R49.reuse.H0_H0 ;  /* 0x20000031ff077230 */ /* 0x101fe40000004100 */
[----:B------:R-:W-:Y:S02]  /*b320*/  HADD2.F32 R13, -RZ, R50.H1_H1 ;  /* 0x30000032ff0d7230 */ /* 0x000fe40000004100 */
[----:B------:R-:W-:-:S02]  /*b330*/  HADD2.F32 R49, -RZ, R49.H1_H1 ;  /* 0x30000031ff317230 */ /* 0x000fc40000004100 */
        /* <DEDUP_REMOVED lines=14> */
.L_x_349:
[----:B-1--4-:R-:W-:Y:S05]  /*b420*/  BSYNC.RECONVERGENT B1 ;  /* 0x0000000000017941 */ /* 0x012fea0003800200 */
.L_x_348:
        /* <DEDUP_REMOVED lines=9> */
[----:B------:R-:W4:Y:S01]  /*b4c0*/  LDC.64 R14, c[0x0][0x458] ;  /* 0x00011600ff0e7b82 */ /* 0x000f220000000a00 */
[----:B------:R-:W-:-:S04]  /*b4d0*/  IADD3 R7, PT, PT, -R4, UR11, R7 ;  /* 0x0000000b04077c10 */ /* 0x000fc8000fffe107 */
[----:B------:R-:W-:Y:S01]  /*b4e0*/  LOP3.LUT P0, RZ, R7, 0x4, RZ, 0xc0, !PT ;  /* 0x0000000407ff7812 */ /* 0x000fe2000780c0ff */
[----:B0-----:R-:W-:-:S06]  /*b4f0*/  UIMAD UR5, UR38, UR4, UR46 ;  /* 0x00000004260572a4 */ /* 0x001fcc000f8e022e */
[----:B------:R-:W-:Y:S02]  /*b500*/  IMAD.U32 R16, RZ, RZ, UR5 ;  /* 0x00000005ff107e24 */ /* 0x000fe4000f8e00ff */
[----:B-1----:R-:W-:Y:S02]  /*b510*/  IMAD R44, R30, UR4, RZ ;  /* 0x000000041e2c7c24 */ /* 0x002fe4000f8e02ff */
[----:B---3--:R-:W-:-:S04]  /*b520*/  IMAD R11, R16, 0x90, R19 ;  /* 0x00000090100b7824 */ /* 0x008fc800078e0213 */
[----:B----4-:R-:W-:Y:S01]  /*b530*/  IMAD.WIDE R14, R11, 0x2, R14 ;  /* 0x000000020b0e7825 */ /* 0x010fe200078e020e */
        /* <DEDUP_REMOVED lines=28> */
[----:B------:R-:W-:-:S05]  /*b700*/  IADD3 R16, P0, PT, R11, UR47, RZ ;  /* 0x0000002f0b107c10 */ /* 0x000fca000ff1e0ff */
        /* <DEDUP_REMOVED lines=32> */
.L_x_362:
[----:B------:R-:W-:Y:S05]  /*b910*/  BSYNC.RECONVERGENT B3 ;  /* 0x0000000000037941 */ /* 0x000fea0003800200 */
.L_x_361:
        /* <DEDUP_REMOVED lines=17> */
.L_x_360:
[----:B------:R-:W-:Y:S05]  /*ba30*/  BSYNC.RECONVERGENT B2 ;  /* 0x0000000000027941 */ /* 0x000fea0003800200 */
.L_x_359:
[----:B------:R-:W-:-:S13]  /*ba40*/  ISETP.GE.U32.AND P0, PT, R7, 0x4, PT ;  /* 0x000000040700780c */ /* 0x000fda0003f06070 */
[----:B------:R-:W-:Y:S05]  /*ba50*/  @!P0 BRA `(.L_x_358) ;  /* 0x0000000800948947 */ /* 0x000fea0003800000 */
[----:B------:R-:W-:Y:S01]  /*ba60*/  LEA R7, R11, UR7, 0x1 ;  /* 0x000000070b077c11 */ /* 0x000fe2000f8e08ff */
[----:B------:R-:W-:-:S04]  /*ba70*/  IMAD.U32 R16, RZ, RZ, UR10 ;  /* 0x0000000aff107e24 */ /* 0x000fc8000f8e00ff */
[----:B------:R-:W-:Y:S01]  /*ba80*/  IMAD R7, R16, -0x2, R7 ;  /* 0xfffffffe10077824 */ /* 0x000fe200078e0207 */
[C---:B------:R-:W-:Y:S01]  /*ba90*/  IADD3 R16, PT, PT, R11.reuse, 0x4, RZ ;  /* 0x000000040b107810 */ /* 0x040fe20007ffe0ff */
[----:B------:R-:W-:-:S03]  /*baa0*/  IMAD R11, R11, 0x90, RZ ;  /* 0x000000900b0b7824 */ /* 0x000fc600078e02ff */
[----:B------:R-:W-:-:S07]  /*bab0*/  IADD3 R7, PT, PT, R7, 0x8, R54 ;  /* 0x0000000807077810 */ /* 0x000fce0007ffe036 */
.L_x_369:
        /* <DEDUP_REMOVED lines=9> */
[----:B------:R-:W-:Y:S02]  /*bb50*/  ISETP.GE.AND P1, PT, R34, RZ, PT ;  /* 0x000000ff2200720c */ /* 0x000fe40003f26270 */
[----:B------:R-:W-:-:S05]  /*bb60*/  ISETP.NE.AND P2, PT, R47, RZ, PT ;  /* 0x000000ff2f00720c */ /* 0x000fca0003f45270 */
[----:B-1----:R-:W1:Y:S02]  /*bb70*/  MUFU.RCP R36, R36 ;  /* 0x0000002400247308 */ /* 0x002e640000001000 */
[----:B-1----:R-:W-:-:S06]  /*bb80*/  IADD3 R32, PT, PT, R36, 0xffffffe, RZ ;  /* 0x0ffffffe24207810 */ /* 0x002fcc0007ffe0ff */
[----:B------:R1:W3:Y:S02]  /*bb90*/  F2I.FTZ.U32.TRUNC.NTZ R33, R32 ;  /* 0x0000002000217305 */ /* 0x0002e4000021f000 */
[----:B-1----:R-:W-:Y:S02]  /*bba0*/  HFMA2 R32, -RZ, RZ, 0, 0 ;  /* 0x00000000ff207431 */ /* 0x002fe400000001ff */
[----:B---3--:R-:W-:-:S04]  /*bbb0*/  IMAD.MOV R28, RZ, RZ, -R33 ;  /* 0x000000ffff1c7224 */ /* 0x008fc800078e0a21 */
        /* <DEDUP_REMOVED lines=13> */
[C---:B0-----:R-:W-:Y:S01]  /*bc90*/  LEA R34, P0, R30.reuse, UR4, 0x2 ;  /* 0x000000041e227c11 */ /* 0x041fe2000f8010ff */
[----:B------:R-:W0:Y:S03]  /*bca0*/  LDCU UR4, c[0x0][0x40c] ;  /* 0x00008180ff0477ac */ /* 0x000e260008000800 */
[----:B------:R-:W-:-:S06]  /*bcb0*/  LEA.HI.X R35, R30, UR5, R33, 0x2, P0 ;  /* 0x000000051e237c11 */ /* 0x000fcc00080f1421 */
[----:B------:R-:W3:Y:S02]  /*bcc0*/  LDG.E R35, desc[UR36][R34.64] ;  /* 0x0000002422237981 */ /* 0x000ee4000c1e1900 */
[----:B---3--:R-:W-:-:S04]  /*bcd0*/  IMAD R28, R44, R35, R28 ;  /* 0x000000232c1c7224 */ /* 0x008fc800078e021c */
[----:B------:R-:W-:Y:S02]  /*bce0*/  IMAD R33, R28, 0x90, RZ ;  /* 0x000000901c217824 */ /* 0x000fe400078e02ff */
[----:B------:R-:W1:Y:S02]  /*bcf0*/  LDS.U16 R28, [R7+-0x8] ;  /* 0xfffff800071c7984 */ /* 0x000e640000000400 */
[----:B------:R-:W-:-:S05]  /*bd00*/  IMAD.WIDE R32, R33, 0x2, R26 ;  /* 0x0000000221207825 */ /* 0x000fca00078e021a */
[----:B------:R3:W5:Y:S01]  /*bd10*/  LDG.E.128 R36, desc[UR36][R32.64] ;  /* 0x0000002420247981 */ /* 0x000762000c1e1d00 */
[----:B0-----:R-:W-:Y:S01]  /*bd20*/  UISETP.NE.AND UP0, UPT, UR4, URZ, UPT ;  /* 0x000000ff0400728c */ /* 0x001fe2000bf05270 */
[----:B-1----:R-:W-:-:S08]  /*bd30*/  HADD2.F32 R45, -RZ, R28.H0_H0 ;  /* 0x2000001cff2d7230 */ /* 0x002fd00000004100 */
[----:B---3--:R-:W-:Y:S05]  /*bd40*/  BRA.U UP0, `(.L_x_365) ;  /* 0x00000001004c7547 */ /* 0x008fea000b800000 */
        /* <DEDUP_REMOVED lines=19> */
.L_x_365:
        /* <DEDUP_REMOVED lines=16> */
.L_x_364:
[----:B------:R-:W-:Y:S05]  /*bf80*/  BSYNC.RECONVERGENT B2 ;  /* 0x0000000000027941 */ /* 0x000fea0003800200 */
.L_x_363:
[----:B------:R-:W-:Y:S01]  /*bf90*/  ISETP.GE.AND P0, PT, R16, R47, PT ;  /* 0x0000002f1000720c */ /* 0x000fe20003f06270 */
[----:B------:R-:W-:-:S12]  /*bfa0*/  BSSY.RECONVERGENT B2, `(.L_x_366) ;  /* 0x000004a000027945 */ /* 0x000fd80003800200 */
        /* <DEDUP_REMOVED lines=10> */
[----:B-1----:R-:W-:Y:S01]  /*c050*/  MOV R32, RZ ;  /* 0x000000ff00207202 */ /* 0x002fe20000000f00 */
        /* <DEDUP_REMOVED lines=20> */
[----:B------:R-:W1:Y:S02]  /*c1a0*/  LDS.U16 R28, [R7] ;  /* 0x00000000071c7984 */ /* 0x000e640000000400 */
        /* <DEDUP_REMOVED lines=25> */
.L_x_368:
        /* <DEDUP_REMOVED lines=16> */
.L_x_367:
[----:B------:R-:W-:Y:S05]  /*c440*/  BSYNC.RECONVERGENT B2 ;  /* 0x0000000000027941 */ /* 0x000fea0003800200 */
.L_x_366:
[C---:B------:R-:W-:Y:S01]  /*c450*/  VIADD R28, R16.reuse, 0x4 ;  /* 0x00000004101c7836 */ /* 0x040fe20000000000 */
[----:B------:R-:W-:Y:S01]  /*c460*/  IADD3 R16, PT, PT, R16, 0x8, RZ ;  /* 0x0000000810107810 */ /* 0x000fe20007ffe0ff */
[----:B------:R-:W-:Y:S01]  /*c470*/  VIADD R11, R11, 0x480 ;  /* 0x000004800b0b7836 */ /* 0x000fe20000000000 */
[----:B------:R-:W-:Y:S02]  /*c480*/  IADD3 R7, PT, PT, R7, 0x10, RZ ;  /* 0x0000001007077810 */ /* 0x000fe40007ffe0ff */
[----:B------:R-:W-:-:S13]  /*c490*/  ISETP.GE.AND P0, PT, R28, UR45, PT ;  /* 0x0000002d1c007c0c */ /* 0x000fda000bf06270 */
[----:B------:R-:W-:Y:S05]  /*c4a0*/  @!P0 BRA `(.L_x_369) ;  /* 0xfffffff400848947 */ /* 0x000fea000383ffff */
.L_x_358:
[----:B------:R-:W-:Y:S05]  /*c4b0*/  BSYNC.RECONVERGENT B1 ;  /* 0x0000000000017941 */ /* 0x000fea0003800200 */
.L_x_357:
[----:B------:R-:W-:-:S13]  /*c4c0*/  ISETP.NE.AND P0, PT, R4, R29, PT ;  /* 0x0000001d0400720c */ /* 0x000fda0003f05270 */
        /* <DEDUP_REMOVED lines=10> */
[----:B------:R-:W4:Y:S01]  /*c570*/  LDS.U16 R31, [R31+-0x2] ;  /* 0xfffffe001f1f7984 */ /* 0x000f220000000400 */
[----:B-1----:R-:W-:Y:S01]  /*c580*/  UISETP.NE.AND UP0, UPT, UR4, URZ, UPT ;  /* 0x000000ff0400728c */ /* 0x002fe2000bf05270 */
[----:B----4-:R-:W-:-:S08]  /*c590*/  HADD2.F32 R7, -RZ, R31.H0_H0 ;  /* 0x2000001fff077230 */ /* 0x010fd00000004100 */
        /* <DEDUP_REMOVED lines=11> */
[----:B---3--:R-:W-:-:S04]  /*c650*/  @P0 IMAD R11, R12, 0x90, R19 ;  /* 0x000000900c0b0824 */ /* 0x008fc800078e0213 */
        /* <DEDUP_REMOVED lines=14> */
.L_x_370:
[--C-:B---3-5:R-:W-:Y:S02]  /*c740*/  HADD2.F32 R11, -RZ, R32.reuse.H0_H0 ;  /* 0x20000020ff0b7230 */ /* 0x128fe40000004100 */
        /* <DEDUP_REMOVED lines=15> */
.L_x_347:
[----:B-1--4-:R-:W-:Y:S05]  /*c840*/  BSYNC.RECONVERGENT B0 ;  /* 0x0000000000007941 */ /* 0x012fea0003800200 */
.L_x_346:
[----:B------:R-:W-:Y:S01]  /*c850*/  BAR.SYNC.DEFER_BLOCKING 0x0 ;  /* 0x0000000000007b1d */ /* 0x000fe20000010000 */
[----:B------:R-:W-:-:S13]  /*c860*/  ISETP.GT.U32.AND P0, PT, R19, 0x8f, PT ;  /* 0x0000008f1300780c */ /* 0x000fda0003f04070 */
[----:B------:R-:W-:Y:S05]  /*c870*/  @P0 EXIT ;  /* 0x000000000000094d */ /* 0x000fea0003800000 */
[----:B------:R-:W1:Y:S01]  /*c880*/  S2UR UR5, SR_CgaCtaId ;  /* 0x00000000000579c3 */ /* 0x000e620000008800 */
[----:B------:R-:W-:Y:S01]  /*c890*/  LOP3.LUT R7, R2, 0x3c0, RZ, 0xc0, !PT ;  /* 0x000003c002077812 */ /* 0x000fe200078ec0ff */
[----:B------:R-:W-:Y:S01]  /*c8a0*/  UMOV UR4, 0x400 ;  /* 0x0000040000047882 */ /* 0x000fe20000000000 */
[----:B------:R-:W-:Y:S01]  /*c8b0*/  IMAD R4, R4, 0x90, R19 ;  /* 0x0000009004047824 */ /* 0x000fe200078e0213 */
[----:B------:R-:W-:Y:S01]  /*c8c0*/  UIADD3 UR4, UPT, UPT, UR4, 0x420, URZ ;  /* 0x0000042004047890 */ /* 0x000fe2000fffe0ff */
[----:B------:R-:W-:Y:S01]  /*c8d0*/  ISETP.NE.AND P0, PT, R7, 0x40, PT ;  /* 0x000000400700780c */ /* 0x000fe20003f05270 */
[----:B------:R-:W-:Y:S01]  /*c8e0*/  BSSY.RECONVERGENT B0, `(.L_x_371) ;  /* 0x000000d000007945 */ /* 0x000fe20003800200 */
[C---:B---3--:R-:W-:Y:S02]  /*c8f0*/  LOP3.LUT R11, R2.reuse, 0x3e0, RZ, 0xc0, !PT ;  /* 0x000003e0020b7812 */ /* 0x048fe400078ec0ff */
[C---:B------:R-:W-:Y:S02]  /*c900*/  ISETP.GT.U32.AND P1, PT, R2.reuse, 0x3f, PT ;  /* 0x0000003f0200780c */ /* 0x040fe40003f24070 */
[----:B------:R-:W-:-:S02]  /*c910*/  ISETP.GT.U32.AND P3, PT, R2, 0x1f, PT ;  /* 0x0000001f0200780c */ /* 0x000fc40003f64070 */
[----:B------:R-:W-:Y:S01]  /*c920*/  ISETP.NE.AND P2, PT, R11, 0x20, PT ;  /* 0x000000200b00780c */ /* 0x000fe20003f45270 */
[----:B-1----:R-:W-:-:S06]  /*c930*/  ULEA UR4, UR5, UR4, 0x18 ;  /* 0x0000000405047291 */ /* 0x002fcc000f8ec0ff */
[----:B------:R-:W-:Y:S01]  /*c940*/  LEA R4, R4, UR4, 0x1 ;  /* 0x0000000404047c11 */ /* 0x000fe2000f8e08ff */
[----:B------:R-:W-:Y:S06]  /*c950*/  @P0 BRA `(.L_x_372) ;  /* 0x0000000000140947 */ /* 0x000fec0003800000 */
[----:B0-----:R-:W-:Y:S02]  /*c960*/  F2FP.F16.F32.PACK_AB R20, R3, R6 ;  /* 0x000000060314723e */ /* 0x001fe400000000ff */
[----:B------:R-:W-:Y:S02]  /*c970*/  F2FP.F16.F32.PACK_AB R21, R8, R5 ;  /* 0x000000050815723e */ /* 0x000fe400000000ff */
[----:B------:R-:W-:Y:S02]  /*c980*/  F2FP.F16.F32.PACK_AB R22, R10, R9 ;  /* 0x000000090a16723e */ /* 0x000fe400000000ff */
[----:B------:R-:W-:-:S05]  /*c990*/  F2FP.F16.F32.PACK_AB R23, R0, R13 ;  /* 0x0000000d0017723e */ /* 0x000fca00000000ff */
[----:B------:R1:W-:Y:S02]  /*c9a0*/  STS.128 [R4+-0x240], R20 ;  /* 0xfffdc01404007388 */ /* 0x0003e40000000c00 */
.L_x_372:
[----:B------:R-:W-:Y:S05]  /*c9b0*/  BSYNC.RECONVERGENT B0 ;  /* 0x0000000000007941 */ /* 0x000fea0003800200 */
.L_x_371:
[----:B------:R-:W-:Y:S06]  /*c9c0*/  BAR.SYNC.DEFER_BLOCKING 0x0 ;  /* 0x0000000000007b1d */ /* 0x000fec0000010000 */
[----:B------:R-:W-:Y:S04]  /*c9d0*/  BSSY.RECONVERGENT B0, `(.L_x_373) ;  /* 0x0000013000007945 */ /* 0x000fe80003800200 */
[----:B------:R-:W-:Y:S05]  /*c9e0*/  @P1 BRA `(.L_x_374) ;  /* 0x0000000000441947 */ /* 0x000fea0003800000 */
[----:B01----:R-:W0:Y:S02]  /*c9f0*/  LDS.128 R20, [R4] ;  /* 0x0000000004147984 */ /* 0x003e240000000c00 */
        /* <DEDUP_REMOVED lines=16> */
.L_x_374:
[----:B------:R-:W-:Y:S05]  /*cb00*/  BSYNC.RECONVERGENT B0 ;  /* 0x0000000000007941 */ /* 0x000fea0003800200 */
.L_x_373:
[----:B------:R-:W-:Y:S06]  /*cb10*/  BAR.SYNC.DEFER_BLOCKING 0x0 ;  /* 0x0000000000007b1d */ /* 0x000fec0000010000 */
[----:B------:R-:W-:Y:S04]  /*cb20*/  BSSY.RECONVERGENT B0, `(.L_x_375) ;  /* 0x0000007000007945 */ /* 0x000fe80003800200 */
[----:B------:R-:W-:Y:S05]  /*cb30*/  @P2 BRA `(.L_x_376) ;  /* 0x0000000000142947 */ /* 0x000fea0003800000 */
[----:B01----:R-:W-:Y:S02]  /*cb40*/  F2FP.F16.F32.PACK_AB R20, R3, R6 ;  /* 0x000000060314723e */ /* 0x003fe400000000ff */
[----:B------:R-:W-:Y:S02]  /*cb50*/  F2FP.F16.F32.PACK_AB R21, R8, R5 ;  /* 0x000000050815723e */ /* 0x000fe400000000ff */
[----:B------:R-:W-:Y:S02]  /*cb60*/  F2FP.F16.F32.PACK_AB R22, R10, R9 ;  /* 0x000000090a16723e */ /* 0x000fe400000000ff */
[----:B------:R-:W-:-:S05]  /*cb70*/  F2FP.F16.F32.PACK_AB R23, R0, R13 ;  /* 0x0000000d0017723e */ /* 0x000fca00000000ff */
[----:B------:R3:W-:Y:S02]  /*cb80*/  STS.128 [R4+-0x120], R20 ;  /* 0xfffee01404007388 */ /* 0x0007e40000000c00 */
.L_x_376:
[----:B------:R-:W-:Y:S05]  /*cb90*/  BSYNC.RECONVERGENT B0 ;  /* 0x0000000000007941 */ /* 0x000fea0003800200 */
.L_x_375:
[----:B------:R-:W-:Y:S06]  /*cba0*/  BAR.SYNC.DEFER_BLOCKING 0x0 ;  /* 0x0000000000007b1d */ /* 0x000fec0000010000 */
[----:B------:R-:W-:Y:S04]  /*cbb0*/  BSSY.RECONVERGENT B0, `(.L_x_377) ;  /* 0x0000013000007945 */ /* 0x000fe80003800200 */
[----:B------:R-:W-:Y:S05]  /*cbc0*/  @P3 BRA `(.L_x_378) ;  /* 0x0000000000443947 */ /* 0x000fea0003800000 */
[----:B01-3--:R-:W0:Y:S02]  /*cbd0*/  LDS.128 R20, [R4] ;  /* 0x0000000004147984 */ /* 0x00be240000000c00 */
        /* <DEDUP_REMOVED lines=16> */
.L_x_378:
[----:B------:R-:W-:Y:S05]  /*cce0*/  BSYNC.RECONVERGENT B0 ;  /* 0x0000000000007941 */ /* 0x000fea0003800200 */
.L_x_377:
[----:B------:R-:W-:Y:S06]  /*ccf0*/  BAR.SYNC.DEFER_BLOCKING 0x0 ;  /* 0x0000000000007b1d */ /* 0x000fec0000010000 */
[----:B------:R-:W-:Y:S05]  /*cd00*/  @P3 EXIT ;  /* 0x000000000000394d */ /* 0x000fea0003800000 */
[----:B------:R-:W4:Y:S02]  /*cd10*/  LDCU UR4, c[0x0][0x478] ;  /* 0x00008f00ff0477ac */ /* 0x000f240008000800 */
[----:B----4-:R-:W-:-:S09]  /*cd20*/  UISETP.NE.AND UP0, UPT, UR4, 0x2, UPT ;  /* 0x000000020400788c */ /* 0x010fd2000bf05270 */
[----:B------:R-:W-:Y:S05]  /*cd30*/  BRA.U UP0, `(.L_x_379) ;  /* 0x0000000100e07547 */ /* 0x000fea000b800000 */
[----:B------:R-:W4:Y:S01]  /*cd40*/  LDC.64 R14, c[0x0][0x470] ;  /* 0x00011c00ff0e7b82 */ /* 0x000f220000000a00 */
[----:B------:R-:W5:Y:S01]  /*cd50*/  LDCU.64 UR4, c[0x0][0x380] ;  /* 0x00007000ff0477ac */ /* 0x000f620008000a00 */
[----:B----4-:R-:W4:Y:S01]  /*cd60*/  LDG.E R14, desc[UR36][R14.64] ;  /* 0x000000240e0e7981 */ /* 0x010f22000c1e1900 */
[----:B------:R-:W-:Y:S01]  /*cd70*/  IADD3 R19, PT, PT, R19, UR48, RZ ;  /* 0x0000003013137c10 */ /* 0x000fe2000fffe0ff */
[C---:B----4-:R-:W-:Y:S01]  /*cd80*/  FMUL.FTZ R13, R14.reuse, R13 ;  /* 0x0000000d0e0d7220 */ /* 0x050fe20000410000 */
[C---:B------:R-:W-:Y:S01]  /*cd90*/  FMUL.FTZ R10, R14.reuse, R10 ;  /* 0x0000000a0e0a7220 */ /* 0x040fe20000410000 */
[C---:B------:R-:W-:Y:S01]  /*cda0*/  FMUL.FTZ R0, R14.reuse, R0 ;  /* 0x000000000e007220 */ /* 0x040fe20000410000 */
[C---:B------:R-:W-:Y:S01]  /*cdb0*/  FMUL.FTZ R3, R14.reuse, R3 ;  /* 0x000000030e037220 */ /* 0x040fe20000410000 */
[C---:B------:R-:W-:Y:S01]  /*cdc0*/  FMUL.FTZ R5, R14.reuse, R5 ;  /* 0x000000050e057220 */ /* 0x040fe20000410000 */
[C---:B------:R-:W-:Y:S01]  /*cdd0*/  FMUL.FTZ R8, R14.reuse, R8 ;  /* 0x000000080e087220 */ /* 0x040fe20000410000 */
[----:B------:R-:W4:Y:S01]  /*cde0*/  F2I.S8.NTZ R13, R13 ;  /* 0x0000000d000d7305 */ /* 0x000f220000202100 */
[C---:B------:R-:W-:Y:S01]  /*cdf0*/  FMUL.FTZ R9, R14.reuse, R9 ;  /* 0x000000090e097220 */ /* 0x040fe20000410000 */
[----:B------:R-:W-:-:S06]  /*ce00*/  FMUL.FTZ R6, R14, R6 ;  /* 0x000000060e067220 */ /* 0x000fcc0000410000 */
[----:B------:R-:W0:Y:S01]  /*ce10*/  F2I.S8.NTZ R10, R10 ;  /* 0x0000000a000a7305 */ /* 0x000e220000202100 */
[----:B----4-:R-:W-:-:S07]  /*ce20*/  PRMT R2, R13, 0x8880, RZ ;  /* 0x000088800d027816 */ /* 0x010fce00000000ff */
[----:B------:R-:W4:Y:S01]  /*ce30*/  F2I.S8.NTZ R0, R0 ;  /* 0x0000000000007305 */ /* 0x000f220000202100 */
[----:B------:R-:W-:Y:S02]  /*ce40*/  PRMT R2, R2, 0x7710, RZ ;  /* 0x0000771002027816 */ /* 0x000fe400000000ff */
[----:B0-----:R-:W-:-:S05]  /*ce50*/  PRMT R10, R10, 0x8880, RZ ;  /* 0x000088800a0a7816 */ /* 0x001fca00000000ff */
[----:B------:R-:W0:Y:S01]  /*ce60*/  F2I.S8.NTZ R3, R3 ;  /* 0x0000000300037305 */ /* 0x000e220000202100 */
[----:B-1-3--:R-:W-:-:S04]  /*ce70*/  SHF.L.U32 R4, R2, 0x10, RZ ;  /* 0x0000001002047819 */ /* 0x00afc800000006ff */
[----:B------:R-:W-:Y:S02]  /*ce80*/  LOP3.LUT R11, R4, 0xff0000, RZ, 0xc0, !PT ;  /* 0x00ff0000040b7812 */ /* 0x000fe400078ec0ff */
[----:B----4-:R-:W-:Y:S01]  /*ce90*/  PRMT R7, R0, 0x8880, RZ ;  /* 0x0000888000077816 */ /* 0x010fe200000000ff */
[----:B------:R-:W1:Y:S01]  /*cea0*/  F2I.S8.NTZ R5, R5 ;  /* 0x0000000500057305 */ /* 0x000e620000202100 */
[----:B------:R-:W-:Y:S02]  /*ceb0*/  PRMT R0, R10, 0x7710, RZ ;  /* 0x000077100a007816 */ /* 0x000fe400000000ff */
[----:B------:R-:W-:-:S03]  /*cec0*/  PRMT R2, R7, 0x7710, RZ ;  /* 0x0000771007027816 */ /* 0x000fc600000000ff */
[----:B------:R-:W-:Y:S01]  /*ced0*/  IMAD.SHL.U32 R0, R0, 0x100, RZ ;  /* 0x0000010000007824 */ /* 0x000fe200078e00ff */
[----:B------:R-:W-:Y:S01]  /*cee0*/  PRMT R11, R11, 0x4210, R2 ;  /* 0x000042100b0b7816 */ /* 0x000fe20000000002 */
[----:B------:R-:W3:Y:S03]  /*cef0*/  F2I.S8.NTZ R8, R8 ;  /* 0x0000000800087305 */ /* 0x000ee60000202100 */
[----:B------:R-:W-:Y:S02]  /*cf00*/  LOP3.LUT R11, R11, 0xff00, R0, 0xf8, !PT ;  /* 0x0000ff000b0b7812 */ /* 0x000fe400078ef800 */
[----:B0-----:R-:W-:Y:S02]  /*cf10*/  PRMT R0, R3, 0x8880, RZ ;  /* 0x0000888003007816 */ /* 0x001fe400000000ff */
[----:B-1----:R-:W-:Y:S01]  /*cf20*/  PRMT R2, R5, 0x8880, RZ ;  /* 0x0000888005027816 */ /* 0x002fe200000000ff */
[----:B------:R-:W0:Y:S01]  /*cf30*/  F2I.S8.NTZ R9, R9 ;  /* 0x0000000900097305 */ /* 0x000e220000202100 */
[----:B------:R-:W-:-:S02]  /*cf40*/  PRMT R0, R0, 0x7710, RZ ;  /* 0x0000771000007816 */ /* 0x000fc400000000ff */
[----:B------:R-:W-:Y:S02]  /*cf50*/  PRMT R2, R2, 0x7710, RZ ;  /* 0x0000771002027816 */ /* 0x000fe400000000ff */
[----:B------:R-:W-:Y:S02]  /*cf60*/  LOP3.LUT R7, R0, 0xff, RZ, 0xc0, !PT ;  /* 0x000000ff00077812 */ /* 0x000fe400078ec0ff */
[----:B---3--:R-:W-:Y:S01]  /*cf70*/  PRMT R8, R8, 0x8880, RZ ;  /* 0x0000888008087816 */ /* 0x008fe200000000ff */
[----:B------:R-:W1:Y:S01]  /*cf80*/  F2I.S8.NTZ R6, R6 ;  /* 0x0000000600067305 */ /* 0x000e620000202100 */
[----:B------:R-:W-:Y:S02]  /*cf90*/  LOP3.LUT R4, R2, 0xff, RZ, 0xc0, !PT ;  /* 0x000000ff02047812 */ /* 0x000fe400078ec0ff */
[----:B------:R-:W-:Y:S02]  /*cfa0*/  PRMT R3, R8, 0x7710, RZ ;  /* 0x0000771008037816 */ /* 0x000fe400000000ff */
[----:B-----5:R-:W-:Y:S01]  /*cfb0*/  IADD3 R8, P0, PT, R19, UR4, RZ ;  /* 0x0000000413087c10 */ /* 0x020fe2000ff1e0ff */
[----:B------:R-:W-:Y:S01]  /*cfc0*/  IMAD.WIDE.U32 R4, R4, 0x10000, RZ ;  /* 0x0001000004047825 */ /* 0x000fe200078e00ff */
[----:B0-----:R-:W-:-:S02]  /*cfd0*/  PRMT R9, R9, 0x8880, RZ ;  /* 0x0000888009097816 */ /* 0x001fc400000000ff */
        /* <DEDUP_REMOVED lines=14> */
.L_x_379:
        /* <DEDUP_REMOVED lines=12> */
.L_x_248:
[----:B------:R-:W-:Y:S01]  /*d180*/  MOV R12, 0x10 ;  /* 0x00000010000c7802 */ /* 0x000fe20000000f00 */
[----:B------:R-:W-:Y:S01]  /*d190*/  IMAD.MOV.U32 R11, RZ, RZ, 0x1f ;  /* 0x0000001fff0b7424 */ /* 0x000fe200078e00ff */
[----:B------:R-:W-:-:S07]  /*d1a0*/  MOV R15, 0xffffffff ;  /* 0xffffffff000f7802 */ /* 0x000fce0000000f00 */
[----:B-1----:R-:W-:Y:S05]  /*d1b0*/  WARPSYNC.COLLECTIVE R15, `(.L_x_380) ;  /* 0x000000000f087348 */ /* 0x002fea0003c00000 */
[----:B------:R0:W2:Y:S02]  /*d1c0*/  SHFL.BFLY P6, R14, R13, R12, R11 ;  /* 0x0c00000c0d0e7389 */ /* 0x0000a400000c000b */
[----:B012---:R-:W-:Y:S05]  /*d1d0*/  ENDCOLLECTIVE ;  /* 0x000000000000791b */ /* 0x007fea0003800000 */
.L_x_380:
[----:B------:R-:W-:Y:S01]  /*d1e0*/  MOV R12, 0x8 ;  /* 0x00000008000c7802 */ /* 0x000fe20000000f00 */
[----:B------:R-:W-:-:S04]  /*d1f0*/  FADD.FTZ R3, R13, R14 ;  /* 0x0000000e0d037221 */ /* 0x000fc80000010000 */
[----:B------:R-:W-:-:S07]  /*d200*/  IMAD.MOV.U32 R13, RZ, RZ, R3 ;  /* 0x000000ffff0d7224 */ /* 0x000fce00078e0003 */
[----:B------:R-:W-:Y:S05]  /*d210*/  WARPSYNC.COLLECTIVE R15, `(.L_x_381) ;  /* 0x000000000f087348 */ /* 0x000fea0003c00000 */
[----:B------:R0:W1:Y:S02]  /*d220*/  SHFL.BFLY P6, R14, R13, R12, R11 ;  /* 0x0c00000c0d0e7389 */ /* 0x00006400000c000b */
[----:B01----:R-:W-:Y:S05]  /*d230*/  ENDCOLLECTIVE ;  /* 0x000000000000791b */ /* 0x003fea0003800000 */
.L_x_381:
[----:B------:R-:W-:Y:S01]  /*d240*/  MOV R12, 0x4 ;  /* 0x00000004000c7802 */ /* 0x000fe20000000f00 */
[----:B------:R-:W-:-:S04]  /*d250*/  FADD.FTZ R4, R3, R14 ;  /* 0x0000000e03047221 */ /* 0x000fc80000010000 */
[----:B------:R-:W-:-:S07]  /*d260*/  IMAD.MOV.U32 R13, RZ, RZ, R4 ;  /* 0x000000ffff0d7224 */ /* 0x000fce00078e0004 */
[----:B------:R-:W-:Y:S05]  /*d270*/  WARPSYNC.COLLECTIVE R15, `(.L_x_382) ;  /* 0x000000000f087348 */ /* 0x000fea0003c00000 */
[----:B------:R0:W1:Y:S02]  /*d280*/  SHFL.BFLY P6, R14, R13, R12, R11 ;  /* 0x0c00000c0d0e7389 */ /* 0x00006400000c000b */
[----:B01----:R-:W-:Y:S05]  /*d290*/  ENDCOLLECTIVE ;  /* 0x000000000000791b */ /* 0x003fea0003800000 */
.L_x_382:
[----:B------:R-:W-:Y:S01]  /*d2a0*/  MOV R12, 0x2 ;  /* 0x00000002000c7802 */ /* 0x000fe20000000f00 */
[----:B------:R-:W-:-:S04]  /*d2b0*/  FADD.FTZ R5, R4, R14 ;  /* 0x0000000e04057221 */ /* 0x000fc80000010000 */
[----:B------:R-:W-:-:S07]  /*d2c0*/  IMAD.MOV.U32 R13, RZ, RZ, R5 ;  /* 0x000000ffff0d7224 */ /* 0x000fce00078e0005 */
[----:B------:R-:W-:Y:S05]  /*d2d0*/  WARPSYNC.COLLECTIVE R15, `(.L_x_383) ;  /* 0x000000000f087348 */ /* 0x000fea0003c00000 */
[----:B------:R0:W1:Y:S02]  /*d2e0*/  SHFL.BFLY P6, R14, R13, R12, R11 ;  /* 0x0c00000c0d0e7389 */ /* 0x00006400000c000b */
[----:B01----:R-:W-:Y:S05]  /*d2f0*/  ENDCOLLECTIVE ;  /* 0x000000000000791b */ /* 0x003fea0003800000 */
.L_x_383:
[----:B------:R-:W-:Y:S01]  /*d300*/  MOV R12, 0x1 ;  /* 0x00000001000c7802 */ /* 0x000fe20000000f00 */
[----:B------:R-:W-:-:S04]  /*d310*/  FADD.FTZ R6, R5, R14 ;  /* 0x0000000e05067221 */ /* 0x000fc80000010000 */
[----:B------:R-:W-:-:S07]  /*d320*/  IMAD.MOV.U32 R13, RZ, RZ, R6 ;  /* 0x000000ffff0d7224 */ /* 0x000fce00078e0006 */
[----:B------:R-:W-:Y:S05]  /*d330*/  WARPSYNC.COLLECTIVE R15, `(.L_x_384) ;  /* 0x000000000f087348 */ /* 0x000fea0003c00000 */
[----:B------:R0:W1:Y:S02]  /*d340*/  SHFL.BFLY P6, R14, R13, R12, R11 ;  /* 0x0c00000c0d0e7389 */ /* 0x00006400000c000b */
[----:B01----:R-:W-:Y:S05]  /*d350*/  ENDCOLLECTIVE ;  /* 0x000000000000791b */ /* 0x003fea0003800000 */
.L_x_384:
[----:B------:R-:W-:Y:S05]  /*d360*/  BRA `(.L_x_385) ;  /* 0xffffff5c00787947 */ /* 0x000fea000383ffff */
.L_x_316:
[----:B------:R-:W-:Y:S01]  /*d370*/  BSSY B1, `(.L_x_386) ;  /* 0x0000007000017945 */ /* 0x000fe20003800000 */
[----:B------:R-:W-:Y:S01]  /*d380*/  IMAD.MOV.U32 R12, RZ, RZ, 0x1 ;  /* 0x00000001ff0c7424 */ /* 0x000fe200078e00ff */
[----:B------:R-:W-:Y:S01]  /*d390*/  MOV R11, 0x1f ;  /* 0x0000001f000b7802 */ /* 0x000fe20000000f00 */
[----:B------:R-:W-:-:S07]  /*d3a0*/  IMAD.MOV.U32 R15, RZ, RZ, -0x1 ;  /* 0xffffffffff0f7424 */ /* 0x000fce00078e00ff */
[----:B01234-:R-:W-:Y:S05]  /*d3b0*/  WARPSYNC.COLLECTIVE R15, `(.L_x_387) ;  /* 0x000000000f087348 */ /* 0x01ffea0003c00000 */
[----:B------:R0:W0:Y:S02]  /*d3c0*/  SHFL.BFLY P6, R14, R13, R12, R11 ;  /* 0x0c00000c0d0e7389 */ /* 0x00002400000c000b */
[----:B01234-:R-:W-:Y:S05]  /*d3d0*/  ENDCOLLECTIVE ;  /* 0x000000000000791b */ /* 0x01ffea0003800000 */
.L_x_387:
[----:B------:R-:W-:Y:S05]  /*d3e0*/  BSYNC B1 ;  /* 0x0000000000017941 */ /* 0x000fea0003800000 */
.L_x_386:
[----:B------:R-:W-:Y:S05]  /*d3f0*/  BRA `(.L_x_388) ;  /* 0xffffffac00d47947 */ /* 0x000fea000383ffff */
.L_x_320:
[----:B------:R-:W-:Y:S01]  /*d400*/  HFMA2 R11, -RZ, RZ, 0, 1.847743988037109375e-06 ;  /* 0x0000001fff0b7431 */ /* 0x000fe200000001ff */
[----:B------:R-:W-:Y:S01]  /*d410*/  BSSY B0, `(.L_x_389) ;  /* 0x0000007000007945 */ /* 0x000fe20003800000 */
[----:B------:R-:W-:Y:S01]  /*d420*/  MOV R13, R0 ;  /* 0x00000000000d7202 */ /* 0x000fe20000000f00 */
[----:B------:R-:W-:Y:S02]  /*d430*/  IMAD.MOV.U32 R12, RZ, RZ, 0x10 ;  /* 0x00000010ff0c7424 */ /* 0x000fe400078e00ff */
[----:B------:R-:W-:-:S07]  /*d440*/  IMAD.MOV.U32 R15, RZ, RZ, -0x1 ;  /* 0xffffffffff0f7424 */ /* 0x000fce00078e00ff */
[----:B-1234-:R-:W-:Y:S05]  /*d450*/  WARPSYNC.COLLECTIVE R15, `(.L_x_390) ;  /* 0x000000000f087348 */ /* 0x01efea0003c00000 */
[----:B------:R0:W0:Y:S02]  /*d460*/  SHFL.BFLY P6, R14, R13, R12, R11 ;  /* 0x0c00000c0d0e7389 */ /* 0x00002400000c000b */
[----:B01234-:R-:W-:Y:S05]  /*d470*/  ENDCOLLECTIVE ;  /* 0x000000000000791b */ /* 0x01ffea0003800000 */
.L_x_390:
[----:B------:R-:W-:Y:S05]  /*d480*/  BSYNC B0 ;  /* 0x0000000000007941 */ /* 0x000fea0003800000 */
.L_x_389:
[----:B------:R-:W-:Y:S01]  /*d490*/  FMNMX.FTZ R13, R14, R0, !PT ;  /* 0x000000000e0d7209 */ /* 0x000fe20007810000 */
[----:B------:R-:W-:Y:S01]  /*d4a0*/  IMAD.MOV.U32 R11, RZ, RZ, 0x1f ;  /* 0x0000001fff0b7424 */ /* 0x000fe200078e00ff */
[----:B------:R-:W-:Y:S02]  /*d4b0*/  MOV R12, 0x8 ;  /* 0x00000008000c7802 */ /* 0x000fe40000000f00 */
[----:B------:R-:W-:-:S07]  /*d4c0*/  MOV R15, 0xffffffff ;  /* 0xffffffff000f7802 */ /* 0x000fce0000000f00 */
[----:B------:R-:W-:Y:S05]  /*d4d0*/  WARPSYNC.COLLECTIVE R15, `(.L_x_391) ;  /* 0x000000000f087348 */ /* 0x000fea0003c00000 */
[----:B------:R0:W1:Y:S02]  /*d4e0*/  SHFL.BFLY P6, R14, R13, R12, R11 ;  /* 0x0c00000c0d0e7389 */ /* 0x00006400000c000b */
[----:B01----:R-:W-:Y:S05]  /*d4f0*/  ENDCOLLECTIVE ;  /* 0x000000000000791b */ /* 0x003fea0003800000 */
.L_x_391:
[----:B------:R-:W-:Y:S01]  /*d500*/  HFMA2 R12, -RZ, RZ, 0, 2.384185791015625e-07 ;  /* 0x00000004ff0c7431 */ /* 0x000fe200000001ff */
[----:B------:R-:W-:-:S05]  /*d510*/  FMNMX.FTZ R4, R13, R14, !PT ;  /* 0x0000000e0d047209 */ /* 0x000fca0007810000 */
[----:B------:R-:W-:-:S07]  /*d520*/  IMAD.MOV.U32 R13, RZ, RZ, R4 ;  /* 0x000000ffff0d7224 */ /* 0x000fce00078e0004 */
[----:B------:R-:W-:Y:S05]  /*d530*/  WARPSYNC.COLLECTIVE R15, `(.L_x_392) ;  /* 0x000000000f087348 */ /* 0x000fea0003c00000 */
[----:B------:R0:W1:Y:S02]  /*d540*/  SHFL.BFLY P6, R14, R13, R12, R11 ;  /* 0x0c00000c0d0e7389 */ /* 0x00006400000c000b */
[----:B01----:R-:W-:Y:S05]  /*d550*/  ENDCOLLECTIVE ;  /* 0x000000000000791b */ /* 0x003fea0003800000 */
.L_x_392:
[----:B------:R-:W-:Y:S02]  /*d560*/  MOV R12, 0x2 ;  /* 0x00000002000c7802 */ /* 0x000fe40000000f00 */
[----:B------:R-:W-:-:S05]  /*d570*/  FMNMX.FTZ R5, R4, R14, !PT ;  /* 0x0000000e04057209 */ /* 0x000fca0007810000 */
[----:B------:R-:W-:-:S07]  /*d580*/  IMAD.MOV.U32 R13, RZ, RZ, R5 ;  /* 0x000000ffff0d7224 */ /* 0x000fce00078e0005 */
[----:B------:R-:W-:Y:S05]  /*d590*/  WARPSYNC.COLLECTIVE R15, `(.L_x_393) ;  /* 0x000000000f087348 */ /* 0x000fea0003c00000 */
[----:B------:R0:W1:Y:S02]  /*d5a0*/  SHFL.BFLY P6, R14, R13, R12, R11 ;  /* 0x0c00000c0d0e7389 */ /* 0x00006400000c000b */
[----:B01----:R-:W-:Y:S05]  /*d5b0*/  ENDCOLLECTIVE ;  /* 0x000000000000791b */ /* 0x003fea0003800000 */
.L_x_393:
[----:B------:R-:W-:Y:S05]  /*d5c0*/  BRA `(.L_x_394) ;  /* 0xffffffb000087947 */ /* 0x000fea000383ffff */
.L_x_395:
        /* <DEDUP_REMOVED lines=11> */
.L_x_5590:


//--------------------- .text._ZN4mmha33masked_multihead_attention_kernelItLi144ELi256ELi4ELi32ELi64ELb1ELb1EEEv26Multihead_attention_paramsIT_XT5_EE --------------------------
	.section	.text._ZN4mmha33masked_multihead_attention_kernelItLi144ELi256ELi4ELi32ELi64ELb1ELb1EEEv26Multihead_attention_paramsIT_XT5_EE,"ax",@progbits
	.align	128
        .global         _ZN4mmha33masked_multihead_attention_kernelItLi144ELi256ELi4ELi32ELi64ELb1ELb1EEEv26Multihead_attention_paramsIT_XT5_EE
        .type           _ZN4mmha33masked_multihead_attention_kernelItLi144ELi256ELi4ELi32ELi64ELb1ELb1EEEv26Multihead_attention_paramsIT_XT5_EE,@function
        .size           _ZN4mmha33masked_multihead_attention_kernelItLi144ELi256ELi4ELi32ELi64ELb1ELb1EEEv26Multihead_attention_paramsIT_XT5_EE,(.L_x_5591 - _ZN4mmha33masked_multihead_attention_kernelItLi144ELi256ELi4ELi32ELi64ELb1ELb1EEEv26Multihead_attention_paramsIT_XT5_EE)
        .other          _ZN4mmha33masked_multihead_attention_kernelItLi144ELi256ELi4ELi32ELi64ELb1ELb1EEEv26Multihead_attention_paramsIT_XT5_EE,@"STO_CUDA_ENTRY STV_DEFAULT"
_ZN4mmha33masked_multihead_attention_kernelItLi144ELi256ELi4ELi32ELi64ELb1ELb1EEEv26Multihead_attention_paramsIT_XT5_EE:
.text._ZN4mmha33masked_multihead_attention_kernelItLi144ELi256ELi4ELi32ELi64ELb1ELb1EEEv26Multihead_attention_paramsIT_XT5_EE:
[----:B------:R-:W0:Y:S01]  /*0000*/  LDC R1, c[0x0][0x37c] ;  /* 0x0000df00ff017b82 */ /* 0x000e220000000800 */
[----:B------:R-:W1:Y:S01]  /*0010*/  LDCU.64 UR4, c[0x0][0x490] ;  /* 0x00009200ff0477ac */ /* 0x000e620008000a00 */
[----:B------:R-:W2:Y:S01]  /*0020*/  S2R R27, SR_CTAID.Y ;  /* 0x00000000001b7919 */ /* 0x000ea20000002600 */
[----:B------:R-:W3:Y:S01]  /*0030*/  LDCU.64 UR36, c[0x0][0x358] ;  /* 0x00006b00ff2477ac */ /* 0x000ee20008000a00 */
[----:B-1----:R-:W-:-:S04]  /*0040*/  UISETP.NE.U32.AND UP0, UPT, UR4, URZ, UPT ;  /* 0x000000ff0400728c */ /* 0x002fc8000bf05070 */
[----:B------:R-:W-:-:S09]  /*0050*/  UISETP.NE.AND.EX UP0, UPT, UR5, URZ, UPT, UP0 ;  /* 0x000000ff0500728c */ /* 0x000fd2000bf05300 */
[----:B---3--:R-:W-:Y:S05]  /*0060*/  BRA.U !UP0, `(.L_x_396) ;  /* 0x0000000108147547 */ /* 0x008fea000b800000 */
[----:B--2---:R-:W-:-:S04]  /*0070*/  IADD3 R2, P0, PT, R27, UR4, RZ ;  /* 0x000000041b027c10 */ /* 0x004fc8000ff1e0ff */
[----:B------:R-:W-:-:S05]  /*0080*/  IADD3.X R3, PT, PT, RZ, UR5, RZ, P0, !PT ;  /* 0x00000005ff037c10 */ /* 0x000fca00087fe4ff */
[----:B------:R-:W2:Y:S02]  /*0090*/  LDG.E.U8 R2, desc[UR36][R2.64] ;  /* 0x0000002402027981 */ /* 0x000ea4000c1e1100 */
[----:B--2---:R-:W-:-:S13]  /*00a0*/  ISETP.NE.AND P0, PT, R2, 0x1, PT ;  /* 0x000000010200780c */ /* 0x004fda0003f05270 */
[----:B------:R-:W-:Y:S05]  /*00b0*/  @!P0 EXIT ;  /* 0x000000000000894d */ /* 0x000fea0003800000 */
.L_x_396:
[----:B------:R-:W2:Y:S08]  /*00c0*/  LDC.64 R22, c[0x0][0x498] ;  /* 0x00012600ff167b82 */ /* 0x000eb00000000a00 */
[----:B------:R-:W1:Y:S08]  /*00d0*/  LDC R6, c[0x0][0x3f0] ;  /* 0x0000fc00ff067b82 */ /* 0x000e700000000800 */
[----:B------:R-:W3:Y:S01]  /*00e0*/  LDC.64 R8, c[0x0][0x460] ;  /* 0x00011800ff087b82 */ /* 0x000ee20000000a00 */
[----:B--2---:R-:W-:-:S07]  /*00f0*/  IMAD.WIDE.U32 R22, R27, 0x4, R22 ;  /* 0x000000041b167825 */ /* 0x004fce00078e0016 */
[----:B------:R-:W2:Y:S01]  /*0100*/  LDC R20, c[0x0][0x3f4] ;  /* 0x0000fd00ff147b82 */ /* 0x000ea20000000800 */
[----:B------:R-:W4:Y:S01]  /*0110*/  LDG.E R22, desc[UR36][R22.64] ;  /* 0x0000002416167981 */ /* 0x000f22000c1e1900 */
[----:B-1----:R-:W-:Y:S01]  /*0120*/  IABS R5, R6 ;  /* 0x0000000600057213 */ /* 0x002fe20000000000 */
[----:B------:R-:W-:Y:S01]  /*0130*/  HFMA2 R19, -RZ, RZ, 0, 0 ;  /* 0x00000000ff137431 */ /* 0x000fe200000001ff */
[----:B------:R-:W1:Y:S04]  /*0140*/  S2R R36, SR_CTAID.X ;  /* 0x0000000000247919 */ /* 0x000e680000002500 */
[----:B------:R-:W1:Y:S01]  /*0150*/  LDC R16, c[0x0][0x3f8] ;  /* 0x0000fe00ff107b82 */ /* 0x000e620000000800 */
[----:B------:R-:W0:Y:S08]  /*0160*/  I2F.RP R0, R5 ;  /* 0x0000000500007306 */ /* 0x000e300000209400 */
[----:B0-----:R-:W0:Y:S02]  /*0170*/  MUFU.RCP R0, R0 ;  /* 0x0000000000007308 */ /* 0x001e240000001000 */
[----:B0-----:R-:W-:-:S06]  /*0180*/  VIADD R2, R0, 0xffffffe ;  /* 0x0ffffffe00027836 */ /* 0x001fcc0000000000 */
[----:B------:R0:W3:Y:S02]  /*0190*/  F2I.FTZ.U32.TRUNC.NTZ R3, R2 ;  /* 0x0000000200037305 */ /* 0x0000e4000021f000 */
[----:B0-----:R-:W-:Y:S01]  /*01a0*/  IMAD.MOV.U32 R2, RZ, RZ, RZ ;  /* 0x000000ffff027224 */ /* 0x001fe200078e00ff */
[----:B---3--:R-:W-:-:S05]  /*01b0*/  IADD3 R4, PT, PT, RZ, -R3, RZ ;  /* 0x80000003ff047210 */ /* 0x008fca0007ffe0ff */
[----:B------:R-:W-:Y:S01]  /*01c0*/  IMAD R7, R4, R5, RZ ;  /* 0x0000000504077224 */ /* 0x000fe200078e02ff */
[----:B------:R-:W-:-:S03]  /*01d0*/  IABS R4, R27 ;  /* 0x0000001b00047213 */ /* 0x000fc60000000000 */
[----:B------:R-:W-:-:S06]  /*01e0*/  IMAD.HI.U32 R3, R3, R7, R2 ;  /* 0x0000000703037227 */ /* 0x000fcc00078e0002 */
[----:B------:R-:W-:Y:S02]  /*01f0*/  IMAD.HI.U32 R0, R3, R4, RZ ;  /* 0x0000000403007227 */ /* 0x000fe400078e00ff */
[----:B------:R-:W0:Y:S03]  /*0200*/  LDC R3, c[0x0][0x40c] ;  /* 0x00010300ff037b82 */ /* 0x000e260000000800 */
[----:B------:R-:W-:-:S05]  /*0210*/  IADD3 R2, PT, PT, -R0, RZ, RZ ;  /* 0x000000ff00027210 */ /* 0x000fca0007ffe1ff */
[----:B------:R-:W-:-:S05]  /*0220*/  IMAD R2, R5, R2, R4 ;  /* 0x0000000205027224 */ /* 0x000fca00078e0204 */
[----:B------:R-:W-:Y:S02]  /*0230*/  ISETP.GT.U32.AND P1, PT, R5, R2, PT ;  /* 0x000000020500720c */ /* 0x000fe40003f24070 */
[----:B------:R-:W-:-:S04]  /*0240*/  ISETP.NE.U32.AND P0, PT, R8, RZ, PT ;  /* 0x000000ff0800720c */ /* 0x000fc80003f05070 */
[----:B------:R-:W-:-:S07]  /*0250*/  ISETP.NE.AND.EX P0, PT, R9, RZ, PT, P0 ;  /* 0x000000ff0900720c */ /* 0x000fce0003f05300 */
[----:B------:R-:W-:Y:S01]  /*0260*/  @!P1 IMAD.IADD R2, R2, 0x1, -R5 ;  /* 0x0000000102029824 */ /* 0x000fe200078e0a05 */
[----:B0-----:R-:W-:-:S04]  /*0270*/  ISETP.EQ.AND P5, PT, R3, RZ, P0 ;  /* 0x000000ff0300720c */ /* 0x001fc800007a2270 */
[----:B------:R-:W-:Y:S02]  /*0280*/  ISETP.GE.U32.AND P0, PT, R2, R5, PT ;  /* 0x000000050200720c */ /* 0x000fe40003f06070 */
[----:B------:R-:W-:Y:S02]  /*0290*/  @!P1 IADD3 R0, PT, PT, R0, 0x1, RZ ;  /* 0x0000000100009810 */ /* 0x000fe40007ffe0ff */
[----:B--2---:R-:W-:Y:S02]  /*02a0*/  IABS R8, R20 ;  /* 0x0000001400087213 */ /* 0x004fe40000000000 */
[----:B------:R-:W-:-:S03]  /*02b0*/  LOP3.LUT R7, R27, R6, RZ, 0x3c, !PT ;  /* 0x000000061b077212 */ /* 0x000fc600078e3cff */
[----:B------:R-:W0:Y:S04]  /*02c0*/  @P5 LDC.64 R4, c[0x0][0x460] ;  /* 0x00011800ff045b82 */ /* 0x000e280000000a00 */
[----:B------:R-:W-:-:S05]  /*02d0*/  @P0 VIADD R0, R0, 0x1 ;  /* 0x0000000100000836 */ /* 0x000fca0000000000 */
[----:B------:R-:W-:Y:S02]  /*02e0*/  MOV R37, R0 ;  /* 0x0000000000257202 */ /* 0x000fe40000000f00 */
[----:B------:R-:W2:Y:S01]  /*02f0*/  I2F.RP R0, R8 ;  /* 0x0000000800007306 */ /* 0x000ea20000209400 */
[----:B------:R-:W-:Y:S02]  /*0300*/  ISETP.GE.AND P2, PT, R7, RZ, PT ;  /* 0x000000ff0700720c */ /* 0x000fe40003f46270 */
[----:B------:R-:W-:-:S05]  /*0310*/  ISETP.NE.AND P1, PT, R6, RZ, PT ;  /* 0x000000ff0600720c */ /* 0x000fca0003f25270 */
[----:B--2---:R-:W2:Y:S06]  /*0320*/  MUFU.RCP R0, R0 ;  /* 0x0000000000007308 */ /* 0x004eac0000001000 */
[----:B------:R-:W-:Y:S02]  /*0330*/  @!P2 IMAD.MOV R37, RZ, RZ, -R37 ;  /* 0x000000ffff25a224 */ /* 0x000fe400078e0a25 */
[----:B------:R-:W-:Y:S01]  /*0340*/  @!P1 LOP3.LUT R37, RZ, R6, RZ, 0x33, !PT ;  /* 0x00000006ff259212 */ /* 0x000fe200078e33ff */
[----:B--2---:R-:W-:-:S04]  /*0350*/  VIADD R6, R0, 0xffffffe ;  /* 0x0ffffffe00067836 */ /* 0x004fc80000000000 */
[----:B0-----:R-:W-:Y:S01]  /*0360*/  @P5 IMAD.WIDE R4, R37, 0x4, R4 ;  /* 0x0000000425045825 */ /* 0x001fe200078e0204 */
[----:B------:R-:W0:Y:S01]  /*0370*/  S2R R18, SR_TID.X ;  /* 0x0000000000127919 */ /* 0x000e220000002100 */
[----:B------:R2:W3:Y:S01]  /*0380*/  F2I.FTZ.U32.TRUNC.NTZ R7, R6 ;  /* 0x0000000600077305 */ /* 0x0004e2000021f000 */
[----:B------:R-:W1:Y:S02]  /*0390*/  LDC R0, c[0x0][0x3e8] ;  /* 0x0000fa00ff007b82 */ /* 0x000e640000000800 */
[----:B------:R3:W5:Y:S01]  /*03a0*/  @P5 LDG.E R19, desc[UR36][R4.64] ;  /* 0x0000002404135981 */ /* 0x000762000c1e1900 */
[----:B--2---:R-:W-:Y:S02]  /*03b0*/  MOV R6, RZ ;  /* 0x000000ff00067202 */ /* 0x004fe40000000f00 */
[----:B---3--:R-:W-:-:S05]  /*03c0*/  IADD3 R9, PT, PT, RZ, -R7, RZ ;  /* 0x80000007ff097210 */ /* 0x008fca0007ffe0ff */
[----:B------:R-:W-:-:S04]  /*03d0*/  IMAD R5, R9, R8, RZ ;  /* 0x0000000809057224 */ /* 0x000fc800078e02ff */
[----:B------:R-:W-:Y:S01]  /*03e0*/  IMAD.HI.U32 R7, R7, R5, R6 ;  /* 0x0000000507077227 */ /* 0x000fe200078e0006 */
[----:B-1----:R-:W-:Y:S02]  /*03f0*/  ISETP.NE.AND P1, PT, R0, RZ, PT ;  /* 0x000000ff0000720c */ /* 0x002fe40003f25270 */
[C---:B0-----:R-:W-:Y:S01]  /*0400*/  ISETP.GT.U32.AND P4, PT, R18.reuse, 0x11, PT ;  /* 0x000000111200780c */ /* 0x041fe20003f84070 */
[C---:B------:R-:W-:Y:S01]  /*0410*/  IMAD R38, R27.reuse, R16, R36 ;  /* 0x000000101b267224 */ /* 0x040fe200078e0224 */
[----:B------:R-:W-:Y:S01]  /*0420*/  SHF.L.U32 R39, R18, 0x3, RZ ;  /* 0x0000000312277819 */ /* 0x000fe200000006ff */
[----:B------:R-:W-:Y:S08]  /*0430*/  BSSY.RECONVERGENT B0, `(.L_x_397) ;  /* 0x0000053000007945 */ /* 0x000ff00003800200 */
[----:B------:R-:W-:Y:S01]  /*0440*/  @P1 IMAD R5, R27, R0, RZ ;  /* 0x000000001b051224 */ /* 0x000fe200078e02ff */
[----:B------:R-:W-:Y:S01]  /*0450*/  P2R R2, PR, RZ, 0x20 ;  /* 0x00000020ff027803 */ /* 0x000fe20000000000 */
[----:B------:R-:W-:Y:S01]  /*0460*/  @!P1 IMAD R0, R38, 0x90, RZ ;  /* 0x0000009026009824 */ /* 0x000fe200078e02ff */
[----:B------:R-:W-:Y:S01]  /*0470*/  CS2R R34, SRZ ;  /* 0x0000000000227805 */ /* 0x000fe2000001ff00 */
[C---:B------:R-:W-:Y:S01]  /*0480*/  @P1 IMAD R0, R36.reuse, 0x90, R5 ;  /* 0x0000009024001824 */ /* 0x040fe200078e0205 */
[----:B------:R-:W-:Y:S01]  /*0490*/  CS2R R32, SRZ ;  /* 0x0000000000207805 */ /* 0x000fe2000001ff00 */
[----:B------:R-:W-:-:S02]  /*04a0*/  IMAD R15, R36, 0x90, R39 ;  /* 0x00000090240f7824 */ /* 0x000fc400078e0227 */
[----:B------:R-:W-:Y:S02]  /*04b0*/  IMAD R37, R37, R16, RZ ;  /* 0x0000001025257224 */ /* 0x000fe400078e02ff */
[----:B----4-:R-:W-:-:S05]  /*04c0*/  VIADD R67, R22, 0xffffffff ;  /* 0xffffffff16437836 */ /* 0x010fca0000000000 */
[----:B------:R-:W-:-:S05]  /*04d0*/  IABS R17, R67 ;  /* 0x0000004300117213 */ /* 0x000fca0000000000 */
[----:B------:R-:W-:-:S04]  /*04e0*/  IMAD.HI.U32 R7, R7, R17, RZ ;  /* 0x0000001107077227 */ /* 0x000fc800078e00ff */
[----:B------:R-:W-:-:S04]  /*04f0*/  IMAD.MOV R7, RZ, RZ, -R7 ;  /* 0x000000ffff077224 */ /* 0x000fc800078e0a07 */
[----:B------:R-:W-:-:S05]  /*0500*/  IMAD R17, R8, R7, R17 ;  /* 0x0000000708117224 */ /* 0x000fca00078e0211 */
[----:B------:R-:W-:Y:S02]  /*0510*/  ISETP.GT.U32.AND P0, PT, R8, R17, PT ;  /* 0x000000110800720c */ /* 0x000fe40003f04070 */
[----:B------:R-:W-:-:S11]  /*0520*/  ISETP.GE.AND P3, PT, R67, RZ, PT ;  /* 0x000000ff4300720c */ /* 0x000fd60003f66270 */
[----:B------:R-:W-:-:S04]  /*0530*/  @!P0 IADD3 R17, PT, PT, R17, -R8, RZ ;  /* 0x8000000811118210 */ /* 0x000fc80007ffe0ff */
[----:B------:R-:W-:Y:S02]  /*0540*/  ISETP.GT.U32.AND P2, PT, R8, R17, PT ;  /* 0x000000110800720c */ /* 0x000fe40003f44070 */
[----:B------:R-:W-:-:S11]  /*0550*/  ISETP.NE.AND P0, PT, R20, RZ, PT ;  /* 0x000000ff1400720c */ /* 0x000fd60003f05270 */
[----:B------:R-:W-:-:S04]  /*0560*/  @!P2 IMAD.IADD R17, R17, 0x1, -R8 ;  /* 0x000000011111a824 */ /* 0x000fc800078e0a08 */
[----:B------:R-:W-:Y:S01]  /*0570*/  @!P3 IMAD.MOV R17, RZ, RZ, -R17 ;  /* 0x000000ffff11b224 */ /* 0x000fe200078e0a11 */
[----:B------:R-:W-:Y:S01]  /*0580*/  @!P0 LOP3.LUT R17, RZ, R20, RZ, 0x33, !PT ;  /* 0x00000014ff118212 */ /* 0x000fe200078e33ff */
[----:B------:R-:W-:Y:S06]  /*0590*/  @P4 BRA `(.L_x_398) ;  /* 0x0000000000f04947 */ /* 0x000fec0003800000 */
[----:B------:R-:W0:Y:S01]  /*05a0*/  LDCU UR4, c[0x0][0x478] ;  /* 0x00008f00ff0477ac */ /* 0x000e220008000800 */
[----:B------:R-:W-:Y:S01]  /*05b0*/  IADD3 R5, PT, PT, R39, R0, RZ ;  /* 0x0000000027057210 */ /* 0x000fe20007ffe0ff */
        /* <DEDUP_REMOVED lines=55> */
.L_x_399:
[----:B------:R-:W0:Y:S02]  /*0930*/  LDC.64 R32, c[0x0][0x388] ;  /* 0x0000e200ff207b82 */ /* 0x000e240000000a00 */
[----:B0-----:R-:W-:-:S06]  /*0940*/  IMAD.WIDE R32, R5, 0x2, R32 ;  /* 0x0000000205207825 */ /* 0x001fcc00078e0220 */
[----:B------:R-:W5:Y:S02]  /*0950*/  LDG.E.128 R32, desc[UR36][R32.64] ;  /* 0x0000002420207981 */ /* 0x000f64000c1e1d00 */
.L_x_398:
[----:B------:R-:W-:Y:S05]  /*0960*/  BSYNC.RECONVERGENT B0 ;  /* 0x0000000000007941 */ /* 0x000fea0003800200 */
.L_x_397:
[----:B------:R-:W0:Y:S01]  /*0970*/  LDCU.64 UR4, c[0x0][0x390] ;  /* 0x00007200ff0477ac */ /* 0x000e220008000a00 */
[----:B------:R-:W1:Y:S01]  /*0980*/  LDC.64 R4, c[0x0][0x418] ;  /* 0x00010600ff047b82 */ /* 0x000e620000000a00 */
[C---:B------:R-:W-:Y:S01]  /*0990*/  ISETP.GT.U32.OR P3, PT, R18.reuse, 0x1f, !P5 ;  /* 0x0000001f1200780c */ /* 0x040fe20006f64470 */
[----:B------:R-:W-:Y:S01]  /*09a0*/  @!P4 IMAD R0, R18, R20, R67 ;  /* 0x000000141200c224 */ /* 0x000fe200078e0243 */
[----:B------:R-:W2:Y:S01]  /*09b0*/  LDCU.64 UR6, c[0x0][0x3a0] ;  /* 0x00007400ff0677ac */ /* 0x000ea20008000a00 */
[----:B------:R-:W-:Y:S01]  /*09c0*/  IMAD R38, R38, 0x90, RZ ;  /* 0x0000009026267824 */ /* 0x000fe200078e02ff */
[----:B------:R-:W-:Y:S02]  /*09d0*/  CS2R R42, SRZ ;  /* 0x00000000002a7805 */ /* 0x000fe4000001ff00 */
[----:B------:R-:W-:Y:S02]  /*09e0*/  CS2R R40, SRZ ;  /* 0x0000000000287805 */ /* 0x000fe4000001ff00 */
[----:B------:R-:W-:-:S02]  /*09f0*/  @!P4 SHF.L.U32 R21, R0, 0x3, RZ ;  /* 0x000000030015c819 */ /* 0x000fc400000006ff */
[----:B------:R-:W-:Y:S02]  /*0a00*/  CS2R R24, SRZ ;  /* 0x0000000000187805 */ /* 0x000fe4000001ff00 */
[----:B------:R-:W-:Y:S01]  /*0a10*/  CS2R R30, SRZ ;  /* 0x00000000001e7805 */ /* 0x000fe2000001ff00 */
[----:B------:R-:W-:Y:S01]  /*0a20*/  @!P4 IMAD R21, R38, R20, R21 ;  /* 0x000000142615c224 */ /* 0x000fe200078e0215 */
[----:B------:R-:W3:Y:S01]  /*0a30*/  @!P3 LDC.64 R10, c[0x0][0x450] ;  /* 0x00011400ff0abb82 */ /* 0x000ee20000000a00 */
[----:B-----5:R-:W-:Y:S01]  /*0a40*/  @!P3 IMAD R0, R19, R16, RZ ;  /* 0x000000101300b224 */ /* 0x020fe200078e02ff */
[----:B0-----:R-:W-:Y:S02]  /*0a50*/  ISETP.NE.U32.AND P1, PT, RZ, UR4, PT ;  /* 0x00000004ff007c0c */ /* 0x001fe4000bf25070 */
[----:B------:R-:W-:Y:S02]  /*0a60*/  CS2R R28, SRZ ;  /* 0x00000000001c7805 */ /* 0x000fe4000001ff00 */
[----:B--2---:R-:W-:-:S02]  /*0a70*/  ISETP.NE.U32.AND P2, PT, RZ, UR6, PT ;  /* 0x00000006ff007c0c */ /* 0x004fc4000bf45070 */
[----:B-1----:R-:W-:Y:S01]  /*0a80*/  ISETP.NE.U32.AND P0, PT, R4, RZ, PT ;  /* 0x000000ff0400720c */ /* 0x002fe20003f05070 */
[----:B------:R-:W-:Y:S01]  /*0a90*/  @!P3 IMAD R23, R0, 0x90, R15 ;  /* 0x000000900017b824 */ /* 0x000fe200078e020f */
[----:B------:R-:W-:Y:S01]  /*0aa0*/  ISETP.NE.AND.EX P1, PT, RZ, UR5, PT, P1 ;  /* 0x00000005ff007c0c */ /* 0x000fe2000bf25310 */
[----:B------:R-:W0:Y:S01]  /*0ab0*/  LDCU.U8 UR4, c[0x0][0x404] ;  /* 0x00008080ff0477ac */ /* 0x000e220008000000 */
[----:B------:R-:W-:Y:S02]  /*0ac0*/  ISETP.NE.AND.EX P2, PT, RZ, UR7, PT, P2 ;  /* 0x00000007ff007c0c */ /* 0x000fe4000bf45320 */
[C---:B------:R-:W-:Y:S02]  /*0ad0*/  ISETP.GT.U32.OR P1, PT, R18.reuse, 0x11, !P1 ;  /* 0x000000111200780c */ /* 0x040fe40004f24470 */
[----:B------:R-:W-:Y:S02]  /*0ae0*/  ISETP.GT.U32.OR P2, PT, R18, 0x11, !P2 ;  /* 0x000000111200780c */ /* 0x000fe40005744470 */
[----:B------:R-:W-:-:S02]  /*0af0*/  ISETP.NE.AND.EX P0, PT, R5, RZ, PT, P0 ;  /* 0x000000ff0500720c */ /* 0x000fc40003f05300 */
[----:B------:R-:W-:Y:S01]  /*0b00*/  ISETP.NE.OR P2, PT, R3, RZ, P2 ;  /* 0x000000ff0300720c */ /* 0x000fe20001745670 */
[----:B------:R-:W1:Y:S08]  /*0b10*/  @!P4 LDC.64 R4, c[0x0][0x3b8] ;  /* 0x0000ee00ff04cb82 */ /* 0x000e700000000a00 */
[----:B------:R-:W2:Y:S08]  /*0b20*/  @!P1 LDC.64 R6, c[0x0][0x390] ;  /* 0x0000e400ff069b82 */ /* 0x000eb00000000a00 */
[----:B------:R-:W4:Y:S08]  /*0b30*/  @P0 LDC.64 R12, c[0x0][0x418] ;  /* 0x00010600ff0c0b82 */ /* 0x000f300000000a00 */
[----:B------:R-:W0:Y:S01]  /*0b40*/  @!P2 LDC.64 R8, c[0x0][0x3a0] ;  /* 0x0000e800ff08ab82 */ /* 0x000e220000000a00 */
[----:B-1----:R-:W-:-:S04]  /*0b50*/  @!P4 IMAD.WIDE R4, R21, 0x2, R4 ;  /* 0x000000021504c825 */ /* 0x002fc800078e0204 */
[----:B--2---:R-:W-:-:S04]  /*0b60*/  @!P1 IMAD.WIDE.U32 R6, R15, 0x2, R6 ;  /* 0x000000020f069825 */ /* 0x004fc800078e0006 */
[----:B---3--:R-:W-:Y:S01]  /*0b70*/  @!P3 IMAD.WIDE R10, R23, 0x2, R10 ;  /* 0x00000002170ab825 */ /* 0x008fe200078e020a */
[----:B------:R1:W2:Y:S03]  /*0b80*/  @!P1 LDG.E.128 R40, desc[UR36][R6.64] ;  /* 0x0000002406289981 */ /* 0x0002a6000c1e1d00 */
[----:B----4-:R-:W-:Y:S01]  /*0b90*/  @P0 IMAD.WIDE.U32 R12, R27, 0x4, R12 ;  /* 0x000000041b0c0825 */ /* 0x010fe200078e000c */
[----:B------:R-:W-:Y:S01]  /*0ba0*/  CS2R R26, SRZ ;  /* 0x00000000001a7805 */ /* 0x000fe2000001ff00 */
[----:B------:R3:W5:Y:S05]  /*0bb0*/  @!P3 LDG.E.128 R44, desc[UR36][R10.64] ;  /* 0x000000240a2cb981 */ /* 0x00076a000c1e1d00 */
[----:B------:R3:W5:Y:S01]  /*0bc0*/  @!P4 LDG.E.128 R24, desc[UR36][R4.64] ;  /* 0x000000240418c981 */ /* 0x000762000c1e1d00 */
[----:B0-----:R-:W-:Y:S01]  /*0bd0*/  @!P2 IMAD.WIDE.U32 R8, R15, 0x2, R8 ;  /* 0x000000020f08a825 */ /* 0x001fe200078e0008 */
[----:B-1----:R-:W0:Y:S04]  /*0be0*/  LDC R6, c[0x0][0x400] ;  /* 0x00010000ff067b82 */ /* 0x002e280000000800 */
[----:B------:R3:W5:Y:S01]  /*0bf0*/  @!P2 LDG.E.128 R28, desc[UR36][R8.64] ;  /* 0x00000024081ca981 */ /* 0x000762000c1e1d00 */
[----:B------:R-:W-:Y:S01]  /*0c00*/  ISETP.NE.AND P1, PT, R3, RZ, PT ;  /* 0x000000ff0300720c */ /* 0x000fe20003f25270 */
[----:B------:R-:W-:-:S06]  /*0c10*/  IMAD.MOV.U32 R16, RZ, RZ, RZ ;  /* 0x000000ffff107224 */ /* 0x000fcc00078e00ff */
[----:B------:R3:W5:Y:S01]  /*0c20*/  @P0 LDG.E R16, desc[UR36][R12.64] ;  /* 0x000000240c100981 */ /* 0x000762000c1e1900 */
[----:B------:R-:W-:-:S04]  /*0c30*/  ISETP.NE.AND P0, PT, RZ, UR4, PT ;  /* 0x00000004ff007c0c */ /* 0x000fc8000bf05270 */
[----:B0-----:R-:W-:Y:S01]  /*0c40*/  ISETP.LT.OR P0, PT, R6, 0x1, P0 ;  /* 0x000000010600780c */ /* 0x001fe20000701670 */
[----:B--2---:R-:W-:Y:S02]  /*0c50*/  HFMA2 R32, R32, 1, 1, R40 ;  /* 0x3c003c0020207831 */ /* 0x004fe40000000028 */
[----:B------:R-:W-:Y:S02]  /*0c60*/  HFMA2 R34, R34, 1, 1, R42 ;  /* 0x3c003c0022227831 */ /* 0x000fe4000000002a */
[----:B------:R-:W-:Y:S02]  /*0c70*/  HADD2 R33, R33, R41 ;  /* 0x0000002921217230 */ /* 0x000fe40000000000 */
[----:B------:R-:W-:Y:S01]  /*0c80*/  HADD2 R35, R35, R43 ;  /* 0x0000002b23237230 */ /* 0x000fe20000000000 */
[----:B---3--:R-:W-:Y:S06]  /*0c90*/  @P1 BRA `(.L_x_400) ;  /* 0x0000000000101947 */ /* 0x008fec0003800000 */
[----:B-----5:R-:W-:Y:S02]  /*0ca0*/  HFMA2 R24, R24, 1, 1, R28 ;  /* 0x3c003c0018187831 */ /* 0x020fe4000000001c */
[----:B------:R-:W-:Y:S02]  /*0cb0*/  HADD2 R25, R25, R29 ;  /* 0x0000001d19197230 */ /* 0x000fe40000000000 */
[----:B------:R-:W-:Y:S02]  /*0cc0*/  HFMA2 R26, R26, 1, 1, R30 ;  /* 0x3c003c001a1a7831 */ /* 0x000fe4000000001e */
[----:B------:R-:W-:-:S07]  /*0cd0*/  HADD2 R27, R27, R31 ;  /* 0x0000001f1b1b7230 */ /* 0x000fce0000000000 */
.L_x_400:
[----:B------:R-:W-:Y:S01]  /*0ce0*/  BSSY.RECONVERGENT B6, `(.L_x_401) ;  /* 0x00001f7000067945 */ /* 0x000fe20003800200 */
[----:B-----5:R-:W-:Y:S02]  /*0cf0*/  @!P3 HFMA2 R25, R25, R45, -RZ ;  /* 0x0000002d1919b231 */ /* 0x020fe400001000ff */
[----:B------:R-:W-:Y:S02]  /*0d00*/  @!P3 HMUL2 R24, R24, R44 ;  /* 0x0000002c1818b232 */ /* 0x000fe40000000000 */
[----:B------:R-:W-:Y:S02]  /*0d10*/  @!P3 HFMA2 R27, R27, R47, -RZ ;  /* 0x0000002f1b1bb231 */ /* 0x000fe400001000ff */
[----:B------:R-:W-:Y:S01]  /*0d20*/  @!P3 HMUL2 R26, R26, R46 ;  /* 0x0000002e1a1ab232 */ /* 0x000fe20000000000 */
[----:B------:R-:W-:Y:S06]  /*0d30*/  @P0 BRA `(.L_x_402) ;  /* 0x0000000800a40947 */ /* 0x000fec0003800000 */
[----:B------:R-:W-:Y:S05]  /*0d40*/  @P1 BRA `(.L_x_403) ;  /* 0x0000000400881947 */ /* 0x000fea0003800000 */
[----:B------:R-:W-:-:S13]  /*0d50*/  ISETP.GE.AND P0, PT, R39, R6, PT ;  /* 0x000000062700720c */ /* 0x000fda0003f06270 */
[----:B------:R-:W-:Y:S05]  /*0d60*/  @P0 BRA `(.L_x_404) ;  /* 0x0000001c00b80947 */ /* 0x000fea0003800000 */
[----:B------:R-:W-:Y:S01]  /*0d70*/  I2FP.F32.U32 R4, R6 ;  /* 0x0000000600047245 */ /* 0x000fe20000201000 */
[----:B------:R-:W-:Y:S01]  /*0d80*/  VIADD R6, R39, 0x4 ;  /* 0x0000000427067836 */ /* 0x000fe20000000000 */
[----:B------:R-:W-:Y:S01]  /*0d90*/  I2FP.F32.U32 R0, R39 ;  /* 0x0000002700007245 */ /* 0x000fe20000201000 */
[----:B------:R-:W-:Y:S01]  /*0da0*/  IMAD.IADD R3, R3, 0x1, -R16 ;  /* 0x0000000103037824 */ /* 0x000fe200078e0a10 */
[C---:B------:R-:W-:Y:S01]  /*0db0*/  IADD3 R5, PT, PT, R39.reuse, 0x2, RZ ;  /* 0x0000000227057810 */ /* 0x040fe20007ffe0ff */
[----:B------:R-:W-:Y:S01]  /*0dc0*/  HADD2.F32 R11, -RZ, R24.H1_H1 ;  /* 0x30000018ff0b7230 */ /* 0x000fe20000004100 */
[----:B------:R-:W0:Y:S01]  /*0dd0*/  MUFU.RCP R4, R4 ;  /* 0x0000000400047308 */ /* 0x000e220000001000 */
[----:B------:R-:W-:Y:S01]  /*0de0*/  I2FP.F32.U32 R6, R6 ;  /* 0x0000000600067245 */ /* 0x000fe20000201000 */
[--C-:B------:R-:W-:Y:S01]  /*0df0*/  HADD2.F32 R23, -RZ, R34.reuse.H1_H1 ;  /* 0x30000022ff177230 */ /* 0x100fe20000004100 */
[----:B------:R-:W-:Y:S01]  /*0e00*/  I2FP.F32.U32 R5, R5 ;  /* 0x0000000500057245 */ /* 0x000fe20000201000 */
[----:B------:R-:W-:Y:S01]  /*0e10*/  HADD2.F32 R21, -RZ, R34.H0_H0 ;  /* 0x20000022ff157230 */ /* 0x000fe20000004100 */
[----:B------:R-:W-:Y:S01]  /*0e20*/  IADD3 R39, PT, PT, R39, 0x6, RZ ;  /* 0x0000000627277810 */ /* 0x000fe20007ffe0ff */
[----:B------:R-:W-:Y:S01]  /*0e30*/  HADD2.F32 R13, -RZ, R33.H1_H1 ;  /* 0x30000021ff0d7230 */ /* 0x000fe20000004100 */
[----:B------:R-:W-:Y:S01]  /*0e40*/  I2FP.F32.S32 R3, R3 ;  /* 0x0000000300037245 */ /* 0x000fe20000201400 */
[----:B------:R-:W-:Y:S01]  /*0e50*/  HADD2.F32 R15, -RZ, R25.H1_H1 ;  /* 0x30000019ff0f7230 */ /* 0x000fe20000004100 */
[----:B------:R-:W-:Y:S01]  /*0e60*/  I2FP.F32.U32 R39, R39 ;  /* 0x0000002700277245 */ /* 0x000fe20000201000 */
[----:B------:R-:W-:-:S02]  /*0e70*/  HADD2.F32 R33, -RZ, R33.H0_H0 ;  /* 0x20000021ff217230 */ /* 0x000fc40000004100 */
[----:B------:R-:W-:Y:S02]  /*0e80*/  HADD2.F32 R25, -RZ, R25.H0_H0 ;  /* 0x20000019ff197230 */ /* 0x000fe40000004100 */
[--C-:B------:R-:W-:Y:S02]  /*0e90*/  HADD2.F32 R41, -RZ, R35.reuse.H1_H1 ;  /* 0x30000023ff297230 */ /* 0x100fe40000004100 */
        /* <DEDUP_REMOVED lines=9> */
[----:B------:R-:W-:Y:S01]  /*0f30*/  HADD2.F32 R35, -RZ, R26.H0_H0 ;  /* 0x2000001aff237230 */ /* 0x000fe20000004100 */
[----:B------:R-:W0:Y:S04]  /*0f40*/  MUFU.EX2 R6, -R5 ;  /* 0x8000000500067308 */ /* 0x000e280000000800 */
[----:B------:R-:W1:Y:S04]  /*0f50*/  MUFU.EX2 R0, -R0 ;  /* 0x8000000000007308 */ /* 0x000e680000000800 */
[----:B------:R2:W3:Y:S04]  /*0f60*/  MUFU.EX2 R10, -R7 ;  /* 0x80000007000a7308 */ /* 0x0004e80000000800 */
[----:B------:R4:W5:Y:S01]  /*0f70*/  MUFU.EX2 R14, -R39 ;  /* 0x80000027000e7308 */ /* 0x0009620000000800 */
[----:B0-----:R-:W-:Y:S01]  /*0f80*/  FMUL.FTZ R6, R3, R6 ;  /* 0x0000000603067220 */ /* 0x001fe20000410000 */
[----:B--2---:R-:W-:-:S02]  /*0f90*/  HADD2.F32 R7, -RZ, R32.H1_H1 ;  /* 0x30000020ff077230 */ /* 0x004fc40000004100 */
[C---:B-1----:R-:W-:Y:S01]  /*0fa0*/  FMUL.FTZ R0, R3.reuse, R0 ;  /* 0x0000000003007220 */ /* 0x042fe20000410000 */
[----:B------:R-:W-:Y:S01]  /*0fb0*/  FMUL.RZ R6, R6, 0.15915493667125701904 ;  /* 0x3e22f98306067820 */ /* 0x000fe2000040c000 */
[----:B----4-:R-:W-:Y:S02]  /*0fc0*/  HADD2.F32 R39, -RZ, R26.H1_H1 ;  /* 0x3000001aff277230 */ /* 0x010fe40000004100 */
[----:B------:R-:W-:Y:S01]  /*0fd0*/  FMUL.RZ R9, R0, 0.15915493667125701904 ;  /* 0x3e22f98300097820 */ /* 0x000fe2000040c000 */
[C---:B---3--:R-:W-:Y:S01]  /*0fe0*/  FMUL.FTZ R5, R3.reuse, R10 ;  /* 0x0000000a03057220 */ /* 0x048fe20000410000 */
[----:B------:R-:W-:Y:S01]  /*0ff0*/  MUFU.COS R8, R6 ;  /* 0x0000000600087308 */ /* 0x000fe20000000000 */
[----:B-----5:R-:W-:Y:S02]  /*1000*/  FMUL.FTZ R3, R3, R14 ;  /* 0x0000000e03037220 */ /* 0x020fe40000410000 */
[----:B------:R-:W-:Y:S01]  /*1010*/  FMUL.RZ R42, R5, 0.15915493667125701904 ;  /* 0x3e22f983052a7820 */ /* 0x000fe2000040c000 */
[----:B------:R-:W-:-:S02]  /*1020*/  HADD2.F32 R5, -RZ, R32.H0_H0 ;  /* 0x20000020ff057230 */ /* 0x000fc40000004100 */
[----:B------:R-:W-:Y:S02]  /*1030*/  FMUL.RZ R34, R3, 0.15915493667125701904 ;  /* 0x3e22f98303227820 */ /* 0x000fe4000040c000 */
[----:B------:R-:W0:Y:S08]  /*1040*/  MUFU.SIN R4, R9 ;  /* 0x0000000900047308 */ /* 0x000e300000000400 */
[----:B------:R1:W2:Y:S08]  /*1050*/  MUFU.COS R0, R9 ;  /* 0x0000000900007308 */ /* 0x0002b00000000000 */
[----:B------:R3:W4:Y:S01]  /*1060*/  MUFU.SIN R10, R6 ;  /* 0x00000006000a7308 */ /* 0x0007220000000400 */
[----:B-1----:R-:W-:-:S02]  /*1070*/  HADD2.F32 R9, -RZ, R24.H0_H0 ;  /* 0x20000018ff097230 */ /* 0x002fc40000004100 */
[C---:B0-----:R-:W-:Y:S01]  /*1080*/  FMUL.FTZ R3, R4.reuse, R7 ;  /* 0x0000000704037220 */ /* 0x041fe20000410000 */
[--C-:B------:R-:W-:Y:S02]  /*1090*/  HADD2.F32 R24, -RZ, R27.reuse.H1_H1 ;  /* 0x3000001bff187230 */ /* 0x100fe40000004100 */
[----:B------:R-:W-:Y:S02]  /*10a0*/  HADD2.F32 R27, -RZ, R27.H0_H0 ;  /* 0x2000001bff1b7230 */ /* 0x000fe40000004100 */
[----:B------:R-:W0:Y:S01]  /*10b0*/  MUFU.SIN R14, R42 ;  /* 0x0000002a000e7308 */ /* 0x000e220000000400 */
[-C--:B---3--:R-:W-:Y:S01]  /*10c0*/  FMUL.FTZ R6, R4, R11.reuse ;  /* 0x0000000b04067220 */ /* 0x088fe20000410000 */
[C---:B--2---:R-:W-:Y:S01]  /*10d0*/  FMUL.FTZ R11, R0.reuse, R11 ;  /* 0x0000000b000b7220 */ /* 0x044fe20000410000 */
[C---:B------:R-:W-:Y:S01]  /*10e0*/  FMUL.FTZ R7, R0.reuse, R7 ;  /* 0x0000000700077220 */ /* 0x040fe20000410000 */
[C---:B------:R-:W-:Y:S01]  /*10f0*/  FFMA.FTZ R3, R0.reuse, R5, -R3 ;  /* 0x0000000500037223 */ /* 0x040fe20000010803 */
[-C--:B------:R-:W-:Y:S01]  /*1100*/  FFMA.FTZ R6, R0, R9.reuse, -R6 ;  /* 0x0000000900067223 */ /* 0x080fe20000010806 */
[C---:B------:R-:W-:Y:S01]  /*1110*/  FFMA.FTZ R11, R4.reuse, R9, R11 ;  /* 0x00000009040b7223 */ /* 0x040fe2000001000b */
[----:B------:R-:W-:Y:S01]  /*1120*/  FFMA.FTZ R32, R4, R5, R7 ;  /* 0x0000000504207223 */ /* 0x000fe20000010007 */
[----:B------:R-:W1:Y:S01]  /*1130*/  MUFU.COS R12, R42 ;  /* 0x0000002a000c7308 */ /* 0x000e620000000000 */
[C---:B----4-:R-:W-:Y:S01]  /*1140*/  FMUL.FTZ R5, R10.reuse, R13 ;  /* 0x0000000d0a057220 */ /* 0x050fe20000410000 */
[----:B------:R-:W-:Y:S01]  /*1150*/  FMUL.FTZ R4, R10, R15 ;  /* 0x0000000f0a047220 */ /* 0x000fe20000410000 */
[C---:B------:R-:W-:Y:S01]  /*1160*/  FMUL.FTZ R13, R8.reuse, R13 ;  /* 0x0000000d080d7220 */ /* 0x040fe20000410000 */
[C---:B------:R-:W-:Y:S01]  /*1170*/  FMUL.FTZ R15, R8.reuse, R15 ;  /* 0x0000000f080f7220 */ /* 0x040fe20000410000 */
[C---:B------:R-:W-:Y:S01]  /*1180*/  FFMA.FTZ R5, R8.reuse, R33, -R5 ;  /* 0x0000002108057223 */ /* 0x040fe20000010805 */
[----:B------:R-:W-:-:S02]  /*1190*/  FFMA.FTZ R4, R8, R25, -R4 ;  /* 0x0000001908047223 */ /* 0x000fc40000010804 */
[----:B------:R-:W2:Y:S01]  /*11a0*/  MUFU.SIN R20, R34 ;  /* 0x0000002200147308 */ /* 0x000ea20000000400 */
[----:B------:R-:W-:Y:S01]  /*11b0*/  FFMA.FTZ R0, R10, R33, R13 ;  /* 0x000000210a007223 */ /* 0x000fe2000001000d */
[C---:B0-----:R-:W-:Y:S01]  /*11c0*/  FMUL.FTZ R7, R14.reuse, R23 ;  /* 0x000000170e077220 */ /* 0x041fe20000410000 */
[----:B------:R-:W-:Y:S01]  /*11d0*/  FMUL.FTZ R8, R14, R39 ;  /* 0x000000270e087220 */ /* 0x000fe20000410000 */
[----:B------:R-:W-:Y:S01]  /*11e0*/  FFMA.FTZ R25, R10, R25, R15 ;  /* 0x000000190a197223 */ /* 0x000fe2000001000f */
[----:B------:R-:W-:Y:S02]  /*11f0*/  F2FP.F16.F32.PACK_AB R32, R32, R3 ;  /* 0x000000032020723e */ /* 0x000fe400000000ff */
[----:B------:R-:W-:Y:S01]  /*1200*/  F2FP.F16.F32.PACK_AB R33, R0, R5 ;  /* 0x000000050021723e */ /* 0x000fe200000000ff */
[----:B------:R0:W3:Y:S01]  /*1210*/  MUFU.COS R9, R34 ;  /* 0x0000002200097308 */ /* 0x0000e20000000000 */
[----:B------:R-:W-:Y:S01]  /*1220*/  F2FP.F16.F32.PACK_AB R25, R25, R4 ;  /* 0x000000041919723e */ /* 0x000fe200000000ff */
[C---:B-1----:R-:W-:Y:S01]  /*1230*/  FMUL.FTZ R23, R12.reuse, R23 ;  /* 0x000000170c177220 */ /* 0x042fe20000410000 */
[C---:B------:R-:W-:Y:S01]  /*1240*/  FMUL.FTZ R39, R12.reuse, R39 ;  /* 0x000000270c277220 */ /* 0x040fe20000410000 */
[C---:B------:R-:W-:Y:S01]  /*1250*/  FFMA.FTZ R7, R12.reuse, R21, -R7 ;  /* 0x000000150c077223 */ /* 0x040fe20000010807 */
[----:B------:R-:W-:-:S02]  /*1260*/  FFMA.FTZ R8, R12, R35, -R8 ;  /* 0x000000230c087223 */ /* 0x000fc40000010808 */
[C---:B------:R-:W-:Y:S01]  /*1270*/  FFMA.FTZ R39, R14.reuse, R35, R39 ;  /* 0x000000230e277223 */ /* 0x040fe20000010027 */
[----:B0-----:R-:W-:Y:S01]  /*1280*/  FFMA.FTZ R34, R14, R21, R23 ;  /* 0x000000150e227223 */ /* 0x001fe20000010017 */
[C---:B--2---:R-:W-:Y:S01]  /*1290*/  FMUL.FTZ R10, R20.reuse, R41 ;  /* 0x00000029140a7220 */ /* 0x044fe20000410000 */
[----:B------:R-:W-:Y:S02]  /*12a0*/  FMUL.FTZ R12, R20, R24 ;  /* 0x00000018140c7220 */ /* 0x000fe40000410000 */
[----:B------:R-:W-:Y:S02]  /*12b0*/  F2FP.F16.F32.PACK_AB R26, R39, R8 ;  /* 0x00000008271a723e */ /* 0x000fe400000000ff */
[----:B------:R-:W-:Y:S01]  /*12c0*/  F2FP.F16.F32.PACK_AB R34, R34, R7 ;  /* 0x000000072222723e */ /* 0x000fe200000000ff */
[C---:B---3--:R-:W-:Y:S01]  /*12d0*/  FMUL.FTZ R41, R9.reuse, R41 ;  /* 0x0000002909297220 */ /* 0x048fe20000410000 */
[C---:B------:R-:W-:Y:S01]  /*12e0*/  FMUL.FTZ R24, R9.reuse, R24 ;  /* 0x0000001809187220 */ /* 0x040fe20000410000 */
[CC--:B------:R-:W-:Y:S01]  /*12f0*/  FFMA.FTZ R12, R9.reuse, R27.reuse, -R12 ;  /* 0x0000001b090c7223 */ /* 0x0c0fe2000001080c */
[-C--:B------:R-:W-:Y:S01]  /*1300*/  FFMA.FTZ R10, R9, R40.reuse, -R10 ;  /* 0x00000028090a7223 */ /* 0x080fe2000001080a */
[C---:B------:R-:W-:Y:S01]  /*1310*/  FFMA.FTZ R35, R20.reuse, R40, R41 ;  /* 0x0000002814237223 */ /* 0x040fe20000010029 */
[----:B------:R-:W-:Y:S01]  /*1320*/  FFMA.FTZ R27, R20, R27, R24 ;  /* 0x0000001b141b7223 */ /* 0x000fe20000010018 */
[----:B------:R-:W-:-:S03]  /*1330*/  F2FP.F16.F32.PACK_AB R24, R11, R6 ;  /* 0x000000060b18723e */ /* 0x000fc600000000ff */
[----:B------:R-:W-:Y:S02]  /*1340*/  F2FP.F16.F32.PACK_AB R35, R35, R10 ;  /* 0x0000000a2323723e */ /* 0x000fe400000000ff */
[----:B------:R-:W-:Y:S01]  /*1350*/  F2FP.F16.F32.PACK_AB R27, R27, R12 ;  /* 0x0000000c1b1b723e */ /* 0x000fe200000000ff */
[----:B------:R-:W-:Y:S06]  /*1360*/  BRA `(.L_x_404) ;  /* 0x0000001800387947 */ /* 0x000fec0003800000 */
.L_x_403:
[----:B------:R-:W-:-:S13]  /*1370*/  ISETP.GE.AND P0, PT, R39, R6, PT ;  /* 0x000000062700720c */ /* 0x000fda0003f06270 */
[----:B------:R-:W-:Y:S05]  /*1380*/  @P0 BRA `(.L_x_404) ;  /* 0x0000001800300947 */ /* 0x000fea0003800000 */
[----:B------:R-:W-:Y:S01]  /*1390*/  I2FP.F32.U32 R6, R6 ;  /* 0x0000000600067245 */ /* 0x000fe20000201000 */
[----:B------:R-:W-:Y:S01]  /*13a0*/  VIADD R7, R39, 0x4 ;  /* 0x0000000427077836 */ /* 0x000fe20000000000 */
[----:B------:R-:W-:Y:S01]  /*13b0*/  I2FP.F32.U32 R0, R39 ;  /* 0x0000002700007245 */ /* 0x000fe20000201000 */
[----:B------:R-:W-:Y:S01]  /*13c0*/  IMAD.IADD R3, R3, 0x1, -R16 ;  /* 0x0000000103037824 */ /* 0x000fe200078e0a10 */
[----:B------:R-:W0:Y:S01]  /*13d0*/  MUFU.RCP R5, R6 ;  /* 0x0000000600057308 */ /* 0x000e220000001000 */
[C---:B------:R-:W-:Y:S01]  /*13e0*/  IADD3 R4, PT, PT, R39.reuse, 0x2, RZ ;  /* 0x0000000227047810 */ /* 0x040fe20007ffe0ff */
[--C-:B------:R-:W-:Y:S01]  /*13f0*/  HADD2.F32 R13, -RZ, R34.reuse.H1_H1 ;  /* 0x30000022ff0d7230 */ /* 0x100fe20000004100 */
[----:B------:R-:W-:Y:S01]  /*1400*/  IADD3 R39, PT, PT, R39, 0x6, RZ ;  /* 0x0000000627277810 */ /* 0x000fe20007ffe0ff */
[--C-:B------:R-:W-:Y:S01]  /*1410*/  HADD2.F32 R21, -RZ, R35.reuse.H1_H1 ;  /* 0x30000023ff157230 */ /* 0x100fe20000004100 */
[----:B------:R-:W-:Y:S01]  /*1420*/  I2FP.F32.U32 R4, R4 ;  /* 0x0000000400047245 */ /* 0x000fe20000201000 */
[----:B------:R-:W-:Y:S01]  /*1430*/  HADD2.F32 R35, -RZ, R35.H0_H0 ;  /* 0x20000023ff237230 */ /* 0x000fe20000004100 */
[----:B------:R-:W-:Y:S01]  /*1440*/  I2FP.F32.U32 R8, R7 ;  /* 0x0000000700087245 */ /* 0x000fe20000201000 */
[----:B------:R-:W-:Y:S01]  /*1450*/  HADD2.F32 R34, -RZ, R34.H0_H0 ;  /* 0x20000022ff227230 */ /* 0x000fe20000004100 */
[----:B------:R-:W-:-:S02]  /*1460*/  I2FP.F32.U32 R10, R39 ;  /* 0x00000027000a7245 */ /* 0x000fc40000201000 */
        /* <DEDUP_REMOVED lines=8> */
[----:B------:R-:W-:-:S03]  /*14f0*/  FMUL.FTZ R11, R10, 13.28771209716796875 ;  /* 0x41549a780a0b7820 */ /* 0x000fc60000410000 */
[----:B------:R-:W0:Y:S04]  /*1500*/  MUFU.EX2 R0, -R0 ;  /* 0x8000000000007308 */ /* 0x000e280000000800 */
[----:B------:R-:W1:Y:S04]  /*1510*/  MUFU.EX2 R6, -R6 ;  /* 0x8000000600067308 */ /* 0x000e680000000800 */
[----:B------:R2:W3:Y:S04]  /*1520*/  MUFU.EX2 R10, -R9 ;  /* 0x80000009000a7308 */ /* 0x0004e80000000800 */
[----:B------:R-:W4:Y:S01]  /*1530*/  MUFU.EX2 R12, -R11 ;  /* 0x8000000b000c7308 */ /* 0x000f220000000800 */
[----:B0-----:R-:W-:Y:S01]  /*1540*/  FMUL.FTZ R0, R3, R0 ;  /* 0x0000000003007220 */ /* 0x001fe20000410000 */
[----:B--2---:R-:W-:-:S03]  /*1550*/  HADD2.F32 R9, -RZ, R33.H1_H1 ;  /* 0x30000021ff097230 */ /* 0x004fc60000004100 */
[----:B------:R-:W-:Y:S01]  /*1560*/  FMUL.RZ R0, R0, 0.15915493667125701904 ;  /* 0x3e22f98300007820 */ /* 0x000fe2000040c000 */
[C---:B-1----:R-:W-:Y:S01]  /*1570*/  FMUL.FTZ R7, R3.reuse, R6 ;  /* 0x0000000603077220 */ /* 0x042fe20000410000 */
[----:B------:R-:W-:Y:S02]  /*1580*/  HADD2.F32 R33, -RZ, R33.H0_H0 ;  /* 0x20000021ff217230 */ /* 0x000fe40000004100 */
[----:B---3--:R-:W-:Y:S01]  /*1590*/  FMUL.FTZ R10, R3, R10 ;  /* 0x0000000a030a7220 */ /* 0x008fe20000410000 */
[----:B------:R-:W0:Y:S01]  /*15a0*/  MUFU.SIN R5, R0 ;  /* 0x0000000000057308 */ /* 0x000e220000000400 */
[----:B------:R-:W-:Y:S01]  /*15b0*/  FMUL.RZ R7, R7, 0.15915493667125701904 ;  /* 0x3e22f98307077820 */ /* 0x000fe2000040c000 */
[----:B----4-:R-:W-:Y:S01]  /*15c0*/  FMUL.FTZ R3, R3, R12 ;  /* 0x0000000c03037220 */ /* 0x010fe20000410000 */
[----:B------:R-:W-:-:S03]  /*15d0*/  FMUL.RZ R10, R10, 0.15915493667125701904 ;  /* 0x3e22f9830a0a7820 */ /* 0x000fc6000040c000 */
[----:B------:R-:W-:Y:S02]  /*15e0*/  FMUL.RZ R14, R3, 0.15915493667125701904 ;  /* 0x3e22f983030e7820 */ /* 0x000fe4000040c000 */
[----:B------:R1:W2:Y:S08]  /*15f0*/  MUFU.COS R4, R0 ;  /* 0x0000000000047308 */ /* 0x0002b00000000000 */
[----:B------:R-:W-:Y:S01]  /*1600*/  MUFU.SIN R6, R7 ;  /* 0x0000000700067308 */ /* 0x000fe20000000400 */
[----:B-1----:R-:W-:-:S02]  /*1610*/  HADD2.F32 R0, -RZ, R32.H1_H1 ;  /* 0x30000020ff007230 */ /* 0x002fc40000004100 */
[----:B------:R-:W-:-:S03]  /*1620*/  HADD2.F32 R32, -RZ, R32.H0_H0 ;  /* 0x20000020ff207230 */ /* 0x000fc60000004100 */
[-C--:B0-----:R-:W-:Y:S02]  /*1630*/  FMUL.FTZ R3, R5, R0.reuse ;  /* 0x0000000005037220 */ /* 0x081fe40000410000 */
[----:B------:R-:W0:Y:S01]  /*1640*/  MUFU.SIN R12, R10 ;  /* 0x0000000a000c7308 */ /* 0x000e220000000400 */
[C---:B--2---:R-:W-:Y:S01]  /*1650*/  FMUL.FTZ R0, R4.reuse, R0 ;  /* 0x0000000004007220 */ /* 0x044fe20000410000 */
[----:B------:R-:W-:-:S03]  /*1660*/  FFMA.FTZ R3, R4, R32, -R3 ;  /* 0x0000002004037223 */ /* 0x000fc60000010803 */
[----:B------:R-:W-:-:S03]  /*1670*/  FFMA.FTZ R32, R5, R32, R0 ;  /* 0x0000002005207223 */ /* 0x000fc60000010000 */
[----:B------:R-:W1:Y:S02]  /*1680*/  MUFU.SIN R20, R14 ;  /* 0x0000000e00147308 */ /* 0x000e640000000400 */
[----:B------:R-:W-:-:S06]  /*1690*/  F2FP.F16.F32.PACK_AB R32, R32, R3 ;  /* 0x000000032020723e */ /* 0x000fcc00000000ff */
[----:B------:R2:W3:Y:S01]  /*16a0*/  MUFU.COS R8, R7 ;  /* 0x0000000700087308 */ /* 0x0004e20000000000 */
[----:B0-----:R-:W-:-:S07]  /*16b0*/  FMUL.FTZ R0, R12, R13 ;  /* 0x0000000d0c007220 */ /* 0x001fce0000410000 */
[----:B------:R-:W0:Y:S01]  /*16c0*/  MUFU.COS R11, R10 ;  /* 0x0000000a000b7308 */ /* 0x000e220000000000 */
[----:B--2---:R-:W-:Y:S01]  /*16d0*/  FMUL.FTZ R7, R6, R9 ;  /* 0x0000000906077220 */ /* 0x004fe20000410000 */
[----:B-1----:R-:W-:-:S06]  /*16e0*/  FMUL.FTZ R4, R20, R21 ;  /* 0x0000001514047220 */ /* 0x002fcc0000410000 */
[----:B------:R-:W1:Y:S01]  /*16f0*/  MUFU.COS R15, R14 ;  /* 0x0000000e000f7308 */ /* 0x000e620000000000 */
[C---:B---3--:R-:W-:Y:S01]  /*1700*/  FMUL.FTZ R9, R8.reuse, R9 ;  /* 0x0000000908097220 */ /* 0x048fe20000410000 */
[----:B------:R-:W-:-:S03]  /*1710*/  FFMA.FTZ R7, R8, R33, -R7 ;  /* 0x0000002108077223 */ /* 0x000fc60000010807 */
[----:B------:R-:W-:Y:S01]  /*1720*/  FFMA.FTZ R6, R6, R33, R9 ;  /* 0x0000002106067223 */ /* 0x000fe20000010009 */
[C---:B0-----:R-:W-:Y:S01]  /*1730*/  FMUL.FTZ R13, R11.reuse, R13 ;  /* 0x0000000d0b0d7220 */ /* 0x041fe20000410000 */
[----:B------:R-:W-:-:S03]  /*1740*/  FFMA.FTZ R0, R11, R34, -R0 ;  /* 0x000000220b007223 */ /* 0x000fc60000010800 */
[----:B------:R-:W-:Y:S01]  /*1750*/  F2FP.F16.F32.PACK_AB R33, R6, R7 ;  /* 0x000000070621723e */ /* 0x000fe200000000ff */
[----:B------:R-:W-:Y:S01]  /*1760*/  FFMA.FTZ R13, R12, R34, R13 ;  /* 0x000000220c0d7223 */ /* 0x000fe2000001000d */
[C---:B-1----:R-:W-:Y:S01]  /*1770*/  FMUL.FTZ R21, R15.reuse, R21 ;  /* 0x000000150f157220 */ /* 0x042fe20000410000 */
[----:B------:R-:W-:-:S03]  /*1780*/  FFMA.FTZ R4, R15, R35, -R4 ;  /* 0x000000230f047223 */ /* 0x000fc60000010804 */
[----:B------:R-:W-:Y:S01]  /*1790*/  F2FP.F16.F32.PACK_AB R34, R13, R0 ;  /* 0x000000000d22723e */ /* 0x000fe200000000ff */
[----:B------:R-:W-:-:S05]  /*17a0*/  FFMA.FTZ R35, R20, R35, R21 ;  /* 0x0000002314237223 */ /* 0x000fca0000010015 */
[----:B------:R-:W-:Y:S01]  /*17b0*/  F2FP.F16.F32.PACK_AB R35, R35, R4 ;  /* 0x000000042323723e */ /* 0x000fe200000000ff */
[----:B------:R-:W-:Y:S06]  /*17c0*/  BRA `(.L_x_404) ;  /* 0x0000001400207947 */ /* 0x000fec0003800000 */
.L_x_402:
        /* <DEDUP_REMOVED lines=10> */
[----:B0-----:R-:W-:-:S06]  /*1870*/  IADD3 R4, PT, PT, R0, 0xffffffe, RZ ;  /* 0x0ffffffe00047810 */ /* 0x001fcc0007ffe0ff */
[----:B------:R0:W1:Y:S02]  /*1880*/  F2I.FTZ.U32.TRUNC.NTZ R5, R4 ;  /* 0x0000000400057305 */ /* 0x000064000021f000 */
[----:B0-----:R-:W-:Y:S02]  /*1890*/  IMAD.MOV.U32 R4, RZ, RZ, RZ ;  /* 0x000000ffff047224 */ /* 0x001fe400078e00ff */
[----:B-1----:R-:W-:-:S04]  /*18a0*/  IMAD.MOV R8, RZ, RZ, -R5 ;  /* 0x000000ffff087224 */ /* 0x002fc800078e0a05 */
[----:B------:R-:W-:Y:S01]  /*18b0*/  IMAD R7, R8, R3, RZ ;  /* 0x0000000308077224 */ /* 0x000fe200078e02ff */
[----:B------:R-:W-:-:S03]  /*18c0*/  MOV R8, R9 ;  /* 0x0000000900087202 */ /* 0x000fc60000000f00 */
[----:B------:R-:W-:Y:S01]  /*18d0*/  IMAD.HI.U32 R5, R5, R7, R4 ;  /* 0x0000000705057227 */ /* 0x000fe200078e0004 */
[----:B------:R-:W-:-:S05]  /*18e0*/  IADD3 R7, PT, PT, RZ, -R10, RZ ;  /* 0x8000000aff077210 */ /* 0x000fca0007ffe0ff */
[----:B------:R-:W-:-:S04]  /*18f0*/  IMAD.HI.U32 R40, R5, R8, RZ ;  /* 0x0000000805287227 */ /* 0x000fc800078e00ff */
[----:B------:R-:W-:-:S05]  /*1900*/  IMAD R0, R40, R7, R8 ;  /* 0x0000000728007224 */ /* 0x000fca00078e0208 */
[----:B------:R-:W-:-:S13]  /*1910*/  ISETP.GT.U32.AND P1, PT, R3, R0, PT ;  /* 0x000000000300720c */ /* 0x000fda0003f24070 */
[----:B------:R-:W-:Y:S01]  /*1920*/  @!P1 IMAD.IADD R0, R0, 0x1, -R3 ;  /* 0x0000000100009824 */ /* 0x000fe200078e0a03 */
[----:B------:R-:W-:Y:S02]  /*1930*/  @!P1 IADD3 R40, PT, PT, R40, 0x1, RZ ;  /* 0x0000000128289810 */ /* 0x000fe40007ffe0ff */
        /* <DEDUP_REMOVED lines=16> */
[----:B------:R-:W-:Y:S02]  /*1a40*/  HFMA2 R8, -RZ, RZ, 0, 8.0049037933349609375e-05 ;  /* 0x0000053fff087431 */ /* 0x000fe400000001ff */
[----:B------:R-:W-:Y:S01]  /*1a50*/  IMAD.MOV.U32 R12, RZ, RZ, 0x1 ;  /* 0x00000001ff0c7424 */ /* 0x000fe200078e00ff */
[----:B------:R1:W2:Y:S01]  /*1a60*/  LDC.64 R14, c[0x4][R0] ;  /* 0x01000000000e7b82 */ /* 0x0002a20000000a00 */
[----:B------:R-:W3:Y:S01]  /*1a70*/  LDCU.64 UR6, c[0x4][0xd0] ;  /* 0x01001a00ff0677ac */ /* 0x000ee20008000a00 */
[----:B------:R-:W-:Y:S01]  /*1a80*/  MOV R13, RZ ;  /* 0x000000ff000d7202 */ /* 0x000fe20000000f00 */
[----:B------:R-:W4:Y:S01]  /*1a90*/  LDCU.64 UR8, c[0x4][0xb0] ;  /* 0x01001600ff0877ac */ /* 0x000f220008000a00 */
[----:B0-----:R-:W-:Y:S01]  /*1aa0*/  MOV R4, UR4 ;  /* 0x0000000400047c02 */ /* 0x001fe20008000f00 */
[----:B------:R-:W-:Y:S01]  /*1ab0*/  IMAD.U32 R5, RZ, RZ, UR5 ;  /* 0x00000005ff057e24 */ /* 0x000fe2000f8e00ff */
[----:B---3--:R-:W-:Y:S01]  /*1ac0*/  MOV R6, UR6 ;  /* 0x0000000600067c02 */ /* 0x008fe20008000f00 */
[----:B------:R-:W-:Y:S01]  /*1ad0*/  IMAD.U32 R7, RZ, RZ, UR7 ;  /* 0x00000007ff077e24 */ /* 0x000fe2000f8e00ff */
[----:B----4-:R-:W-:Y:S01]  /*1ae0*/  MOV R10, UR8 ;  /* 0x00000008000a7c02 */ /* 0x010fe20008000f00 */
[----:B-1----:R-:W-:-:S07]  /*1af0*/  IMAD.U32 R11, RZ, RZ, UR9 ;  /* 0x00000009ff0b7e24 */ /* 0x002fce000f8e00ff */
[----:B------:R-:W-:-:S07]  /*1b00*/  LEPC R20, `(.L_x_405) ;  /* 0x000000001014794e */ /* 0x000fce0000000000 */
[----:B--2---:R-:W-:Y:S05]  /*1b10*/  CALL.ABS.NOINC R14 ;  /* 0x000000000e007343 */ /* 0x004fea0003c00000 */
.L_x_405:
        /* <DEDUP_REMOVED lines=13> */
[----:B------:R-:W-:-:S05]  /*1bf0*/  @!P0 LEA R5, R5, R0, 0x1 ;  /* 0x0000000005058211 */ /* 0x000fca00078e08ff */
[----:B------:R1:W-:Y:S02]  /*1c00*/  @!P0 STS.128 [R5], R24 ;  /* 0x0000001805008388 */ /* 0x0003e40000000c00 */
.L_x_406:
        /* <DEDUP_REMOVED lines=10> */
[----:B------:R-:W-:Y:S01]  /*1cb0*/  IMAD R4, R7, 0x2, R3 ;  /* 0x0000000207047824 */ /* 0x000fe200078e0203 */
[----:B------:R-:W0:Y:S01]  /*1cc0*/  LDC R11, c[0x0][0x40c] ;  /* 0x00010300ff0b7b82 */ /* 0x000e220000000800 */
[----:B------:R-:W-:Y:S03]  /*1cd0*/  BSSY.RECONVERGENT B1, `(.L_x_409) ;  /* 0x00000da000017945 */ /* 0x000fe60003800200 */
[----:B------:R-:W-:Y:S01]  /*1ce0*/  LEA R5, R23, R4, 0x1 ;  /* 0x0000000417057211 */ /* 0x000fe200078e08ff */
        /* <DEDUP_REMOVED lines=34> */
[----:B------:R-:W-:Y:S01]  /*1f10*/  IMAD.IADD R11, R11, 0x1, -R16 ;  /* 0x000000010b0b7824 */ /* 0x000fe200078e0a10 */
[C---:B------:R-:W-:Y:S01]  /*1f20*/  IADD3 R8, PT, PT, R10.reuse, 0x2, RZ ;  /* 0x000000020a087810 */ /* 0x040fe20007ffe0ff */
[--C-:B------:R-:W-:Y:S01]  /*1f30*/  HADD2.F32 R44, -RZ, R32.reuse.H1_H1 ;  /* 0x30000020ff2c7230 */ /* 0x100fe20000004100 */
[----:B------:R-:W0:Y:S01]  /*1f40*/  MUFU.RCP R7, R7 ;  /* 0x0000000700077308 */ /* 0x000e220000001000 */
[----:B------:R-:W-:Y:S01]  /*1f50*/  IADD3 R10, PT, PT, R10, 0x6, RZ ;  /* 0x000000060a0a7810 */ /* 0x000fe20007ffe0ff */
[----:B------:R-:W-:Y:S01]  /*1f60*/  HADD2.F32 R42, -RZ, R32.H0_H0 ;  /* 0x20000020ff2a7230 */ /* 0x000fe20000004100 */
[----:B------:R-:W-:Y:S01]  /*1f70*/  I2FP.F32.S32 R8, R8 ;  /* 0x0000000800087245 */ /* 0x000fe20000201400 */
[--C-:B------:R-:W-:Y:S01]  /*1f80*/  HADD2.F32 R52, -RZ, R27.reuse.H1_H1 ;  /* 0x3000001bff347230 */ /* 0x100fe20000004100 */
[----:B------:R-:W-:Y:S01]  /*1f90*/  I2FP.F32.S32 R9, R9 ;  /* 0x0000000900097245 */ /* 0x000fe20000201400 */
[----:B------:R-:W-:Y:S01]  /*1fa0*/  HADD2.F32 R53, -RZ, R27.H0_H0 ;  /* 0x2000001bff357230 */ /* 0x000fe20000004100 */
[----:B------:R-:W-:Y:S01]  /*1fb0*/  I2FP.F32.S32 R10, R10 ;  /* 0x0000000a000a7245 */ /* 0x000fe20000201400 */
[--C-:B------:R-:W-:Y:S01]  /*1fc0*/  HADD2.F32 R45, -RZ, R33.reuse.H1_H1 ;  /* 0x30000021ff2d7230 */ /* 0x100fe20000004100 */
[----:B------:R-:W-:Y:S01]  /*1fd0*/  I2FP.F32.S32 R15, R11 ;  /* 0x0000000b000f7245 */ /* 0x000fe20000201400 */
[----:B------:R-:W-:-:S02]  /*1fe0*/  HADD2.F32 R46, -RZ, R33.H0_H0 ;  /* 0x20000021ff2e7230 */ /* 0x000fc40000004100 */
[----:B------:R-:W-:Y:S02]  /*1ff0*/  HADD2.F32 R33, -RZ, R25.H1_H1 ;  /* 0x30000019ff217230 */ /* 0x000fe40000004100 */
        /* <DEDUP_REMOVED lines=13> */
[----:B------:R-:W-:Y:S01]  /*20d0*/  HADD2.F32 R34, -RZ, R25.H0_H0 ;  /* 0x20000019ff227230 */ /* 0x000fe20000004100 */
[----:B------:R-:W1:Y:S01]  /*20e0*/  MUFU.EX2 R8, -R8 ;  /* 0x8000000800087308 */ /* 0x000e620000000800 */
[--C-:B------:R-:W-:Y:S02]  /*20f0*/  HADD2.F32 R35, -RZ, R26.reuse.H1_H1 ;  /* 0x3000001aff237230 */ /* 0x100fe40000004100 */
[----:B------:R-:W-:Y:S01]  /*2100*/  HADD2.F32 R50, -RZ, R26.H0_H0 ;  /* 0x2000001aff327230 */ /* 0x000fe20000004100 */
[----:B------:R-:W2:Y:S04]  /*2110*/  MUFU.EX2 R10, -R10 ;  /* 0x8000000a000a7308 */ /* 0x000ea80000000800 */
        /* <DEDUP_REMOVED lines=9> */
[----:B------:R1:W2:Y:S01]  /*21b0*/  MUFU.SIN R7, R14 ;  /* 0x0000000e00077308 */ /* 0x0002a20000000400 */
[----:B------:R-:W-:-:S07]  /*21c0*/  HADD2.F32 R15, -RZ, R24.H1_H1 ;  /* 0x30000018ff0f7230 */ /* 0x000fce0000004100 */
[----:B------:R-:W3:Y:S01]  /*21d0*/  MUFU.COS R12, R9 ;  /* 0x00000009000c7308 */ /* 0x000ee20000000000 */
[----:B-1----:R-:W-:Y:S02]  /*21e0*/  HADD2.F32 R14, -RZ, R24.H0_H0 ;  /* 0x20000018ff0e7230 */ /* 0x002fe40000004100 */
[----:B------:R-:W-:Y:S01]  /*21f0*/  FMUL.RZ R24, R8, 0.15915493667125701904 ;  /* 0x3e22f98308187820 */ /* 0x000fe2000040c000 */
[----:B0-----:R-:W-:-:S04]  /*2200*/  FMUL.FTZ R8, R44, R6 ;  /* 0x000000062c087220 */ /* 0x001fc80000410000 */
[----:B------:R0:W1:Y:S01]  /*2210*/  MUFU.SIN R13, R9 ;  /* 0x00000009000d7308 */ /* 0x0000620000000400 */
[-C--:B--2---:R-:W-:Y:S01]  /*2220*/  FMUL.FTZ R11, R15, R7.reuse ;  /* 0x000000070f0b7220 */ /* 0x084fe20000410000 */
[----:B------:R-:W-:-:S03]  /*2230*/  FFMA.FTZ R8, R42, R7, R8 ;  /* 0x000000072a087223 */ /* 0x000fc60000010008 */
[----:B------:R-:W-:-:S03]  /*2240*/  FFMA.FTZ R11, R14, R6, -R11 ;  /* 0x000000060e0b7223 */ /* 0x000fc6000001080b */
[----:B------:R-:W-:Y:S01]  /*2250*/  MUFU.COS R20, R10 ;  /* 0x0000000a00147308 */ /* 0x000fe20000000000 */
[----:B0-----:R-:W-:-:S04]  /*2260*/  FMUL.FTZ R9, R44, R7 ;  /* 0x000000072c097220 */ /* 0x001fc80000410000 */
[----:B------:R-:W-:-:S03]  /*2270*/  FFMA.FTZ R9, R42, R6, -R9 ;  /* 0x000000062a097223 */ /* 0x000fc60000010809 */
[----:B------:R0:W2:Y:S08]  /*2280*/  MUFU.SIN R21, R10 ;  /* 0x0000000a00157308 */ /* 0x0000b00000000400 */
[----:B------:R-:W4:Y:S01]  /*2290*/  MUFU.SIN R32, R24 ;  /* 0x0000001800207308 */ /* 0x000f220000000400 */
[----:B0-----:R-:W-:Y:S01]  /*22a0*/  FMUL.FTZ R10, R15, R6 ;  /* 0x000000060f0a7220 */ /* 0x001fe20000410000 */
[----:B---3--:R-:W-:Y:S01]  /*22b0*/  FMUL.FTZ R6, R45, R12 ;  /* 0x0000000c2d067220 */ /* 0x008fe20000410000 */
[----:B-1----:R-:W-:-:S02]  /*22c0*/  FMUL.FTZ R15, R33, R13 ;  /* 0x0000000d210f7220 */ /* 0x002fc40000410000 */
[----:B------:R-:W-:Y:S01]  /*22d0*/  FFMA.FTZ R10, R14, R7, R10 ;  /* 0x000000070e0a7223 */ /* 0x000fe2000001000a */
[-C--:B------:R-:W-:Y:S01]  /*22e0*/  FMUL.FTZ R7, R45, R13.reuse ;  /* 0x0000000d2d077220 */ /* 0x080fe20000410000 */
[-C--:B------:R-:W-:Y:S01]  /*22f0*/  FMUL.FTZ R14, R33, R12.reuse ;  /* 0x0000000c210e7220 */ /* 0x080fe20000410000 */
[----:B------:R0:W1:Y:S01]  /*2300*/  MUFU.COS R27, R24 ;  /* 0x00000018001b7308 */ /* 0x0000620000000000 */
[CC--:B------:R-:W-:Y:S01]  /*2310*/  FFMA.FTZ R6, R46.reuse, R13.reuse, R6 ;  /* 0x0000000d2e067223 */ /* 0x0c0fe20000010006 */
[-C--:B------:R-:W-:Y:S01]  /*2320*/  FFMA.FTZ R7, R46, R12.reuse, -R7 ;  /* 0x0000000c2e077223 */ /* 0x080fe20000010807 */
[C---:B------:R-:W-:Y:S01]  /*2330*/  FFMA.FTZ R15, R34.reuse, R12, -R15 ;  /* 0x0000000c220f7223 */ /* 0x040fe2000001080f */
[----:B------:R-:W-:Y:S01]  /*2340*/  FFMA.FTZ R14, R34, R13, R14 ;  /* 0x0000000d220e7223 */ /* 0x000fe2000001000e */
[CC--:B--2---:R-:W-:Y:S01]  /*2350*/  FMUL.FTZ R13, R47.reuse, R21.reuse ;  /* 0x000000152f0d7220 */ /* 0x0c4fe20000410000 */
[-C--:B------:R-:W-:Y:S01]  /*2360*/  FMUL.FTZ R12, R47, R20.reuse ;  /* 0x000000142f0c7220 */ /* 0x080fe20000410000 */
[CC--:B------:R-:W-:Y:S01]  /*2370*/  FMUL.FTZ R25, R35.reuse, R21.reuse ;  /* 0x0000001523197220 */ /* 0x0c0fe20000410000 */
[-C--:B0-----:R-:W-:Y:S01]  /*2380*/  FMUL.FTZ R24, R35, R20.reuse ;  /* 0x0000001423187220 */ /* 0x081fe20000410000 */
[CC--:B------:R-:W-:Y:S01]  /*2390*/  FFMA.FTZ R13, R48.reuse, R20.reuse, -R13 ;  /* 0x00000014300d7223 */ /* 0x0c0fe2000001080d */
[-C--:B------:R-:W-:Y:S01]  /*23a0*/  FFMA.FTZ R12, R48, R21.reuse, R12 ;  /* 0x00000015300c7223 */ /* 0x080fe2000001000c */
[C---:B------:R-:W-:Y:S01]  /*23b0*/  FFMA.FTZ R26, R50.reuse, R20, -R25 ;  /* 0x00000014321a7223 */ /* 0x040fe20000010819 */
[----:B------:R-:W-:Y:S01]  /*23c0*/  FFMA.FTZ R21, R50, R21, R24 ;  /* 0x0000001532157223 */ /* 0x000fe20000010018 */
[CC--:B----4-:R-:W-:Y:S01]  /*23d0*/  FMUL.FTZ R20, R51.reuse, R32.reuse ;  /* 0x0000002033147220 */ /* 0x0d0fe20000410000 */
[-C--:B------:R-:W-:Y:S01]  /*23e0*/  FMUL.FTZ R24, R52, R32.reuse ;  /* 0x0000002034187220 */ /* 0x080fe20000410000 */
[----:B------:R-:W-:Y:S01]  /*23f0*/  F2FP.F16.F32.PACK_AB R34, R12, R13 ;  /* 0x0000000d0c22723e */ /* 0x000fe200000000ff */
[-C--:B-1----:R-:W-:Y:S01]  /*2400*/  FMUL.FTZ R25, R51, R27.reuse ;  /* 0x0000001b33197220 */ /* 0x082fe20000410000 */
        /* <DEDUP_REMOVED lines=9> */
[----:B------:R-:W-:Y:S02]  /*24a0*/  F2FP.F16.F32.PACK_AB R26, R21, R26 ;  /* 0x0000001a151a723e */ /* 0x000fe400000000ff */
[----:B------:R-:W-:Y:S02]  /*24b0*/  F2FP.F16.F32.PACK_AB R35, R35, R20 ;  /* 0x000000142323723e */ /* 0x000fe400000000ff */
[----:B------:R-:W-:-:S07]  /*24c0*/  F2FP.F16.F32.PACK_AB R27, R42, R27 ;  /* 0x0000001b2a1b723e */ /* 0x000fce00000000ff */
.L_x_412:
[----:B------:R-:W-:Y:S05]  /*24d0*/  BSYNC.RECONVERGENT B2 ;  /* 0x0000000000027941 */ /* 0x000fea0003800200 */
.L_x_411:
        /* <DEDUP_REMOVED lines=17> */
.L_x_410:
        /* <DEDUP_REMOVED lines=9> */
[----:B------:R-:W-:Y:S01]  /*2680*/  HADD2.F32 R44, -RZ, R33.H1_H1 ;  /* 0x30000021ff2c7230 */ /* 0x000fe20000004100 */
[----:B------:R-:W0:Y:S01]  /*2690*/  MUFU.RCP R13, R12 ;  /* 0x0000000c000d7308 */ /* 0x000e220000001000 */
[C---:B------:R-:W-:Y:S01]  /*26a0*/  IADD3 R7, PT, PT, R10.reuse, 0x2, RZ ;  /* 0x000000020a077810 */ /* 0x040fe20007ffe0ff */
[----:B------:R-:W-:Y:S01]  /*26b0*/  HADD2.F32 R43, -RZ, R32.H0_H0 ;  /* 0x20000020ff2b7230 */ /* 0x000fe20000004100 */
[----:B------:R-:W-:Y:S01]  /*26c0*/  IADD3 R10, PT, PT, R10, 0x6, RZ ;  /* 0x000000060a0a7810 */ /* 0x000fe20007ffe0ff */
[----:B------:R-:W-:Y:S01]  /*26d0*/  HADD2.F32 R46, -RZ, R35.H0_H0 ;  /* 0x20000023ff2e7230 */ /* 0x000fe20000004100 */
[----:B------:R-:W-:Y:S02]  /*26e0*/  I2FP.F32.S32 R8, R7 ;  /* 0x0000000700087245 */ /* 0x000fe40000201400 */
[----:B------:R-:W-:Y:S01]  /*26f0*/  I2FP.F32.S32 R9, R9 ;  /* 0x0000000900097245 */ /* 0x000fe20000201400 */
[----:B0-----:R-:W-:-:S02]  /*2700*/  FMUL.FTZ R6, R6, R13 ;  /* 0x0000000d06067220 */ /* 0x001fc40000410000 */
[-C--:B------:R-:W-:Y:S02]  /*2710*/  FMUL.FTZ R8, R8, R13.reuse ;  /* 0x0000000d08087220 */ /* 0x080fe40000410000 */
        /* <DEDUP_REMOVED lines=16> */
[----:B------:R-:W-:Y:S02]  /*2820*/  HADD2.F32 R32, -RZ, R33.H0_H0 ;  /* 0x20000021ff207230 */ /* 0x000fe40000004100 */
[----:B------:R-:W-:Y:S01]  /*2830*/  FMUL.RZ R41, R10, 0.15915493667125701904 ;  /* 0x3e22f9830a297820 */ /* 0x000fe2000040c000 */
[C---:B---3--:R-:W-:Y:S01]  /*2840*/  FMUL.FTZ R9, R6.reuse, R11 ;  /* 0x0000000b06097220 */ /* 0x048fe20000410000 */
[----:B------:R-:W-:Y:S01]  /*2850*/  MUFU.COS R7, R20 ;  /* 0x0000001400077308 */ /* 0x000fe20000000000 */
[--C-:B------:R-:W-:Y:S02]  /*2860*/  HADD2.F32 R33, -RZ, R34.reuse.H1_H1 ;  /* 0x30000022ff217230 */ /* 0x100fe40000004100 */
[----:B----4-:R-:W-:Y:S01]  /*2870*/  FMUL.FTZ R6, R6, R13 ;  /* 0x0000000d06067220 */ /* 0x010fe20000410000 */
[----:B------:R-:W-:Y:S01]  /*2880*/  FMUL.RZ R9, R9, 0.15915493667125701904 ;  /* 0x3e22f98309097820 */ /* 0x000fe2000040c000 */
[----:B------:R-:W-:-:S02]  /*2890*/  HADD2.F32 R34, -RZ, R34.H0_H0 ;  /* 0x20000022ff227230 */ /* 0x000fc40000004100 */
[----:B------:R-:W-:Y:S01]  /*28a0*/  FMUL.RZ R42, R6, 0.15915493667125701904 ;  /* 0x3e22f983062a7820 */ /* 0x000fe2000040c000 */
[----:B------:R-:W0:Y:S08]  /*28b0*/  MUFU.SIN R8, R20 ;  /* 0x0000001400087308 */ /* 0x000e300000000400 */
[----:B------:R-:W-:Y:S08]  /*28c0*/  MUFU.COS R10, R41 ;  /* 0x00000029000a7308 */ /* 0x000ff00000000000 */
[----:B------:R1:W2:Y:S01]  /*28d0*/  MUFU.SIN R11, R41 ;  /* 0x00000029000b7308 */ /* 0x0002a20000000400 */
[----:B0-----:R-:W-:-:S04]  /*28e0*/  FMUL.FTZ R6, R12, R8 ;  /* 0x000000080c067220 */ /* 0x001fc80000410000 */
[----:B------:R-:W-:-:S03]  /*28f0*/  FFMA.FTZ R6, R43, R7, -R6 ;  /* 0x000000072b067223 */ /* 0x000fc60000010806 */
[----:B------:R-:W0:Y:S01]  /*2900*/  MUFU.COS R14, R9 ;  /* 0x00000009000e7308 */ /* 0x000e220000000000 */
[----:B-1----:R-:W-:-:S07]  /*2910*/  HADD2.F32 R41, -RZ, R35.H1_H1 ;  /* 0x30000023ff297230 */ /* 0x002fce0000004100 */
        /* <DEDUP_REMOVED lines=21> */
.L_x_413:
[----:B------:R-:W-:Y:S05]  /*2a70*/  BSYNC.RECONVERGENT B1 ;  /* 0x0000000000017941 */ /* 0x000fea0003800200 */
.L_x_409:
        /* <DEDUP_REMOVED lines=16> */
.L_x_408:
[----:B------:R-:W-:Y:S05]  /*2b80*/  BSYNC.RECONVERGENT B0 ;  /* 0x0000000000007941 */ /* 0x000fea0003800200 */
.L_x_407:
        /* <DEDUP_REMOVED lines=10> */
.L_x_415:
[----:B------:R-:W-:Y:S05]  /*2c30*/  BSYNC.RECONVERGENT B0 ;  /* 0x0000000000007941 */ /* 0x000fea0003800200 */
.L_x_414:
[----:B------:R-:W-:Y:S06]  /*2c40*/  BAR.SYNC.DEFER_BLOCKING 0x0 ;  /* 0x0000000000007b1d */ /* 0x000fec0000010000 */
.L_x_404:
[----:B------:R-:W-:Y:S05]  /*2c50*/  BSYNC.RECONVERGENT B6 ;  /* 0x0000000000067941 */ /* 0x000fea0003800200 */
.L_x_401:
[----:B------:R-:W0:Y:S01]  /*2c60*/  LDCU UR4, c[0x0][0x3f4] ;  /* 0x00007e80ff0477ac */ /* 0x000e220008000800 */
[----:B------:R-:W-:Y:S01]  /*2c70*/  ISETP.GT.U32.AND P0, PT, R18, 0x1f, PT ;  /* 0x0000001f1200780c */ /* 0x000fe20003f04070 */
[----:B------:R-:W-:Y:S01]  /*2c80*/  IMAD.MOV.U32 R122, RZ, RZ, -0x800001 ;  /* 0xff7fffffff7a7424 */ /* 0x000fe200078e00ff */
[----:B01----:R-:W-:-:S04]  /*2c90*/  MOV R5, UR4 ;  /* 0x0000000400057c02 */ /* 0x003fc80008000f00 */
[----:B---3--:R-:W-:-:S07]  /*2ca0*/  VIADDMNMX R3, R22, -R5, RZ, !PT ;  /* 0x8000000516037246 */ /* 0x008fce00078001ff */
[----:B------:R-:W-:Y:S05]  /*2cb0*/  @P0 BRA `(.L_x_416) ;  /* 0x0000000000ec0947 */ /* 0x000fea0003800000 */
[----:B------:R-:W0:Y:S01]  /*2cc0*/  LDCU UR4, c[0x0][0x40c] ;  /* 0x00008180ff0477ac */ /* 0x000e220008000800 */
[----:B------:R-:W1:Y:S01]  /*2cd0*/  S2R R21, SR_CgaCtaId ;  /* 0x0000000000157919 */ /* 0x000e620000008800 */
[----:B------:R-:W-:Y:S01]  /*2ce0*/  MOV R10, 0x400 ;  /* 0x00000400000a7802 */ /* 0x000fe20000000f00 */
[----:B--2-4-:R-:W-:-:S03]  /*2cf0*/  HMUL2 R12, R33, R25 ;  /* 0x00000019210c7232 */ /* 0x014fc60000000000 */
[----:B------:R-:W-:Y:S02]  /*2d00*/  IADD3 R0, PT, PT, R10, 0x10, RZ ;  /* 0x000000100a007810 */ /* 0x000fe40007ffe0ff */
[----:B0-----:R-:W-:Y:S01]  /*2d10*/  ISETP.NE.AND P1, PT, RZ, UR4, PT ;  /* 0x00000004ff007c0c */ /* 0x001fe2000bf25270 */
[----:B------:R-:W-:-:S03]  /*2d20*/  UMOV UR4, 0xffffffff ;  /* 0xffffffff00047882 */ /* 0x000fc60000000000 */
[----:B------:R-:W-:-:S09]  /*2d30*/  ISETP.GT.U32.OR P0, PT, R18, 0x11, P1 ;  /* 0x000000111200780c */ /* 0x000fd20000f04470 */
[----:B------:R-:W-:Y:S01]  /*2d40*/  @!P1 VIADD R4, R10, 0x210 ;  /* 0x000002100a049836 */ /* 0x000fe20000000000 */
[----:B-1----:R-:W-:-:S03]  /*2d50*/  LEA R9, R21, R0, 0x18 ;  /* 0x0000000015097211 */ /* 0x002fc600078ec0ff */
[----:B------:R-:W0:Y:S01]  /*2d60*/  @!P0 LDC.64 R6, c[0x0][0x3b8] ;  /* 0x0000ee00ff068b82 */ /* 0x000e220000000a00 */
[C---:B------:R-:W-:Y:S01]  /*2d70*/  @!P0 IMAD R8, R18.reuse, R5, R17 ;  /* 0x0000000512088224 */ /* 0x040fe200078e0211 */
[----:B------:R-:W-:Y:S01]  /*2d80*/  @!P1 LEA R11, R21, R4, 0x18 ;  /* 0x00000004150b9211 */ /* 0x000fe200078ec0ff */
[----:B------:R-:W-:-:S03]  /*2d90*/  IMAD R9, R18, 0x10, R9 ;  /* 0x0000001012097824 */ /* 0x000fc600078e0209 */
[----:B------:R-:W-:Y:S02]  /*2da0*/  @!P0 SHF.L.U32 R8, R8, 0x3, RZ ;  /* 0x0000000308088819 */ /* 0x000fe400000006ff */
[----:B------:R-:W-:Y:S01]  /*2db0*/  @!P1 LEA R11, R18, R11, 0x4 ;  /* 0x0000000b120b9211 */ /* 0x000fe200078e20ff */
[----:B------:R1:W-:Y:S02]  /*2dc0*/  STS.128 [R9], R32 ;  /* 0x0000002009007388 */ /* 0x0003e40000000c00 */
[----:B------:R-:W-:Y:S02]  /*2dd0*/  @!P0 IMAD R13, R38, R5, R8 ;  /* 0x00000005260d8224 */ /* 0x000fe400078e0208 */
[----:B------:R1:W-:Y:S02]  /*2de0*/  @!P1 STS.128 [R11], R28 ;  /* 0x0000001c0b009388 */ /* 0x0003e40000000c00 */
[----:B0-----:R-:W-:-:S04]  /*2df0*/  @!P0 IMAD.WIDE R6, R13, 0x2, R6 ;  /* 0x000000020d068825 */ /* 0x001fc800078e0206 */
[----:B------:R-:W-:Y:S01]  /*2e00*/  HFMA2 R13, R32, R24, R12 ;  /* 0x00000018200d7231 */ /* 0x000fe2000000000c */
[----:B------:R1:W-:Y:S03]  /*2e10*/  @!P0 STG.E.128 desc[UR36][R6.64], R24 ;  /* 0x0000001806008986 */ /* 0x0003e6000c101d24 */
[----:B------:R-:W-:-:S04]  /*2e20*/  HFMA2 R13, R34, R26, R13 ;  /* 0x0000001a220d7231 */ /* 0x000fc8000000000d */
[----:B------:R-:W-:-:S05]  /*2e30*/  HFMA2 R13, R35, R27, R13 ;  /* 0x0000001b230d7231 */ /* 0x000fca000000000d */
[--C-:B------:R-:W-:Y:S02]  /*2e40*/  HADD2.F32 R0, -RZ, R13.reuse.H0_H0 ;  /* 0x2000000dff007230 */ /* 0x100fe40000004100 */
[----:B------:R-:W-:-:S05]  /*2e50*/  HADD2.F32 R13, -RZ, R13.H1_H1 ;  /* 0x3000000dff0d7230 */ /* 0x000fca0000004100 */
[----:B------:R-:W-:Y:S01]  /*2e60*/  FADD.FTZ R13, R0, R13 ;  /* 0x0000000d000d7221 */ /* 0x000fe20000010000 */
[----:B-1----:R-:W-:Y:S06]  /*2e70*/  BRA.DIV UR4, `(.L_x_417) ;  /* 0x000000aa045c7947 */ /* 0x002fec000b800000 */
[----:B------:R-:W0:Y:S02]  /*2e80*/  SHFL.BFLY PT, R14, R13, 0x10, 0x1f ;  /* 0x0e001f000d0e7f89 */ /* 0x000e2400000e0000 */
[----:B0-----:R-:W-:-:S05]  /*2e90*/  FADD.FTZ R0, R13, R14 ;  /* 0x0000000e0d007221 */ /* 0x001fca0000010000 */
[----:B------:R-:W0:Y:S02]  /*2ea0*/  SHFL.BFLY PT, R14, R0, 0x8, 0x1f ;  /* 0x0d001f00000e7f89 */ /* 0x000e2400000e0000 */
[----:B0-----:R-:W-:-:S05]  /*2eb0*/  FADD.FTZ R4, R0, R14 ;  /* 0x0000000e00047221 */ /* 0x001fca0000010000 */
[----:B------:R-:W0:Y:S02]  /*2ec0*/  SHFL.BFLY PT, R14, R4, 0x4, 0x1f ;  /* 0x0c801f00040e7f89 */ /* 0x000e2400000e0000 */
[----:B0-----:R-:W-:-:S05]  /*2ed0*/  FADD.FTZ R6, R4, R14 ;  /* 0x0000000e04067221 */ /* 0x001fca0000010000 */
[----:B------:R-:W0:Y:S02]  /*2ee0*/  SHFL.BFLY PT, R14, R6, 0x2, 0x1f ;  /* 0x0c401f00060e7f89 */ /* 0x000e2400000e0000 */
[----:B0-----:R-:W-:-:S05]  /*2ef0*/  FADD.FTZ R7, R6, R14 ;  /* 0x0000000e06077221 */ /* 0x001fca0000010000 */
[----:B------:R0:W1:Y:S02]  /*2f00*/  SHFL.BFLY PT, R14, R7, 0x1, 0x1f ;  /* 0x0c201f00070e7f89 */ /* 0x00006400000e0000 */
.L_x_612:
[----:B------:R-:W-:Y:S01]  /*2f10*/  ISETP.NE.AND P0, PT, R18, RZ, PT ;  /* 0x000000ff1200720c */ /* 0x000fe20003f05270 */
[----:B-1----:R-:W-:-:S12]  /*2f20*/  FADD.FTZ R14, R7, R14 ;  /* 0x0000000e070e7221 */ /* 0x002fd80000010000 */
[----:B------:R-:W-:Y:S05]  /*2f30*/  @P0 BRA `(.L_x_416) ;  /* 0x00000000004c0947 */ /* 0x000fea0003800000 */
[----:B------:R-:W1:Y:S02]  /*2f40*/  LDCU.64 UR4, c[0x0][0x438] ;  /* 0x00008700ff0477ac */ /* 0x000e640008000a00 */
[----:B-1----:R-:W-:Y:S01]  /*2f50*/  ISETP.NE.U32.AND P0, PT, RZ, UR4, PT ;  /* 0x00000004ff007c0c */ /* 0x002fe2000bf05070 */
[----:B------:R-:W1:Y:S03]  /*2f60*/  LDCU UR4, c[0x0][0x410] ;  /* 0x00008200ff0477ac */ /* 0x000e660008000800 */
[----:B------:R-:W-:-:S13]  /*2f70*/  ISETP.NE.AND.EX P0, PT, RZ, UR5, PT, P0 ;  /* 0x00000005ff007c0c */ /* 0x000fda000bf05300 */
[----:B------:R-:W2:Y:S01]  /*2f80*/  @P0 LDC R4, c[0x0][0x440] ;  /* 0x00011000ff040b82 */ /* 0x000ea20000000800 */
[----:B------:R-:W-:-:S07]  /*2f90*/  @P0 IMAD.IADD R9, R67, 0x1, -R16 ;  /* 0x0000000143090824 */ /* 0x000fce00078e0a10 */
[----:B0-----:R-:W0:Y:S01]  /*2fa0*/  @P0 LDC.64 R6, c[0x0][0x438] ;  /* 0x00010e00ff060b82 */ /* 0x001e220000000a00 */
[----:B--2---:R-:W-:-:S04]  /*2fb0*/  @P0 IMAD R0, R36, R4, R9 ;  /* 0x0000000424000224 */ /* 0x004fc800078e0209 */
[----:B------:R-:W-:-:S04]  /*2fc0*/  @P0 IMAD R9, R0, R4, R9 ;  /* 0x0000000400090224 */ /* 0x000fc800078e0209 */
[----:B0-----:R-:W-:-:S06]  /*2fd0*/  @P0 IMAD.WIDE R6, R9, 0x2, R6 ;  /* 0x0000000209060825 */ /* 0x001fcc00078e0206 */
[----:B------:R-:W2:Y:S01]  /*2fe0*/  @P0 LDG.E.U16 R6, desc[UR36][R6.64] ;  /* 0x0000002406060981 */ /* 0x000ea2000c1e1500 */
[----:B------:R-:W-:Y:S01]  /*2ff0*/  IADD3 R10, PT, PT, R10, 0x410, RZ ;  /* 0x000004100a0a7810 */ /* 0x000fe20007ffe0ff */
[----:B------:R-:W-:Y:S02]  /*3000*/  IMAD.IADD R0, R22, 0x1, -R3 ;  /* 0x0000000116007824 */ /* 0x000fe400078e0a03 */
[----:B-1----:R-:W-:Y:S01]  /*3010*/  FMUL.FTZ R122, R14, UR4 ;  /* 0x000000040e7a7c20 */ /* 0x002fe20008410000 */
[----:B------:R-:W-:-:S04]  /*3020*/  LEA R11, R21, R10, 0x18 ;  /* 0x0000000a150b7211 */ /* 0x000fc800078ec0ff */
[----:B------:R-:W-:Y:S01]  /*3030*/  LEA R11, R0, R11, 0x2 ;  /* 0x0000000b000b7211 */ /* 0x000fe200078e10ff */
[----:B--2---:R-:W-:-:S05]  /*3040*/  @P0 HADD2.F32 R9, -RZ, R6.H0_H0 ;  /* 0x20000006ff090230 */ /* 0x004fca0000004100 */
[----:B------:R-:W-:-:S05]  /*3050*/  @P0 FADD.FTZ R122, R122, R9 ;  /* 0x000000097a7a0221 */ /* 0x000fca0000010000 */
[----:B------:R1:W-:Y:S02]  /*3060*/  STS [R11+-0x4], R122 ;  /* 0xfffffc7a0b007388 */ /* 0x0003e40000000800 */
.L_x_416:
[----:B------:R-:W-:Y:S05]  /*3070*/  WARPSYNC.ALL ;  /* 0x0000000000007948 */ /* 0x000fea0003800000 */
[----:B------:R-:W3:Y:S08]  /*3080*/  S2UR UR13, SR_CgaCtaId ;  /* 0x00000000000d79c3 */ /* 0x000ef00000008800 */
[----:B------:R-:W-:Y:S01]  /*3090*/  BAR.SYNC.DEFER_BLOCKING 0x0 ;  /* 0x0000000000007b1d */ /* 0x000fe20000010000 */
[----:B------:R-:W-:Y:S01]  /*30a0*/  IMAD.SHL.U32 R0, R18, 0x4, RZ ;  /* 0x0000000412007824 */ /* 0x000fe200078e00ff */
[----:B------:R-:W-:-:S02]  /*30b0*/  IADD3 R12, PT, PT, R67, 0x7, -R3 ;  /* 0x00000007430c7810 */ /* 0x000fc40007ffe803 */
[----:B------:R-:W-:Y:S02]  /*30c0*/  SHF.R.U32.HI R14, RZ, 0x2, R18 ;  /* 0x00000002ff0e7819 */ /* 0x000fe40000011612 */
[----:B------:R-:W-:Y:S01]  /*30d0*/  UMOV UR12, 0x400 ;  /* 0x00000400000c7882 */ /* 0x000fe20000000000 */
[----:B-1----:R-:W-:Y:S01]  /*30e0*/  LOP3.LUT R11, R0, 0xc, RZ, 0xc0, !PT ;  /* 0x0000000c000b7812 */ /* 0x002fe200078ec0ff */
[----:B------:R-:W-:Y:S01]  /*30f0*/  UIADD3 UR4, UPT, UPT, UR12, 0x10, URZ ;  /* 0x000000100c047890 */ /* 0x000fe2000fffe0ff */
[----:B------:R-:W-:Y:S01]  /*3100*/  SHF.R.S32.HI R13, RZ, 0x1f, R12 ;  /* 0x0000001fff0d7819 */ /* 0x000fe2000001140c */
[----:B------:R-:W1:Y:S03]  /*3110*/  LDCU UR5, c[0x0][0x3f0] ;  /* 0x00007e00ff0577ac */ /* 0x000e660008000800 */
[----:B------:R-:W-:Y:S01]  /*3120*/  LEA.HI R13, R13, R12, RZ, 0x3 ;  /* 0x0000000c0d0d7211 */ /* 0x000fe200078f18ff */
[----:B------:R-:W0:Y:S03]  /*3130*/  LDCU UR17, c[0x0][0x40c] ;  /* 0x00008180ff1177ac */ /* 0x000e260008000800 */
[----:B------:R-:W-:Y:S01]  /*3140*/  LOP3.LUT R71, R13, 0xfffffff8, RZ, 0xc0, !PT ;  /* 0xfffffff80d477812 */ /* 0x000fe200078ec0ff */
[----:B------:R-:W0:Y:S03]  /*3150*/  LDCU UR19, c[0x0][0x3f4] ;  /* 0x00007e80ff1377ac */ /* 0x000e260008000800 */
[----:B------:R-:W-:Y:S01]  /*3160*/  ISETP.GE.AND P0, PT, R14, R71, PT ;  /* 0x000000470e00720c */ /* 0x000fe20003f06270 */
[----:B------:R-:W0:Y:S01]  /*3170*/  LDCU UR18, c[0x0][0x410] ;  /* 0x00008200ff1277ac */ /* 0x000e220008000800 */
[----:B---3--:R-:W-:Y:S01]  /*3180*/  ULEA UR4, UR13, UR4, 0x18 ;  /* 0x000000040d047291 */ /* 0x008fe2000f8ec0ff */
[----:B-1----:R-:W-:Y:S01]  /*3190*/  IMAD R66, R37, UR5, R36 ;  /* 0x0000000525427c24 */ /* 0x002fe2000f8e0224 */
[----:B------:R-:W1:Y:S01]  /*31a0*/  LDCU.64 UR8, c[0x0][0x3b8] ;  /* 0x00007700ff0877ac */ /* 0x000e620008000a00 */
[----:B------:R-:W3:Y:S06]  /*31b0*/  LDCU.64 UR6, c[0x0][0x3c8] ;  /* 0x00007900ff0677ac */ /* 0x000eec0008000a00 */
[----:B------:R-:W0:Y:S01]  /*31c0*/  LDS R123, [R11+UR4] ;  /* 0x000000040b7b7984 */ /* 0x000e220008000800 */
[----:B------:R-:W0:Y:S03]  /*31d0*/  LDCU.64 UR20, c[0x0][0x438] ;  /* 0x00008700ff1477ac */ /* 0x000e260008000a00 */
[----:B------:R-:W0:Y:S01]  /*31e0*/  LDS R120, [R11+UR4+0x10] ;  /* 0x000010040b787984 */ /* 0x000e220008000800 */
[----:B------:R-:W0:Y:S03]  /*31f0*/  LDCU.64 UR10, c[0x0][0x448] ;  /* 0x00008900ff0a77ac */ /* 0x000e260008000a00 */
[----:B------:R-:W0:Y:S04]  /*3200*/  LDS R121, [R11+UR4+0x20] ;  /* 0x000020040b797984 */ /* 0x000e280008000800 */
[----:B------:R-:W0:Y:S04]  /*3210*/  LDS R118, [R11+UR4+0x30] ;  /* 0x000030040b767984 */ /* 0x000e280008000800 */
[----:B------:R-:W0:Y:S04]  /*3220*/  LDS R119, [R11+UR4+0x40] ;  /* 0x000040040b777984 */ /* 0x000e280008000800 */
[----:B------:R-:W0:Y:S04]  /*3230*/  LDS R116, [R11+UR4+0x50] ;  /* 0x000050040b747984 */ /* 0x000e280008000800 */
[----:B------:R-:W0:Y:S04]  /*3240*/  LDS R117, [R11+UR4+0x60] ;  /* 0x000060040b757984 */ /* 0x000e280008000800 */
[----:B------:R-:W1:Y:S04]  /*3250*/  LDS R114, [R11+UR4+0x70] ;  /* 0x000070040b727984 */ /* 0x000e680008000800 */
        /* <DEDUP_REMOVED lines=8> */
[----:B0-----:R-:W0:Y:S04]  /*32e0*/  LDS R7, [R11+UR4+0x100] ;  /* 0x000100040b077984 */ /* 0x001e280008000800 */
[----:B------:R-:W0:Y:S04]  /*32f0*/  LDS R8, [R11+UR4+0x110] ;  /* 0x000110040b087984 */ /* 0x000e280008000800 */
[----:B------:R-:W0:Y:S04]  /*3300*/  LDS R9, [R11+UR4+0x120] ;  /* 0x000120040b097984 */ /* 0x000e280008000800 */
[----:B------:R-:W0:Y:S04]  /*3310*/  LDS R10, [R11+UR4+0x130] ;  /* 0x000130040b0a7984 */ /* 0x000e280008000800 */
[----:B------:R-:W0:Y:S04]  /*3320*/  LDS R20, [R11+UR4+0x140] ;  /* 0x000140040b147984 */ /* 0x000e280008000800 */
[----:B------:R-:W0:Y:S04]  /*3330*/  LDS R21, [R11+UR4+0x150] ;  /* 0x000150040b157984 */ /* 0x000e280008000800 */
[----:B------:R-:W0:Y:S04]  /*3340*/  LDS R23, [R11+UR4+0x160] ;  /* 0x000160040b177984 */ /* 0x000e280008000800 */
[----:B--2---:R-:W2:Y:S04]  /*3350*/  LDS R24, [R11+UR4+0x170] ;  /* 0x000170040b187984 */ /* 0x004ea80008000800 */
[----:B------:R-:W0:Y:S04]  /*3360*/  LDS R25, [R11+UR4+0x180] ;  /* 0x000180040b197984 */ /* 0x000e280008000800 */
[----:B------:R-:W0:Y:S04]  /*3370*/  LDS R26, [R11+UR4+0x190] ;  /* 0x000190040b1a7984 */ /* 0x000e280008000800 */
[----:B------:R-:W0:Y:S04]  /*3380*/  LDS R27, [R11+UR4+0x1a0] ;  /* 0x0001a0040b1b7984 */ /* 0x000e280008000800 */
[----:B------:R-:W0:Y:S04]  /*3390*/  LDS R28, [R11+UR4+0x1b0] ;  /* 0x0001b0040b1c7984 */ /* 0x000e280008000800 */
[----:B------:R-:W0:Y:S04]  /*33a0*/  LDS R29, [R11+UR4+0x1c0] ;  /* 0x0001c0040b1d7984 */ /* 0x000e280008000800 */
[----:B------:R-:W0:Y:S04]  /*33b0*/  LDS R30, [R11+UR4+0x1d0] ;  /* 0x0001d0040b1e7984 */ /* 0x000e280008000800 */
[----:B------:R-:W0:Y:S04]  /*33c0*/  LDS R31, [R11+UR4+0x1e0] ;  /* 0x0001e0040b1f7984 */ /* 0x000e280008000800 */
[----:B----4-:R4:W0:Y:S01]  /*33d0*/  LDS R32, [R11+UR4+0x1f0] ;  /* 0x0001f0040b207984 */ /* 0x0108220008000800 */
[----:B------:R-:W5:Y:S01]  /*33e0*/  LDCU UR4, c[0x0][0x40c] ;  /* 0x00008180ff0477ac */ /* 0x000f620008000800 */
[----:B----4-:R-:W-:-:S04]  /*33f0*/  SHF.L.U32 R11, R18, 0x1, RZ ;  /* 0x00000001120b7819 */ /* 0x010fc800000006ff */
[----:B------:R-:W-:Y:S01]  /*3400*/  LOP3.LUT R11, R11, 0x6, RZ, 0xc0, !PT ;  /* 0x000000060b0b7812 */ /* 0x000fe200078ec0ff */
[----:B-----5:R-:W-:-:S09]  /*3410*/  UISETP.NE.AND UP0, UPT, UR4, URZ, UPT ;  /* 0x000000ff0400728c */ /* 0x020fd2000bf05270 */
[----:B-123--:R-:W-:Y:S05]  /*3420*/  BRA.U UP0, `(.L_x_418) ;  /* 0x00000001008c7547 */ /* 0x00efea000b800000 */
[----:B------:R-:W-:-:S04]  /*3430*/  UIADD3 UR4, UPT, UPT, UR12, 0x210, URZ ;  /* 0x000002100c047890 */ /* 0x000fc8000fffe0ff */
[----:B------:R-:W-:-:S06]  /*3440*/  ULEA UR4, UR13, UR4, 0x18 ;  /* 0x000000040d047291 */ /* 0x000fcc000f8ec0ff */
[----:B------:R-:W-:-:S05]  /*3450*/  LEA R12, R11, UR4, 0x1 ;  /* 0x000000040b0c7c11 */ /* 0x000fca000f8e08ff */
[----:B------:R1:W2:Y:S04]  /*3460*/  LDS R33, [R12] ;  /* 0x000000000c217984 */ /* 0x0002a80000000800 */
[----:B------:R1:W3:Y:S04]  /*3470*/  LDS R34, [R12+0x10] ;  /* 0x000010000c227984 */ /* 0x0002e80000000800 */
[----:B------:R1:W4:Y:S04]  /*3480*/  LDS R35, [R12+0x20] ;  /* 0x000020000c237984 */ /* 0x0003280000000800 */
[----:B------:R1:W0:Y:S04]  /*3490*/  LDS R36, [R12+0x30] ;  /* 0x000030000c247984 */ /* 0x0002280000000800 */
        /* <DEDUP_REMOVED lines=27> */
[----:B--234-:R1:W0:Y:S02]  /*3650*/  LDS R64, [R12+0x1f0] ;  /* 0x0001f0000c407984 */ /* 0x01c2240000000800 */
.L_x_418:
[----:B------:R-:W-:Y:S01]  /*3660*/  BSSY B0, `(.L_x_419) ;  /* 0x00005a7000007945 */ /* 0x000fe20003800000 */
[----:B------:R-:W-:-:S03]  /*3670*/  IMAD R66, R66, 0x90, RZ ;  /* 0x0000009042427824 */ /* 0x000fc600078e02ff */
[----:B------:R-:W-:Y:S05]  /*3680*/  @P0 BRA `(.L_x_420) ;  /* 0x0000005800900947 */ /* 0x000fea0003800000 */
[----:B------:R-:W-:Y:S01]  /*3690*/  IABS R65, R5 ;  /* 0x0000000500417213 */ /* 0x000fe20000000000 */
[----:B------:R-:W1:Y:S01]  /*36a0*/  S2R R72, SR_CTAID.X ;  /* 0x0000000000487919 */ /* 0x000e620000002500 */
[----:B------:R-:W2:Y:S01]  /*36b0*/  S2UR UR16, SR_CTAID.Y ;  /* 0x00000000001079c3 */ /* 0x000ea20000002600 */
[----:B------:R-:W3:Y:S01]  /*36c0*/  LDCU UR14, c[0x0][0x3f8] ;  /* 0x00007f00ff0e77ac */ /* 0x000ee20008000800 */
[----:B------:R-:W4:Y:S01]  /*36d0*/  I2F.RP R15, R65 ;  /* 0x00000041000f7306 */ /* 0x000f220000209400 */
[----:B------:R-:W-:Y:S01]  /*36e0*/  IMAD.IADD R73, R14, 0x1, R3 ;  /* 0x000000010e497824 */ /* 0x000fe200078e0203 */
[----:B------:R-:W5:Y:S01]  /*36f0*/  LDCU UR15, c[0x0][0x440] ;  /* 0x00008800ff0f77ac */ /* 0x000f620008000800 */
[----:B------:R-:W-:-:S03]  /*3700*/  IMAD R70, R5, 0x90, RZ ;  /* 0x0000009005467824 */ /* 0x000fc600078e02ff */
[----:B------:R-:W2:Y:S01]  /*3710*/  LDC.64 R124, c[0x0][0x450] ;  /* 0x00011400ff7c7b82 */ /* 0x000ea20000000a00 */
[----:B------:R-:W5:Y:S01]  /*3720*/  LDCU.64 UR4, c[0x0][0x420] ;  /* 0x00008400ff0477ac */ /* 0x000f620008000a00 */
[----:B------:R-:W-:Y:S01]  /*3730*/  IMAD.IADD R71, R71, 0x1, R3 ;  /* 0x0000000147477824 */ /* 0x000fe200078e0203 */
[----:B----4-:R-:W4:Y:S01]  /*3740*/  MUFU.RCP R15, R15 ;  /* 0x0000000f000f7308 */ /* 0x010f220000001000 */
[----:B---3--:R-:W-:Y:S01]  /*3750*/  IMAD R74, R70, UR14, RZ ;  /* 0x0000000e464a7c24 */ /* 0x008fe2000f8e02ff */
[----:B-----5:R-:W-:Y:S01]  /*3760*/  ISETP.NE.U32.AND P0, PT, RZ, UR4, PT ;  /* 0x00000004ff007c0c */ /* 0x020fe2000bf05070 */
[----:B-1----:R-:W-:-:S03]  /*3770*/  IMAD R12, R19, UR14, R72 ;  /* 0x0000000e130c7c24 */ /* 0x002fc6000f8e0248 */
[----:B------:R-:W-:Y:S01]  /*3780*/  ISETP.NE.AND.EX P0, PT, RZ, UR5, PT, P0 ;  /* 0x00000005ff007c0c */ /* 0x000fe2000bf05300 */
[----:B------:R-:W-:Y:S02]  /*3790*/  IMAD R72, R72, UR15, R67 ;  /* 0x0000000f48487c24 */ /* 0x000fe4000f8e0243 */
[----:B----4-:R-:W-:Y:S02]  /*37a0*/  VIADD R13, R15, 0xffffffe ;  /* 0x0ffffffe0f0d7836 */ /* 0x010fe40000000000 */
[----:B------:R-:W-:Y:S02]  /*37b0*/  IMAD R11, R12, 0x90, R11 ;  /* 0x000000900c0b7824 */ /* 0x000fe400078e020b */
[----:B------:R-:W-:Y:S02]  /*37c0*/  HFMA2 R12, -RZ, RZ, 0, 0 ;  /* 0x00000000ff0c7431 */ /* 0x000fe400000001ff */
[----:B------:R-:W-:Y:S01]  /*37d0*/  IMAD R72, R72, UR15, R73 ;  /* 0x0000000f48487c24 */ /* 0x000fe2000f8e0249 */
[----:B------:R-:W1:Y:S01]  /*37e0*/  F2I.FTZ.U32.TRUNC.NTZ R13, R13 ;  /* 0x0000000d000d7305 */ /* 0x000e62000021f000 */
[----:B--2---:R-:W-:Y:S01]  /*37f0*/  IMAD.WIDE R124, R11, 0x2, R124 ;  /* 0x000000020b7c7825 */ /* 0x004fe200078e027c */
[----:B-1----:R-:W-:-:S05]  /*3800*/  IADD3 R68, PT, PT, RZ, -R13, RZ ;  /* 0x8000000dff447210 */ /* 0x002fca0007ffe0ff */
[----:B------:R-:W-:Y:S02]  /*3810*/  IMAD R67, R68, R65, RZ ;  /* 0x0000004144437224 */ /* 0x000fe400078e02ff */
[----:B------:R-:W-:Y:S02]  /*3820*/  IMAD R68, R5, UR16, RZ ;  /* 0x0000001005447c24 */ /* 0x000fe4000f8e02ff */
[----:B------:R-:W-:-:S03]  /*3830*/  IMAD.HI.U32 R67, R13, R67, R12 ;  /* 0x000000430d437227 */ /* 0x000fc600078e000c */
[----:B------:R-:W-:Y:S02]  /*3840*/  SHF.R.S32.HI R69, RZ, 0x1f, R68 ;  /* 0x0000001fff457819 */ /* 0x000fe40000011444 */
[----:B------:R-:W-:Y:S01]  /*3850*/  IADD3 R68, P1, P2, R68, UR4, R73 ;  /* 0x0000000444447c10 */ /* 0x000fe2000fa3e049 */
[----:B------:R-:W-:Y:S01]  /*3860*/  UIADD3 UR4, UPT, UPT, UR12, 0x410, URZ ;  /* 0x000004100c047890 */ /* 0x000fe2000fffe0ff */
[----:B------:R-:W-:Y:S02]  /*3870*/  IADD3 R73, PT, PT, R73, 0x1, RZ ;  /* 0x0000000149497810 */ /* 0x000fe40007ffe0ff */
[----:B------:R-:W-:Y:S01]  /*3880*/  IADD3.X R69, PT, PT, R69, UR5, RZ, P1, P2 ;  /* 0x0000000545457c10 */ /* 0x000fe20008fe44ff */
[----:B------:R-:W-:-:S06]  /*3890*/  ULEA UR4, UR13, UR4, 0x18 ;  /* 0x000000040d047291 */ /* 0x000fcc000f8ec0ff */
[----:B------:R-:W-:-:S07]  /*38a0*/  LEA R75, R14, UR4, 0x2 ;  /* 0x000000040e4b7c11 */ /* 0x000fce000f8e10ff */
.L_x_550:
[----:B------:R-:W2:Y:S01]  /*38b0*/  @P0 LDG.E.U8 R15, desc[UR36][R68.64] ;  /* 0x00000024440f0981 */ /* 0x000ea2000c1e1100 */
[----:B------:R-:W-:Y:S01]  /*38c0*/  VIADD R76, R73, 0xffffffff ;  /* 0xffffffff494c7836 */ /* 0x000fe20000000000 */
[----:B------:R-:W-:Y:S01]  /*38d0*/  MOV R5, UR19 ;  /* 0x0000001300057c02 */ /* 0x000fe20008000f00 */
[----:B------:R-:W-:Y:S01]  /*38e0*/  BSSY.RECONVERGENT B1, `(.L_x_421) ;  /* 0x000003d000017945 */ /* 0x000fe20003800200 */
[----:B------:R-:W1:Y:S01]  /*38f0*/  S2R R12, SR_CTAID.Y ;  /* 0x00000000000c7919 */ /* 0x000e620000002600 */
[----:B------:R-:W-:Y:S02]  /*3900*/  IADD3 R77, PT, PT, R22, -0x1, RZ ;  /* 0xffffffff164d7810 */ /* 0x000fe40007ffe0ff */
[----:B------:R-:W-:Y:S02]  /*3910*/  IABS R14, R76 ;  /* 0x0000004c000e7213 */ /* 0x000fe40000000000 */
[----:B0-----:R-:W-:Y:S02]  /*3920*/  IABS R13, R5 ;  /* 0x00000005000d7213 */ /* 0x001fe40000000000 */
[----:B------:R-:W-:Y:S01]  /*3930*/  ISETP.GE.AND P2, PT, R76, RZ, PT ;  /* 0x000000ff4c00720c */ /* 0x000fe20003f46270 */
[----:B------:R-:W-:Y:S01]  /*3940*/  IMAD.HI.U32 R11, R67, R14, RZ ;  /* 0x0000000e430b7227 */ /* 0x000fe200078e00ff */
[----:B------:R-:W-:-:S03]  /*3950*/  ISETP.NE.AND P3, PT, R5, RZ, PT ;  /* 0x000000ff0500720c */ /* 0x000fc60003f65270 */
[----:B------:R-:W-:-:S04]  /*3960*/  IMAD.MOV R11, RZ, RZ, -R11 ;  /* 0x000000ffff0b7224 */ /* 0x000fc800078e0a0b */
[----:B------:R-:W-:-:S05]  /*3970*/  IMAD R14, R13, R11, R14 ;  /* 0x0000000b0d0e7224 */ /* 0x000fca00078e020e */
[----:B------:R-:W-:-:S13]  /*3980*/  ISETP.GT.U32.AND P1, PT, R65, R14, PT ;  /* 0x0000000e4100720c */ /* 0x000fda0003f24070 */
[----:B------:R-:W-:-:S04]  /*3990*/  @!P1 IADD3 R14, PT, PT, R14, -R13, RZ ;  /* 0x8000000d0e0e9210 */ /* 0x000fc80007ffe0ff */
[----:B------:R-:W-:-:S13]  /*39a0*/  ISETP.GT.U32.AND P1, PT, R65, R14, PT ;  /* 0x0000000e4100720c */ /* 0x000fda0003f24070 */
[----:B------:R-:W-:Y:S02]  /*39b0*/  @!P1 IMAD.IADD R14, R14, 0x1, -R13 ;  /* 0x000000010e0e9824 */ /* 0x000fe400078e0a0d */
[----:B-1----:R-:W-:-:S03]  /*39c0*/  IMAD R13, R12, R5, RZ ;  /* 0x000000050c0d7224 */ /* 0x002fc600078e02ff */
[----:B------:R-:W-:-:S05]  /*39d0*/  MOV R132, R14 ;  /* 0x0000000e00847202 */ /* 0x000fca0000000f00 */
[----:B------:R-:W-:Y:S01]  /*39e0*/  @!P2 IMAD.MOV R132, RZ, RZ, -R132 ;  /* 0x000000ffff84a224 */ /* 0x000fe200078e0a84 */
[----:B------:R-:W-:-:S04]  /*39f0*/  @!P3 LOP3.LUT R132, RZ, R5, RZ, 0x33, !PT ;  /* 0x00000005ff84b212 */ /* 0x000fc800078e33ff */
[----:B------:R-:W-:Y:S01]  /*3a00*/  IADD3 R11, P1, PT, R13, R132, RZ ;  /* 0x000000840d0b7210 */ /* 0x000fe20007f3e0ff */
[----:B------:R-:W-:-:S03]  /*3a10*/  IMAD.SHL.U32 R128, R132, 0x8, RZ ;  /* 0x0000000884807824 */ /* 0x000fc600078e00ff */
[----:B------:R-:W-:Y:S02]  /*3a20*/  LEA.HI.X.SX32 R14, R13, RZ, 0x1, P1 ;  /* 0x000000ff0d0e7211 */ /* 0x000fe400008f0eff */
[----:B------:R-:W-:Y:S02]  /*3a30*/  ISETP.GE.AND P1, PT, R76, R77, PT ;  /* 0x0000004d4c00720c */ /* 0x000fe40003f26270 */
[----:B------:R-:W-:-:S04]  /*3a40*/  LEA R126, P3, R11, UR6, 0x2 ;  /* 0x000000060b7e7c11 */ /* 0x000fc8000f8610ff */
[----:B------:R-:W-:Y:S02]  /*3a50*/  LEA.HI.X R127, R11, UR7, R14, 0x2, P3 ;  /* 0x000000070b7f7c11 */ /* 0x000fe400098f140e */
[----:B--2---:R-:W-:-:S05]  /*3a60*/  ISETP.NE.AND P2, PT, R15, RZ, P0 ;  /* 0x000000ff0f00720c */ /* 0x004fca0000745270 */
[----:B------:R-:W-:Y:S08]  /*3a70*/  @P1 BRA `(.L_x_422) ;  /* 0x00000000008c1947 */ /* 0x000ff00003800000 */
[----:B------:R-:W-:Y:S01]  /*3a80*/  ISETP.GE.AND P3, PT, R128, R70, PT ;  /* 0x000000468000720c */ /* 0x000fe20003f66270 */
[----:B------:R-:W-:Y:S01]  /*3a90*/  BSSY.RECONVERGENT B2, `(.L_x_423) ;  /* 0x000000e000027945 */ /* 0x000fe20003800200 */
[----:B------:R-:W-:-:S11]  /*3aa0*/  MOV R78, RZ ;  /* 0x000000ff004e7202 */ /* 0x000fd60000000f00 */
[----:B------:R-:W-:Y:S05]  /*3ab0*/  @P3 BRA `(.L_x_424) ;  /* 0x00000000002c3947 */ /* 0x000fea0003800000 */
[----:B------:R-:W2:Y:S01]  /*3ac0*/  LDG.E R11, desc[UR36][R126.64] ;  /* 0x000000247e0b7981 */ /* 0x000ea2000c1e1900 */
[----:B------:R-:W-:-:S05]  /*3ad0*/  IMAD.SHL.U32 R13, R18, 0x2, RZ ;  /* 0x00000002120d7824 */ /* 0x000fca00078e00ff */
[----:B------:R-:W-:-:S05]  /*3ae0*/  LOP3.LUT R13, R13, 0x6, RZ, 0xc0, !PT ;  /* 0x000000060d0d7812 */ /* 0x000fca00078ec0ff */
[----:B------:R-:W-:-:S05]  /*3af0*/  IMAD R14, R66, R5, R13 ;  /* 0x00000005420e7224 */ /* 0x000fca00078e020d */
[----:B------:R-:W-:Y:S01]  /*3b00*/  SHF.R.S32.HI R78, RZ, 0x1f, R14 ;  /* 0x0000001fff4e7819 */ /* 0x000fe2000001140e */
[----:B--2---:R-:W-:-:S05]  /*3b10*/  IMAD R11, R74, R11, R128 ;  /* 0x0000000b4a0b7224 */ /* 0x004fca00078e0280 */
[----:B------:R-:W-:-:S04]  /*3b20*/  IADD3 R13, P4, PT, R11, R14, RZ ;  /* 0x0000000e0b0d7210 */ /* 0x000fc80007f9e0ff */
[----:B------:R-:W-:Y:S02]  /*3b30*/  LEA.HI.X.SX32 R78, R11, R78, 0x1, P4 ;  /* 0x0000004e0b4e7211 */ /* 0x000fe400020f0eff */
[----:B------:R-:W-:-:S04]  /*3b40*/  LEA R14, P4, R13, UR8, 0x1 ;  /* 0x000000080d0e7c11 */ /* 0x000fc8000f8808ff */
[----:B------:R-:W-:-:S05]  /*3b50*/  LEA.HI.X R15, R13, UR9, R78, 0x1, P4 ;  /* 0x000000090d0f7c11 */ /* 0x000fca000a0f0c4e */
[----:B------:R1:W5:Y:S04]  /*3b60*/  LDG.E R78, desc[UR36][R14.64] ;  /* 0x000000240e4e7981 */ /* 0x000368000c1e1900 */
.L_x_424:
[----:B------:R-:W-:Y:S05]  /*3b70*/  BSYNC.RECONVERGENT B2 ;  /* 0x0000000000027941 */ /* 0x000fea0003800200 */
.L_x_423:
[----:B------:R-:W-:-:S09]  /*3b80*/  UISETP.NE.AND UP0, UPT, UR17, URZ, UPT ;  /* 0x000000ff1100728c */ /* 0x000fd2000bf05270 */
[----:B------:R-:W-:Y:S05]  /*3b90*/  BRA.U UP0, `(.L_x_422) ;  /* 0x0000000100447547 */ /* 0x000fea000b800000 */
[----:B------:R-:W-:Y:S01]  /*3ba0*/  ISETP.NE.AND P5, PT, R2, RZ, PT ;  /* 0x000000ff0200720c */ /* 0x000fe20003fa5270 */
[----:B------:R-:W2:Y:S01]  /*3bb0*/  @!P3 S2R R13, SR_CTAID.X ;  /* 0x00000000000db919 */ /* 0x000ea20000002500 */
[----:B------:R-:W2:Y:S08]  /*3bc0*/  @!P3 LDC R129, c[0x0][0x3f8] ;  /* 0x0000fe00ff81bb82 */ /* 0x000eb00000000800 */
[----:B-1----:R-:W1:Y:S03]  /*3bd0*/  @!P3 LDC.64 R14, c[0x0][0x3b8] ;  /* 0x0000ee00ff0ebb82 */ /* 0x002e660000000a00 */
[----:B------:R-:W3:Y:S01]  /*3be0*/  @P5 LDG.E R11, desc[UR36][R124.64] ;  /* 0x000000247c0b5981 */ /* 0x000ee2000c1e1900 */
[----:B------:R-:W-:Y:S01]  /*3bf0*/  @!P3 SHF.L.U32 R131, R18, 0x1, RZ ;  /* 0x000000011283b819 */ /* 0x000fe200000006ff */
[----:B-----5:R-:W-:-:S03]  /*3c00*/  HFMA2 R78, R78, 1, 1, R33 ;  /* 0x3c003c004e4e7831 */ /* 0x020fc60000000021 */
[----:B------:R-:W-:Y:S01]  /*3c10*/  @!P3 LOP3.LUT R134, R131, 0x6, RZ, 0xc0, !PT ;  /* 0x000000068386b812 */ /* 0x000fe200078ec0ff */
[----:B--2---:R-:W-:-:S04]  /*3c20*/  @!P3 IMAD R130, R12, R129, R13 ;  /* 0x000000810c82b224 */ /* 0x004fc800078e020d */
[----:B------:R-:W-:-:S04]  /*3c30*/  @!P3 IMAD R13, R130, R5, RZ ;  /* 0x00000005820db224 */ /* 0x000fc800078e02ff */
[----:B------:R-:W-:-:S05]  /*3c40*/  @!P3 IMAD R13, R13, 0x90, R134 ;  /* 0x000000900d0db824 */ /* 0x000fca00078e0286 */
[----:B------:R-:W-:-:S04]  /*3c50*/  @!P3 IADD3 R129, P4, PT, R128, R13, RZ ;  /* 0x0000000d8081b210 */ /* 0x000fc80007f9e0ff */
[----:B------:R-:W-:Y:S02]  /*3c60*/  @!P3 LEA.HI.X.SX32 R130, R13, RZ, 0x1, P4 ;  /* 0x000000ff0d82b211 */ /* 0x000fe400020f0eff */
[----:B-1----:R-:W-:-:S04]  /*3c70*/  @!P3 LEA R14, P4, R129, R14, 0x1 ;  /* 0x0000000e810eb211 */ /* 0x002fc800078808ff */
[----:B------:R-:W-:Y:S01]  /*3c80*/  @!P3 LEA.HI.X R15, R129, R15, R130, 0x1, P4 ;  /* 0x0000000f810fb211 */ /* 0x000fe200020f0c82 */
[----:B---3--:R-:W-:-:S05]  /*3c90*/  @P5 HMUL2 R78, R78, R11 ;  /* 0x0000000b4e4e5232 */ /* 0x008fca0000000000 */
[----:B------:R2:W-:Y:S03]  /*3ca0*/  @!P3 STG.E desc[UR36][R14.64], R78 ;  /* 0x0000004e0e00b986 */ /* 0x0005e6000c101924 */
.L_x_422:
[----:B------:R-:W-:Y:S05]  /*3cb0*/  BSYNC.RECONVERGENT B1 ;  /* 0x0000000000017941 */ /* 0x000fea0003800200 */
.L_x_421:
[----:B------:R-:W-:Y:S01]  /*3cc0*/  BSSY.RECONVERGENT B1, `(.L_x_425) ;  /* 0x000004e000017945 */ /* 0x000fe20003800200 */
[----:B------:R-:W-:-:S03]  /*3cd0*/  IMAD.IADD R130, R132, 0x1, R5 ;  /* 0x0000000184827824 */ /* 0x000fc600078e0205 */
[----:B------:R-:W-:Y:S05]  /*3ce0*/  @P1 BRA `(.L_x_426) ;  /* 0x00000004002c1947 */ /* 0x000fea0003800000 */
[----:B------:R-:W-:Y:S01]  /*3cf0*/  SHF.L.U32 R13, R130, 0x3, RZ ;  /* 0x00000003820d7819 */ /* 0x000fe200000006ff */
[----:B------:R-:W-:Y:S01]  /*3d00*/  IMAD R11, R5, 0x10, R128 ;  /* 0x00000010050b7824 */ /* 0x000fe200078e0280 */
[----:B------:R-:W-:Y:S01]  /*3d10*/  BSSY.RECONVERGENT B2, `(.L_x_427) ;  /* 0x0000010000027945 */ /* 0x000fe20003800200 */
[----:B------:R-:W-:Y:S02]  /*3d20*/  MOV R79, RZ ;  /* 0x000000ff004f7202 */ /* 0x000fe40000000f00 */
[-C--:B------:R-:W-:Y:S02]  /*3d30*/  ISETP.GE.AND P3, PT, R13, R70.reuse, PT ;  /* 0x000000460d00720c */ /* 0x080fe40003f66270 */
[----:B------:R-:W-:-:S11]  /*3d40*/  ISETP.GE.AND P4, PT, R11, R70, PT ;  /* 0x000000460b00720c */ /* 0x000fd60003f86270 */
[----:B------:R-:W-:Y:S05]  /*3d50*/  @P3 BRA `(.L_x_428) ;  /* 0x00000000002c3947 */ /* 0x000fea0003800000 */
[----:B-12---:R-:W2:Y:S01]  /*3d60*/  LDG.E R14, desc[UR36][R126.64] ;  /* 0x000000247e0e7981 */ /* 0x006ea2000c1e1900 */
[----:B------:R-:W-:-:S05]  /*3d70*/  IMAD.SHL.U32 R15, R18, 0x2, RZ ;  /* 0x00000002120f7824 */ /* 0x000fca00078e00ff */
[----:B------:R-:W-:-:S05]  /*3d80*/  LOP3.LUT R15, R15, 0x6, RZ, 0xc0, !PT ;  /* 0x000000060f0f7812 */ /* 0x000fca00078ec0ff */
[----:B------:R-:W-:Y:S02]  /*3d90*/  IMAD R80, R66, R5, R15 ;  /* 0x0000000542507224 */ /* 0x000fe400078e020f */
[----:B--2---:R-:W-:-:S05]  /*3da0*/  IMAD R14, R74, R14, R13 ;  /* 0x0000000e4a0e7224 */ /* 0x004fca00078e020d */
[----:B------:R-:W-:Y:S02]  /*3db0*/  SHF.R.S32.HI R15, RZ, 0x1f, R14 ;  /* 0x0000001fff0f7819 */ /* 0x000fe4000001140e */
[----:B------:R-:W-:-:S04]  /*3dc0*/  IADD3 R79, P5, PT, R80, R14, RZ ;  /* 0x0000000e504f7210 */ /* 0x000fc80007fbe0ff */
[----:B------:R-:W-:Y:S02]  /*3dd0*/  LEA.HI.X.SX32 R80, R80, R15, 0x1, P5 ;  /* 0x0000000f50507211 */ /* 0x000fe400028f0eff */
[----:B------:R-:W-:-:S04]  /*3de0*/  LEA R14, P5, R79, UR8, 0x1 ;  /* 0x000000084f0e7c11 */ /* 0x000fc8000f8a08ff */
[----:B------:R-:W-:-:S05]  /*3df0*/  LEA.HI.X R15, R79, UR9, R80, 0x1, P5 ;  /* 0x000000094f0f7c11 */ /* 0x000fca000a8f0c50 */
[----:B------:R3:W5:Y:S04]  /*3e00*/  LDG.E R79, desc[UR36][R14.64] ;  /* 0x000000240e4f7981 */ /* 0x000768000c1e1900 */
.L_x_428:
[----:B------:R-:W-:Y:S05]  /*3e10*/  BSYNC.RECONVERGENT B2 ;  /* 0x0000000000027941 */ /* 0x000fea0003800200 */
.L_x_427:
[----:B------:R-:W-:Y:S01]  /*3e20*/  UISETP.NE.AND UP0, UPT, UR17, URZ, UPT ;  /* 0x000000ff1100728c */ /* 0x000fe2000bf05270 */
[----:B------:R-:W-:-:S08]  /*3e30*/  HFMA2 R80, -RZ, RZ, 0, 0 ;  /* 0x00000000ff507431 */ /* 0x000fd000000001ff */
[----:B------:R-:W-:Y:S05]  /*3e40*/  BRA.U UP0, `(.L_x_429) ;  /* 0x0000000100487547 */ /* 0x000fea000b800000 */
[----:B------:R-:W-:Y:S01]  /*3e50*/  ISETP.NE.AND P6, PT, R2, RZ, PT ;  /* 0x000000ff0200720c */ /* 0x000fe20003fc5270 */
[----:B------:R-:W4:Y:S01]  /*3e60*/  @!P3 S2R R129, SR_CTAID.X ;  /* 0x000000000081b919 */ /* 0x000f220000002500 */
[----:B------:R-:W4:Y:S08]  /*3e70*/  @!P3 LDC R131, c[0x0][0x3f8] ;  /* 0x0000fe00ff83bb82 */ /* 0x000f300000000800 */
[----:B-123--:R-:W1:Y:S03]  /*3e80*/  @!P3 LDC.64 R14, c[0x0][0x3b8] ;  /* 0x0000ee00ff0ebb82 */ /* 0x00ee660000000a00 */
[----:B------:R-:W2:Y:S01]  /*3e90*/  @P6 LDG.E R132, desc[UR36][R124.64+0x10] ;  /* 0x000010247c846981 */ /* 0x000ea2000c1e1900 */
[----:B------:R-:W-:-:S02]  /*3ea0*/  @!P3 IMAD.SHL.U32 R133, R18, 0x2, RZ ;  /* 0x000000021285b824 */ /* 0x000fc400078e00ff */
[----:B-----5:R-:W-:-:S03]  /*3eb0*/  HADD2 R79, R79, R34 ;  /* 0x000000224f4f7230 */ /* 0x020fc60000000000 */
[----:B------:R-:W-:Y:S01]  /*3ec0*/  @!P3 LOP3.LUT R133, R133, 0x6, RZ, 0xc0, !PT ;  /* 0x000000068585b812 */ /* 0x000fe200078ec0ff */
[----:B----4-:R-:W-:Y:S01]  /*3ed0*/  @!P3 IMAD R134, R12, R131, R129 ;  /* 0x000000830c86b224 */ /* 0x010fe200078e0281 */
[----:B------:R-:W-:-:S03]  /*3ee0*/  @!P3 SHF.R.S32.HI R129, RZ, 0x1f, R13 ;  /* 0x0000001fff81b819 */ /* 0x000fc6000001140d */
[----:B------:R-:W-:-:S04]  /*3ef0*/  @!P3 IMAD R134, R134, R5, RZ ;  /* 0x000000058686b224 */ /* 0x000fc800078e02ff */
[----:B------:R-:W-:-:S05]  /*3f00*/  @!P3 IMAD R134, R134, 0x90, R133 ;  /* 0x000000908686b824 */ /* 0x000fca00078e0285 */
[----:B------:R-:W-:-:S04]  /*3f10*/  @!P3 IADD3 R13, P5, PT, R134, R13, RZ ;  /* 0x0000000d860db210 */ /* 0x000fc80007fbe0ff */
[----:B------:R-:W-:Y:S02]  /*3f20*/  @!P3 LEA.HI.X.SX32 R134, R134, R129, 0x1, P5 ;  /* 0x000000818686b211 */ /* 0x000fe400028f0eff */
[----:B-1----:R-:W-:-:S04]  /*3f30*/  @!P3 LEA R14, P5, R13, R14, 0x1 ;  /* 0x0000000e0d0eb211 */ /* 0x002fc800078a08ff */
[----:B------:R-:W-:Y:S01]  /*3f40*/  @!P3 LEA.HI.X R15, R13, R15, R134, 0x1, P5 ;  /* 0x0000000f0d0fb211 */ /* 0x000fe200028f0c86 */
[----:B--2---:R-:W-:-:S05]  /*3f50*/  @P6 HMUL2 R79, R79, R132 ;  /* 0x000000844f4f6232 */ /* 0x004fca0000000000 */
[----:B------:R4:W-:Y:S03]  /*3f60*/  @!P3 STG.E desc[UR36][R14.64], R79 ;  /* 0x0000004f0e00b986 */ /* 0x0009e6000c101924 */
.L_x_429:
[----:B------:R-:W-:Y:S04]  /*3f70*/  BSSY.RECONVERGENT B2, `(.L_x_430) ;  /* 0x000000d000027945 */ /* 0x000fe80003800200 */
[----:B------:R-:W-:Y:S05]  /*3f80*/  @P4 BRA `(.L_x_431) ;  /* 0x00000000002c4947 */ /* 0x000fea0003800000 */
[----:B------:R-:W2:Y:S02]  /*3f90*/  LDG.E R13, desc[UR36][R126.64] ;  /* 0x000000247e0d7981 */ /* 0x000ea4000c1e1900 */
[----:B-1234-:R-:W-:-:S04]  /*3fa0*/  SHF.L.U32 R14, R18, 0x1, RZ ;  /* 0x00000001120e7819 */ /* 0x01efc800000006ff */
[----:B------:R-:W-:-:S05]  /*3fb0*/  LOP3.LUT R14, R14, 0x6, RZ, 0xc0, !PT ;  /* 0x000000060e0e7812 */ /* 0x000fca00078ec0ff */
[----:B------:R-:W-:Y:S02]  /*3fc0*/  IMAD R80, R66, R5, R14 ;  /* 0x0000000542507224 */ /* 0x000fe400078e020e */
[----:B------:R-:W-:-:S05]  /*3fd0*/  IMAD R13, R74, R13, R11 ;  /* 0x0000000d4a0d7224 */ /* 0x000fca00078e020b */
[----:B------:R-:W-:Y:S02]  /*3fe0*/  SHF.R.S32.HI R14, RZ, 0x1f, R13 ;  /* 0x0000001fff0e7819 */ /* 0x000fe4000001140d */
[----:B------:R-:W-:-:S04]  /*3ff0*/  IADD3 R13, P3, PT, R80, R13, RZ ;  /* 0x0000000d500d7210 */ /* 0x000fc80007f7e0ff */
[----:B------:R-:W-:Y:S02]  /*4000*/  LEA.HI.X.SX32 R80, R80, R14, 0x1, P3 ;  /* 0x0000000e50507211 */ /* 0x000fe400018f0eff */
[----:B------:R-:W-:-:S04]  /*4010*/  LEA R14, P3, R13, UR8, 0x1 ;  /* 0x000000080d0e7c11 */ /* 0x000fc8000f8608ff */
[----:B------:R-:W-:-:S05]  /*4020*/  LEA.HI.X R15, R13, UR9, R80, 0x1, P3 ;  /* 0x000000090d0f7c11 */ /* 0x000fca00098f0c50 */
[----:B------:R1:W5:Y:S04]  /*4030*/  LDG.E R80, desc[UR36][R14.64] ;  /* 0x000000240e507981 */ /* 0x000368000c1e1900 */
.L_x_431:
[----:B------:R-:W-:Y:S05]  /*4040*/  BSYNC.RECONVERGENT B2 ;  /* 0x0000000000027941 */ /* 0x000fea0003800200 */
.L_x_430:
[----:B------:R-:W-:-:S09]  /*4050*/  UISETP.NE.AND UP0, UPT, UR17, URZ, UPT ;  /* 0x000000ff1100728c */ /* 0x000fd2000bf05270 */
[----:B------:R-:W-:Y:S05]  /*4060*/  BRA.U UP0, `(.L_x_426) ;  /* 0x00000001004c7547 */ /* 0x000fea000b800000 */
[----:B------:R-:W-:-:S13]  /*4070*/  ISETP.NE.AND P4, PT, R2, RZ, PT ;  /* 0x000000ff0200720c */ /* 0x000fda0003f85270 */
[----:B------:R-:W2:Y:S01]  /*4080*/  @P4 LDG.E R13, desc[UR36][R124.64+0x20] ;  /* 0x000020247c0d4981 */ /* 0x000ea2000c1e1900 */
[----:B------:R-:W-:Y:S01]  /*4090*/  ISETP.GE.AND P3, PT, R11, R70, PT ;  /* 0x000000460b00720c */ /* 0x000fe20003f66270 */
[----:B-----5:R-:W-:-:S04]  /*40a0*/  HFMA2 R80, R80, 1, 1, R35 ;  /* 0x3c003c0050507831 */ /* 0x020fc80000000023 */
[----:B--2---:R-:W-:-:S08]  /*40b0*/  @P4 HMUL2 R80, R80, R13 ;  /* 0x0000000d50504232 */ /* 0x004fd00000000000 */
[----:B------:R-:W-:Y:S05]  /*40c0*/  @P3 BRA `(.L_x_426) ;  /* 0x0000000000343947 */ /* 0x000fea0003800000 */
[----:B------:R-:W2:Y:S01]  /*40d0*/  S2UR UR4, SR_CTAID.X ;  /* 0x00000000000479c3 */ /* 0x000ea20000002500 */
[----:B-1-34-:R-:W-:-:S05]  /*40e0*/  IMAD.SHL.U32 R15, R18, 0x2, RZ ;  /* 0x00000002120f7824 */ /* 0x01afca00078e00ff */
[----:B------:R-:W-:Y:S02]  /*40f0*/  LOP3.LUT R15, R15, 0x6, RZ, 0xc0, !PT ;  /* 0x000000060f0f7812 */ /* 0x000fe400078ec0ff */
[----:B------:R-:W2:Y:S02]  /*4100*/  LDC R13, c[0x0][0x3f8] ;  /* 0x0000fe00ff0d7b82 */ /* 0x000ea40000000800 */
[----:B--2---:R-:W-:Y:S01]  /*4110*/  IMAD R14, R12, R13, UR4 ;  /* 0x000000040c0e7e24 */ /* 0x004fe2000f8e020d */
[----:B------:R-:W-:-:S03]  /*4120*/  SHF.R.S32.HI R13, RZ, 0x1f, R11 ;  /* 0x0000001fff0d7819 */ /* 0x000fc6000001140b */
[----:B------:R-:W-:-:S04]  /*4130*/  IMAD R14, R14, R5, RZ ;  /* 0x000000050e0e7224 */ /* 0x000fc800078e02ff */
[----:B------:R-:W-:-:S05]  /*4140*/  IMAD R14, R14, 0x90, R15 ;  /* 0x000000900e0e7824 */ /* 0x000fca00078e020f */
[----:B------:R-:W-:-:S04]  /*4150*/  IADD3 R11, P3, PT, R14, R11, RZ ;  /* 0x0000000b0e0b7210 */ /* 0x000fc80007f7e0ff */
[----:B------:R-:W-:Y:S02]  /*4160*/  LEA.HI.X.SX32 R132, R14, R13, 0x1, P3 ;  /* 0x0000000d0e847211 */ /* 0x000fe400018f0eff */
[----:B------:R-:W-:-:S04]  /*4170*/  LEA R14, P3, R11, UR8, 0x1 ;  /* 0x000000080b0e7c11 */ /* 0x000fc8000f8608ff */
[----:B------:R-:W-:-:S05]  /*4180*/  LEA.HI.X R15, R11, UR9, R132, 0x1, P3 ;  /* 0x000000090b0f7c11 */ /* 0x000fca00098f0c84 */
[----:B------:R1:W-:Y:S04]  /*4190*/  STG.E desc[UR36][R14.64], R80 ;  /* 0x000000500e007986 */ /* 0x0003e8000c101924 */
.L_x_426:
[----:B------:R-:W-:Y:S05]  /*41a0*/  BSYNC.RECONVERGENT B1 ;  /* 0x0000000000017941 */ /* 0x000fea0003800200 */
.L_x_425:
[----:B------:R-:W-:Y:S04]  /*41b0*/  BSSY.RECONVERGENT B1, `(.L_x_432) ;  /* 0x0000052000017945 */ /* 0x000fe80003800200 */
[----:B------:R-:W-:Y:S05]  /*41c0*/  @P1 BRA `(.L_x_433) ;  /* 0x0000000400401947 */ /* 0x000fea0003800000 */
[----:B------:R-:W-:Y:S01]  /*41d0*/  LEA R11, R5, R130, 0x1 ;  /* 0x00000082050b7211 */ /* 0x000fe200078e08ff */
[----:B------:R-:W-:Y:S01]  /*41e0*/  BSSY.RECONVERGENT B2, `(.L_x_434) ;  /* 0x0000010000027945 */ /* 0x000fe20003800200 */
[----:B------:R-:W-:-:S03]  /*41f0*/  MOV R81, RZ ;  /* 0x000000ff00517202 */ /* 0x000fc60000000f00 */
[----:B------:R-:W-:-:S05]  /*4200*/  IMAD.SHL.U32 R129, R11, 0x8, RZ ;  /* 0x000000080b817824 */ /* 0x000fca00078e00ff */
[----:B------:R-:W-:-:S13]  /*4210*/  ISETP.GE.AND P3, PT, R129, R70, PT ;  /* 0x000000468100720c */ /* 0x000fda0003f66270 */
[----:B------:R-:W-:Y:S05]  /*4220*/  @P3 BRA `(.L_x_435) ;  /* 0x00000000002c3947 */ /* 0x000fea0003800000 */
[----:B------:R-:W2:Y:S01]  /*4230*/  LDG.E R11, desc[UR36][R126.64] ;  /* 0x000000247e0b7981 */ /* 0x000ea2000c1e1900 */
[----:B------:R-:W-:-:S05]  /*4240*/  IMAD.SHL.U32 R13, R18, 0x2, RZ ;  /* 0x00000002120d7824 */ /* 0x000fca00078e00ff */
[----:B------:R-:W-:-:S05]  /*4250*/  LOP3.LUT R13, R13, 0x6, RZ, 0xc0, !PT ;  /* 0x000000060d0d7812 */ /* 0x000fca00078ec0ff */
[----:B------:R-:W-:Y:S02]  /*4260*/  IMAD R132, R66, R5, R13 ;  /* 0x0000000542847224 */ /* 0x000fe400078e020d */
[----:B--2---:R-:W-:-:S05]  /*4270*/  IMAD R11, R74, R11, R129 ;  /* 0x0000000b4a0b7224 */ /* 0x004fca00078e0281 */
[----:B------:R-:W-:Y:S02]  /*4280*/  SHF.R.S32.HI R13, RZ, 0x1f, R11 ;  /* 0x0000001fff0d7819 */ /* 0x000fe4000001140b */
[----:B------:R-:W-:-:S04]  /*4290*/  IADD3 R11, P3, PT, R132, R11, RZ ;  /* 0x0000000b840b7210 */ /* 0x000fc80007f7e0ff */
[----:B------:R-:W-:Y:S02]  /*42a0*/  LEA.HI.X.SX32 R132, R132, R13, 0x1, P3 ;  /* 0x0000000d84847211 */ /* 0x000fe400018f0eff */
[----:B-1-34-:R-:W-:-:S04]  /*42b0*/  LEA R14, P3, R11, UR8, 0x1 ;  /* 0x000000080b0e7c11 */ /* 0x01afc8000f8608ff */
[----:B------:R-:W-:-:S05]  /*42c0*/  LEA.HI.X R15, R11, UR9, R132, 0x1, P3 ;  /* 0x000000090b0f7c11 */ /* 0x000fca00098f0c84 */
[----:B------:R1:W5:Y:S04]  /*42d0*/  LDG.E R81, desc[UR36][R14.64] ;  /* 0x000000240e517981 */ /* 0x000368000c1e1900 */
.L_x_435:
[----:B------:R-:W-:Y:S05]  /*42e0*/  BSYNC.RECONVERGENT B2 ;  /* 0x0000000000027941 */ /* 0x000fea0003800200 */
.L_x_434:
[----:B------:R-:W-:-:S09]  /*42f0*/  UISETP.NE.AND UP0, UPT, UR17, URZ, UPT ;  /* 0x000000ff1100728c */ /* 0x000fd2000bf05270 */
[----:B------:R-:W-:Y:S05]  /*4300*/  BRA.U UP0, `(.L_x_436) ;  /* 0x0000000100547547 */ /* 0x000fea000b800000 */
[----:B------:R-:W-:-:S13]  /*4310*/  ISETP.NE.AND P4, PT, R2, RZ, PT ;  /* 0x000000ff0200720c */ /* 0x000fda0003f85270 */
[----:B-1234-:R-:W2:Y:S01]  /*4320*/  @P4 LDG.E R14, desc[UR36][R124.64+0x30] ;  /* 0x000030247c0e4981 */ /* 0x01eea2000c1e1900 */
[----:B------:R-:W-:Y:S01]  /*4330*/  ISETP.GE.AND P3, PT, R129, R70, PT ;  /* 0x000000468100720c */ /* 0x000fe20003f66270 */
[----:B0----5:R-:W-:Y:S01]  /*4340*/  HADD2 R81, R81, R36 ;  /* 0x0000002451517230 */ /* 0x021fe20000000000 */
[----:B------:R-:W-:Y:S03]  /*4350*/  BSSY.RECONVERGENT B2, `(.L_x_436) ;  /* 0x0000010000027945 */ /* 0x000fe60003800200 */
[----:B--2---:R-:W-:-:S08]  /*4360*/  @P4 HFMA2 R81, R81, R14, -RZ ;  /* 0x0000000e51514231 */ /* 0x004fd000001000ff */
[----:B------:R-:W-:Y:S05]  /*4370*/  @P3 BRA `(.L_x_437) ;  /* 0x0000000000343947 */ /* 0x000fea0003800000 */
[----:B------:R-:W0:Y:S01]  /*4380*/  S2UR UR4, SR_CTAID.X ;  /* 0x00000000000479c3 */ /* 0x000e220000002500 */
[----:B------:R-:W-:-:S04]  /*4390*/  SHF.L.U32 R13, R18, 0x1, RZ ;  /* 0x00000001120d7819 */ /* 0x000fc800000006ff */
[----:B------:R-:W-:-:S03]  /*43a0*/  LOP3.LUT R13, R13, 0x6, RZ, 0xc0, !PT ;  /* 0x000000060d0d7812 */ /* 0x000fc600078ec0ff */
[----:B------:R-:W0:Y:S02]  /*43b0*/  LDC R11, c[0x0][0x3f8] ;  /* 0x0000fe00ff0b7b82 */ /* 0x000e240000000800 */
[----:B0-----:R-:W-:Y:S01]  /*43c0*/  IMAD R14, R12, R11, UR4 ;  /* 0x000000040c0e7e24 */ /* 0x001fe2000f8e020b */
        /* <DEDUP_REMOVED lines=8> */
.L_x_437:
[----:B------:R-:W-:Y:S05]  /*4450*/  BSYNC.RECONVERGENT B2 ;  /* 0x0000000000027941 */ /* 0x000fea0003800200 */
.L_x_436:
[----:B------:R-:W-:Y:S05]  /*4460*/  @P1 BRA `(.L_x_433) ;  /* 0x0000000000981947 */ /* 0x000fea0003800000 */
[----:B------:R-:W-:Y:S01]  /*4470*/  IMAD R129, R5, 0x20, R128 ;  /* 0x0000002005817824 */ /* 0x000fe200078e0280 */
[----:B------:R-:W-:Y:S01]  /*4480*/  BSSY.RECONVERGENT B2, `(.L_x_438) ;  /* 0x000000f000027945 */ /* 0x000fe20003800200 */
[----:B------:R-:W-:-:S03]  /*4490*/  MOV R82, RZ ;  /* 0x000000ff00527202 */ /* 0x000fc60000000f00 */
        /* <DEDUP_REMOVED lines=10> */
[----:B01-34-:R-:W-:-:S04]  /*4540*/  LEA R14, P3, R11, UR8, 0x1 ;  /* 0x000000080b0e7c11 */ /* 0x01bfc8000f8608ff */
[----:B------:R-:W-:-:S05]  /*4550*/  LEA.HI.X R15, R11, UR9, R82, 0x1, P3 ;  /* 0x000000090b0f7c11 */ /* 0x000fca00098f0c52 */
[----:B------:R0:W5:Y:S04]  /*4560*/  LDG.E R82, desc[UR36][R14.64] ;  /* 0x000000240e527981 */ /* 0x000168000c1e1900 */
.L_x_439:
[----:B------:R-:W-:Y:S05]  /*4570*/  BSYNC.RECONVERGENT B2 ;  /* 0x0000000000027941 */ /* 0x000fea0003800200 */
.L_x_438:
[----:B------:R-:W-:-:S09]  /*4580*/  UISETP.NE.AND UP0, UPT, UR17, URZ, UPT ;  /* 0x000000ff1100728c */ /* 0x000fd2000bf05270 */
[----:B------:R-:W-:Y:S05]  /*4590*/  BRA.U UP0, `(.L_x_433) ;  /* 0x00000001004c7547 */ /* 0x000fea000b800000 */
[----:B------:R-:W-:-:S13]  /*45a0*/  ISETP.NE.AND P4, PT, R2, RZ, PT ;  /* 0x000000ff0200720c */ /* 0x000fda0003f85270 */
[----:B------:R-:W2:Y:S01]  /*45b0*/  @P4 LDG.E R11, desc[UR36][R124.64+0x40] ;  /* 0x000040247c0b4981 */ /* 0x000ea2000c1e1900 */
[----:B------:R-:W-:Y:S01]  /*45c0*/  ISETP.GE.AND P3, PT, R129, R70, PT ;  /* 0x000000468100720c */ /* 0x000fe20003f66270 */
[----:B0----5:R-:W-:-:S04]  /*45d0*/  HADD2 R82, R82, R37 ;  /* 0x0000002552527230 */ /* 0x021fc80000000000 */
[----:B--2---:R-:W-:-:S08]  /*45e0*/  @P4 HMUL2 R82, R82, R11 ;  /* 0x0000000b52524232 */ /* 0x004fd00000000000 */
[----:B------:R-:W-:Y:S05]  /*45f0*/  @P3 BRA `(.L_x_433) ;  /* 0x0000000000343947 */ /* 0x000fea0003800000 */
[----:B------:R-:W1:Y:S01]  /*4600*/  S2UR UR4, SR_CTAID.X ;  /* 0x00000000000479c3 */ /* 0x000e620000002500 */
[----:B------:R-:W-:-:S04]  /*4610*/  SHF.L.U32 R13, R18, 0x1, RZ ;  /* 0x00000001120d7819 */ /* 0x000fc800000006ff */
[----:B------:R-:W-:-:S03]  /*4620*/  LOP3.LUT R13, R13, 0x6, RZ, 0xc0, !PT ;  /* 0x000000060d0d7812 */ /* 0x000fc600078ec0ff */
[----:B------:R-:W1:Y:S02]  /*4630*/  LDC R11, c[0x0][0x3f8] ;  /* 0x0000fe00ff0b7b82 */ /* 0x000e640000000800 */
[----:B-1-34-:R-:W-:Y:S01]  /*4640*/  IMAD R14, R12, R11, UR4 ;  /* 0x000000040c0e7e24 */ /* 0x01afe2000f8e020b */
        /* <DEDUP_REMOVED lines=8> */
.L_x_433:
[----:B------:R-:W-:Y:S05]  /*46d0*/  BSYNC.RECONVERGENT B1 ;  /* 0x0000000000017941 */ /* 0x000fea0003800200 */
.L_x_432:
[----:B------:R-:W-:Y:S01]  /*46e0*/  BSSY.RECONVERGENT B1, `(.L_x_440) ;  /* 0x0000028000017945 */ /* 0x000fe20003800200 */
[----:B------:R-:W-:-:S03]  /*46f0*/  IMAD R134, R5, 0x4, R130 ;  /* 0x0000000405867824 */ /* 0x000fc600078e0282 */
[----:B------:R-:W-:Y:S05]  /*4700*/  @P1 BRA `(.L_x_441) ;  /* 0x0000000000941947 */ /* 0x000fea0003800000 */
[----:B------:R-:W-:Y:S01]  /*4710*/  SHF.L.U32 R11, R134, 0x3, RZ ;  /* 0x00000003860b7819 */ /* 0x000fe200000006ff */
[----:B------:R-:W-:Y:S01]  /*4720*/  BSSY.RECONVERGENT B2, `(.L_x_442) ;  /* 0x000000f000027945 */ /* 0x000fe20003800200 */
[----:B------:R-:W-:Y:S02]  /*4730*/  IMAD.MOV.U32 R83, RZ, RZ, RZ ;  /* 0x000000ffff537224 */ /* 0x000fe400078e00ff */
[----:B------:R-:W-:-:S13]  /*4740*/  ISETP.GE.AND P3, PT, R11, R70, PT ;  /* 0x000000460b00720c */ /* 0x000fda0003f66270 */
[----:B------:R-:W-:Y:S05]  /*4750*/  @P3 BRA `(.L_x_443) ;  /* 0x00000000002c3947 */ /* 0x000fea0003800000 */
[----:B------:R-:W2:Y:S02]  /*4760*/  LDG.E R13, desc[UR36][R126.64] ;  /* 0x000000247e0d7981 */ /* 0x000ea4000c1e1900 */
[----:B01234-:R-:W-:-:S04]  /*4770*/  SHF.L.U32 R14, R18, 0x1, RZ ;  /* 0x00000001120e7819 */ /* 0x01ffc800000006ff */
        /* <DEDUP_REMOVED lines=9> */
.L_x_443:
[----:B------:R-:W-:Y:S05]  /*4810*/  BSYNC.RECONVERGENT B2 ;  /* 0x0000000000027941 */ /* 0x000fea0003800200 */
.L_x_442:
[----:B------:R-:W-:-:S09]  /*4820*/  UISETP.NE.AND UP0, UPT, UR17, URZ, UPT ;  /* 0x000000ff1100728c */ /* 0x000fd2000bf05270 */
[----:B------:R-:W-:Y:S05]  /*4830*/  BRA.U UP0, `(.L_x_441) ;  /* 0x0000000100487547 */ /* 0x000fea000b800000 */
[----:B------:R-:W-:Y:S01]  /*4840*/  ISETP.NE.AND P5, PT, R2, RZ, PT ;  /* 0x000000ff0200720c */ /* 0x000fe20003fa5270 */
[----:B------:R-:W0:Y:S01]  /*4850*/  @!P3 S2R R13, SR_CTAID.X ;  /* 0x00000000000db919 */ /* 0x000e220000002500 */
[----:B------:R-:W0:Y:S08]  /*4860*/  @!P3 LDC R129, c[0x0][0x3f8] ;  /* 0x0000fe00ff81bb82 */ /* 0x000e300000000800 */
[----:B01234-:R-:W0:Y:S03]  /*4870*/  @!P3 LDC.64 R14, c[0x0][0x3b8] ;  /* 0x0000ee00ff0ebb82 */ /* 0x01fe260000000a00 */
[----:B------:R-:W2:Y:S01]  /*4880*/  @P5 LDG.E R130, desc[UR36][R124.64+0x50] ;  /* 0x000050247c825981 */ /* 0x000ea2000c1e1900 */
[----:B------:R-:W-:-:S02]  /*4890*/  @!P3 IMAD.SHL.U32 R131, R18, 0x2, RZ ;  /* 0x000000021283b824 */ /* 0x000fc400078e00ff */
[----:B-----5:R-:W-:-:S03]  /*48a0*/  HFMA2 R83, R83, 1, 1, R38 ;  /* 0x3c003c0053537831 */ /* 0x020fc60000000026 */
[----:B------:R-:W-:Y:S01]  /*48b0*/  @!P3 LOP3.LUT R131, R131, 0x6, RZ, 0xc0, !PT ;  /* 0x000000068383b812 */ /* 0x000fe200078ec0ff */
[----:B------:R-:W-:Y:S01]  /*48c0*/  @!P3 IMAD R132, R12, R129, R13 ;  /* 0x000000810c84b224 */ /* 0x000fe200078e020d */
[----:B------:R-:W-:-:S03]  /*48d0*/  @!P3 SHF.R.S32.HI R13, RZ, 0x1f, R11 ;  /* 0x0000001fff0db819 */ /* 0x000fc6000001140b */
[----:B------:R-:W-:-:S04]  /*48e0*/  @!P3 IMAD R132, R132, R5, RZ ;  /* 0x000000058484b224 */ /* 0x000fc800078e02ff */
[----:B------:R-:W-:-:S05]  /*48f0*/  @!P3 IMAD R132, R132, 0x90, R131 ;  /* 0x000000908484b824 */ /* 0x000fca00078e0283 */
[----:B------:R-:W-:-:S04]  /*4900*/  @!P3 IADD3 R11, P4, PT, R132, R11, RZ ;  /* 0x0000000b840bb210 */ /* 0x000fc80007f9e0ff */
[----:B------:R-:W-:Y:S02]  /*4910*/  @!P3 LEA.HI.X.SX32 R132, R132, R13, 0x1, P4 ;  /* 0x0000000d8484b211 */ /* 0x000fe400020f0eff */
[----:B0-----:R-:W-:-:S04]  /*4920*/  @!P3 LEA R14, P4, R11, R14, 0x1 ;  /* 0x0000000e0b0eb211 */ /* 0x001fc800078808ff */
[----:B------:R-:W-:Y:S01]  /*4930*/  @!P3 LEA.HI.X R15, R11, R15, R132, 0x1, P4 ;  /* 0x0000000f0b0fb211 */ /* 0x000fe200020f0c84 */
[----:B--2---:R-:W-:-:S05]  /*4940*/  @P5 HMUL2 R83, R83, R130 ;  /* 0x0000008253535232 */ /* 0x004fca0000000000 */
[----:B------:R0:W-:Y:S03]  /*4950*/  @!P3 STG.E desc[UR36][R14.64], R83 ;  /* 0x000000530e00b986 */ /* 0x0001e6000c101924 */
.L_x_441:
[----:B------:R-:W-:Y:S05]  /*4960*/  BSYNC.RECONVERGENT B1 ;  /* 0x0000000000017941 */ /* 0x000fea0003800200 */
.L_x_440:
[----:B------:R-:W-:Y:S01]  /*4970*/  BSSY.RECONVERGENT B1, `(.L_x_444) ;  /* 0x0000028000017945 */ /* 0x000fe20003800200 */
[----:B------:R-:W-:-:S03]  /*4980*/  IADD3 R134, PT, PT, R134, R5, RZ ;  /* 0x0000000586867210 */ /* 0x000fc60007ffe0ff */
[----:B------:R-:W-:Y:S05]  /*4990*/  @P1 BRA `(.L_x_445) ;  /* 0x0000000000941947 */ /* 0x000fea0003800000 */
[----:B------:R-:W-:Y:S01]  /*49a0*/  IMAD.SHL.U32 R11, R134, 0x8, RZ ;  /* 0x00000008860b7824 */ /* 0x000fe200078e00ff */
[----:B------:R-:W-:Y:S01]  /*49b0*/  BSSY.RECONVERGENT B2, `(.L_x_446) ;  /* 0x000000f000027945 */ /* 0x000fe20003800200 */
[----:B------:R-:W-:-:S03]  /*49c0*/  MOV R84, RZ ;  /* 0x000000ff00547202 */ /* 0x000fc60000000f00 */
[----:B------:R-:W-:-:S13]  /*49d0*/  ISETP.GE.AND P3, PT, R11, R70, PT ;  /* 0x000000460b00720c */ /* 0x000fda0003f66270 */
[----:B------:R-:W-:Y:S05]  /*49e0*/  @P3 BRA `(.L_x_447) ;  /* 0x00000000002c3947 */ /* 0x000fea0003800000 */
[----:B------:R-:W2:Y:S02]  /*49f0*/  LDG.E R13, desc[UR36][R126.64] ;  /* 0x000000247e0d7981 */ /* 0x000ea4000c1e1900 */
[----:B01234-:R-:W-:-:S05]  /*4a00*/  IMAD.SHL.U32 R14, R18, 0x2, RZ ;  /* 0x00000002120e7824 */ /* 0x01ffca00078e00ff */
        /* <DEDUP_REMOVED lines=9> */
.L_x_447:
[----:B------:R-:W-:Y:S05]  /*4aa0*/  BSYNC.RECONVERGENT B2 ;  /* 0x0000000000027941 */ /* 0x000fea0003800200 */
.L_x_446:
[----:B------:R-:W-:-:S09]  /*4ab0*/  UISETP.NE.AND UP0, UPT, UR17, URZ, UPT ;  /* 0x000000ff1100728c */ /* 0x000fd2000bf05270 */
[----:B------:R-:W-:Y:S05]  /*4ac0*/  BRA.U UP0, `(.L_x_445) ;  /* 0x0000000100487547 */ /* 0x000fea000b800000 */
[----:B------:R-:W-:Y:S01]  /*4ad0*/  ISETP.NE.AND P5, PT, R2, RZ, PT ;  /* 0x000000ff0200720c */ /* 0x000fe20003fa5270 */
[----:B------:R-:W0:Y:S01]  /*4ae0*/  @!P3 S2R R129, SR_CTAID.X ;  /* 0x000000000081b919 */ /* 0x000e220000002500 */
[----:B------:R-:W0:Y:S08]  /*4af0*/  @!P3 LDC R130, c[0x0][0x3f8] ;  /* 0x0000fe00ff82bb82 */ /* 0x000e300000000800 */
[----:B01234-:R-:W0:Y:S03]  /*4b00*/  @!P3 LDC.64 R14, c[0x0][0x3b8] ;  /* 0x0000ee00ff0ebb82 */ /* 0x01fe260000000a00 */
[----:B------:R-:W2:Y:S01]  /*4b10*/  @P5 LDG.E R13, desc[UR36][R124.64+0x60] ;  /* 0x000060247c0d5981 */ /* 0x000ea2000c1e1900 */
[----:B------:R-:W-:Y:S01]  /*4b20*/  @!P3 SHF.L.U32 R131, R18, 0x1, RZ ;  /* 0x000000011283b819 */ /* 0x000fe200000006ff */
[----:B-----5:R-:W-:-:S03]  /*4b30*/  HADD2 R84, R84, R39 ;  /* 0x0000002754547230 */ /* 0x020fc60000000000 */
        /* <DEDUP_REMOVED lines=9> */
[----:B--2---:R-:W-:-:S05]  /*4bd0*/  @P5 HFMA2 R84, R84, R13, -RZ ;  /* 0x0000000d54545231 */ /* 0x004fca00001000ff */
[----:B------:R0:W-:Y:S03]  /*4be0*/  @!P3 STG.E desc[UR36][R14.64], R84 ;  /* 0x000000540e00b986 */ /* 0x0001e6000c101924 */
.L_x_445:
[----:B------:R-:W-:Y:S05]  /*4bf0*/  BSYNC.RECONVERGENT B1 ;  /* 0x0000000000017941 */ /* 0x000fea0003800200 */
.L_x_444:
        /* <DEDUP_REMOVED lines=10> */
[----:B01234-:R-:W2:Y:S01]  /*4ca0*/  LDG.E R14, desc[UR36][R126.64] ;  /* 0x000000247e0e7981 */ /* 0x01fea2000c1e1900 */
        /* <DEDUP_REMOVED lines=10> */
.L_x_451:
[----:B------:R-:W-:Y:S05]  /*4d50*/  BSYNC.RECONVERGENT B2 ;  /* 0x0000000000027941 */ /* 0x000fea0003800200 */
.L_x_450:
[----:B------:R-:W-:Y:S01]  /*4d60*/  UISETP.NE.AND UP0, UPT, UR17, URZ, UPT ;  /* 0x000000ff1100728c */ /* 0x000fe2000bf05270 */
[----:B------:R-:W-:-:S08]  /*4d70*/  HFMA2 R86, -RZ, RZ, 0, 0 ;  /* 0x00000000ff567431 */ /* 0x000fd000000001ff */
[----:B------:R-:W-:Y:S05]  /*4d80*/  BRA.U UP0, `(.L_x_452) ;  /* 0x0000000100487547 */ /* 0x000fea000b800000 */
[----:B------:R-:W-:Y:S01]  /*4d90*/  ISETP.NE.AND P6, PT, R2, RZ, PT ;  /* 0x000000ff0200720c */ /* 0x000fe20003fc5270 */
[----:B------:R-:W0:Y:S01]  /*4da0*/  @!P3 S2R R129, SR_CTAID.X ;  /* 0x000000000081b919 */ /* 0x000e220000002500 */
[----:B------:R-:W0:Y:S08]  /*4db0*/  @!P3 LDC R131, c[0x0][0x3f8] ;  /* 0x0000fe00ff83bb82 */ /* 0x000e300000000800 */
[----:B01234-:R-:W0:Y:S03]  /*4dc0*/  @!P3 LDC.64 R14, c[0x0][0x3b8] ;  /* 0x0000ee00ff0ebb82 */ /* 0x01fe260000000a00 */
[----:B------:R-:W2:Y:S01]  /*4dd0*/  @P6 LDG.E R132, desc[UR36][R124.64+0x70] ;  /* 0x000070247c846981 */ /* 0x000ea2000c1e1900 */
[----:B------:R-:W-:-:S02]  /*4de0*/  @!P3 IMAD.SHL.U32 R133, R18, 0x2, RZ ;  /* 0x000000021285b824 */ /* 0x000fc400078e00ff */
        /* <DEDUP_REMOVED lines=12> */
.L_x_452:
[----:B------:R-:W-:Y:S04]  /*4eb0*/  BSSY.RECONVERGENT B2, `(.L_x_453) ;  /* 0x000000d000027945 */ /* 0x000fe80003800200 */
        /* <DEDUP_REMOVED lines=12> */
.L_x_454:
[----:B------:R-:W-:Y:S05]  /*4f80*/  BSYNC.RECONVERGENT B2 ;  /* 0x0000000000027941 */ /* 0x000fea0003800200 */
.L_x_453:
[----:B------:R-:W-:-:S09]  /*4f90*/  UISETP.NE.AND UP0, UPT, UR17, URZ, UPT ;  /* 0x000000ff1100728c */ /* 0x000fd2000bf05270 */
[----:B------:R-:W-:Y:S05]  /*4fa0*/  BRA.U UP0, `(.L_x_449) ;  /* 0x00000001004c7547 */ /* 0x000fea000b800000 */
[----:B------:R-:W-:-:S13]  /*4fb0*/  ISETP.NE.AND P4, PT, R2, RZ, PT ;  /* 0x000000ff0200720c */ /* 0x000fda0003f85270 */
[----:B------:R-:W2:Y:S01]  /*4fc0*/  @P4 LDG.E R13, desc[UR36][R124.64+0x80] ;  /* 0x000080247c0d4981 */ /* 0x000ea2000c1e1900 */
[----:B------:R-:W-:Y:S01]  /*4fd0*/  ISETP.GE.AND P3, PT, R11, R70, PT ;  /* 0x000000460b00720c */ /* 0x000fe20003f66270 */
[----:B0----5:R-:W-:-:S04]  /*4fe0*/  HFMA2 R86, R86, 1, 1, R41 ;  /* 0x3c003c0056567831 */ /* 0x021fc80000000029 */
[----:B--2---:R-:W-:-:S08]  /*4ff0*/  @P4 HMUL2 R86, R86, R13 ;  /* 0x0000000d56564232 */ /* 0x004fd00000000000 */
[----:B------:R-:W-:Y:S05]  /*5000*/  @P3 BRA `(.L_x_449) ;  /* 0x0000000000343947 */ /* 0x000fea0003800000 */
[----:B------:R-:W0:Y:S01]  /*5010*/  S2UR UR4, SR_CTAID.X ;  /* 0x00000000000479c3 */ /* 0x000e220000002500 */
[----:B-1-34-:R-:W-:-:S05]  /*5020*/  IMAD.SHL.U32 R15, R18, 0x2, RZ ;  /* 0x00000002120f7824 */ /* 0x01afca00078e00ff */
[----:B------:R-:W-:Y:S02]  /*5030*/  LOP3.LUT R15, R15, 0x6, RZ, 0xc0, !PT ;  /* 0x000000060f0f7812 */ /* 0x000fe400078ec0ff */
        /* <DEDUP_REMOVED lines=10> */
.L_x_449:
[----:B------:R-:W-:Y:S05]  /*50e0*/  BSYNC.RECONVERGENT B1 ;  /* 0x0000000000017941 */ /* 0x000fea0003800200 */
.L_x_448:
[----:B------:R-:W-:Y:S01]  /*50f0*/  BSSY.RECONVERGENT B1, `(.L_x_455) ;  /* 0x0000028000017945 */ /* 0x000fe20003800200 */
[----:B------:R-:W-:-:S03]  /*5100*/  LEA R134, R5, R130, 0x1 ;  /* 0x0000008205867211 */ /* 0x000fc600078e08ff */
        /* <DEDUP_REMOVED lines=17> */
.L_x_458:
[----:B------:R-:W-:Y:S05]  /*5220*/  BSYNC.RECONVERGENT B2 ;  /* 0x0000000000027941 */ /* 0x000fea0003800200 */
.L_x_457:
        /* <DEDUP_REMOVED lines=20> */
.L_x_456:
[----:B------:R-:W-:Y:S05]  /*5370*/  BSYNC.RECONVERGENT B1 ;  /* 0x0000000000017941 */ /* 0x000fea0003800200 */
.L_x_455:
[----:B------:R-:W-:Y:S01]  /*5380*/  BSSY.RECONVERGENT B1, `(.L_x_459) ;  /* 0x0000028000017945 */ /* 0x000fe20003800200 */
[----:B------:R-:W-:-:S03]  /*5390*/  IMAD.IADD R134, R134, 0x1, R5 ;  /* 0x0000000186867824 */ /* 0x000fc600078e0205 */
        /* <DEDUP_REMOVED lines=17> */
.L_x_462:
[----:B------:R-:W-:Y:S05]  /*54b0*/  BSYNC.RECONVERGENT B2 ;  /* 0x0000000000027941 */ /* 0x000fea0003800200 */
.L_x_461:
        /* <DEDUP_REMOVED lines=20> */
.L_x_460:
[----:B------:R-:W-:Y:S05]  /*5600*/  BSYNC.RECONVERGENT B1 ;  /* 0x0000000000017941 */ /* 0x000fea0003800200 */
.L_x_459:
        /* <DEDUP_REMOVED lines=19> */
.L_x_466:
[----:B------:R-:W-:Y:S05]  /*5740*/  BSYNC.RECONVERGENT B2 ;  /* 0x0000000000027941 */ /* 0x000fea0003800200 */
.L_x_465:
        /* <DEDUP_REMOVED lines=20> */
.L_x_464:
[----:B------:R-:W-:Y:S05]  /*5890*/  BSYNC.RECONVERGENT B1 ;  /* 0x0000000000017941 */ /* 0x000fea0003800200 */
.L_x_463:
        /* <DEDUP_REMOVED lines=19> */
.L_x_470:
[----:B------:R-:W-:Y:S05]  /*59d0*/  BSYNC.RECONVERGENT B2 ;  /* 0x0000000000027941 */ /* 0x000fea0003800200 */
.L_x_469:
        /* <DEDUP_REMOVED lines=20> */
.L_x_468:
[----:B------:R-:W-:Y:S05]  /*5b20*/  BSYNC.RECONVERGENT B1 ;  /* 0x0000000000017941 */ /* 0x000fea0003800200 */
.L_x_467:
        /* <DEDUP_REMOVED lines=19> */
.L_x_474:
[----:B------:R-:W-:Y:S05]  /*5c60*/  BSYNC.RECONVERGENT B2 ;  /* 0x0000000000027941 */ /* 0x000fea0003800200 */
.L_x_473:
        /* <DEDUP_REMOVED lines=20> */
.L_x_472:
[----:B------:R-:W-:Y:S05]  /*5db0*/  BSYNC.RECONVERGENT B1 ;  /* 0x0000000000017941 */ /* 0x000fea0003800200 */
.L_x_471:
        /* <DEDUP_REMOVED lines=19> */
.L_x_478:
[----:B------:R-:W-:Y:S05]  /*5ef0*/  BSYNC.RECONVERGENT B2 ;  /* 0x0000000000027941 */ /* 0x000fea0003800200 */
.L_x_477:
        /* <DEDUP_REMOVED lines=20> */
.L_x_476:
[----:B------:R-:W-:Y:S05]  /*6040*/  BSYNC.RECONVERGENT B1 ;  /* 0x0000000000017941 */ /* 0x000fea0003800200 */
.L_x_475:
        /* <DEDUP_REMOVED lines=19> */
.L_x_482:
[----:B------:R-:W-:Y:S05]  /*6180*/  BSYNC.RECONVERGENT B2 ;  /* 0x0000000000027941 */ /* 0x000fea0003800200 */
.L_x_481:
        /* <DEDUP_REMOVED lines=20> */
.L_x_480:
[----:B------:R-:W-:Y:S05]  /*62d0*/  BSYNC.RECONVERGENT B1 ;  /* 0x0000000000017941 */ /* 0x000fea0003800200 */
.L_x_479:
[----:B------:R-:W-:Y:S01]  /*62e0*/  BSSY.RECONVERGENT B1, `(.L_x_483) ;  /* 0x0000027000017945 */ /* 0x000fe20003800200 */
[----:B------:R-:W-:-:S03]  /*62f0*/  IMAD R129, R5, 0x80, R128 ;  /* 0x0000008005817824 */ /* 0x000fc600078e0280 */
[----:B------:R-:W-:Y:S05]  /*6300*/  @P1 BRA `(.L_x_484) ;  /* 0x0000000000901947 */ /* 0x000fea0003800000 */
[----:B------:R-:W-:Y:S01]  /*6310*/  ISETP.GE.AND P3, PT, R129, R70, PT ;  /* 0x000000468100720c */ /* 0x000fe20003f66270 */
[----:B------:R-:W-:Y:S01]  /*6320*/  BSSY.RECONVERGENT B2, `(.L_x_485) ;  /* 0x000000e000027945 */ /* 0x000fe20003800200 */
[----:B------:R-:W-:-:S11]  /*6330*/  MOV R94, RZ ;  /* 0x000000ff005e7202 */ /* 0x000fd60000000f00 */
        /* <DEDUP_REMOVED lines=12> */
.L_x_486:
[----:B------:R-:W-:Y:S05]  /*6400*/  BSYNC.RECONVERGENT B2 ;  /* 0x0000000000027941 */ /* 0x000fea0003800200 */
.L_x_485:
        /* <DEDUP_REMOVED lines=20> */
.L_x_484:
[----:B------:R-:W-:Y:S05]  /*6550*/  BSYNC.RECONVERGENT B1 ;  /* 0x0000000000017941 */ /* 0x000fea0003800200 */
.L_x_483:
        /* <DEDUP_REMOVED lines=19> */
.L_x_490:
[----:B------:R-:W-:Y:S05]  /*6690*/  BSYNC.RECONVERGENT B2 ;  /* 0x0000000000027941 */ /* 0x000fea0003800200 */
.L_x_489:
        /* <DEDUP_REMOVED lines=20> */
.L_x_488:
[----:B------:R-:W-:Y:S05]  /*67e0*/  BSYNC.RECONVERGENT B1 ;  /* 0x0000000000017941 */ /* 0x000fea0003800200 */
.L_x_487:
        /* <DEDUP_REMOVED lines=19> */
.L_x_494:
[----:B------:R-:W-:Y:S05]  /*6920*/  BSYNC.RECONVERGENT B2 ;  /* 0x0000000000027941 */ /* 0x000fea0003800200 */
.L_x_493:
        /* <DEDUP_REMOVED lines=8> */
[----:B-----5:R-:W-:-:S02]  /*69b0*/  HADD2 R96, R96, R51 ;  /* 0x0000003360607230 */ /* 0x020fc40000000000 */
[----:B------:R-:W-:Y:S01]  /*69c0*/  @!P3 IMAD R128, R12, R128, R129 ;  /* 0x000000800c80b224 */ /* 0x000fe200078e0281 */
[----:B------:R-:W-:-:S03]  /*69d0*/  @!P3 LOP3.LUT R129, R130, 0x6, RZ, 0xc0, !PT ;  /* 0x000000068281b812 */ /* 0x000fc600078ec0ff */
[----:B------:R-:W-:-:S04]  /*69e0*/  @!P3 IMAD R128, R128, R5, RZ ;  /* 0x000000058080b224 */ /* 0x000fc800078e02ff */
[----:B------:R-:W-:Y:S01]  /*69f0*/  @!P3 IMAD R129, R128, 0x90, R129 ;  /* 0x000000908081b824 */ /* 0x000fe200078e0281 */
[----:B------:R-:W-:-:S04]  /*6a00*/  @!P3 SHF.R.S32.HI R128, RZ, 0x1f, R11 ;  /* 0x0000001fff80b819 */ /* 0x000fc8000001140b */
[----:B------:R-:W-:-:S04]  /*6a10*/  @!P3 IADD3 R11, P4, PT, R129, R11, RZ ;  /* 0x0000000b810bb210 */ /* 0x000fc80007f9e0ff */
[----:B------:R-:W-:Y:S02]  /*6a20*/  @!P3 LEA.HI.X.SX32 R128, R129, R128, 0x1, P4 ;  /* 0x000000808180b211 */ /* 0x000fe400020f0eff */
[----:B0-----:R-:W-:-:S04]  /*6a30*/  @!P3 LEA R14, P4, R11, R14, 0x1 ;  /* 0x0000000e0b0eb211 */ /* 0x001fc800078808ff */
[----:B------:R-:W-:Y:S01]  /*6a40*/  @!P3 LEA.HI.X R15, R11, R15, R128, 0x1, P4 ;  /* 0x0000000f0b0fb211 */ /* 0x000fe200020f0c80 */
[----:B--2---:R-:W-:-:S05]  /*6a50*/  @P5 HFMA2 R96, R96, R13, -RZ ;  /* 0x0000000d60605231 */ /* 0x004fca00001000ff */
[----:B------:R0:W-:Y:S03]  /*6a60*/  @!P3 STG.E desc[UR36][R14.64], R96 ;  /* 0x000000600e00b986 */ /* 0x0001e6000c101924 */
.L_x_492:
[----:B------:R-:W-:Y:S05]  /*6a70*/  BSYNC.RECONVERGENT B1 ;  /* 0x0000000000017941 */ /* 0x000fea0003800200 */
.L_x_491:
        /* <DEDUP_REMOVED lines=19> */
.L_x_498:
[----:B------:R-:W-:Y:S05]  /*6bb0*/  BSYNC.RECONVERGENT B2 ;  /* 0x0000000000027941 */ /* 0x000fea0003800200 */
.L_x_497:
        /* <DEDUP_REMOVED lines=20> */
.L_x_496:
[----:B------:R-:W-:Y:S05]  /*6d00*/  BSYNC.RECONVERGENT B1 ;  /* 0x0000000000017941 */ /* 0x000fea0003800200 */
.L_x_495:
        /* <DEDUP_REMOVED lines=19> */
.L_x_502:
[----:B------:R-:W-:Y:S05]  /*6e40*/  BSYNC.RECONVERGENT B2 ;  /* 0x0000000000027941 */ /* 0x000fea0003800200 */
.L_x_501:
        /* <DEDUP_REMOVED lines=8> */
[----:B-----5:R-:W-:-:S02]  /*6ed0*/  HFMA2 R98, R98, 1, 1, R53 ;  /* 0x3c003c0062627831 */ /* 0x020fc40000000035 */
        /* <DEDUP_REMOVED lines=9> */
[----:B--2---:R-:W-:-:S05]  /*6f70*/  @P5 HMUL2 R98, R98, R13 ;  /* 0x0000000d62625232 */ /* 0x004fca0000000000 */
[----:B------:R0:W-:Y:S03]  /*6f80*/  @!P3 STG.E desc[UR36][R14.64], R98 ;  /* 0x000000620e00b986 */ /* 0x0001e6000c101924 */
.L_x_500:
[----:B------:R-:W-:Y:S05]  /*6f90*/  BSYNC.RECONVERGENT B1 ;  /* 0x0000000000017941 */ /* 0x000fea0003800200 */
.L_x_499:
        /* <DEDUP_REMOVED lines=19> */
.L_x_506:
[----:B------:R-:W-:Y:S05]  /*70d0*/  BSYNC.RECONVERGENT B2 ;  /* 0x0000000000027941 */ /* 0x000fea0003800200 */
.L_x_505:
        /* <DEDUP_REMOVED lines=20> */
.L_x_504:
[----:B------:R-:W-:Y:S05]  /*7220*/  BSYNC.RECONVERGENT B1 ;  /* 0x0000000000017941 */ /* 0x000fea0003800200 */
.L_x_503:
        /* <DEDUP_REMOVED lines=19> */
.L_x_510:
[----:B------:R-:W-:Y:S05]  /*7360*/  BSYNC.RECONVERGENT B2 ;  /* 0x0000000000027941 */ /* 0x000fea0003800200 */
.L_x_509:
        /* <DEDUP_REMOVED lines=20> */
.L_x_508:
[----:B------:R-:W-:Y:S05]  /*74b0*/  BSYNC.RECONVERGENT B1 ;  /* 0x0000000000017941 */ /* 0x000fea0003800200 */
.L_x_507:
        /* <DEDUP_REMOVED lines=19> */
.L_x_514:
[----:B------:R-:W-:Y:S05]  /*75f0*/  BSYNC.RECONVERGENT B2 ;  /* 0x0000000000027941 */ /* 0x000fea0003800200 */
.L_x_513:
        /* <DEDUP_REMOVED lines=20> */
.L_x_512:
[----:B------:R-:W-:Y:S05]  /*7740*/  BSYNC.RECONVERGENT B1 ;  /* 0x0000000000017941 */ /* 0x000fea0003800200 */
.L_x_511:
        /* <DEDUP_REMOVED lines=19> */
.L_x_518:
[----:B------:R-:W-:Y:S05]  /*7880*/  BSYNC.RECONVERGENT B2 ;  /* 0x0000000000027941 */ /* 0x000fea0003800200 */
.L_x_517:
        /* <DEDUP_REMOVED lines=20> */
.L_x_516:
[----:B------:R-:W-:Y:S05]  /*79d0*/  BSYNC.RECONVERGENT B1 ;  /* 0x0000000000017941 */ /* 0x000fea0003800200 */
.L_x_515:
        /* <DEDUP_REMOVED lines=19> */
.L_x_522:
[----:B------:R-:W-:Y:S05]  /*7b10*/  BSYNC.RECONVERGENT B2 ;  /* 0x0000000000027941 */ /* 0x000fea0003800200 */
.L_x_521:
        /* <DEDUP_REMOVED lines=20> */
.L_x_520:
[----:B------:R-:W-:Y:S05]  /*7c60*/  BSYNC.RECONVERGENT B1 ;  /* 0x0000000000017941 */ /* 0x000fea0003800200 */
.L_x_519:
        /* <DEDUP_REMOVED lines=19> */
.L_x_526:
[----:B------:R-:W-:Y:S05]  /*7da0*/  BSYNC.RECONVERGENT B2 ;  /* 0x0000000000027941 */ /* 0x000fea0003800200 */
.L_x_525:
        /* <DEDUP_REMOVED lines=20> */
.L_x_524:
[----:B------:R-:W-:Y:S05]  /*7ef0*/  BSYNC.RECONVERGENT B1 ;  /* 0x0000000000017941 */ /* 0x000fea0003800200 */
.L_x_523:
        /* <DEDUP_REMOVED lines=19> */
.L_x_530:
[----:B------:R-:W-:Y:S05]  /*8030*/  BSYNC.RECONVERGENT B2 ;  /* 0x0000000000027941 */ /* 0x000fea0003800200 */
.L_x_529:
        /* <DEDUP_REMOVED lines=20> */
.L_x_528:
[----:B------:R-:W-:Y:S05]  /*8180*/  BSYNC.RECONVERGENT B1 ;  /* 0x0000000000017941 */ /* 0x000fea0003800200 */
.L_x_527:
        /* <DEDUP_REMOVED lines=19> */
.L_x_534:
[----:B------:R-:W-:Y:S05]  /*82c0*/  BSYNC.RECONVERGENT B2 ;  /* 0x0000000000027941 */ /* 0x000fea0003800200 */
.L_x_533:
        /* <DEDUP_REMOVED lines=20> */
.L_x_532:
[----:B------:R-:W-:Y:S05]  /*8410*/  BSYNC.RECONVERGENT B1 ;  /* 0x0000000000017941 */ /* 0x000fea0003800200 */
.L_x_531:
        /* <DEDUP_REMOVED lines=19> */
.L_x_538:
[----:B------:R-:W-:Y:S05]  /*8550*/  BSYNC.RECONVERGENT B2 ;  /* 0x0000000000027941 */ /* 0x000fea0003800200 */
.L_x_537:
        /* <DEDUP_REMOVED lines=20> */
.L_x_536:
[----:B------:R-:W-:Y:S05]  /*86a0*/  BSYNC.RECONVERGENT B1 ;  /* 0x0000000000017941 */ /* 0x000fea0003800200 */
.L_x_535:
        /* <DEDUP_REMOVED lines=19> */
.L_x_542:
[----:B------:R-:W-:Y:S05]  /*87e0*/  BSYNC.RECONVERGENT B2 ;  /* 0x0000000000027941 */ /* 0x000fea0003800200 */
.L_x_541:
        /* <DEDUP_REMOVED lines=20> */
.L_x_540:
[----:B------:R-:W-:Y:S05]  /*8930*/  BSYNC.RECONVERGENT B1 ;  /* 0x0000000000017941 */ /* 0x000fea0003800200 */
.L_x_539:
[----:B------:R-:W-:Y:S01]  /*8940*/  ISETP.GE.AND P1, PT, R76, R77, PT ;  /* 0x0000004d4c00720c */ /* 0x000fe20003f26270 */
[----:B------:R-:W-:-:S12]  /*8950*/  BSSY.RECONVERGENT B1, `(.L_x_543) ;  /* 0x0000028000017945 */ /* 0x000fd80003800200 */
[----:B------:R-:W-:Y:S05]  /*8960*/  @P1 BRA `(.L_x_544) ;  /* 0x0000000000981947 */ /* 0x000fea0003800000 */
[----:B------:R-:W-:Y:S01]  /*8970*/  IMAD.IADD R11, R132, 0x1, R5 ;  /* 0x00000001840b7824 */ /* 0x000fe200078e0205 */
[----:B------:R-:W-:Y:S01]  /*8980*/  BSSY.RECONVERGENT B2, `(.L_x_545) ;  /* 0x0000010000027945 */ /* 0x000fe20003800200 */
[----:B------:R-:W-:-:S03]  /*8990*/  IMAD.MOV.U32 R109, RZ, RZ, RZ ;  /* 0x000000ffff6d7224 */ /* 0x000fc600078e00ff */
[----:B------:R-:W-:-:S04]  /*89a0*/  SHF.L.U32 R129, R11, 0x3, RZ ;  /* 0x000000030b817819 */ /* 0x000fc800000006ff */
[----:B------:R-:W-:-:S13]  /*89b0*/  ISETP.GE.AND P1, PT, R129, R70, PT ;  /* 0x000000468100720c */ /* 0x000fda0003f26270 */
[----:B------:R-:W-:Y:S05]  /*89c0*/  @P1 BRA `(.L_x_546) ;  /* 0x00000000002c1947 */ /* 0x000fea0003800000 */
[----:B------:R-:W2:Y:S01]  /*89d0*/  LDG.E R127, desc[UR36][R126.64] ;  /* 0x000000247e7f7981 */ /* 0x000ea2000c1e1900 */
[----:B------:R-:W-:-:S04]  /*89e0*/  SHF.L.U32 R11, R18, 0x1, RZ ;  /* 0x00000001120b7819 */ /* 0x000fc800000006ff */
        /* <DEDUP_REMOVED lines=9> */
.L_x_546:
[----:B------:R-:W-:Y:S05]  /*8a80*/  BSYNC.RECONVERGENT B2 ;  /* 0x0000000000027941 */ /* 0x000fea0003800200 */
.L_x_545:
        /* <DEDUP_REMOVED lines=20> */
.L_x_544:
[----:B------:R-:W-:Y:S05]  /*8bd0*/  BSYNC.RECONVERGENT B1 ;  /* 0x0000000000017941 */ /* 0x000fea0003800200 */
.L_x_543:
[----:B-----5:R-:W-:Y:S01]  /*8be0*/  HFMA2 R11, R123, R78, -RZ ;  /* 0x0000004e7b0b7231 */ /* 0x020fe200001000ff */
[----:B------:R-:W-:Y:S01]  /*8bf0*/  UMOV UR4, 0xffffffff ;  /* 0xffffffff00047882 */ /* 0x000fe20000000000 */
[----:B------:R-:W-:Y:S02]  /*8c00*/  LOP3.LUT P1, RZ, R18, 0x3, RZ, 0xc0, !PT ;  /* 0x0000000312ff7812 */ /* 0x000fe4000782c0ff */
[----:B------:R-:W-:-:S04]  /*8c10*/  HFMA2 R11, R120, R79, R11 ;  /* 0x0000004f780b7231 */ /* 0x000fc8000000000b */
        /* <DEDUP_REMOVED lines=14> */
[----:B0-----:R-:W-:-:S04]  /*8d00*/  HFMA2 R11, R7, R94, R11 ;  /* 0x0000005e070b7231 */ /* 0x001fc8000000000b */
        /* <DEDUP_REMOVED lines=9> */
[----:B-1234-:R-:W-:-:S04]  /*8da0*/  HFMA2 R14, R27, R104, R13 ;  /* 0x000000681b0e7231 */ /* 0x01efc8000000000d */
[----:B------:R-:W-:-:S04]  /*8db0*/  HFMA2 R14, R28, R105, R14 ;  /* 0x000000691c0e7231 */ /* 0x000fc8000000000e */
[----:B------:R-:W-:-:S04]  /*8dc0*/  HFMA2 R15, R29, R106, R14 ;  /* 0x0000006a1d0f7231 */ /* 0x000fc8000000000e */
[----:B------:R-:W-:-:S04]  /*8dd0*/  HFMA2 R15, R30, R107, R15 ;  /* 0x0000006b1e0f7231 */ /* 0x000fc8000000000f */
[----:B------:R-:W-:-:S04]  /*8de0*/  HFMA2 R15, R31, R108, R15 ;  /* 0x0000006c1f0f7231 */ /* 0x000fc8000000000f */
[----:B------:R-:W-:-:S05]  /*8df0*/  HFMA2 R15, R32, R109, R15 ;  /* 0x0000006d200f7231 */ /* 0x000fca000000000f */
[--C-:B------:R-:W-:Y:S02]  /*8e00*/  HADD2.F32 R13, -RZ, R15.reuse.H0_H0 ;  /* 0x2000000fff0d7230 */ /* 0x100fe40000004100 */
[----:B------:R-:W-:-:S05]  /*8e10*/  HADD2.F32 R12, -RZ, R15.H1_H1 ;  /* 0x3000000fff0c7230 */ /* 0x000fca0000004100 */
[----:B------:R-:W-:Y:S01]  /*8e20*/  FADD.FTZ R13, R13, R12 ;  /* 0x0000000c0d0d7221 */ /* 0x000fe20000010000 */
[----:B------:R-:W-:Y:S06]  /*8e30*/  BRA.DIV UR4, `(.L_x_547) ;  /* 0x0000004a04e87947 */ /* 0x000fec000b800000 */
[----:B------:R-:W0:Y:S02]  /*8e40*/  SHFL.BFLY PT, R14, R13, 0x2, 0x1f ;  /* 0x0c401f000d0e7f89 */ /* 0x000e2400000e0000 */
[----:B0-----:R-:W-:-:S05]  /*8e50*/  FADD.FTZ R13, R13, R14 ;  /* 0x0000000e0d0d7221 */ /* 0x001fca0000010000 */
[----:B------:R0:W1:Y:S02]  /*8e60*/  SHFL.BFLY PT, R14, R13, 0x1, 0x1f ;  /* 0x0c201f000d0e7f89 */ /* 0x00006400000e0000 */
.L_x_616:
[----:B------:R-:W-:Y:S01]  /*8e70*/  ISETP.GE.OR P1, PT, R76, R77, P1 ;  /* 0x0000004d4c00720c */ /* 0x000fe20000f26670 */
[----:B-1----:R-:W-:Y:S01]  /*8e80*/  FADD.FTZ R14, R13, R14 ;  /* 0x0000000e0d0e7221 */ /* 0x002fe20000010000 */
[----:B------:R-:W-:Y:S03]  /*8e90*/  BSSY.RECONVERGENT B1, `(.L_x_548) ;  /* 0x000001b000017945 */ /* 0x000fe60003800200 */
[----:B------:R-:W-:-:S08]  /*8ea0*/  FMUL.FTZ R11, R14, UR18 ;  /* 0x000000120e0b7c20 */ /* 0x000fd00008410000 */
[----:B------:R-:W-:Y:S05]  /*8eb0*/  @P1 BRA `(.L_x_549) ;  /* 0x0000000000601947 */ /* 0x000fea0003800000 */
[----:B------:R-:W-:Y:S02]  /*8ec0*/  ISETP.NE.U32.AND P1, PT, RZ, UR10, PT ;  /* 0x0000000aff007c0c */ /* 0x000fe4000bf25070 */
[----:B------:R-:W-:Y:S02]  /*8ed0*/  ISETP.NE.U32.AND P3, PT, RZ, UR20, PT ;  /* 0x00000014ff007c0c */ /* 0x000fe4000bf65070 */
[----:B------:R-:W-:Y:S02]  /*8ee0*/  ISETP.NE.AND.EX P1, PT, RZ, UR11, PT, P1 ;  /* 0x0000000bff007c0c */ /* 0x000fe4000bf25310 */
[----:B------:R-:W-:-:S11]  /*8ef0*/  ISETP.NE.AND.EX P3, PT, RZ, UR21, PT, P3 ;  /* 0x00000015ff007c0c */ /* 0x000fd6000bf65330 */
[----:B------:R-:W1:Y:S01]  /*8f00*/  @P1 S2R R77, SR_CTAID.X ;  /* 0x00000000004d1919 */ /* 0x000e620000002500 */
[----:B------:R-:W1:Y:S08]  /*8f10*/  @P1 LDC.64 R14, c[0x0][0x448] ;  /* 0x00011200ff0e1b82 */ /* 0x000e700000000a00 */
[----:B0-----:R-:W0:Y:S08]  /*8f20*/  @P3 LDC.64 R12, c[0x0][0x438] ;  /* 0x00010e00ff0c3b82 */ /* 0x001e300000000a00 */
[----:B------:R-:W2:Y:S01]  /*8f30*/  @P1 LDC R126, c[0x0][0x430] ;  /* 0x00010c00ff7e1b82 */ /* 0x000ea20000000800 */
[----:B-1----:R-:W-:-:S07]  /*8f40*/  @P1 IMAD.WIDE.U32 R14, R77, 0x2, R14 ;  /* 0x000000024d0e1825 */ /* 0x002fce00078e000e */
[----:B------:R-:W2:Y:S01]  /*8f50*/  @P1 LDC R77, c[0x0][0x408] ;  /* 0x00010200ff4d1b82 */ /* 0x000ea20000000800 */
[----:B0-----:R-:W-:Y:S01]  /*8f60*/  @P3 IMAD.WIDE R12, R72, 0x2, R12 ;  /* 0x00000002480c3825 */ /* 0x001fe200078e020c */
[----:B------:R-:W3:Y:S05]  /*8f70*/  @P1 LDG.E.U16 R14, desc[UR36][R14.64] ;  /* 0x000000240e0e1981 */ /* 0x000eea000c1e1500 */
[----:B------:R-:W4:Y:S01]  /*8f80*/  @P3 LDG.E.U16 R12, desc[UR36][R12.64] ;  /* 0x000000240c0c3981 */ /* 0x000f22000c1e1500 */
[----:B--2---:R-:W-:-:S04]  /*8f90*/  @P1 IADD3 R77, PT, PT, R77, R126, RZ ;  /* 0x0000007e4d4d1210 */ /* 0x004fc80007ffe0ff */
[----:B------:R-:W-:-:S04]  /*8fa0*/  @P1 ISETP.GE.AND P4, PT, R76, R77, PT ;  /* 0x0000004d4c00120c */ /* 0x000fc80003f86270 */
[----:B------:R-:W-:-:S04]  /*8fb0*/  @P1 SEL R77, R16, RZ, !P4 ;  /* 0x000000ff104d1207 */ /* 0x000fc80006000000 */
[----:B------:R-:W-:Y:S01]  /*8fc0*/  @P1 IADD3 R77, PT, PT, R73, R77, -R22 ;  /* 0x0000004d494d1210 */ /* 0x000fe20007ffe816 */
[----:B---3--:R-:W-:Y:S02]  /*8fd0*/  @P1 HADD2.F32 R126, -RZ, R14.H0_H0 ;  /* 0x2000000eff7e1230 */ /* 0x008fe40000004100 */
[----:B----4-:R-:W-:Y:S01]  /*8fe0*/  @P3 HADD2.F32 R76, -RZ, R12.H0_H0 ;  /* 0x2000000cff4c3230 */ /* 0x010fe20000004100 */
[----:B------:R-:W-:-:S04]  /*8ff0*/  @P1 I2FP.F32.S32 R12, R77 ;  /* 0x0000004d000c1245 */ /* 0x000fc80000201400 */
[----:B------:R-:W-:-:S04]  /*9000*/  @P3 FADD.FTZ R11, R11, R76 ;  /* 0x0000004c0b0b3221 */ /* 0x000fc80000010000 */
[----:B------:R-:W-:-:S05]  /*9010*/  @P1 FFMA.FTZ R11, R12, R126, R11 ;  /* 0x0000007e0c0b1223 */ /* 0x000fca000001000b */
[----:B------:R1:W-:Y:S01]  /*9020*/  STS [R75], R11 ;  /* 0x0000000b4b007388 */ /* 0x0003e20000000800 */
[----:B------:R-:W-:-:S07]  /*9030*/  @!P2 FMNMX.FTZ R122, R122, R11, !PT ;  /* 0x0000000b7a7aa209 */ /* 0x000fce0007810000 */
.L_x_549:
[----:B------:R-:W-:Y:S05]  /*9040*/  BSYNC.RECONVERGENT B1 ;  /* 0x0000000000017941 */ /* 0x000fea0003800200 */
.L_x_548:
[----:B------:R-:W-:Y:S01]  /*9050*/  VIADD R12, R73, 0xf ;  /* 0x0000000f490c7836 */ /* 0x000fe20000000000 */
[----:B------:R-:W-:Y:S01]  /*9060*/  IADD3 R68, P2, PT, R68, 0x10, RZ ;  /* 0x0000001044447810 */ /* 0x000fe20007f5e0ff */
[----:B-1----:R-:W-:Y:S01]  /*9070*/  VIADD R75, R75, 0x40 ;  /* 0x000000404b4b7836 */ /* 0x002fe20000000000 */
[----:B------:R-:W-:Y:S02]  /*9080*/  IADD3 R73, PT, PT, R73, 0x10, RZ ;  /* 0x0000001049497810 */ /* 0x000fe40007ffe0ff */
[----:B------:R-:W-:Y:S01]  /*9090*/  ISETP.GE.AND P1, PT, R12, R71, PT ;  /* 0x000000470c00720c */ /* 0x000fe20003f26270 */
[----:B------:R-:W-:Y:S01]  /*90a0*/  IMAD.X R69, RZ, RZ, R69, P2 ;  /* 0x000000ffff457224 */ /* 0x000fe200010e0645 */
[----:B------:R-:W-:-:S11]  /*90b0*/  IADD3 R72, PT, PT, R72, 0x10, RZ ;  /* 0x0000001048487810 */ /* 0x000fd60007ffe0ff */
[----:B------:R-:W-:Y:S05]  /*90c0*/  @!P1 BRA `(.L_x_550) ;  /* 0xffffffa400f89947 */ /* 0x000fea000383ffff */
.L_x_420:
[----:B------:R-:W-:Y:S05]  /*90d0*/  BSYNC B0 ;  /* 0x0000000000007941 */ /* 0x000fea0003800000 */
.L_x_419:
[----:B------:R-:W-:-:S03]  /*90e0*/  UMOV UR4, 0xffffffff ;  /* 0xffffffff00047882 */ /* 0x000fc60000000000 */
[----:B------:R-:W-:Y:S05]  /*90f0*/  BRA.DIV UR4, `(.L_x_551) ;  /* 0x0000004a04787947 */ /* 0x000fea000b800000 */
[----:B------:R-:W0:Y:S02]  /*9100*/  SHFL.BFLY PT, R14, R122, 0x10, 0x1f ;  /* 0x0e001f007a0e7f89 */ /* 0x000e2400000e0000 */
[----:B0-----:R-:W-:-:S05]  /*9110*/  FMNMX.FTZ R13, R14, R122, !PT ;  /* 0x0000007a0e0d7209 */ /* 0x001fca0007810000 */
[----:B------:R-:W0:Y:S02]  /*9120*/  SHFL.BFLY PT, R14, R13, 0x8, 0x1f ;  /* 0x0d001f000d0e7f89 */ /* 0x000e2400000e0000 */
[----:B0-----:R-:W-:-:S05]  /*9130*/  FMNMX.FTZ R0, R13, R14, !PT ;  /* 0x0000000e0d007209 */ /* 0x001fca0007810000 */
[----:B------:R0:W2:Y:S02]  /*9140*/  SHFL.BFLY PT, R14, R0, 0x4, 0x1f ;  /* 0x0c801f00000e7f89 */ /* 0x0000a400000e0000 */
.L_x_621:
[----:B------:R-:W3:Y:S01]  /*9150*/  S2R R16, SR_CgaCtaId ;  /* 0x0000000000107919 */ /* 0x000ee20000008800 */
[----:B------:R-:W-:Y:S01]  /*9160*/  LOP3.LUT P0, R6, R18, 0x1f, RZ, 0xc0, !PT ;  /* 0x0000001f12067812 */ /* 0x000fe2000780c0ff */
[----:B------:R-:W-:Y:S05]  /*9170*/  WARPSYNC.ALL ;  /* 0x0000000000007948 */ /* 0x000fea0003800000 */
[----:B------:R-:W-:Y:S02]  /*9180*/  MOV R15, 0x400 ;  /* 0x00000400000f7802 */ /* 0x000fe40000000f00 */
[----:B--2---:R-:W-:Y:S02]  /*9190*/  FMNMX.FTZ R7, R0, R14, !PT ;  /* 0x0000000e00077209 */ /* 0x004fe40007810000 */
[----:B---3--:R-:W-:-:S04]  /*91a0*/  LEA R9, R16, R15, 0x18 ;  /* 0x0000000f10097211 */ /* 0x008fc800078ec0ff */
[----:B0-----:R-:W-:-:S05]  /*91b0*/  @!P0 LEA.HI R0, R18, R9, RZ, 0x1d ;  /* 0x0000000912008211 */ /* 0x001fca00078fe8ff */
[----:B------:R0:W-:Y:S01]  /*91c0*/  @!P0 STS [R0], R7 ;  /* 0x0000000700008388 */ /* 0x0001e20000000800 */
[----:B------:R-:W-:Y:S01]  /*91d0*/  BAR.SYNC.DEFER_BLOCKING 0x0 ;  /* 0x0000000000007b1d */ /* 0x000fe20000010000 */
[C---:B------:R-:W-:Y:S01]  /*91e0*/  ISETP.GT.U32.AND P0, PT, R6.reuse, 0x1, PT ;  /* 0x000000010600780c */ /* 0x040fe20003f04070 */
[----:B------:R-:W-:Y:S01]  /*91f0*/  IMAD.MOV.U32 R10, RZ, RZ, -0x800001 ;  /* 0xff7fffffff0a7424 */ /* 0x000fe200078e00ff */
[----:B0-----:R-:W-:-:S05]  /*9200*/  LEA R0, R6, R9, 0x2 ;  /* 0x0000000906007211 */ /* 0x001fca00078e10ff */
[----:B------:R-:W0:Y:S01]  /*9210*/  S2UR UR10, SR_CTAID.Y ;  /* 0x00000000000a79c3 */ /* 0x000e220000002600 */
[----:B------:R-:W-:Y:S05]  /*9220*/  BSSY.RECONVERGENT B0, `(.L_x_552) ;  /* 0x0000150000007945 */ /* 0x000fea0003800200 */
[----:B------:R-:W2:Y:S01]  /*9230*/  @!P0 LDS R10, [R0] ;  /* 0x00000000000a8984 */ /* 0x000ea20000000800 */
[----:B0-----:R-:W-:Y:S02]  /*9240*/  IMAD R23, R5, UR10, RZ ;  /* 0x0000000a05177c24 */ /* 0x001fe4000f8e02ff */
[----:B------:R-:W-:-:S03]  /*9250*/  IMAD.MOV.U32 R5, RZ, RZ, RZ ;  /* 0x000000ffff057224 */ /* 0x000fc600078e00ff */
[----:B------:R-:W-:Y:S01]  /*9260*/  SHF.R.S32.HI R4, RZ, 0x1f, R23 ;  /* 0x0000001fff047819 */ /* 0x000fe20000011417 */
[----:B--2---:R-:W0:Y:S02]  /*9270*/  SHFL.BFLY PT, R7, R10, 0x1, 0x1f ;  /* 0x0c201f000a077f89 */ /* 0x004e2400000e0000 */
[----:B0-----:R-:W-:Y:S02]  /*9280*/  FMNMX.FTZ R8, R7, R10, !PT ;  /* 0x0000000a07087209 */ /* 0x001fe40007810000 */
[----:B------:R-:W-:-:S04]  /*9290*/  IADD3 R7, PT, PT, R18, R3, RZ ;  /* 0x0000000312077210 */ /* 0x000fc80007ffe0ff */
[----:B------:R-:W-:Y:S01]  /*92a0*/  ISETP.GE.AND P0, PT, R7, R22, PT ;  /* 0x000000160700720c */ /* 0x000fe20003f06270 */
[----:B------:R-:W0:-:S12]  /*92b0*/  SHFL.IDX PT, R8, R8, RZ, 0x1f ;  /* 0x00001fff08087589 */ /* 0x000e1800000e0000 */
[----:B------:R-:W-:Y:S05]  /*92c0*/  @P0 BRA `(.L_x_553) ;  /* 0x0000001400140947 */ /* 0x000fea0003800000 */
[----:B------:R-:W2:Y:S02]  /*92d0*/  LDC.64 R10, c[0x0][0x420] ;  /* 0x00010800ff0a7b82 */ /* 0x000ea40000000a00 */
[----:B--2---:R-:W-:-:S04]  /*92e0*/  ISETP.NE.U32.AND P0, PT, R10, RZ, PT ;  /* 0x000000ff0a00720c */ /* 0x004fc80003f05070 */
[----:B------:R-:W-:-:S13]  /*92f0*/  ISETP.NE.AND.EX P0, PT, R11, RZ, PT, P0 ;  /* 0x000000ff0b00720c */ /* 0x000fda0003f05300 */
[----:B------:R-:W-:Y:S05]  /*9300*/  @P0 BRA `(.L_x_554) ;  /* 0x0000000c008c0947 */ /* 0x000fea0003800000 */
[----:B------:R-:W-:Y:S01]  /*9310*/  VIADDMNMX R10, R7, 0x40, R22, !PT ;  /* 0x00000040070a7846 */ /* 0x000fe20007800116 */
[----:B------:R-:W-:Y:S01]  /*9320*/  BSSY.RECONVERGENT B1, `(.L_x_555) ;  /* 0x000001c000017945 */ /* 0x000fe20003800200 */
[----:B------:R-:W-:Y:S01]  /*9330*/  LOP3.LUT R5, RZ, R18, RZ, 0x33, !PT ;  /* 0x00000012ff057212 */ /* 0x000fe200078e33ff */
[----:B------:R-:W-:-:S03]  /*9340*/  IMAD.MOV.U32 R11, RZ, RZ, R7 ;  /* 0x000000ffff0b7224 */ /* 0x000fc600078e0007 */
[----:B------:R-:W-:-:S04]  /*9350*/  IADD3 R10, PT, PT, -R3, R10, R5 ;  /* 0x0000000a030a7210 */ /* 0x000fc80007ffe105 */
        /* <DEDUP_REMOVED lines=8> */
[----:B------:R-:W-:Y:S01]  /*93e0*/  LOP3.LUT R10, R5, 0x3, RZ, 0xc0, !PT ;  /* 0x00000003050a7812 */ /* 0x000fe200078ec0ff */
[----:B------:R-:W-:Y:S01]  /*93f0*/  IMAD.MOV.U32 R5, RZ, RZ, RZ ;  /* 0x000000ffff057224 */ /* 0x000fe200078e00ff */
[----:B------:R-:W-:Y:S01]  /*9400*/  MOV R11, R7 ;  /* 0x00000007000b7202 */ /* 0x000fe20000000f00 */
[----:B-1----:R-:W-:Y:S01]  /*9410*/  IMAD R12, R18, 0x4, R13 ;  /* 0x00000004120c7824 */ /* 0x002fe200078e020d */
[----:B------:R-:W-:-:S07]  /*9420*/  IADD3 R10, PT, PT, -R10, RZ, RZ ;  /* 0x000000ff0a0a7210 */ /* 0x000fce0007ffe1ff */
.L_x_557:
[----:B------:R-:W0:Y:S01]  /*9430*/  LDS R13, [R12] ;  /* 0x000000000c0d7984 */ /* 0x000e220000000800 */
[----:B------:R-:W-:Y:S01]  /*9440*/  VIADD R10, R10, 0x1 ;  /* 0x000000010a0a7836 */ /* 0x000fe20000000000 */
[----:B------:R-:W-:-:S04]  /*9450*/  IADD3 R11, PT, PT, R11, 0x40, RZ ;  /* 0x000000400b0b7810 */ /* 0x000fc80007ffe0ff */
[----:B------:R-:W-:Y:S01]  /*9460*/  ISETP.NE.AND P0, PT, R10, RZ, PT ;  /* 0x000000ff0a00720c */ /* 0x000fe20003f05270 */
[----:B0-----:R-:W-:-:S04]  /*9470*/  FADD.FTZ R13, -R8, R13 ;  /* 0x0000000d080d7221 */ /* 0x001fc80000010100 */
[----:B------:R-:W-:-:S06]  /*9480*/  FMUL.FTZ R13, R13, 1.4426950216293334961 ;  /* 0x3fb8aa3b0d0d7820 */ /* 0x000fcc0000410000 */
[----:B------:R-:W0:Y:S02]  /*9490*/  MUFU.EX2 R13, R13 ;  /* 0x0000000d000d7308 */ /* 0x000e240000000800 */
[----:B0-----:R0:W-:Y:S01]  /*94a0*/  STS [R12], R13 ;  /* 0x0000000d0c007388 */ /* 0x0011e20000000800 */
[----:B------:R-:W-:Y:S01]  /*94b0*/  FADD.FTZ R5, R13, R5 ;  /* 0x000000050d057221 */ /* 0x000fe20000010000 */
[----:B0-----:R-:W-:Y:S01]  /*94c0*/  VIADD R12, R12, 0x100 ;  /* 0x000001000c0c7836 */ /* 0x001fe20000000000 */
[----:B------:R-:W-:Y:S06]  /*94d0*/  @P0 BRA `(.L_x_557) ;  /* 0xfffffffc00d40947 */ /* 0x000fec000383ffff */
.L_x_556:
[----:B------:R-:W-:Y:S05]  /*94e0*/  BSYNC.RECONVERGENT B1 ;  /* 0x0000000000017941 */ /* 0x000fea0003800200 */
.L_x_555:
[----:B------:R-:W-:Y:S05]  /*94f0*/  @!P1 BRA `(.L_x_553) ;  /* 0x0000001000889947 */ /* 0x000fea0003800000 */
[----:B-1----:R-:W-:Y:S01]  /*9500*/  IADD3 R12, PT, PT, R22, -R11, RZ ;  /* 0x8000000b160c7210 */ /* 0x002fe20007ffe0ff */
[----:B------:R-:W-:Y:S01]  /*9510*/  VIADD R15, R15, 0x410 ;  /* 0x000004100f0f7836 */ /* 0x000fe20000000000 */
[----:B------:R-:W-:Y:S01]  /*9520*/  SHF.L.U32 R10, R3, 0x2, RZ ;  /* 0x00000002030a7819 */ /* 0x000fe200000006ff */
[----:B------:R-:W-:Y:S01]  /*9530*/  BSSY.RECONVERGENT B1, `(.L_x_558) ;  /* 0x000006d000017945 */ /* 0x000fe20003800200 */
[----:B------:R-:W-:Y:S02]  /*9540*/  ISETP.GT.AND P1, PT, R12, 0x300, PT ;  /* 0x000003000c00780c */ /* 0x000fe40003f24270 */
[----:B------:R-:W-:Y:S01]  /*9550*/  LEA R15, R16, R15, 0x18 ;  /* 0x0000000f100f7211 */ /* 0x000fe200078ec0ff */
[----:B------:R-:W-:Y:S01]  /*9560*/  IMAD R10, R11, 0x4, -R10 ;  /* 0x000000040b0a7824 */ /* 0x000fe200078e0a0a */
[----:B------:R-:W-:-:S04]  /*9570*/  PLOP3.LUT P0, PT, PT, PT, PT, 0x80, 0x8 ;  /* 0x000000000008781c */ /* 0x000fc80003f0f070 */
[----:B------:R-:W-:-:S05]  /*9580*/  IADD3 R10, PT, PT, R10, 0x200, R15 ;  /* 0x000002000a0a7810 */ /* 0x000fca0007ffe00f */
[----:B------:R-:W-:Y:S05]  /*9590*/  @!P1 BRA `(.L_x_559) ;  /* 0x0000000400989947 */ /* 0x000fea0003800000 */
[----:B------:R-:W-:Y:S02]  /*95a0*/  PLOP3.LUT P0, PT, PT, PT, PT, 0x8, 0x80 ;  /* 0x000000000080781c */ /* 0x000fe40003f0e170 */
[----:B------:R-:W-:-:S11]  /*95b0*/  IADD3 R12, PT, PT, R22, -0x300, RZ ;  /* 0xfffffd00160c7810 */ /* 0x000fd60007ffe0ff */
.L_x_560:
[----:B------:R-:W0:Y:S01]  /*95c0*/  LDS R13, [R10+-0x200] ;  /* 0xfffe00000a0d7984 */ /* 0x000e220000000800 */
[----:B------:R-:W-:-:S03]  /*95d0*/  VIADD R11, R11, 0x400 ;  /* 0x000004000b0b7836 */ /* 0x000fc60000000000 */
[----:B------:R-:W1:Y:S02]  /*95e0*/  LDS R15, [R10+-0x100] ;  /* 0xffff00000a0f7984 */ /* 0x000e640000000800 */
        /* <DEDUP_REMOVED lines=10> */
[----:B0-----:R-:W-:-:S03]  /*9690*/  FADD.FTZ R13, -R8, R13 ;  /* 0x0000000d080d7221 */ /* 0x001fc60000010100 */
[----:B------:R-:W0:Y:S01]  /*96a0*/  LDS R41, [R10+0x900] ;  /* 0x000900000a297984 */ /* 0x000e220000000800 */
[C---:B-1----:R-:W-:Y:S01]  /*96b0*/  FADD.FTZ R15, -R8.reuse, R15 ;  /* 0x0000000f080f7221 */ /* 0x042fe20000010100 */
[----:B------:R-:W-:Y:S02]  /*96c0*/  FMUL.FTZ R13, R13, 1.4426950216293334961 ;  /* 0x3fb8aa3b0d0d7820 */ /* 0x000fe40000410000 */
[----:B------:R-:W1:Y:S01]  /*96d0*/  LDS R43, [R10+0xa00] ;  /* 0x000a00000a2b7984 */ /* 0x000e620000000800 */
[C---:B--2---:R-:W-:Y:S01]  /*96e0*/  FADD.FTZ R21, -R8.reuse, R21 ;  /* 0x0000001508157221 */ /* 0x044fe20000010100 */
[----:B------:R-:W-:Y:S02]  /*96f0*/  FMUL.FTZ R15, R15, 1.4426950216293334961 ;  /* 0x3fb8aa3b0f0f7820 */ /* 0x000fe40000410000 */
[----:B------:R-:W2:Y:S01]  /*9700*/  MUFU.EX2 R13, R13 ;  /* 0x0000000d000d7308 */ /* 0x000ea20000000800 */
[----:B------:R-:W1:Y:S01]  /*9710*/  LDS R45, [R10+0xb00] ;  /* 0x000b00000a2d7984 */ /* 0x000e620000000800 */
[C---:B---3--:R-:W-:Y:S01]  /*9720*/  FADD.FTZ R25, -R8.reuse, R25 ;  /* 0x0000001908197221 */ /* 0x048fe20000010100 */
[----:B------:R-:W-:Y:S01]  /*9730*/  FMUL.FTZ R21, R21, 1.4426950216293334961 ;  /* 0x3fb8aa3b15157820 */ /* 0x000fe20000410000 */
[----:B------:R-:W3:Y:S01]  /*9740*/  MUFU.EX2 R15, R15 ;  /* 0x0000000f000f7308 */ /* 0x000ee20000000800 */
[----:B------:R-:W1:Y:S01]  /*9750*/  LDS R47, [R10+0xc00] ;  /* 0x000c00000a2f7984 */ /* 0x000e620000000800 */
[C---:B----4-:R-:W-:Y:S01]  /*9760*/  FADD.FTZ R27, -R8.reuse, R27 ;  /* 0x0000001b081b7221 */ /* 0x050fe20000010100 */
[----:B------:R-:W-:Y:S01]  /*9770*/  FMUL.FTZ R25, R25, 1.4426950216293334961 ;  /* 0x3fb8aa3b19197820 */ /* 0x000fe20000410000 */
[C---:B-----5:R-:W-:Y:S01]  /*9780*/  FADD.FTZ R29, -R8.reuse, R29 ;  /* 0x0000001d081d7221 */ /* 0x060fe20000010100 */
[----:B------:R-:W4:Y:S01]  /*9790*/  MUFU.EX2 R21, R21 ;  /* 0x0000001500157308 */ /* 0x000f220000000800 */
[----:B------:R-:W5:Y:S01]  /*97a0*/  LDS R49, [R10+0xd00] ;  /* 0x000d00000a317984 */ /* 0x000f620000000800 */
[----:B------:R-:W-:Y:S01]  /*97b0*/  FMUL.FTZ R27, R27, 1.4426950216293334961 ;  /* 0x3fb8aa3b1b1b7820 */ /* 0x000fe20000410000 */
[C---:B------:R-:W-:Y:S01]  /*97c0*/  FADD.FTZ R31, -R8.reuse, R31 ;  /* 0x0000001f081f7221 */ /* 0x040fe20000010100 */
[----:B------:R-:W4:Y:S01]  /*97d0*/  MUFU.EX2 R25, R25 ;  /* 0x0000001900197308 */ /* 0x000f220000000800 */
[----:B------:R-:W-:Y:S01]  /*97e0*/  FMUL.FTZ R29, R29, 1.4426950216293334961 ;  /* 0x3fb8aa3b1d1d7820 */ /* 0x000fe20000410000 */
[----:B--2---:R-:W-:Y:S01]  /*97f0*/  FADD.FTZ R5, R13, R5 ;  /* 0x000000050d057221 */ /* 0x004fe20000010000 */
[C---:B------:R-:W-:Y:S01]  /*9800*/  FADD.FTZ R33, -R8.reuse, R33 ;  /* 0x0000002108217221 */ /* 0x040fe20000010100 */
[----:B------:R-:W2:Y:S01]  /*9810*/  MUFU.EX2 R27, R27 ;  /* 0x0000001b001b7308 */ /* 0x000ea20000000800 */
[----:B------:R-:W-:Y:S01]  /*9820*/  FMUL.FTZ R31, R31, 1.4426950216293334961 ;  /* 0x3fb8aa3b1f1f7820 */ /* 0x000fe20000410000 */
[----:B---3--:R-:W-:Y:S01]  /*9830*/  FADD.FTZ R5, R5, R15 ;  /* 0x0000000f05057221 */ /* 0x008fe20000010000 */
[C---:B------:R-:W-:Y:S01]  /*9840*/  FADD.FTZ R35, -R8.reuse, R35 ;  /* 0x0000002308237221 */ /* 0x040fe20000010100 */
[----:B------:R-:W3:Y:S01]  /*9850*/  MUFU.EX2 R29, R29 ;  /* 0x0000001d001d7308 */ /* 0x000ee20000000800 */
[----:B------:R-:W-:Y:S01]  /*9860*/  FMUL.FTZ R33, R33, 1.4426950216293334961 ;  /* 0x3fb8aa3b21217820 */ /* 0x000fe20000410000 */
[----:B----4-:R-:W-:Y:S01]  /*9870*/  FADD.FTZ R5, R5, R21 ;  /* 0x0000001505057221 */ /* 0x010fe20000010000 */
[C---:B------:R-:W-:Y:S01]  /*9880*/  FADD.FTZ R37, -R8.reuse, R37 ;  /* 0x0000002508257221 */ /* 0x040fe20000010100 */
[----:B------:R-:W4:Y:S01]  /*9890*/  MUFU.EX2 R31, R31 ;  /* 0x0000001f001f7308 */ /* 0x000f220000000800 */
[----:B------:R-:W-:Y:S01]  /*98a0*/  FMUL.FTZ R35, R35, 1.4426950216293334961 ;  /* 0x3fb8aa3b23237820 */ /* 0x000fe20000410000 */
[----:B------:R-:W-:Y:S01]  /*98b0*/  FADD.FTZ R5, R5, R25 ;  /* 0x0000001905057221 */ /* 0x000fe20000010000 */
[C---:B------:R-:W-:Y:S01]  /*98c0*/  FADD.FTZ R39, -R8.reuse, R39 ;  /* 0x0000002708277221 */ /* 0x040fe20000010100 */
[----:B------:R-:W4:Y:S01]  /*98d0*/  MUFU.EX2 R33, R33 ;  /* 0x0000002100217308 */ /* 0x000f220000000800 */
[----:B------:R-:W-:Y:S01]  /*98e0*/  FMUL.FTZ R37, R37, 1.4426950216293334961 ;  /* 0x3fb8aa3b25257820 */ /* 0x000fe20000410000 */
[----:B--2---:R-:W-:Y:S01]  /*98f0*/  FADD.FTZ R5, R5, R27 ;  /* 0x0000001b05057221 */ /* 0x004fe20000010000 */
[C---:B0-----:R-:W-:Y:S01]  /*9900*/  FADD.FTZ R41, -R8.reuse, R41 ;  /* 0x0000002908297221 */ /* 0x041fe20000010100 */
[----:B------:R-:W0:Y:S01]  /*9910*/  MUFU.EX2 R35, R35 ;  /* 0x0000002300237308 */ /* 0x000e220000000800 */
[----:B------:R-:W-:Y:S01]  /*9920*/  FMUL.FTZ R39, R39, 1.4426950216293334961 ;  /* 0x3fb8aa3b27277820 */ /* 0x000fe20000410000 */
[----:B---3--:R-:W-:Y:S01]  /*9930*/  FADD.FTZ R5, R5, R29 ;  /* 0x0000001d05057221 */ /* 0x008fe20000010000 */
[C---:B-1----:R-:W-:Y:S01]  /*9940*/  FADD.FTZ R43, -R8.reuse, R43 ;  /* 0x0000002b082b7221 */ /* 0x042fe20000010100 */
[----:B------:R-:W1:Y:S01]  /*9950*/  MUFU.EX2 R37, R37 ;  /* 0x0000002500257308 */ /* 0x000e620000000800 */
[----:B------:R-:W-:Y:S01]  /*9960*/  FMUL.FTZ R41, R41, 1.4426950216293334961 ;  /* 0x3fb8aa3b29297820 */ /* 0x000fe20000410000 */
[----:B----4-:R-:W-:Y:S01]  /*9970*/  FADD.FTZ R5, R5, R31 ;  /* 0x0000001f05057221 */ /* 0x010fe20000010000 */
[----:B------:R-:W-:Y:S01]  /*9980*/  FMUL.FTZ R43, R43, 1.4426950216293334961 ;  /* 0x3fb8aa3b2b2b7820 */ /* 0x000fe20000410000 */
[----:B------:R-:W2:Y:S01]  /*9990*/  MUFU.EX2 R39, R39 ;  /* 0x0000002700277308 */ /* 0x000ea20000000800 */
[C---:B------:R-:W-:Y:S01]  /*99a0*/  FADD.FTZ R45, -R8.reuse, R45 ;  /* 0x0000002d082d7221 */ /* 0x040fe20000010100 */
[----:B------:R-:W-:Y:S01]  /*99b0*/  FADD.FTZ R5, R5, R33 ;  /* 0x0000002105057221 */ /* 0x000fe20000010000 */
[----:B------:R-:W-:Y:S01]  /*99c0*/  STS [R10+-0x200], R13 ;  /* 0xfffe000d0a007388 */ /* 0x000fe20000000800 */
[----:B------:R-:W3:Y:S01]  /*99d0*/  MUFU.EX2 R41, R41 ;  /* 0x0000002900297308 */ /* 0x000ee20000000800 */
[C---:B------:R-:W-:Y:S01]  /*99e0*/  FADD.FTZ R47, -R8.reuse, R47 ;  /* 0x0000002f082f7221 */ /* 0x040fe20000010100 */
[----:B------:R-:W-:Y:S01]  /*99f0*/  FMUL.FTZ R45, R45, 1.4426950216293334961 ;  /* 0x3fb8aa3b2d2d7820 */ /* 0x000fe20000410000 */
[----:B0-----:R-:W-:Y:S01]  /*9a00*/  FADD.FTZ R5, R5, R35 ;  /* 0x0000002305057221 */ /* 0x001fe20000010000 */
[----:B------:R-:W0:Y:S01]  /*9a10*/  MUFU.EX2 R43, R43 ;  /* 0x0000002b002b7308 */ /* 0x000e220000000800 */
[----:B-----5:R-:W-:Y:S01]  /*9a20*/  FADD.FTZ R49, -R8, R49 ;  /* 0x0000003108317221 */ /* 0x020fe20000010100 */
[----:B------:R-:W-:Y:S01]  /*9a30*/  FMUL.FTZ R47, R47, 1.4426950216293334961 ;  /* 0x3fb8aa3b2f2f7820 */ /* 0x000fe20000410000 */
[----:B-1----:R-:W-:Y:S01]  /*9a40*/  FADD.FTZ R5, R5, R37 ;  /* 0x0000002505057221 */ /* 0x002fe20000010000 */
[----:B------:R-:W1:Y:S01]  /*9a50*/  MUFU.EX2 R45, R45 ;  /* 0x0000002d002d7308 */ /* 0x000e620000000800 */
        /* <DEDUP_REMOVED lines=26> */
.L_x_559:
[----:B------:R-:W-:Y:S05]  /*9c00*/  BSYNC.RECONVERGENT B1 ;  /* 0x0000000000017941 */ /* 0x000fea0003800200 */
.L_x_558:
[----:B------:R-:W-:Y:S01]  /*9c10*/  IMAD.IADD R12, R22, 0x1, -R11 ;  /* 0x00000001160c7824 */ /* 0x000fe200078e0a0b */
[----:B------:R-:W-:Y:S04]  /*9c20*/  BSSY.RECONVERGENT B1, `(.L_x_561) ;  /* 0x0000036000017945 */ /* 0x000fe80003800200 */
[----:B------:R-:W-:-:S13]  /*9c30*/  ISETP.GT.AND P1, PT, R12, 0x100, PT ;  /* 0x000001000c00780c */ /* 0x000fda0003f24270 */
[----:B------:R-:W-:Y:S05]  /*9c40*/  @!P1 BRA `(.L_x_562) ;  /* 0x0000000000cc9947 */ /* 0x000fea0003800000 */
[----:B------:R-:W0:Y:S01]  /*9c50*/  LDS R13, [R10+-0x200] ;  /* 0xfffe00000a0d7984 */ /* 0x000e220000000800 */
[----:B------:R-:W-:Y:S02]  /*9c60*/  PLOP3.LUT P0, PT, PT, PT, PT, 0x8, 0x80 ;  /* 0x000000000080781c */ /* 0x000fe40003f0e170 */
[----:B------:R-:W-:Y:S01]  /*9c70*/  IADD3 R11, PT, PT, R11, 0x200, RZ ;  /* 0x000002000b0b7810 */ /* 0x000fe20007ffe0ff */
[----:B------:R-:W1:Y:S04]  /*9c80*/  LDS R15, [R10+-0x100] ;  /* 0xffff00000a0f7984 */ /* 0x000e680000000800 */
[----:B------:R-:W2:Y:S04]  /*9c90*/  LDS R21, [R10] ;  /* 0x000000000a157984 */ /* 0x000ea80000000800 */
[----:B------:R-:W3:Y:S04]  /*9ca0*/  LDS R25, [R10+0x100] ;  /* 0x000100000a197984 */ /* 0x000ee80000000800 */
[----:B------:R-:W4:Y:S04]  /*9cb0*/  LDS R27, [R10+0x200] ;  /* 0x000200000a1b7984 */ /* 0x000f280000000800 */
[----:B------:R-:W5:Y:S04]  /*9cc0*/  LDS R29, [R10+0x300] ;  /* 0x000300000a1d7984 */ /* 0x000f680000000800 */
[----:B------:R-:W5:Y:S04]  /*9cd0*/  LDS R31, [R10+0x400] ;  /* 0x000400000a1f7984 */ /* 0x000f680000000800 */
[----:B------:R-:W5:Y:S01]  /*9ce0*/  LDS R33, [R10+0x500] ;  /* 0x000500000a217984 */ /* 0x000f620000000800 */
[C---:B0-----:R-:W-:Y:S01]  /*9cf0*/  FADD.FTZ R13, -R8.reuse, R13 ;  /* 0x0000000d080d7221 */ /* 0x041fe20000010100 */
[----:B-1----:R-:W-:-:S03]  /*9d00*/  FADD.FTZ R15, -R8, R15 ;  /* 0x0000000f080f7221 */ /* 0x002fc60000010100 */
[----:B------:R-:W-:Y:S01]  /*9d10*/  FMUL.FTZ R13, R13, 1.4426950216293334961 ;  /* 0x3fb8aa3b0d0d7820 */ /* 0x000fe20000410000 */
[----:B--2---:R-:W-:Y:S01]  /*9d20*/  FADD.FTZ R21, -R8, R21 ;  /* 0x0000001508157221 */ /* 0x004fe20000010100 */
[----:B------:R-:W-:-:S04]  /*9d30*/  FMUL.FTZ R15, R15, 1.4426950216293334961 ;  /* 0x3fb8aa3b0f0f7820 */ /* 0x000fc80000410000 */
[----:B------:R-:W0:Y:S01]  /*9d40*/  MUFU.EX2 R13, R13 ;  /* 0x0000000d000d7308 */ /* 0x000e220000000800 */
[C---:B---3--:R-:W-:Y:S01]  /*9d50*/  FADD.FTZ R25, -R8.reuse, R25 ;  /* 0x0000001908197221 */ /* 0x048fe20000010100 */
[----:B------:R-:W-:Y:S02]  /*9d60*/  FMUL.FTZ R21, R21, 1.4426950216293334961 ;  /* 0x3fb8aa3b15157820 */ /* 0x000fe40000410000 */
[----:B------:R-:W1:Y:S01]  /*9d70*/  MUFU.EX2 R15, R15 ;  /* 0x0000000f000f7308 */ /* 0x000e620000000800 */
[C---:B----4-:R-:W-:Y:S01]  /*9d80*/  FADD.FTZ R27, -R8.reuse, R27 ;  /* 0x0000001b081b7221 */ /* 0x050fe20000010100 */
[----:B------:R-:W-:Y:S02]  /*9d90*/  FMUL.FTZ R25, R25, 1.4426950216293334961 ;  /* 0x3fb8aa3b19197820 */ /* 0x000fe40000410000 */
[----:B------:R-:W2:Y:S01]  /*9da0*/  MUFU.EX2 R21, R21 ;  /* 0x0000001500157308 */ /* 0x000ea20000000800 */
[----:B-----5:R-:W-:Y:S01]  /*9db0*/  FADD.FTZ R29, -R8, R29 ;  /* 0x0000001d081d7221 */ /* 0x020fe20000010100 */
[----:B------:R-:W-:-:S02]  /*9dc0*/  FMUL.FTZ R27, R27, 1.4426950216293334961 ;  /* 0x3fb8aa3b1b1b7820 */ /* 0x000fc40000410000 */
[----:B------:R-:W3:Y:S01]  /*9dd0*/  MUFU.EX2 R25, R25 ;  /* 0x0000001900197308 */ /* 0x000ee20000000800 */
[C---:B------:R-:W-:Y:S01]  /*9de0*/  FADD.FTZ R31, -R8.reuse, R31 ;  /* 0x0000001f081f7221 */ /* 0x040fe20000010100 */
        /* <DEDUP_REMOVED lines=24> */
[----:B0-----:R-:W-:-:S07]  /*9f70*/  VIADD R10, R10, 0x800 ;  /* 0x000008000a0a7836 */ /* 0x001fce0000000000 */
.L_x_562:
[----:B------:R-:W-:Y:S05]  /*9f80*/  BSYNC.RECONVERGENT B1 ;  /* 0x0000000000017941 */ /* 0x000fea0003800200 */
.L_x_561:
[----:B------:R-:W-:-:S13]  /*9f90*/  ISETP.LT.OR P0, PT, R11, R22, P0 ;  /* 0x000000160b00720c */ /* 0x000fda0000701670 */
[----:B------:R-:W-:Y:S05]  /*9fa0*/  @!P0 BRA `(.L_x_553) ;  /* 0x0000000400dc8947 */ /* 0x000fea0003800000 */
[----:B------:R-:W0:Y:S04]  /*9fb0*/  LDS R11, [R10+-0x200] ;  /* 0xfffe00000a0b7984 */ /* 0x000e280000000800 */
[----:B------:R-:W1:Y:S04]  /*9fc0*/  LDS R13, [R10+-0x100] ;  /* 0xffff00000a0d7984 */ /* 0x000e680000000800 */
[----:B------:R-:W2:Y:S04]  /*9fd0*/  LDS R15, [R10] ;  /* 0x000000000a0f7984 */ /* 0x000ea80000000800 */
[----:B------:R-:W3:Y:S01]  /*9fe0*/  LDS R21, [R10+0x100] ;  /* 0x000100000a157984 */ /* 0x000ee20000000800 */
[C---:B0-----:R-:W-:Y:S01]  /*9ff0*/  FADD.FTZ R11, -R8.reuse, R11 ;  /* 0x0000000b080b7221 */ /* 0x041fe20000010100 */
[----:B-1----:R-:W-:-:S03]  /*a000*/  FADD.FTZ R13, -R8, R13 ;  /* 0x0000000d080d7221 */ /* 0x002fc60000010100 */
        /* <DEDUP_REMOVED lines=19> */
.L_x_554:
[----:B-1----:R-:W-:Y:S01]  /*a140*/  VIADDMNMX R12, R7, 0x40, R22, !PT ;  /* 0x00000040070c7846 */ /* 0x002fe20007800116 */
[----:B------:R-:W-:Y:S01]  /*a150*/  BSSY.RECONVERGENT B1, `(.L_x_563) ;  /* 0x0000024000017945 */ /* 0x000fe20003800200 */
[----:B------:R-:W-:-:S04]  /*a160*/  LOP3.LUT R5, RZ, R18, RZ, 0x33, !PT ;  /* 0x00000012ff057212 */ /* 0x000fc800078e33ff */
[----:B------:R-:W-:Y:S01]  /*a170*/  IADD3 R13, PT, PT, -R3, R12, R5 ;  /* 0x0000000c030d7210 */ /* 0x000fe20007ffe105 */
[----:B------:R-:W-:-:S03]  /*a180*/  IMAD.MOV.U32 R12, RZ, RZ, R7 ;  /* 0x000000ffff0c7224 */ /* 0x000fc600078e0007 */
[C---:B------:R-:W-:Y:S02]  /*a190*/  LOP3.LUT R5, R13.reuse, 0xc0, RZ, 0xc0, !PT ;  /* 0x000000c00d057812 */ /* 0x040fe400078ec0ff */
[----:B------:R-:W-:Y:S02]  /*a1a0*/  ISETP.GE.U32.AND P0, PT, R13, 0xc0, PT ;  /* 0x000000c00d00780c */ /* 0x000fe40003f06070 */
[----:B------:R-:W-:Y:S01]  /*a1b0*/  ISETP.NE.AND P1, PT, R5, 0xc0, PT ;  /* 0x000000c00500780c */ /* 0x000fe20003f25270 */
[----:B------:R-:W-:-:S12]  /*a1c0*/  HFMA2 R5, -RZ, RZ, 0, 0 ;  /* 0x00000000ff057431 */ /* 0x000fd800000001ff */
[----:B------:R-:W-:Y:S05]  /*a1d0*/  @!P1 BRA `(.L_x_564) ;  /* 0x00000000006c9947 */ /* 0x000fea0003800000 */
[----:B------:R-:W-:Y:S02]  /*a1e0*/  IADD3 R15, PT, PT, R15, 0x410, RZ ;  /* 0x000004100f0f7810 */ /* 0x000fe40007ffe0ff */
[----:B------:R-:W-:Y:S02]  /*a1f0*/  LEA.HI R5, R13, 0x1, RZ, 0x1a ;  /* 0x000000010d057811 */ /* 0x000fe400078fd0ff */
[----:B------:R-:W-:Y:S02]  /*a200*/  IADD3 R20, P1, P2, R23, R10, R7 ;  /* 0x0000000a17147210 */ /* 0x000fe40007a3e007 */
[----:B------:R-:W-:Y:S02]  /*a210*/  LEA R15, R16, R15, 0x18 ;  /* 0x0000000f100f7211 */ /* 0x000fe400078ec0ff */
[----:B------:R-:W-:Y:S01]  /*a220*/  LOP3.LUT R10, R5, 0x3, RZ, 0xc0, !PT ;  /* 0x00000003050a7812 */ /* 0x000fe200078ec0ff */
[----:B------:R-:W-:Y:S01]  /*a230*/  IMAD.MOV.U32 R5, RZ, RZ, RZ ;  /* 0x000000ffff057224 */ /* 0x000fe200078e00ff */
[----:B------:R-:W-:Y:S01]  /*a240*/  IADD3.X R11, PT, PT, R4, R11, RZ, P1, P2 ;  /* 0x0000000b040b7210 */ /* 0x000fe20000fe44ff */
[----:B------:R-:W-:Y:S01]  /*a250*/  IMAD R13, R18, 0x4, R15 ;  /* 0x00000004120d7824 */ /* 0x000fe200078e020f */
[----:B------:R-:W-:-:S02]  /*a260*/  MOV R12, R7 ;  /* 0x00000007000c7202 */ /* 0x000fc40000000f00 */
[----:B------:R-:W-:-:S07]  /*a270*/  IADD3 R14, PT, PT, -R10, RZ, RZ ;  /* 0x000000ff0a0e7210 */ /* 0x000fce0007ffe1ff */
.L_x_565:
[----:B------:R-:W-:-:S06]  /*a280*/  IMAD.MOV.U32 R10, RZ, RZ, R20 ;  /* 0x000000ffff0a7224 */ /* 0x000fcc00078e0014 */
[----:B------:R1:W2:Y:S01]  /*a290*/  LDG.E.U8 R10, desc[UR36][R10.64] ;  /* 0x000000240a0a7981 */ /* 0x0002a2000c1e1100 */
[----:B------:R-:W-:Y:S01]  /*a2a0*/  MOV R16, RZ ;  /* 0x000000ff00107202 */ /* 0x000fe20000000f00 */
[----:B------:R-:W-:Y:S01]  /*a2b0*/  VIADD R14, R14, 0x1 ;  /* 0x000000010e0e7836 */ /* 0x000fe20000000000 */
[----:B------:R-:W-:Y:S02]  /*a2c0*/  IADD3 R20, P2, PT, R20, 0x40, RZ ;  /* 0x0000004014147810 */ /* 0x000fe40007f5e0ff */
[----:B------:R-:W-:-:S03]  /*a2d0*/  IADD3 R12, PT, PT, R12, 0x40, RZ ;  /* 0x000000400c0c7810 */ /* 0x000fc60007ffe0ff */
[----:B-1----:R-:W-:Y:S01]  /*a2e0*/  IMAD.X R11, RZ, RZ, R11, P2 ;  /* 0x000000ffff0b7224 */ /* 0x002fe200010e060b */
[----:B--2---:R-:W-:-:S13]  /*a2f0*/  ISETP.NE.AND P1, PT, R10, RZ, PT ;  /* 0x000000ff0a00720c */ /* 0x004fda0003f25270 */
[----:B------:R-:W0:Y:S02]  /*a300*/  @!P1 LDS R15, [R13] ;  /* 0x000000000d0f9984 */ /* 0x000e240000000800 */
[----:B0-----:R-:W-:-:S04]  /*a310*/  @!P1 FADD.FTZ R15, -R8, R15 ;  /* 0x0000000f080f9221 */ /* 0x001fc80000010100 */
[----:B------:R-:W-:-:S04]  /*a320*/  @!P1 FMUL.FTZ R15, R15, 1.4426950216293334961 ;  /* 0x3fb8aa3b0f0f9820 */ /* 0x000fc80000410000 */
[----:B------:R-:W0:Y:S01]  /*a330*/  @!P1 MUFU.EX2 R16, R15 ;  /* 0x0000000f00109308 */ /* 0x000e220000000800 */
[----:B------:R-:W-:Y:S01]  /*a340*/  ISETP.NE.AND P1, PT, R14, RZ, PT ;  /* 0x000000ff0e00720c */ /* 0x000fe20003f25270 */
[----:B0-----:R0:W-:Y:S01]  /*a350*/  STS [R13], R16 ;  /* 0x000000100d007388 */ /* 0x0011e20000000800 */
[----:B------:R-:W-:Y:S01]  /*a360*/  FADD.FTZ R5, R16, R5 ;  /* 0x0000000510057221 */ /* 0x000fe20000010000 */
[----:B0-----:R-:W-:-:S10]  /*a370*/  IADD3 R13, PT, PT, R13, 0x100, RZ ;  /* 0x000001000d0d7810 */ /* 0x001fd40007ffe0ff */
[----:B------:R-:W-:Y:S05]  /*a380*/  @P1 BRA `(.L_x_565) ;  /* 0xfffffffc00bc1947 */ /* 0x000fea000383ffff */
.L_x_564:
[----:B------:R-:W-:Y:S05]  /*a390*/  BSYNC.RECONVERGENT B1 ;  /* 0x0000000000017941 */ /* 0x000fea0003800200 */
.L_x_563:
[----:B------:R-:W-:Y:S05]  /*a3a0*/  @!P0 BRA `(.L_x_553) ;  /* 0x0000000000dc8947 */ /* 0x000fea0003800000 */
[----:B------:R-:W1:Y:S01]  /*a3b0*/  S2R R14, SR_CgaCtaId ;  /* 0x00000000000e7919 */ /* 0x000e620000008800 */
[----:B------:R-:W2:Y:S01]  /*a3c0*/  LDCU.64 UR4, c[0x0][0x420] ;  /* 0x00008400ff0477ac */ /* 0x000ea20008000a00 */
[----:B------:R-:W-:Y:S01]  /*a3d0*/  MOV R10, 0x400 ;  /* 0x00000400000a7802 */ /* 0x000fe20000000f00 */
[----:B------:R-:W-:-:S03]  /*a3e0*/  IMAD.SHL.U32 R11, R3, 0x4, RZ ;  /* 0x00000004030b7824 */ /* 0x000fc600078e00ff */
[----:B------:R-:W-:Y:S01]  /*a3f0*/  IADD3 R13, PT, PT, R10, 0x410, RZ ;  /* 0x000004100a0d7810 */ /* 0x000fe20007ffe0ff */
[----:B------:R-:W-:Y:S01]  /*a400*/  IMAD R10, R12, 0x4, -R11 ;  /* 0x000000040c0a7824 */ /* 0x000fe200078e0a0b */
[----:B--2---:R-:W-:-:S04]  /*a410*/  IADD3 R15, P0, P1, R23, UR4, R12 ;  /* 0x00000004170f7c10 */ /* 0x004fc8000f91e00c */
[----:B------:R-:W-:Y:S02]  /*a420*/  IADD3 R15, P2, PT, R15, 0x80, RZ ;  /* 0x000000800f0f7810 */ /* 0x000fe40007f5e0ff */
[----:B------:R-:W-:-:S04]  /*a430*/  IADD3.X R11, PT, PT, R4, UR5, RZ, P0, P1 ;  /* 0x00000005040b7c10 */ /* 0x000fc800087e24ff */
[----:B------:R-:W-:Y:S02]  /*a440*/  IADD3.X R11, PT, PT, RZ, R11, RZ, P2, !PT ;  /* 0x0000000bff0b7210 */ /* 0x000fe400017fe4ff */
[----:B-1----:R-:W-:-:S04]  /*a450*/  LEA R13, R14, R13, 0x18 ;  /* 0x0000000d0e0d7211 */ /* 0x002fc800078ec0ff */
[----:B------:R-:W-:-:S07]  /*a460*/  IADD3 R13, PT, PT, R10, 0x200, R13 ;  /* 0x000002000a0d7810 */ /* 0x000fce0007ffe00d */
.L_x_566:
[----:B------:R-:W-:-:S05]  /*a470*/  IMAD.MOV.U32 R10, RZ, RZ, R15 ;  /* 0x000000ffff0a7224 */ /* 0x000fca00078e000f */
[----:B------:R-:W2:Y:S04]  /*a480*/  LDG.E.U8 R20, desc[UR36][R10.64+-0x80] ;  /* 0xffff80240a147981 */ /* 0x000ea8000c1e1100 */
[----:B------:R-:W3:Y:S04]  /*a490*/  LDG.E.U8 R14, desc[UR36][R10.64+-0x40] ;  /* 0xffffc0240a0e7981 */ /* 0x000ee8000c1e1100 */
[----:B------:R-:W4:Y:S04]  /*a4a0*/  LDG.E.U8 R15, desc[UR36][R10.64] ;  /* 0x000000240a0f7981 */ /* 0x000f28000c1e1100 */
[----:B------:R-:W5:Y:S01]  /*a4b0*/  LDG.E.U8 R16, desc[UR36][R10.64+0x40] ;  /* 0x000040240a107981 */ /* 0x000f62000c1e1100 */
[----:B------:R-:W-:Y:S01]  /*a4c0*/  IMAD.MOV.U32 R24, RZ, RZ, RZ ;  /* 0x000000ffff187224 */ /* 0x000fe200078e00ff */
[----:B------:R-:W-:-:S02]  /*a4d0*/  IADD3 R12, PT, PT, R12, 0x100, RZ ;  /* 0x000001000c0c7810 */ /* 0x000fc40007ffe0ff */
[----:B--2---:R-:W-:Y:S02]  /*a4e0*/  ISETP.NE.AND P0, PT, R20, RZ, PT ;  /* 0x000000ff1400720c */ /* 0x004fe40003f05270 */
[----:B------:R-:W-:Y:S02]  /*a4f0*/  MOV R20, RZ ;  /* 0x000000ff00147202 */ /* 0x000fe40000000f00 */
[----:B---3--:R-:W-:Y:S01]  /*a500*/  ISETP.NE.AND P1, PT, R14, RZ, PT ;  /* 0x000000ff0e00720c */ /* 0x008fe20003f25270 */
[----:B------:R-:W-:Y:S01]  /*a510*/  HFMA2 R14, -RZ, RZ, 0, 0 ;  /* 0x00000000ff0e7431 */ /* 0x000fe200000001ff */
[----:B----4-:R-:W-:Y:S02]  /*a520*/  ISETP.NE.AND P2, PT, R15, RZ, PT ;  /* 0x000000ff0f00720c */ /* 0x010fe40003f45270 */
[----:B-----5:R-:W-:-:S05]  /*a530*/  ISETP.NE.AND P3, PT, R16, RZ, PT ;  /* 0x000000ff1000720c */ /* 0x020fca0003f65270 */
[----:B------:R-:W0:Y:S01]  /*a540*/  @!P0 LDS R15, [R13+-0x200] ;  /* 0xfffe00000d0f8984 */ /* 0x000e220000000800 */
[----:B------:R-:W-:-:S03]  /*a550*/  IMAD.MOV.U32 R16, RZ, RZ, RZ ;  /* 0x000000ffff107224 */ /* 0x000fc600078e00ff */
[----:B------:R-:W1:Y:S04]  /*a560*/  @!P1 LDS R21, [R13+-0x100] ;  /* 0xffff00000d159984 */ /* 0x000e680000000800 */
[----:B------:R-:W2:Y:S04]  /*a570*/  @!P2 LDS R25, [R13] ;  /* 0x000000000d19a984 */ /* 0x000ea80000000800 */
[----:B------:R-:W3:Y:S01]  /*a580*/  @!P3 LDS R27, [R13+0x100] ;  /* 0x000100000d1bb984 */ /* 0x000ee20000000800 */
[----:B0-----:R-:W-:-:S04]  /*a590*/  @!P0 FADD.FTZ R15, -R8, R15 ;  /* 0x0000000f080f8221 */ /* 0x001fc80000010100 */
[----:B------:R-:W-:Y:S01]  /*a5a0*/  @!P0 FMUL.FTZ R15, R15, 1.4426950216293334961 ;  /* 0x3fb8aa3b0f0f8820 */ /* 0x000fe20000410000 */
[----:B-1----:R-:W-:-:S03]  /*a5b0*/  @!P1 FADD.FTZ R21, -R8, R21 ;  /* 0x0000001508159221 */ /* 0x002fc60000010100 */
[----:B------:R0:W1:Y:S01]  /*a5c0*/  @!P0 MUFU.EX2 R14, R15 ;  /* 0x0000000f000e8308 */ /* 0x0000620000000800 */
[----:B------:R-:W-:Y:S01]  /*a5d0*/  @!P1 FMUL.FTZ R21, R21, 1.4426950216293334961 ;  /* 0x3fb8aa3b15159820 */ /* 0x000fe20000410000 */
[----:B--2---:R-:W-:Y:S01]  /*a5e0*/  @!P2 FADD.FTZ R25, -R8, R25 ;  /* 0x000000190819a221 */ /* 0x004fe20000010100 */
[----:B------:R-:W-:Y:S01]  /*a5f0*/  ISETP.GE.AND P0, PT, R12, R22, PT ;  /* 0x000000160c00720c */ /* 0x000fe20003f06270 */
[----:B---3--:R-:W-:Y:S01]  /*a600*/  @!P3 FADD.FTZ R27, -R8, R27 ;  /* 0x0000001b081bb221 */ /* 0x008fe20000010100 */
[----:B------:R-:W2:Y:S01]  /*a610*/  @!P1 MUFU.EX2 R16, R21 ;  /* 0x0000001500109308 */ /* 0x000ea20000000800 */
        /* <DEDUP_REMOVED lines=16> */
.L_x_553:
[----:B------:R-:W-:Y:S05]  /*a720*/  BSYNC.RECONVERGENT B0 ;  /* 0x0000000000007941 */ /* 0x000fea0003800200 */
.L_x_552:
[----:B0-----:R-:W0:Y:S01]  /*a730*/  SHFL.BFLY PT, R8, R5, 0x10, 0x1f ;  /* 0x0e001f0005087f89 */ /* 0x001e2200000e0000 */
[C---:B------:R-:W-:Y:S01]  /*a740*/  ISETP.NE.AND P0, PT, R6.reuse, RZ, PT ;  /* 0x000000ff0600720c */ /* 0x040fe20003f05270 */
[----:B------:R-:W2:Y:S01]  /*a750*/  LDCU UR4, c[0x0][0x3f4] ;  /* 0x00007e80ff0477ac */ /* 0x000ea20008000800 */
[----:B------:R-:W-:Y:S02]  /*a760*/  ISETP.GT.U32.AND P1, PT, R6, 0x1, PT ;  /* 0x000000010600780c */ /* 0x000fe40003f24070 */
[----:B------:R-:W-:Y:S01]  /*a770*/  SHF.R.U32.HI R6, RZ, 0x5, R18 ;  /* 0x00000005ff067819 */ /* 0x000fe20000011612 */
[----:B------:R-:W3:Y:S08]  /*a780*/  LDCU.U8 UR7, c[0x0][0x48c] ;  /* 0x00009180ff0777ac */ /* 0x000ef00008000000 */
[----:B------:R-:W-:Y:S01]  /*a790*/  @!P0 IMAD R9, R6, 0x4, R9 ;  /* 0x0000000406098824 */ /* 0x000fe200078e0209 */
[----:B--2---:R-:W-:Y:S01]  /*a7a0*/  UIADD3 UR4, UPT, UPT, UR4, 0x4, URZ ;  /* 0x0000000404047890 */ /* 0x004fe2000fffe0ff */
[----:B0-----:R-:W-:-:S03]  /*a7b0*/  FADD.FTZ R8, R8, R5 ;  /* 0x0000000508087221 */ /* 0x001fc60000010000 */
[----:B------:R-:W-:Y:S02]  /*a7c0*/  USHF.R.S32.HI UR5, URZ, 0x1f, UR4 ;  /* 0x0000001fff057899 */ /* 0x000fe40008011404 */
[----:B----4-:R-:W0:Y:S02]  /*a7d0*/  SHFL.BFLY PT, R11, R8, 0x8, 0x1f ;  /* 0x0d001f00080b7f89 */ /* 0x010e2400000e0000 */
[----:B------:R-:W-:-:S04]  /*a7e0*/  ULEA.HI UR5, UR5, UR4, URZ, 0x2 ;  /* 0x0000000405057291 */ /* 0x000fc8000f8f10ff */
[----:B------:R-:W-:-:S04]  /*a7f0*/  USHF.L.U32 UR5, UR5, 0x2, URZ ;  /* 0x0000000205057899 */ /* 0x000fc800080006ff */
[----:B------:R-:W-:Y:S01]  /*a800*/  ULOP3.LUT UR5, UR5, 0xfffffff0, URZ, 0xc0, !UPT ;  /* 0xfffffff005057892 */ /* 0x000fe2000f8ec0ff */
[----:B0-----:R-:W-:Y:S02]  /*a810*/  FADD.FTZ R11, R8, R11 ;  /* 0x0000000b080b7221 */ /* 0x001fe40000010000 */
[----:B------:R-:W0:Y:S03]  /*a820*/  S2R R8, SR_CTAID.X ;  /* 0x0000000000087919 */ /* 0x000e260000002500 */
[----:B------:R-:W2:Y:S02]  /*a830*/  SHFL.BFLY PT, R10, R11, 0x4, 0x1f ;  /* 0x0c801f000b0a7f89 */ /* 0x000ea400000e0000 */
[----:B--2---:R-:W-:-:S05]  /*a840*/  FADD.FTZ R10, R11, R10 ;  /* 0x0000000a0b0a7221 */ /* 0x004fca0000010000 */
[----:B------:R-:W2:Y:S02]  /*a850*/  SHFL.BFLY PT, R13, R10, 0x2, 0x1f ;  /* 0x0c401f000a0d7f89 */ /* 0x000ea400000e0000 */
[----:B--2---:R-:W-:Y:S01]  /*a860*/  FADD.FTZ R13, R10, R13 ;  /* 0x0000000d0a0d7221 */ /* 0x004fe20000010000 */
[----:B------:R-:W-:-:S04]  /*a870*/  CS2R R10, SRZ ;  /* 0x00000000000a7805 */ /* 0x000fc8000001ff00 */
[----:B-1----:R-:W1:Y:S02]  /*a880*/  SHFL.BFLY PT, R12, R13, 0x1, 0x1f ;  /* 0x0c201f000d0c7f89 */ /* 0x002e6400000e0000 */
[----:B-1----:R-:W-:-:S05]  /*a890*/  FADD.FTZ R12, R13, R12 ;  /* 0x0000000c0d0c7221 */ /* 0x002fca0000010000 */
[----:B------:R-:W-:Y:S01]  /*a8a0*/  @!P0 STS [R9+0x8], R12 ;  /* 0x0000080c09008388 */ /* 0x000fe20000000800 */
[----:B------:R-:W-:Y:S01]  /*a8b0*/  BAR.SYNC.DEFER_BLOCKING 0x0 ;  /* 0x0000000000007b1d */ /* 0x000fe20000010000 */
[----:B---3--:R-:W-:-:S05]  /*a8c0*/  ISETP.NE.AND P0, PT, RZ, UR7, PT ;  /* 0x00000007ff007c0c */ /* 0x008fca000bf05270 */
[----:B------:R-:W1:Y:S01]  /*a8d0*/  @!P1 LDS R12, [R0+0x8] ;  /* 0x00000800000c9984 */ /* 0x000e620000000800 */
[----:B------:R-:W-:-:S03]  /*a8e0*/  ISETP.GE.AND P1, PT, R7, R22, PT ;  /* 0x000000160700720c */ /* 0x000fc60003f26270 */
[----:B-1----:R-:W1:Y:S02]  /*a8f0*/  SHFL.BFLY PT, R5, R12, 0x1, 0x1f ;  /* 0x0c201f000c057f89 */ /* 0x002e6400000e0000 */
[----:B-1----:R-:W-:-:S06]  /*a900*/  FADD.FTZ R5, R5, R12 ;  /* 0x0000000c05057221 */ /* 0x002fcc0000010000 */
[----:B------:R-:W1:Y:S02]  /*a910*/  SHFL.IDX PT, R5, R5, RZ, 0x1f ;  /* 0x00001fff05057589 */ /* 0x000e6400000e0000 */
[----:B-1----:R-:W-:-:S04]  /*a920*/  FADD.FTZ R9, R5, 9.9999999747524270788e-07 ;  /* 0x358637bd05097421 */ /* 0x002fc80000010000 */
[----:B------:R1:W2:Y:S01]  /*a930*/  MUFU.RCP R20, R9 ;  /* 0x0000000900147308 */ /* 0x0002a20000001000 */
[----:B0-----:R-:W-:Y:S05]  /*a940*/  @!P0 BRA `(.L_x_567) ;  /* 0x0000000000208947 */ /* 0x001fea0003800000 */
[----:B------:R-:W0:Y:S08]  /*a950*/  LDC R5, c[0x0][0x3f8] ;  /* 0x0000fe00ff057b82 */ /* 0x000e300000000800 */
[----:B------:R-:W3:Y:S08]  /*a960*/  LDC R0, c[0x0][0x488] ;  /* 0x00012200ff007b82 */ /* 0x000ef00000000800 */
[----:B-1----:R-:W3:Y:S08]  /*a970*/  LDC R9, c[0x0][0x40c] ;  /* 0x00010300ff097b82 */ /* 0x002ef00000000800 */
[----:B------:R-:W1:Y:S01]  /*a980*/  LDC R11, c[0x0][0x3f4] ;  /* 0x0000fd00ff0b7b82 */ /* 0x000e620000000800 */
[----:B0-----:R-:W-:-:S04]  /*a990*/  IMAD R5, R5, UR10, R8 ;  /* 0x0000000a05057c24 */ /* 0x001fc8000f8e0208 */
[----:B---3--:R-:W-:-:S04]  /*a9a0*/  IMAD R0, R5, R0, R9 ;  /* 0x0000000005007224 */ /* 0x008fc800078e0209 */
[----:B-1----:R-:W-:-:S05]  /*a9b0*/  IMAD R10, R0, R11, RZ ;  /* 0x0000000b000a7224 */ /* 0x002fca00078e02ff */
[----:B------:R-:W-:-:S07]  /*a9c0*/  SHF.R.S32.HI R11, RZ, 0x1f, R10 ;  /* 0x0000001fff0b7819 */ /* 0x000fce000001140a */
.L_x_567:
[----:B------:R-:W-:Y:S04]  /*a9d0*/  BSSY.RECONVERGENT B0, `(.L_x_568) ;  /* 0x0000062000007945 */ /* 0x000fe80003800200 */
[----:B------:R-:W-:Y:S05]  /*a9e0*/  @P1 BRA `(.L_x_569) ;  /* 0x0000000400801947 */ /* 0x000fea0003800000 */
[----:B------:R-:W-:Y:S01]  /*a9f0*/  VIADDMNMX R0, R7, 0x40, R22, !PT ;  /* 0x0000004007007846 */ /* 0x000fe20007800116 */
[----:B------:R-:W-:Y:S01]  /*aa00*/  BSSY.RECONVERGENT B1, `(.L_x_570) ;  /* 0x0000028000017945 */ /* 0x000fe20003800200 */
[----:B------:R-:W-:-:S04]  /*aa10*/  LOP3.LUT R5, RZ, R18, RZ, 0x33, !PT ;  /* 0x00000012ff057212 */ /* 0x000fc800078e33ff */
[----:B------:R-:W-:-:S04]  /*aa20*/  IADD3 R0, PT, PT, -R3, R0, R5 ;  /* 0x0000000003007210 */ /* 0x000fc80007ffe105 */
[C---:B------:R-:W-:Y:S02]  /*aa30*/  LOP3.LUT R5, R0.reuse, 0xc0, RZ, 0xc0, !PT ;  /* 0x000000c000057812 */ /* 0x040fe400078ec0ff */
[----:B------:R-:W-:Y:S02]  /*aa40*/  ISETP.GE.U32.AND P1, PT, R0, 0xc0, PT ;  /* 0x000000c00000780c */ /* 0x000fe40003f26070 */
[----:B------:R-:W-:-:S13]  /*aa50*/  ISETP.NE.AND P2, PT, R5, 0xc0, PT ;  /* 0x000000c00500780c */ /* 0x000fda0003f45270 */
[----:B------:R-:W-:Y:S05]  /*aa60*/  @!P2 BRA `(.L_x_571) ;  /* 0x000000000084a947 */ /* 0x000fea0003800000 */
[----:B------:R-:W0:Y:S01]  /*aa70*/  S2UR UR6, SR_CgaCtaId ;  /* 0x00000000000679c3 */ /* 0x000e220000008800 */
[----:B------:R-:W3:Y:S01]  /*aa80*/  LDCU.64 UR8, c[0x0][0x480] ;  /* 0x00009000ff0877ac */ /* 0x000ee20008000a00 */
[----:B------:R-:W-:Y:S02]  /*aa90*/  LEA.HI R0, R0, 0x1, RZ, 0x1a ;  /* 0x0000000100007811 */ /* 0x000fe400078fd0ff */
[----:B------:R-:W-:Y:S01]  /*aaa0*/  IADD3 R15, P2, PT, R7, R10, RZ ;  /* 0x0000000a070f7210 */ /* 0x000fe20007f5e0ff */
[----:B------:R-:W-:Y:S01]  /*aab0*/  UMOV UR4, 0x400 ;  /* 0x0000040000047882 */ /* 0x000fe20000000000 */
[C---:B------:R-:W-:Y:S01]  /*aac0*/  SHF.L.U32 R5, R0.reuse, 0x6, RZ ;  /* 0x0000000600057819 */ /* 0x040fe200000006ff */
[----:B------:R-:W-:Y:S01]  /*aad0*/  UIADD3 UR4, UPT, UPT, UR4, 0x410, URZ ;  /* 0x0000041004047890 */ /* 0x000fe2000fffe0ff */
[----:B------:R-:W-:Y:S01]  /*aae0*/  LOP3.LUT R0, R0, 0x3, RZ, 0xc0, !PT ;  /* 0x0000000300007812 */ /* 0x000fe200078ec0ff */
[----:B------:R-:W-:Y:S01]  /*aaf0*/  IMAD.X R16, RZ, RZ, R11, P2 ;  /* 0x000000ffff107224 */ /* 0x000fe200010e060b */
[----:B------:R-:W-:-:S02]  /*ab00*/  LOP3.LUT R12, R5, 0xc0, RZ, 0xc0, !PT ;  /* 0x000000c0050c7812 */ /* 0x000fc400078ec0ff */
[----:B------:R-:W-:Y:S01]  /*ab10*/  LEA R5, R18, UR5, 0x1 ;  /* 0x0000000512057c11 */ /* 0x000fe2000f8e08ff */
[----:B-1----:R-:W-:Y:S01]  /*ab20*/  IMAD.MOV R9, RZ, RZ, -R0 ;  /* 0x000000ffff097224 */ /* 0x002fe200078e0a00 */
[----:B------:R-:W-:Y:S02]  /*ab30*/  IADD3 R7, PT, PT, R7, R12, RZ ;  /* 0x0000000c07077210 */ /* 0x000fe40007ffe0ff */
[----:B---3--:R-:W-:-:S04]  /*ab40*/  LEA R14, P2, R15, UR8, 0x2 ;  /* 0x000000080f0e7c11 */ /* 0x008fc8000f8410ff */
[----:B------:R-:W-:Y:S01]  /*ab50*/  LEA.HI.X R15, R15, UR9, R16, 0x2, P2 ;  /* 0x000000090f0f7c11 */ /* 0x000fe200090f1410 */
[----:B0-----:R-:W-:-:S06]  /*ab60*/  ULEA UR4, UR6, UR4, 0x18 ;  /* 0x0000000406047291 */ /* 0x001fcc000f8ec0ff */
[----:B------:R-:W-:Y:S02]  /*ab70*/  IADD3 R5, PT, PT, R5, UR4, RZ ;  /* 0x0000000405057c10 */ /* 0x000fe4000fffe0ff */
[----:B------:R-:W-:-:S07]  /*ab80*/  LEA R0, R18, UR4, 0x2 ;  /* 0x0000000412007c11 */ /* 0x000fce000f8e10ff */
.L_x_572:
[----:B---3--:R0:W2:Y:S01]  /*ab90*/  LDS R12, [R0] ;  /* 0x00000000000c7984 */ /* 0x0080a20000000800 */
[----:B------:R-:W-:Y:S01]  /*aba0*/  @P0 MOV R13, R15 ;  /* 0x0000000f000d0202 */ /* 0x000fe20000000f00 */
[----:B------:R-:W-:-:S05]  /*abb0*/  VIADD R9, R9, 0x1 ;  /* 0x0000000109097836 */ /* 0x000fca0000000000 */
[----:B------:R-:W-:Y:S02]  /*abc0*/  ISETP.NE.AND P3, PT, R9, RZ, PT ;  /* 0x000000ff0900720c */ /* 0x000fe40003f65270 */
[----:B0-----:R-:W-:Y:S01]  /*abd0*/  IADD3 R0, PT, PT, R0, 0x100, RZ ;  /* 0x0000010000007810 */ /* 0x001fe20007ffe0ff */
[----:B--2---:R-:W-:-:S05]  /*abe0*/  FMUL.FTZ R21, R12, R20 ;  /* 0x000000140c157220 */ /* 0x004fca0000410000 */
        /* <DEDUP_REMOVED lines=9> */
.L_x_571:
[----:B------:R-:W-:Y:S05]  /*ac80*/  BSYNC.RECONVERGENT B1 ;  /* 0x0000000000017941 */ /* 0x000fea0003800200 */
.L_x_570:
[----:B------:R-:W-:Y:S05]  /*ac90*/  @!P1 BRA `(.L_x_569) ;  /* 0x0000000000d49947 */ /* 0x000fea0003800000 */
[----:B------:R-:W0:Y:S01]  /*aca0*/  S2R R5, SR_CgaCtaId ;  /* 0x0000000000057919 */ /* 0x000e220000008800 */
[----:B------:R-:W3:Y:S01]  /*acb0*/  LDCU.64 UR8, c[0x0][0x480] ;  /* 0x00009000ff0877ac */ /* 0x000ee20008000a00 */
[----:B------:R-:W-:Y:S02]  /*acc0*/  MOV R0, 0x400 ;  /* 0x0000040000007802 */ /* 0x000fe40000000f00 */
[C---:B-1----:R-:W-:Y:S01]  /*acd0*/  IADD3 R9, P0, PT, R7.reuse, R10, RZ ;  /* 0x0000000a07097210 */ /* 0x042fe20007f1e0ff */
[----:B------:R-:W-:Y:S01]  /*ace0*/  UISETP.NE.AND UP0, UPT, UR7, URZ, UPT ;  /* 0x000000ff0700728c */ /* 0x000fe2000bf05270 */
[----:B------:R-:W-:Y:S01]  /*acf0*/  LEA R10, R7, UR5, 0x1 ;  /* 0x00000005070a7c11 */ /* 0x000fe2000f8e08ff */
[----:B------:R-:W-:Y:S01]  /*ad00*/  VIADD R0, R0, 0x410 ;  /* 0x0000041000007836 */ /* 0x000fe20000000000 */
[----:B------:R-:W-:Y:S02]  /*ad10*/  IADD3.X R14, PT, PT, RZ, R11, RZ, P0, !PT ;  /* 0x0000000bff0e7210 */ /* 0x000fe400007fe4ff */
[----:B------:R-:W-:Y:S01]  /*ad20*/  ISETP.NE.AND P1, PT, RZ, UR7, PT ;  /* 0x00000007ff007c0c */ /* 0x000fe2000bf25270 */
[----:B------:R-:W-:Y:S01]  /*ad30*/  IMAD R10, R3, -0x2, R10 ;  /* 0xfffffffe030a7824 */ /* 0x000fe200078e020a */
[----:B------:R-:W-:-:S02]  /*ad40*/  PLOP3.LUT P0, PT, PT, PT, UP0, 0x80, 0x8 ;  /* 0x000000000008781c */ /* 0x000fc40003f0f008 */
[----:B---3--:R-:W-:-:S04]  /*ad50*/  LEA R12, P3, R9, UR8, 0x2 ;  /* 0x00000008090c7c11 */ /* 0x008fc8000f8610ff */
[----:B------:R-:W-:Y:S02]  /*ad60*/  IADD3 R12, P2, PT, R12, 0x200, RZ ;  /* 0x000002000c0c7810 */ /* 0x000fe40007f5e0ff */
[----:B------:R-:W-:-:S05]  /*ad70*/  LEA.HI.X R14, R9, UR9, R14, 0x2, P3 ;  /* 0x00000009090e7c11 */ /* 0x000fca00098f140e */
[----:B------:R-:W-:Y:S01]  /*ad80*/  IMAD.X R13, RZ, RZ, R14, P2 ;  /* 0x000000ffff0d7224 */ /* 0x000fe200010e060e */
[----:B0-----:R-:W-:Y:S01]  /*ad90*/  LEA R5, R5, R0, 0x18 ;  /* 0x0000000005057211 */ /* 0x001fe200078ec0ff */
[----:B------:R-:W-:-:S05]  /*ada0*/  IMAD.SHL.U32 R0, R3, 0x4, RZ ;  /* 0x0000000403007824 */ /* 0x000fca00078e00ff */
[----:B------:R-:W-:-:S04]  /*adb0*/  LEA R0, R7, -R0, 0x2 ;  /* 0x8000000007007211 */ /* 0x000fc800078e10ff */
[--C-:B------:R-:W-:Y:S02]  /*adc0*/  IADD3 R0, PT, PT, R0, 0x200, R5.reuse ;  /* 0x0000020000007810 */ /* 0x100fe40007ffe005 */
[----:B------:R-:W-:-:S07]  /*add0*/  IADD3 R5, PT, PT, R10, 0x100, R5 ;  /* 0x000001000a057810 */ /* 0x000fce0007ffe005 */
.L_x_573:
[----:B------:R-:W2:Y:S01]  /*ade0*/  LDS R9, [R0+-0x200] ;  /* 0xfffe000000097984 */ /* 0x000ea20000000800 */
[----:B------:R-:W-:-:S04]  /*adf0*/  IADD3 R7, PT, PT, R7, 0x100, RZ ;  /* 0x0000010007077810 */ /* 0x000fc80007ffe0ff */
[----:B------:R-:W-:Y:S01]  /*ae00*/  ISETP.GE.AND P2, PT, R7, R22, PT ;  /* 0x000000160700720c */ /* 0x000fe20003f46270 */
[----:B--2---:R-:W-:-:S05]  /*ae10*/  FMUL.FTZ R15, R9, R20 ;  /* 0x00000014090f7220 */ /* 0x004fca0000410000 */
[----:B------:R-:W-:-:S04]  /*ae20*/  F2FP.F16.F32.PACK_AB R9, RZ, R15 ;  /* 0x0000000fff09723e */ /* 0x000fc800000000ff */
[----:B------:R-:W-:-:S05]  /*ae30*/  PRMT R10, R9, 0x7610, R10 ;  /* 0x00007610090a7816 */ /* 0x000fca000000000a */
[----:B------:R0:W-:Y:S04]  /*ae40*/  STS.U16 [R5+-0x100], R10 ;  /* 0xffff000a05007388 */ /* 0x0001e80000000400 */
[----:B------:R-:W1:Y:S01]  /*ae50*/  LDS R9, [R0+-0x100] ;  /* 0xffff000000097984 */ /* 0x000e620000000800 */
[----:B0-----:R-:W-:-:S04]  /*ae60*/  MOV R10, R12 ;  /* 0x0000000c000a7202 */ /* 0x001fc80000000f00 */
[----:B------:R-:W-:Y:S01]  /*ae70*/  IADD3 R12, P3, PT, R10, 0x400, RZ ;  /* 0x000004000a0c7810 */ /* 0x000fe20007f7e0ff */
[----:B-1----:R-:W-:-:S05]  /*ae80*/  FMUL.FTZ R21, R9, R20 ;  /* 0x0000001409157220 */ /* 0x002fca0000410000 */
[----:B------:R-:W-:-:S04]  /*ae90*/  F2FP.F16.F32.PACK_AB R9, RZ, R21 ;  /* 0x00000015ff09723e */ /* 0x000fc800000000ff */
[----:B------:R-:W-:-:S05]  /*aea0*/  PRMT R11, R9, 0x7610, R11 ;  /* 0x00007610090b7816 */ /* 0x000fca000000000b */
[----:B------:R0:W-:Y:S04]  /*aeb0*/  STS.U16 [R5+-0x80], R11 ;  /* 0xffff800b05007388 */ /* 0x0001e80000000400 */
[----:B------:R-:W1:Y:S01]  /*aec0*/  LDS R9, [R0] ;  /* 0x0000000000097984 */ /* 0x000e620000000800 */
[----:B0-----:R-:W-:-:S04]  /*aed0*/  IMAD.MOV.U32 R11, RZ, RZ, R13 ;  /* 0x000000ffff0b7224 */ /* 0x001fc800078e000d */
[----:B------:R-:W-:Y:S01]  /*aee0*/  IMAD.X R13, RZ, RZ, R11, P3 ;  /* 0x000000ffff0d7224 */ /* 0x000fe200018e060b */
[----:B------:R-:W-:Y:S01]  /*aef0*/  @P0 STG.E desc[UR36][R10.64+-0x200], R15 ;  /* 0xfffe000f0a000986 */ /* 0x000fe2000c101924 */
[----:B------:R-:W-:-:S13]  /*af00*/  PLOP3.LUT P0, PT, P1, PT, PT, 0x80, 0x8 ;  /* 0x000000000008781c */ /* 0x000fda0000f0f070 */
[----:B------:R-:W-:Y:S01]  /*af10*/  @P0 STG.E desc[UR36][R10.64+-0x100], R21 ;  /* 0xffff00150a000986 */ /* 0x000fe2000c101924 */
[----:B-1----:R-:W-:-:S05]  /*af20*/  FMUL.FTZ R25, R9, R20 ;  /* 0x0000001409197220 */ /* 0x002fca0000410000 */
[----:B------:R-:W-:Y:S01]  /*af30*/  F2FP.F16.F32.PACK_AB R9, RZ, R25 ;  /* 0x00000019ff09723e */ /* 0x000fe200000000ff */
[----:B------:R-:W-:Y:S03]  /*af40*/  @P0 STG.E desc[UR36][R10.64], R25 ;  /* 0x000000190a000986 */ /* 0x000fe6000c101924 */
[----:B------:R-:W-:-:S05]  /*af50*/  PRMT R14, R9, 0x7610, R14 ;  /* 0x00007610090e7816 */ /* 0x000fca000000000e */
[----:B------:R-:W-:Y:S04]  /*af60*/  STS.U16 [R5], R14 ;  /* 0x0000000e05007388 */ /* 0x000fe80000000400 */
[----:B------:R0:W1:Y:S02]  /*af70*/  LDS R9, [R0+0x100] ;  /* 0x0001000000097984 */ /* 0x0000640000000800 */
[----:B0-----:R-:W-:Y:S01]  /*af80*/  IADD3 R0, PT, PT, R0, 0x400, RZ ;  /* 0x0000040000007810 */ /* 0x001fe20007ffe0ff */
[----:B-1----:R-:W-:-:S05]  /*af90*/  FMUL.FTZ R27, R9, R20 ;  /* 0x00000014091b7220 */ /* 0x002fca0000410000 */
[----:B------:R-:W-:Y:S01]  /*afa0*/  @P0 STG.E desc[UR36][R10.64+0x100], R27 ;  /* 0x0001001b0a000986 */ /* 0x000fe2000c101924 */
[----:B------:R-:W-:-:S05]  /*afb0*/  F2FP.F16.F32.PACK_AB R9, RZ, R27 ;  /* 0x0000001bff09723e */ /* 0x000fca00000000ff */
[----:B------:R0:W-:Y:S02]  /*afc0*/  STS.U16 [R5+0x80], R9 ;  /* 0x0000800905007388 */ /* 0x0001e40000000400 */
[----:B0-----:R-:W-:Y:S01]  /*afd0*/  VIADD R5, R5, 0x200 ;  /* 0x0000020005057836 */ /* 0x001fe20000000000 */
[----:B------:R-:W-:Y:S06]  /*afe0*/  @!P2 BRA `(.L_x_573) ;  /* 0xfffffffc007ca947 */ /* 0x000fec000383ffff */
.L_x_569:
[----:B------:R-:W-:Y:S05]  /*aff0*/  BSYNC.RECONVERGENT B0 ;  /* 0x0000000000007941 */ /* 0x000fea0003800200 */
.L_x_568:
[----:B------:R-:W0:Y:S01]  /*b000*/  LDCU UR4, c[0x0][0x40c] ;  /* 0x00008180ff0477ac */ /* 0x000e220008000800 */
[----:B------:R-:W-:Y:S01]  /*b010*/  IADD3 R16, PT, PT, R22, -0x1, RZ ;  /* 0xffffffff16107810 */ /* 0x000fe20007ffe0ff */
[----:B------:R-:W4:Y:S01]  /*b020*/  S2R R32, SR_CgaCtaId ;  /* 0x0000000000207919 */ /* 0x000f220000008800 */
[----:B------:R-:W-:Y:S01]  /*b030*/  SHF.L.U32 R33, R18, 0x3, RZ ;  /* 0x0000000312217819 */ /* 0x000fe200000006ff */
[----:B------:R-:W-:Y:S01]  /*b040*/  BSSY.RECONVERGENT B0, `(.L_x_574) ;  /* 0x000001c000007945 */ /* 0x000fe20003800200 */
[----:B------:R-:W-:Y:S02]  /*b050*/  LEA.HI R0, R16, R16, RZ, 0x1 ;  /* 0x0000001010007211 */ /* 0x000fe400078f08ff */
[----:B------:R-:W-:Y:S02]  /*b060*/  CS2R R26, SRZ ;  /* 0x00000000001a7805 */ /* 0x000fe4000001ff00 */
[----:B------:R-:W-:Y:S02]  /*b070*/  LOP3.LUT R33, R33, 0xf8, RZ, 0xc0, !PT ;  /* 0x000000f821217812 */ /* 0x000fe400078ec0ff */
[----:B------:R-:W-:-:S02]  /*b080*/  CS2R R24, SRZ ;  /* 0x0000000000187805 */ /* 0x000fc4000001ff00 */
[----:B------:R-:W-:Y:S02]  /*b090*/  LOP3.LUT R35, R0, 0xfffffffe, RZ, 0xc0, !PT ;  /* 0xfffffffe00237812 */ /* 0x000fe400078ec0ff */
[----:B---3--:R-:W-:Y:S02]  /*b0a0*/  MOV R12, 0x400 ;  /* 0x00000400000c7802 */ /* 0x008fe40000000f00 */
[----:B------:R-:W-:Y:S01]  /*b0b0*/  SHF.L.U32 R0, R18, 0x4, RZ ;  /* 0x0000000412007819 */ /* 0x000fe200000006ff */
[----:B------:R-:W-:Y:S02]  /*b0c0*/  IMAD.IADD R35, R16, 0x1, -R35 ;  /* 0x0000000110237824 */ /* 0x000fe400078e0a23 */
[----:B------:R-:W-:Y:S01]  /*b0d0*/  VIADD R5, R12, 0x210 ;  /* 0x000002100c057836 */ /* 0x000fe20000000000 */
[----:B------:R-:W-:Y:S01]  /*b0e0*/  LOP3.LUT R0, R0, 0x1f0, RZ, 0xc0, !PT ;  /* 0x000001f000007812 */ /* 0x000fe200078ec0ff */
[----:B0-----:R-:W-:Y:S01]  /*b0f0*/  IMAD.U32 R47, RZ, RZ, UR4 ;  /* 0x00000004ff2f7e24 */ /* 0x001fe2000f8e00ff */
[----:B------:R-:W-:-:S04]  /*b100*/  ISETP.NE.AND P0, PT, R6, R35, PT ;  /* 0x000000230600720c */ /* 0x000fc80003f05270 */
[----:B------:R-:W-:-:S04]  /*b110*/  ISETP.NE.OR P0, PT, R47, RZ, P0 ;  /* 0x000000ff2f00720c */ /* 0x000fc80000705670 */
[----:B------:R-:W-:Y:S02]  /*b120*/  ISETP.GT.U32.OR P0, PT, R33, 0x8f, P0 ;  /* 0x0000008f2100780c */ /* 0x000fe40000704470 */
[----:B----4-:R-:W-:-:S04]  /*b130*/  LEA R5, R32, R5, 0x18 ;  /* 0x0000000520057211 */ /* 0x010fc800078ec0ff */
[----:B--2---:R-:W-:-:S07]  /*b140*/  IADD3 R20, PT, PT, R5, R0, RZ ;  /* 0x0000000005147210 */ /* 0x004fce0007ffe0ff */
[----:B------:R-:W-:Y:S05]  /*b150*/  @P0 BRA `(.L_x_575) ;  /* 0x0000000000280947 */ /* 0x000fea0003800000 */
[----:B------:R-:W0:Y:S01]  /*b160*/  LDCU.64 UR6, c[0x0][0x3b0] ;  /* 0x00007600ff0677ac */ /* 0x000e220008000a00 */
[----:B------:R-:W-:Y:S01]  /*b170*/  IMAD.MOV.U32 R27, RZ, RZ, RZ ;  /* 0x000000ffff1b7224 */ /* 0x000fe200078e00ff */
[----:B0-----:R-:W-:-:S04]  /*b180*/  UISETP.NE.U32.AND UP0, UPT, UR6, URZ, UPT ;  /* 0x000000ff0600728c */ /* 0x001fc8000bf05070 */
[----:B------:R-:W-:-:S09]  /*b190*/  UISETP.NE.AND.EX UP0, UPT, UR7, URZ, UPT, UP0 ;  /* 0x000000ff0700728c */ /* 0x000fd2000bf05300 */
[----:B------:R-:W-:Y:S05]  /*b1a0*/  BRA.U !UP0, `(.L_x_576) ;  /* 0x0000000108107547 */ /* 0x000fea000b800000 */
[----:B------:R-:W0:Y:S01]  /*b1b0*/  LDC.64 R24, c[0x0][0x3b0] ;  /* 0x0000ec00ff187b82 */ /* 0x000e220000000a00 */
[----:B------:R-:W-:-:S04]  /*b1c0*/  IMAD R5, R8, 0x90, R33 ;  /* 0x0000009008057824 */ /* 0x000fc800078e0221 */
[----:B0-----:R-:W-:-:S06]  /*b1d0*/  IMAD.WIDE.U32 R24, R5, 0x2, R24 ;  /* 0x0000000205187825 */ /* 0x001fcc00078e0018 */
[----:B------:R-:W5:Y:S02]  /*b1e0*/  LDG.E.128 R24, desc[UR36][R24.64] ;  /* 0x0000002418187981 */ /* 0x000f64000c1e1d00 */
.L_x_576:
[----:B-----5:R0:W-:Y:S02]  /*b1f0*/  STS.128 [R20], R24 ;  /* 0x0000001814007388 */ /* 0x0201e40000000c00 */
.L_x_575:
[----:B------:R-:W-:Y:S05]  /*b200*/  BSYNC.RECONVERGENT B0 ;  /* 0x0000000000007941 */ /* 0x000fea0003800200 */
.L_x_574:
[----:B------:R-:W2:Y:S01]  /*b210*/  LDC R15, c[0x0][0x3f8] ;  /* 0x0000fe00ff0f7b82 */ /* 0x000ea20000000800 */
[----:B------:R-:W-:Y:S01]  /*b220*/  ISETP.GT.U32.AND P0, PT, R33, 0x8f, PT ;  /* 0x0000008f2100780c */ /* 0x000fe20003f04070 */
[----:B------:R-:W3:Y:S01]  /*b230*/  LDCU UR11, c[0x0][0x40c] ;  /* 0x00008180ff0b77ac */ /* 0x000ee20008000800 */
[----:B------:R-:W-:Y:S01]  /*b240*/  BSSY.RECONVERGENT B0, `(.L_x_577) ;  /* 0x00001e9000007945 */ /* 0x000fe20003800200 */
[----:B------:R-:W-:Y:S02]  /*b250*/  HFMA2 R0, -RZ, RZ, 0, 0 ;  /* 0x00000000ff007431 */ /* 0x000fe400000001ff */
[----:B-1----:R-:W-:Y:S01]  /*b260*/  IMAD.MOV.U32 R9, RZ, RZ, RZ ;  /* 0x000000ffff097224 */ /* 0x002fe200078e00ff */
[----:B------:R-:W1:Y:S01]  /*b270*/  LDCU.64 UR8, c[0x0][0x3c8] ;  /* 0x00007900ff0877ac */ /* 0x000e620008000a00 */
[----:B------:R-:W-:Y:S01]  /*b280*/  HFMA2 R44, -RZ, RZ, 0, 0 ;  /* 0x00000000ff2c7431 */ /* 0x000fe200000001ff */
[----:B------:R-:W-:Y:S01]  /*b290*/  MOV R46, RZ ;  /* 0x000000ff002e7202 */ /* 0x000fe20000000f00 */
[----:B------:R-:W-:Y:S01]  /*b2a0*/  IMAD.MOV.U32 R11, RZ, RZ, RZ ;  /* 0x000000ffff0b7224 */ /* 0x000fe200078e00ff */
[----:B------:R-:W-:Y:S01]  /*b2b0*/  MOV R5, RZ ;  /* 0x000000ff00057202 */ /* 0x000fe20000000f00 */
[----:B------:R-:W-:-:S02]  /*b2c0*/  IMAD.MOV.U32 R7, RZ, RZ, RZ ;  /* 0x000000ffff077224 */ /* 0x000fc400078e00ff */
[----:B------:R-:W-:Y:S02]  /*b2d0*/  IMAD.MOV.U32 R34, RZ, RZ, RZ ;  /* 0x000000ffff227224 */ /* 0x000fe400078e00ff */
[----:B--2---:R-:W-:-:S04]  /*b2e0*/  IMAD R10, R15, UR10, R8 ;  /* 0x0000000a0f0a7c24 */ /* 0x004fc8000f8e0208 */
[----:B------:R-:W-:Y:S01]  /*b2f0*/  IMAD R10, R10, 0x90, RZ ;  /* 0x000000900a0a7824 */ /* 0x000fe200078e02ff */
[----:B------:R-:W-:Y:S06]  /*b300*/  BAR.SYNC.DEFER_BLOCKING 0x0 ;  /* 0x0000000000007b1d */ /* 0x000fec0000010000 */
[----:B-1-3--:R-:W-:Y:S05]  /*b310*/  @P0 BRA `(.L_x_578) ;  /* 0x0000001c006c0947 */ /* 0x00afea0003800000 */
[----:B------:R-:W1:Y:S01]  /*b320*/  LDC R21, c[0x0][0x3f4] ;  /* 0x0000fd00ff157b82 */ /* 0x000e620000000800 */
[----:B------:R-:W-:Y:S01]  /*b330*/  IMAD.IADD R42, R6, 0x1, R3 ;  /* 0x00000001062a7824 */ /* 0x000fe200078e0203 */
[----:B------:R-:W-:Y:S01]  /*b340*/  IADD3 R13, PT, PT, R12, 0x410, RZ ;  /* 0x000004100c0d7810 */ /* 0x000fe20007ffe0ff */
[----:B------:R-:W-:Y:S01]  /*b350*/  BSSY.RECONVERGENT B1, `(.L_x_579) ;  /* 0x00000ae000017945 */ /* 0x000fe20003800200 */
[----:B------:R-:W-:Y:S02]  /*b360*/  IMAD.MOV.U32 R0, RZ, RZ, RZ ;  /* 0x000000ffff007224 */ /* 0x000fe400078e00ff */
[----:B------:R-:W-:Y:S02]  /*b370*/  LEA R32, R32, R13, 0x18 ;  /* 0x0000000d20207211 */ /* 0x000fe400078ec0ff */
[----:B------:R-:W2:Y:S02]  /*b380*/  LDC.64 R30, c[0x0][0x3c0] ;  /* 0x0000f000ff1e7b82 */ /* 0x000ea40000000a00 */
[----:B------:R-:W-:-:S04]  /*b390*/  IADD3 R43, PT, PT, R32, UR5, RZ ;  /* 0x00000005202b7c10 */ /* 0x000fc8000fffe0ff */
[----:B------:R-:W-:Y:S02]  /*b3a0*/  LEA R45, R6, R43, 0x1 ;  /* 0x0000002b062d7211 */ /* 0x000fe400078e08ff */
[-C--:B-1----:R-:W-:Y:S01]  /*b3b0*/  VIMNMX R49, PT, PT, R16, R21.reuse, PT ;  /* 0x0000001510317248 */ /* 0x082fe20003fe0100 */
[-CC-:B------:R-:W-:Y:S02]  /*b3c0*/  IMAD R29, R10, R21.reuse, R33.reuse ;  /* 0x000000150a1d7224 */ /* 0x180fe400078e0221 */
[----:B------:R-:W-:Y:S01]  /*b3d0*/  IMAD R13, R66, R21, R33 ;  /* 0x00000015420d7224 */ /* 0x000fe200078e0221 */
[----:B------:R-:W-:Y:S01]  /*b3e0*/  ISETP.GE.AND P0, PT, R42, R49, PT ;  /* 0x000000312a00720c */ /* 0x000fe20003f06270 */
[----:B--2---:R-:W-:-:S04]  /*b3f0*/  IMAD.WIDE R28, R29, 0x2, R30 ;  /* 0x000000021d1c7825 */ /* 0x004fc800078e021e */
[----:B------:R-:W-:-:S08]  /*b400*/  IMAD.WIDE R30, R13, 0x2, R30 ;  /* 0x000000020d1e7825 */ /* 0x000fd000078e021e */
[----:B------:R-:W-:Y:S05]  /*b410*/  @P0 BRA `(.L_x_580) ;  /* 0x0000000800840947 */ /* 0x000fea0003800000 */
[----:B------:R-:W-:Y:S01]  /*b420*/  VIADD R14, R42, 0x2 ;  /* 0x000000022a0e7836 */ /* 0x000fe20000000000 */
[----:B------:R-:W1:Y:S01]  /*b430*/  LDC.64 R40, c[0x0][0x458] ;  /* 0x00011600ff287b82 */ /* 0x000e620000000a00 */
[----:B------:R-:W-:Y:S01]  /*b440*/  LOP3.LUT R0, RZ, R3, RZ, 0x33, !PT ;  /* 0x00000003ff007212 */ /* 0x000fe200078e33ff */
[----:B------:R-:W-:Y:S01]  /*b450*/  IMAD R12, R19, R15, R8 ;  /* 0x0000000f130c7224 */ /* 0x000fe200078e0208 */
[----:B------:R-:W-:Y:S01]  /*b460*/  BSSY.RECONVERGENT B2, `(.L_x_581) ;  /* 0x000003f000027945 */ /* 0x000fe20003800200 */
[----:B------:R-:W-:Y:S01]  /*b470*/  VIMNMX R7, PT, PT, R49, R14, !PT ;  /* 0x0000000e31077248 */ /* 0x000fe20007fe0100 */
[----:B------:R-:W-:Y:S02]  /*b480*/  IMAD R15, R15, R21, RZ ;  /* 0x000000150f0f7224 */ /* 0x000fe400078e02ff */
[----:B------:R-:W-:Y:S02]  /*b490*/  HFMA2 R34, -RZ, RZ, 0, 0 ;  /* 0x00000000ff227431 */ /* 0x000fe400000001ff */
[----:B------:R-:W-:Y:S01]  /*b4a0*/  IMAD R5, R12, 0x90, R33 ;  /* 0x000000900c057824 */ /* 0x000fe200078e0221 */
[----:B------:R-:W-:Y:S01]  /*b4b0*/  IADD3 R50, PT, PT, -R6, R7, R0 ;  /* 0x0000000706327210 */ /* 0x000fe20007ffe100 */
[----:B------:R-:W-:-:S02]  /*b4c0*/  HFMA2 R44, -RZ, RZ, 0, 0 ;  /* 0x00000000ff2c7431 */ /* 0x000fc400000001ff */
[----:B------:R-:W-:Y:S02]  /*b4d0*/  IMAD.MOV.U32 R52, RZ, RZ, R42 ;  /* 0x000000ffff347224 */ /* 0x000fe400078e002a */
[----:B------:R-:W-:Y:S01]  /*b4e0*/  HFMA2 R0, -RZ, RZ, 0, 0 ;  /* 0x00000000ff007431 */ /* 0x000fe200000001ff */
[----:B------:R-:W-:Y:S01]  /*b4f0*/  LOP3.LUT P0, RZ, R50, 0x2, RZ, 0xc0, !PT ;  /* 0x0000000232ff7812 */ /* 0x000fe2000780c0ff */
[----:B------:R-:W-:Y:S01]  /*b500*/  IMAD.MOV.U32 R7, RZ, RZ, RZ ;  /* 0x000000ffff077224 */ /* 0x000fe200078e00ff */
[----:B------:R-:W-:Y:S01]  /*b510*/  MOV R46, RZ ;  /* 0x000000ff002e7202 */ /* 0x000fe20000000f00 */
[----:B------:R-:W-:Y:S02]  /*b520*/  IMAD.MOV.U32 R11, RZ, RZ, RZ ;  /* 0x000000ffff0b7224 */ /* 0x000fe400078e00ff */
[----:B------:R-:W-:Y:S02]  /*b530*/  IMAD.MOV.U32 R9, RZ, RZ, RZ ;  /* 0x000000ffff097224 */ /* 0x000fe400078e00ff */
[----:B------:R-:W-:-:S02]  /*b540*/  IMAD R48, R15, 0x90, RZ ;  /* 0x000000900f307824 */ /* 0x000fc400078e02ff */
[----:B-1----:R-:W-:Y:S01]  /*b550*/  IMAD.WIDE R40, R5, 0x2, R40 ;  /* 0x0000000205287825 */ /* 0x002fe200078e0228 */
[----:B------:R-:W-:-:S03]  /*b560*/  MOV R5, RZ ;  /* 0x000000ff00057202 */ /* 0x000fc60000000f00 */
[----:B------:R-:W-:Y:S05]  /*b570*/  @P0 BRA `(.L_x_582) ;  /* 0x0000000000b40947 */ /* 0x000fea0003800000 */
[----:B------:R-:W1:Y:S01]  /*b580*/  LDCU.64 UR6, c[0x0][0x3c8] ;  /* 0x00007900ff0677ac */ /* 0x000e620008000a00 */
[----:B------:R-:W-:-:S05]  /*b590*/  IADD3 R0, P0, PT, R23, R42, RZ ;  /* 0x0000002a17007210 */ /* 0x000fca0007f1e0ff */
[----:B------:R-:W-:Y:S01]  /*b5a0*/  IMAD.X R5, RZ, RZ, R4, P0 ;  /* 0x000000ffff057224 */ /* 0x000fe200000e0604 */
[----:B-1----:R-:W-:-:S04]  /*b5b0*/  LEA R12, P0, R0, UR6, 0x2 ;  /* 0x00000006000c7c11 */ /* 0x002fc8000f8010ff */
[----:B------:R-:W-:Y:S02]  /*b5c0*/  LEA.HI.X R13, R0, UR7, R5, 0x2, P0 ;  /* 0x00000007000d7c11 */ /* 0x000fe400080f1405 */
[----:B------:R-:W1:Y:S04]  /*b5d0*/  LDS.U16 R0, [R45] ;  /* 0x000000002d007984 */ /* 0x000e680000000400 */
[----:B------:R-:W2:Y:S01]  /*b5e0*/  LDG.E R12, desc[UR36][R12.64] ;  /* 0x000000240c0c7981 */ /* 0x000ea2000c1e1900 */
[----:B------:R-:W-:Y:S01]  /*b5f0*/  ISETP.NE.AND P0, PT, R47, RZ, PT ;  /* 0x000000ff2f00720c */ /* 0x000fe20003f05270 */
[----:B--2---:R-:W-:-:S04]  /*b600*/  IMAD R37, R15, R12, R42 ;  /* 0x0000000c0f257224 */ /* 0x004fc800078e022a */
[----:B------:R-:W-:-:S04]  /*b610*/  IMAD R37, R37, 0x90, RZ ;  /* 0x0000009025257824 */ /* 0x000fc800078e02ff */
[----:B------:R-:W-:-:S06]  /*b620*/  IMAD.WIDE R36, R37, 0x2, R30 ;  /* 0x0000000225247825 */ /* 0x000fcc00078e021e */
[----:B------:R-:W5:Y:S01]  /*b630*/  LDG.E.128 R36, desc[UR36][R36.64] ;  /* 0x0000002424247981 */ /* 0x000f62000c1e1d00 */
[----:B-1----:R-:W-:Y:S01]  /*b640*/  HADD2.F32 R0, -RZ, R0.H0_H0 ;  /* 0x20000000ff007230 */ /* 0x002fe20000004100 */
[----:B------:R-:W-:Y:S06]  /*b650*/  @P0 BRA `(.L_x_583) ;  /* 0x0000000000380947 */ /* 0x000fec0003800000 */
[----:B------:R-:W-:Y:S01]  /*b660*/  ISETP.NE.AND P1, PT, R2, RZ, PT ;  /* 0x000000ff0200720c */ /* 0x000fe20003f25270 */
[----:B------:R-:W1:-:S12]  /*b670*/  LDS.128 R52, [R20] ;  /* 0x0000000014347984 */ /* 0x000e580000000c00 */
[----:B------:R-:W2:Y:S01]  /*b680*/  @P1 LDG.E.128 R56, desc[UR36][R40.64] ;  /* 0x0000002428381981 */ /* 0x000ea2000c1e1d00 */
[----:B------:R-:W-:-:S04]  /*b690*/  IMAD R13, R42, 0x90, RZ ;  /* 0x000000902a0d7824 */ /* 0x000fc800078e02ff */
[----:B------:R-:W-:-:S04]  /*b6a0*/  IMAD.WIDE.U32 R12, R13, 0x2, R28 ;  /* 0x000000020d0c7825 */ /* 0x000fc800078e001c */
[----:B-1---5:R-:W-:Y:S02]  /*b6b0*/  HFMA2 R36, R36, 1, 1, R52 ;  /* 0x3c003c0024247831 */ /* 0x022fe40000000034 */
        /* <DEDUP_REMOVED lines=8> */
.L_x_583:
[--C-:B-----5:R-:W-:Y:S01]  /*b740*/  HADD2.F32 R9, -RZ, R37.reuse.H1_H1 ;  /* 0x30000025ff097230 */ /* 0x120fe20000004100 */
[----:B------:R-:W-:Y:S01]  /*b750*/  MOV R52, R14 ;  /* 0x0000000e00347202 */ /* 0x000fe20000000f00 */
[--C-:B------:R-:W-:Y:S02]  /*b760*/  HADD2.F32 R51, -RZ, R36.reuse.H0_H0 ;  /* 0x20000024ff337230 */ /* 0x100fe40000004100 */
[----:B------:R-:W-:Y:S02]  /*b770*/  HADD2.F32 R5, -RZ, R36.H1_H1 ;  /* 0x30000024ff057230 */ /* 0x000fe40000004100 */
[C---:B------:R-:W-:Y:S01]  /*b780*/  FFMA.FTZ R44, R0.reuse, R9, RZ ;  /* 0x00000009002c7223 */ /* 0x040fe200000100ff */
[----:B------:R-:W-:Y:S02]  /*b790*/  HADD2.F32 R7, -RZ, R37.H0_H0 ;  /* 0x20000025ff077230 */ /* 0x000fe40000004100 */
[----:B------:R-:W-:Y:S01]  /*b7a0*/  FFMA.FTZ R34, R0, R51, RZ ;  /* 0x0000003300227223 */ /* 0x000fe200000100ff */
[----:B------:R-:W-:-:S02]  /*b7b0*/  HADD2.F32 R11, -RZ, R38.H0_H0 ;  /* 0x20000026ff0b7230 */ /* 0x000fc40000004100 */
[C---:B------:R-:W-:Y:S01]  /*b7c0*/  FFMA.FTZ R5, R0.reuse, R5, RZ ;  /* 0x0000000500057223 */ /* 0x040fe200000100ff */
[----:B-1----:R-:W-:Y:S02]  /*b7d0*/  HADD2.F32 R13, -RZ, R38.H1_H1 ;  /* 0x30000026ff0d7230 */ /* 0x002fe40000004100 */
[C---:B------:R-:W-:Y:S01]  /*b7e0*/  FFMA.FTZ R7, R0.reuse, R7, RZ ;  /* 0x0000000700077223 */ /* 0x040fe200000100ff */
[--C-:B------:R-:W-:Y:S02]  /*b7f0*/  HADD2.F32 R15, -RZ, R39.reuse.H0_H0 ;  /* 0x20000027ff0f7230 */ /* 0x100fe40000004100 */
[C---:B------:R-:W-:Y:S01]  /*b800*/  FFMA.FTZ R11, R0.reuse, R11, RZ ;  /* 0x0000000b000b7223 */ /* 0x040fe200000100ff */
[----:B------:R-:W-:Y:S02]  /*b810*/  HADD2.F32 R21, -RZ, R39.H1_H1 ;  /* 0x30000027ff157230 */ /* 0x000fe40000004100 */
[C---:B------:R-:W-:Y:S01]  /*b820*/  FFMA.FTZ R46, R0.reuse, R13, RZ ;  /* 0x0000000d002e7223 */ /* 0x040fe200000100ff */
[----:B------:R-:W-:-:S02]  /*b830*/  FFMA.FTZ R9, R0, R15, RZ ;  /* 0x0000000f00097223 */ /* 0x000fc400000100ff */
[----:B------:R-:W-:-:S07]  /*b840*/  FFMA.FTZ R0, R0, R21, RZ ;  /* 0x0000001500007223 */ /* 0x000fce00000100ff */
.L_x_582:
[----:B------:R-:W-:Y:S05]  /*b850*/  BSYNC.RECONVERGENT B2 ;  /* 0x0000000000027941 */ /* 0x000fea0003800200 */
.L_x_581:
[----:B------:R-:W-:-:S13]  /*b860*/  ISETP.GE.U32.AND P0, PT, R50, 0x2, PT ;  /* 0x000000023200780c */ /* 0x000fda0003f06070 */
[----:B------:R-:W-:Y:S05]  /*b870*/  @!P0 BRA `(.L_x_580) ;  /* 0x00000004006c8947 */ /* 0x000fea0003800000 */
[C---:B------:R-:W-:Y:S01]  /*b880*/  LEA R12, R52.reuse, UR5, 0x1 ;  /* 0x00000005340c7c11 */ /* 0x040fe2000f8e08ff */
[----:B------:R-:W-:Y:S01]  /*b890*/  IMAD R53, R52, 0x90, RZ ;  /* 0x0000009034357824 */ /* 0x000fe200078e02ff */
[----:B------:R-:W-:-:S03]  /*b8a0*/  ISETP.NE.AND P1, PT, R47, RZ, PT ;  /* 0x000000ff2f00720c */ /* 0x000fc60003f25270 */
[----:B------:R-:W-:-:S05]  /*b8b0*/  IMAD R13, R3, -0x2, R12 ;  /* 0xfffffffe030d7824 */ /* 0x000fca00078e020c */
[----:B------:R-:W-:-:S07]  /*b8c0*/  IADD3 R21, PT, PT, R13, 0x4, R32 ;  /* 0x000000040d157810 */ /* 0x000fce0007ffe020 */
.L_x_587:
[----:B------:R-:W-:Y:S02]  /*b8d0*/  IADD3 R12, P0, PT, R23, R52, RZ ;  /* 0x00000034170c7210 */ /* 0x000fe40007f1e0ff */
[----:B------:R-:W-:-:S03]  /*b8e0*/  ISETP.NE.AND P2, PT, R2, RZ, PT ;  /* 0x000000ff0200720c */ /* 0x000fc60003f45270 */
[----:B------:R-:W-:Y:S01]  /*b8f0*/  IMAD.X R13, RZ, RZ, R4, P0 ;  /* 0x000000ffff0d7224 */ /* 0x000fe200000e0604 */
[----:B------:R-:W-:-:S04]  /*b900*/  LEA R50, P0, R12, UR8, 0x2 ;  /* 0x000000080c327c11 */ /* 0x000fc8000f8010ff */
[----:B------:R-:W-:-:S05]  /*b910*/  LEA.HI.X R51, R12, UR9, R13, 0x2, P0 ;  /* 0x000000090c337c11 */ /* 0x000fca00080f140d */
[----:B------:R-:W2:Y:S02]  /*b920*/  LDG.E R12, desc[UR36][R50.64] ;  /* 0x00000024320c7981 */ /* 0x000ea4000c1e1900 */
[----:B--2---:R-:W-:-:S04]  /*b930*/  IMAD R13, R48, R12, R53 ;  /* 0x0000000c300d7224 */ /* 0x004fc800078e0235 */
[----:B------:R-:W-:-:S06]  /*b940*/  IMAD.WIDE R12, R13, 0x2, R30 ;  /* 0x000000020d0c7825 */ /* 0x000fcc00078e021e */
[----:B------:R-:W5:Y:S01]  /*b950*/  LDG.E.128 R12, desc[UR36][R12.64] ;  /* 0x000000240c0c7981 */ /* 0x000f62000c1e1d00 */
[----:B------:R-:W-:Y:S04]  /*b960*/  BSSY.RECONVERGENT B2, `(.L_x_584) ;  /* 0x000000e000027945 */ /* 0x000fe80003800200 */
[----:B------:R-:W-:Y:S05]  /*b970*/  @P1 BRA `(.L_x_585) ;  /* 0x0000000000301947 */ /* 0x000fea0003800000 */
[----:B------:R-:W2:Y:S04]  /*b980*/  @P2 LDG.E.128 R56, desc[UR36][R40.64] ;  /* 0x0000002428382981 */ /* 0x000ea8000c1e1d00 */
[----:B------:R-:W1:Y:S02]  /*b990*/  LDS.128 R36, [R20] ;  /* 0x0000000014247984 */ /* 0x000e640000000c00 */
[----:B-1---5:R-:W-:Y:S02]  /*b9a0*/  HFMA2 R12, R12, 1, 1, R36 ;  /* 0x3c003c000c0c7831 */ /* 0x022fe40000000024 */
[----:B------:R-:W-:Y:S02]  /*b9b0*/  HADD2 R13, R13, R37 ;  /* 0x000000250d0d7230 */ /* 0x000fe40000000000 */
[----:B------:R-:W-:-:S02]  /*b9c0*/  HFMA2 R14, R14, 1, 1, R38 ;  /* 0x3c003c000e0e7831 */ /* 0x000fc40000000026 */
[----:B------:R-:W-:Y:S02]  /*b9d0*/  HADD2 R15, R15, R39 ;  /* 0x000000270f0f7230 */ /* 0x000fe40000000000 */
[----:B------:R-:W-:-:S04]  /*b9e0*/  IMAD.WIDE.U32 R36, R53, 0x2, R28 ;  /* 0x0000000235247825 */ /* 0x000fc800078e001c */
[----:B--2---:R-:W-:Y:S02]  /*b9f0*/  @P2 HMUL2 R12, R12, R56 ;  /* 0x000000380c0c2232 */ /* 0x004fe40000000000 */
[----:B------:R-:W-:Y:S02]  /*ba00*/  @P2 HFMA2 R13, R13, R57, -RZ ;  /* 0x000000390d0d2231 */ /* 0x000fe400001000ff */
[----:B------:R-:W-:Y:S02]  /*ba10*/  @P2 HMUL2 R14, R14, R58 ;  /* 0x0000003a0e0e2232 */ /* 0x000fe40000000000 */
[----:B------:R-:W-:-:S05]  /*ba20*/  @P2 HFMA2 R15, R15, R59, -RZ ;  /* 0x0000003b0f0f2231 */ /* 0x000fca00001000ff */
[----:B------:R1:W-:Y:S02]  /*ba30*/  STG.E.128 desc[UR36][R36.64], R12 ;  /* 0x0000000c24007986 */ /* 0x0003e4000c101d24 */
.L_x_585:
[----:B------:R-:W-:Y:S05]  /*ba40*/  BSYNC.RECONVERGENT B2 ;  /* 0x0000000000027941 */ /* 0x000fea0003800200 */
.L_x_584:
[----:B------:R-:W1:Y:S04]  /*ba50*/  LDG.E R50, desc[UR36][R50.64+0x8] ;  /* 0x0000082432327981 */ /* 0x000e68000c1e1900 */
[----:B------:R-:W2:Y:S01]  /*ba60*/  LDS.U16 R54, [R21+-0x4] ;  /* 0xfffffc0015367984 */ /* 0x000ea20000000400 */
[----:B------:R-:W-:Y:S01]  /*ba70*/  MOV R47, UR11 ;  /* 0x0000000b002f7c02 */ /* 0x000fe20008000f00 */
[----:B-1----:R-:W-:-:S05]  /*ba80*/  IMAD R36, R48, R50, R53 ;  /* 0x0000003230247224 */ /* 0x002fca00078e0235 */
[----:B------:R-:W-:-:S05]  /*ba90*/  IADD3 R37, PT, PT, R36, 0x120, RZ ;  /* 0x0000012024257810 */ /* 0x000fca0007ffe0ff */
[----:B------:R-:W-:-:S06]  /*baa0*/  IMAD.WIDE R36, R37, 0x2, R30 ;  /* 0x0000000225247825 */ /* 0x000fcc00078e021e */
[----:B------:R-:W5:Y:S01]  /*bab0*/  LDG.E.128 R36, desc[UR36][R36.64] ;  /* 0x0000002424247981 */ /* 0x000f62000c1e1d00 */
[----:B------:R-:W-:Y:S01]  /*bac0*/  ISETP.NE.AND P1, PT, R47, RZ, PT ;  /* 0x000000ff2f00720c */ /* 0x000fe20003f25270 */
[----:B--2---:R-:W-:Y:S02]  /*bad0*/  HADD2.F32 R55, -RZ, R54.H0_H0 ;  /* 0x20000036ff377230 */ /* 0x004fe40000004100 */
[--C-:B-----5:R-:W-:Y:S02]  /*bae0*/  HADD2.F32 R50, -RZ, R14.reuse.H0_H0 ;  /* 0x2000000eff327230 */ /* 0x120fe40000004100 */
[----:B------:R-:W-:Y:S02]  /*baf0*/  HADD2.F32 R51, -RZ, R14.H1_H1 ;  /* 0x3000000eff337230 */ /* 0x000fe40000004100 */
[----:B------:R-:W-:Y:S02]  /*bb00*/  HADD2.F32 R54, -RZ, R12.H0_H0 ;  /* 0x2000000cff367230 */ /* 0x000fe40000004100 */
[----:B------:R-:W-:Y:S01]  /*bb10*/  FFMA.FTZ R50, R55, R50, R11 ;  /* 0x0000003237327223 */ /* 0x000fe2000001000b */
[----:B------:R-:W-:-:S02]  /*bb20*/  HADD2.F32 R56, -RZ, R13.H0_H0 ;  /* 0x2000000dff387230 */ /* 0x000fc40000004100 */
[C---:B------:R-:W-:Y:S01]  /*bb30*/  FFMA.FTZ R46, R55.reuse, R51, R46 ;  /* 0x00000033372e7223 */ /* 0x040fe2000001002e */
[----:B------:R-:W-:Y:S02]  /*bb40*/  HADD2.F32 R14, -RZ, R15.H0_H0 ;  /* 0x2000000fff0e7230 */ /* 0x000fe40000004100 */
[C---:B------:R-:W-:Y:S01]  /*bb50*/  FFMA.FTZ R57, R55.reuse, R54, R34 ;  /* 0x0000003637397223 */ /* 0x040fe20000010022 */
[----:B------:R-:W-:Y:S02]  /*bb60*/  HADD2.F32 R12, -RZ, R12.H1_H1 ;  /* 0x3000000cff0c7230 */ /* 0x000fe40000004100 */
[C---:B------:R-:W-:Y:S01]  /*bb70*/  FFMA.FTZ R56, R55.reuse, R56, R7 ;  /* 0x0000003837387223 */ /* 0x040fe20000010007 */
[----:B------:R-:W-:Y:S02]  /*bb80*/  HADD2.F32 R13, -RZ, R13.H1_H1 ;  /* 0x3000000dff0d7230 */ /* 0x000fe40000004100 */
[----:B------:R-:W-:Y:S01]  /*bb90*/  FFMA.FTZ R58, R55, R14, R9 ;  /* 0x0000000e373a7223 */ /* 0x000fe20000010009 */
[----:B------:R-:W-:-:S02]  /*bba0*/  HADD2.F32 R15, -RZ, R15.H1_H1 ;  /* 0x3000000fff0f7230 */ /* 0x000fc40000004100 */
[C---:B------:R-:W-:Y:S01]  /*bbb0*/  FFMA.FTZ R54, R55.reuse, R12, R5 ;  /* 0x0000000c37367223 */ /* 0x040fe20000010005 */
[C---:B------:R-:W-:Y:S02]  /*bbc0*/  FFMA.FTZ R44, R55.reuse, R13, R44 ;  /* 0x0000000d372c7223 */ /* 0x040fe4000001002c */
[----:B------:R-:W-:Y:S01]  /*bbd0*/  FFMA.FTZ R60, R55, R15, R0 ;  /* 0x0000000f373c7223 */ /* 0x000fe20000010000 */
[----:B------:R-:W-:Y:S06]  /*bbe0*/  @P1 BRA `(.L_x_586) ;  /* 0x0000000000341947 */ /* 0x000fec0003800000 */
[----:B------:R-:W2:Y:S01]  /*bbf0*/  @P2 LDG.E.128 R12, desc[UR36][R40.64] ;  /* 0x00000024280c2981 */ /* 0x000ea2000c1e1d00 */
[----:B------:R-:W-:-:S03]  /*bc00*/  VIADD R5, R53, 0x120 ;  /* 0x0000012035057836 */ /* 0x000fc60000000000 */
[----:B------:R-:W1:Y:S02]  /*bc10*/  LDS.128 R64, [R20] ;  /* 0x0000000014407984 */ /* 0x000e640000000c00 */
[----:B-1----:R-:W-:Y:S02]  /*bc20*/  HFMA2 R36, R36, 1, 1, R64 ;  /* 0x3c003c0024247831 */ /* 0x002fe40000000040 */
[----:B------:R-:W-:Y:S02]  /*bc30*/  HADD2 R37, R37, R65 ;  /* 0x0000004125257230 */ /* 0x000fe40000000000 */
[----:B------:R-:W-:Y:S02]  /*bc40*/  HFMA2 R38, R38, 1, 1, R66 ;  /* 0x3c003c0026267831 */ /* 0x000fe40000000042 */
[----:B------:R-:W-:Y:S02]  /*bc50*/  HADD2 R39, R39, R67 ;  /* 0x0000004327277230 */ /* 0x000fe40000000000 */
[----:B--2---:R-:W-:-:S02]  /*bc60*/  @P2 HMUL2 R36, R36, R12 ;  /* 0x0000000c24242232 */ /* 0x004fc40000000000 */
[----:B------:R-:W-:Y:S02]  /*bc70*/  @P2 HFMA2 R37, R37, R13, -RZ ;  /* 0x0000000d25252231 */ /* 0x000fe400001000ff */
[----:B------:R-:W-:Y:S02]  /*bc80*/  @P2 HMUL2 R38, R38, R14 ;  /* 0x0000000e26262232 */ /* 0x000fe40000000000 */
[----:B------:R-:W-:Y:S02]  /*bc90*/  @P2 HFMA2 R39, R39, R15, -RZ ;  /* 0x0000000f27272231 */ /* 0x000fe400001000ff */
[----:B------:R-:W-:-:S05]  /*bca0*/  IMAD.WIDE.U32 R12, R5, 0x2, R28 ;  /* 0x00000002050c7825 */ /* 0x000fca00078e001c */
[----:B------:R1:W-:Y:S02]  /*bcb0*/  STG.E.128 desc[UR36][R12.64], R36 ;  /* 0x000000240c007986 */ /* 0x0003e4000c101d24 */
.L_x_586:
[----:B------:R2:W3:Y:S01]  /*bcc0*/  LDS.U16 R0, [R21] ;  /* 0x0000000015007984 */ /* 0x0004e20000000400 */
[----:B------:R-:W-:Y:S01]  /*bcd0*/  IADD3 R52, PT, PT, R52, 0x4, RZ ;  /* 0x0000000434347810 */ /* 0x000fe20007ffe0ff */
[--C-:B------:R-:W-:Y:S01]  /*bce0*/  HADD2.F32 R5, -RZ, R36.reuse.H0_H0 ;  /* 0x20000024ff057230 */ /* 0x100fe20000004100 */
[----:B------:R-:W-:Y:S01]  /*bcf0*/  IADD3 R53, PT, PT, R53, 0x240, RZ ;  /* 0x0000024035357810 */ /* 0x000fe20007ffe0ff */
[----:B------:R-:W-:Y:S01]  /*bd00*/  HADD2.F32 R7, -RZ, R36.H1_H1 ;  /* 0x30000024ff077230 */ /* 0x000fe20000004100 */
[----:B------:R-:W-:Y:S01]  /*bd10*/  ISETP.GE.AND P0, PT, R52, R49, PT ;  /* 0x000000313400720c */ /* 0x000fe20003f06270 */
[--C-:B------:R-:W-:Y:S02]  /*bd20*/  HADD2.F32 R9, -RZ, R37.reuse.H0_H0 ;  /* 0x20000025ff097230 */ /* 0x100fe40000004100 */
[----:B-1----:R-:W-:Y:S02]  /*bd30*/  HADD2.F32 R37, -RZ, R37.H1_H1 ;  /* 0x30000025ff257230 */ /* 0x002fe40000004100 */
[----:B------:R-:W-:-:S02]  /*bd40*/  HADD2.F32 R11, -RZ, R38.H0_H0 ;  /* 0x20000026ff0b7230 */ /* 0x000fc40000004100 */
[----:B------:R-:W-:Y:S02]  /*bd50*/  HADD2.F32 R13, -RZ, R38.H1_H1 ;  /* 0x30000026ff0d7230 */ /* 0x000fe40000004100 */
[--C-:B------:R-:W-:Y:S02]  /*bd60*/  HADD2.F32 R15, -RZ, R39.reuse.H0_H0 ;  /* 0x20000027ff0f7230 */ /* 0x100fe40000004100 */
[----:B------:R-:W-:Y:S02]  /*bd70*/  HADD2.F32 R39, -RZ, R39.H1_H1 ;  /* 0x30000027ff277230 */ /* 0x000fe40000004100 */
[----:B--2---:R-:W-:Y:S02]  /*bd80*/  VIADD R21, R21, 0x8 ;  /* 0x0000000815157836 */ /* 0x004fe40000000000 */
        /* <DEDUP_REMOVED lines=10> */
.L_x_580:
[----:B------:R-:W-:Y:S05]  /*be30*/  BSYNC.RECONVERGENT B1 ;  /* 0x0000000000017941 */ /* 0x000fea0003800200 */
.L_x_579:
[----:B------:R-:W-:Y:S01]  /*be40*/  ISETP.GE.AND P0, PT, R42, R16, PT ;  /* 0x000000102a00720c */ /* 0x000fe20003f06270 */
[----:B------:R-:W-:-:S12]  /*be50*/  BSSY.RECONVERGENT B1, `(.L_x_588) ;  /* 0x00000f6000017945 */ /* 0x000fd80003800200 */
[----:B------:R-:W-:Y:S05]  /*be60*/  @P0 BRA `(.L_x_589) ;  /* 0x0000000c00d00947 */ /* 0x000fea0003800000 */
[----:B------:R-:W1:Y:S01]  /*be70*/  LDC R15, c[0x0][0x3f4] ;  /* 0x0000fd00ff0f7b82 */ /* 0x000e620000000800 */
[----:B------:R-:W-:Y:S01]  /*be80*/  IADD3 R53, PT, PT, R42, 0x2, RZ ;  /* 0x000000022a357810 */ /* 0x000fe20007ffe0ff */
[----:B------:R-:W2:Y:S01]  /*be90*/  LDCU UR4, c[0x0][0x3f8] ;  /* 0x00007f00ff0477ac */ /* 0x000ea20008000800 */
[----:B------:R-:W-:Y:S01]  /*bea0*/  LOP3.LUT R40, RZ, R3, RZ, 0x33, !PT ;  /* 0x00000003ff287212 */ /* 0x000fe200078e33ff */
[----:B------:R-:W-:Y:S01]  /*beb0*/  BSSY.RECONVERGENT B2, `(.L_x_590) ;  /* 0x0000053000027945 */ /* 0x000fe20003800200 */
[----:B------:R-:W-:-:S03]  /*bec0*/  VIMNMX R13, PT, PT, R16, R53, !PT ;  /* 0x00000035100d7248 */ /* 0x000fc60007fe0100 */
[----:B------:R-:W3:Y:S01]  /*bed0*/  LDC.64 R36, c[0x0][0x458] ;  /* 0x00011600ff247b82 */ /* 0x000ee20000000a00 */
[----:B------:R-:W-:-:S04]  /*bee0*/  IADD3 R40, PT, PT, -R6, R13, R40 ;  /* 0x0000000d06287210 */ /* 0x000fc80007ffe128 */
[----:B------:R-:W-:Y:S01]  /*bef0*/  LOP3.LUT P0, RZ, R40, 0x2, RZ, 0xc0, !PT ;  /* 0x0000000228ff7812 */ /* 0x000fe2000780c0ff */
[----:B--2---:R-:W-:-:S04]  /*bf00*/  IMAD R12, R19, UR4, R8 ;  /* 0x00000004130c7c24 */ /* 0x004fc8000f8e0208 */
[----:B------:R-:W-:Y:S01]  /*bf10*/  IMAD R13, R12, 0x90, R33 ;  /* 0x000000900c0d7824 */ /* 0x000fe200078e0221 */
[----:B------:R-:W-:Y:S01]  /*bf20*/  MOV R12, R42 ;  /* 0x0000002a000c7202 */ /* 0x000fe20000000f00 */
[----:B-1----:R-:W-:Y:S02]  /*bf30*/  IMAD R21, R15, UR4, RZ ;  /* 0x000000040f157c24 */ /* 0x002fe4000f8e02ff */
[----:B---3--:R-:W-:-:S04]  /*bf40*/  IMAD.WIDE R36, R13, 0x2, R36 ;  /* 0x000000020d247825 */ /* 0x008fc800078e0224 */
[----:B------:R-:W-:Y:S05]  /*bf50*/  @P0 BRA `(.L_x_591) ;  /* 0x0000000400200947 */ /* 0x000fea0003800000 */
[----:B------:R-:W-:Y:S01]  /*bf60*/  ISETP.GE.AND P0, PT, R42, R15, PT ;  /* 0x0000000f2a00720c */ /* 0x000fe20003f06270 */
[----:B------:R-:W-:-:S12]  /*bf70*/  IMAD.MOV.U32 R12, RZ, RZ, R53 ;  /* 0x000000ffff0c7224 */ /* 0x000fd800078e0035 */
[----:B------:R-:W-:Y:S05]  /*bf80*/  @!P0 BRA `(.L_x_591) ;  /* 0x0000000400148947 */ /* 0x000fea0003800000 */
[----:B------:R-:W-:Y:S01]  /*bf90*/  IABS R39, R15 ;  /* 0x0000000f00277213 */ /* 0x000fe20000000000 */
[----:B------:R-:W1:Y:S01]  /*bfa0*/  LDCU.64 UR6, c[0x0][0x3c8] ;  /* 0x00007900ff0677ac */ /* 0x000e620008000a00 */
[----:B------:R-:W-:Y:S01]  /*bfb0*/  IABS R48, R42 ;  /* 0x0000002a00307213 */ /* 0x000fe20000000000 */
[----:B------:R-:W2:Y:S01]  /*bfc0*/  LDS.U16 R45, [R45] ;  /* 0x000000002d2d7984 */ /* 0x000ea20000000400 */
[----:B------:R-:W3:Y:S01]  /*bfd0*/  I2F.RP R14, R39 ;  /* 0x00000027000e7306 */ /* 0x000ee20000209400 */
[----:B------:R-:W-:Y:S02]  /*bfe0*/  ISETP.GE.AND P1, PT, R42, RZ, PT ;  /* 0x000000ff2a00720c */ /* 0x000fe40003f26270 */
[----:B------:R-:W-:-:S05]  /*bff0*/  ISETP.NE.AND P2, PT, R15, RZ, PT ;  /* 0x000000ff0f00720c */ /* 0x000fca0003f45270 */
[----:B---3--:R-:W3:Y:S02]  /*c000*/  MUFU.RCP R14, R14 ;  /* 0x0000000e000e7308 */ /* 0x008ee40000001000 */
[----:B---3--:R-:W-:-:S06]  /*c010*/  IADD3 R38, PT, PT, R14, 0xffffffe, RZ ;  /* 0x0ffffffe0e267810 */ /* 0x008fcc0007ffe0ff */
[----:B------:R-:W3:Y:S02]  /*c020*/  F2I.FTZ.U32.TRUNC.NTZ R13, R38 ;  /* 0x00000026000d7305 */ /* 0x000ee4000021f000 */
[----:B---3--:R-:W-:-:S05]  /*c030*/  IADD3 R12, PT, PT, RZ, -R13, RZ ;  /* 0x8000000dff0c7210 */ /* 0x008fca0007ffe0ff */
[----:B------:R-:W-:Y:S02]  /*c040*/  IMAD R41, R12, R39, RZ ;  /* 0x000000270c297224 */ /* 0x000fe400078e02ff */
[----:B------:R-:W-:-:S04]  /*c050*/  IMAD.MOV.U32 R12, RZ, RZ, RZ ;  /* 0x000000ffff0c7224 */ /* 0x000fc800078e00ff */
[----:B------:R-:W-:Y:S01]  /*c060*/  IMAD.HI.U32 R12, R13, R41, R12 ;  /* 0x000000290d0c7227 */ /* 0x000fe200078e000c */
[----:B------:R-:W-:-:S05]  /*c070*/  MOV R13, R48 ;  /* 0x00000030000d7202 */ /* 0x000fca0000000f00 */
[----:B------:R-:W-:-:S05]  /*c080*/  IMAD.HI.U32 R12, R12, R13, RZ ;  /* 0x0000000d0c0c7227 */ /* 0x000fca00078e00ff */
[----:B------:R-:W-:-:S05]  /*c090*/  IADD3 R12, PT, PT, -R12, RZ, RZ ;  /* 0x000000ff0c0c7210 */ /* 0x000fca0007ffe1ff */
[----:B------:R-:W-:-:S05]  /*c0a0*/  IMAD R12, R39, R12, R13 ;  /* 0x0000000c270c7224 */ /* 0x000fca00078e020d */
[----:B------:R-:W-:-:S13]  /*c0b0*/  ISETP.GT.U32.AND P0, PT, R39, R12, PT ;  /* 0x0000000c2700720c */ /* 0x000fda0003f04070 */
[----:B------:R-:W-:-:S05]  /*c0c0*/  @!P0 IMAD.IADD R12, R12, 0x1, -R39 ;  /* 0x000000010c0c8824 */ /* 0x000fca00078e0a27 */
[----:B------:R-:W-:-:S13]  /*c0d0*/  ISETP.GT.U32.AND P0, PT, R39, R12, PT ;  /* 0x0000000c2700720c */ /* 0x000fda0003f04070 */
[----:B------:R-:W-:-:S04]  /*c0e0*/  @!P0 IADD3 R12, PT, PT, R12, -R39, RZ ;  /* 0x800000270c0c8210 */ /* 0x000fc80007ffe0ff */
[----:B------:R-:W-:Y:S02]  /*c0f0*/  @!P1 IADD3 R12, PT, PT, -R12, RZ, RZ ;  /* 0x000000ff0c0c9210 */ /* 0x000fe40007ffe1ff */
[----:B------:R-:W-:-:S04]  /*c100*/  @!P2 LOP3.LUT R12, RZ, R15, RZ, 0x33, !PT ;  /* 0x0000000fff0ca212 */ /* 0x000fc800078e33ff */
[----:B------:R-:W-:-:S05]  /*c110*/  IADD3 R13, P0, PT, R23, R12, RZ ;  /* 0x0000000c170d7210 */ /* 0x000fca0007f1e0ff */
[----:B------:R-:W-:Y:S01]  /*c120*/  IMAD.X R14, RZ, RZ, R4, P0 ;  /* 0x000000ffff0e7224 */ /* 0x000fe200000e0604 */
[----:B-1----:R-:W-:-:S04]  /*c130*/  LEA R38, P0, R13, UR6, 0x2 ;  /* 0x000000060d267c11 */ /* 0x002fc8000f8010ff */
[----:B------:R-:W-:-:S05]  /*c140*/  LEA.HI.X R39, R13, UR7, R14, 0x2, P0 ;  /* 0x000000070d277c11 */ /* 0x000fca00080f140e */
[----:B------:R-:W3:Y:S01]  /*c150*/  LDG.E R38, desc[UR36][R38.64] ;  /* 0x0000002426267981 */ /* 0x000ee2000c1e1900 */
[----:B------:R-:W-:Y:S01]  /*c160*/  ISETP.NE.AND P0, PT, R47, RZ, PT ;  /* 0x000000ff2f00720c */ /* 0x000fe20003f05270 */
[----:B---3--:R-:W-:-:S04]  /*c170*/  IMAD R12, R21, R38, R12 ;  /* 0x00000026150c7224 */ /* 0x008fc800078e020c */
[----:B------:R-:W-:-:S04]  /*c180*/  IMAD R13, R12, 0x90, RZ ;  /* 0x000000900c0d7824 */ /* 0x000fc800078e02ff */
[----:B------:R-:W-:-:S06]  /*c190*/  IMAD.WIDE R12, R13, 0x2, R30 ;  /* 0x000000020d0c7825 */ /* 0x000fcc00078e021e */
[----:B------:R-:W5:Y:S01]  /*c1a0*/  LDG.E.128 R12, desc[UR36][R12.64] ;  /* 0x000000240c0c7981 */ /* 0x000f62000c1e1d00 */
[----:B------:R-:W-:Y:S01]  /*c1b0*/  BSSY.RECONVERGENT B3, `(.L_x_592) ;  /* 0x0000011000037945 */ /* 0x000fe20003800200 */
[----:B--2---:R-:W-:-:S03]  /*c1c0*/  HADD2.F32 R41, -RZ, R45.H0_H0 ;  /* 0x2000002dff297230 */ /* 0x004fc60000004100 */
[----:B------:R-:W-:Y:S05]  /*c1d0*/  @P0 BRA `(.L_x_593) ;  /* 0x0000000000380947 */ /* 0x000fea0003800000 */
        /* <DEDUP_REMOVED lines=14> */
.L_x_593:
[----:B------:R-:W-:Y:S05]  /*c2c0*/  BSYNC.RECONVERGENT B3 ;  /* 0x0000000000037941 */ /* 0x000fea0003800200 */
.L_x_592:
[----:B-1---5:R-:W-:Y:S02]  /*c2d0*/  HADD2.F32 R38, -RZ, R12.H0_H0 ;  /* 0x2000000cff267230 */ /* 0x022fe40000004100 */
[--C-:B------:R-:W-:Y:S02]  /*c2e0*/  HADD2.F32 R48, -RZ, R14.reuse.H0_H0 ;  /* 0x2000000eff307230 */ /* 0x100fe40000004100 */
[----:B------:R-:W-:Y:S02]  /*c2f0*/  HADD2.F32 R39, -RZ, R14.H1_H1 ;  /* 0x3000000eff277230 */ /* 0x000fe40000004100 */
[C---:B------:R-:W-:Y:S01]  /*c300*/  FFMA.FTZ R34, R41.reuse, R38, R34 ;  /* 0x0000002629227223 */ /* 0x040fe20000010022 */
[----:B------:R-:W-:Y:S02]  /*c310*/  HADD2.F32 R12, -RZ, R12.H1_H1 ;  /* 0x3000000cff0c7230 */ /* 0x000fe40000004100 */
        /* <DEDUP_REMOVED lines=8> */
[C---:B------:R-:W-:Y:S01]  /*c3a0*/  FFMA.FTZ R9, R41.reuse, R14, R9 ;  /* 0x0000000e29097223 */ /* 0x040fe20000010009 */
[----:B------:R-:W-:Y:S01]  /*c3b0*/  MOV R12, R53 ;  /* 0x00000035000c7202 */ /* 0x000fe20000000f00 */
[C---:B------:R-:W-:Y:S01]  /*c3c0*/  FFMA.FTZ R44, R41.reuse, R13, R44 ;  /* 0x0000000d292c7223 */ /* 0x040fe2000001002c */
[----:B------:R-:W-:-:S07]  /*c3d0*/  FFMA.FTZ R0, R41, R15, R0 ;  /* 0x0000000f29007223 */ /* 0x000fce0000010000 */
.L_x_591:
[----:B------:R-:W-:Y:S05]  /*c3e0*/  BSYNC.RECONVERGENT B2 ;  /* 0x0000000000027941 */ /* 0x000fea0003800200 */
.L_x_590:
[----:B------:R-:W-:-:S13]  /*c3f0*/  ISETP.GE.U32.AND P0, PT, R40, 0x2, PT ;  /* 0x000000022800780c */ /* 0x000fda0003f06070 */
[----:B------:R-:W-:Y:S05]  /*c400*/  @!P0 BRA `(.L_x_589) ;  /* 0x0000000800688947 */ /* 0x000fea0003800000 */
[C---:B------:R-:W-:Y:S01]  /*c410*/  LEA R14, R12.reuse, UR5, 0x1 ;  /* 0x000000050c0e7c11 */ /* 0x040fe2000f8e08ff */
[C---:B------:R-:W-:Y:S01]  /*c420*/  IMAD R41, R12.reuse, 0x90, RZ ;  /* 0x000000900c297824 */ /* 0x040fe200078e02ff */
[----:B------:R-:W-:-:S03]  /*c430*/  IADD3 R40, PT, PT, R12, 0x2, RZ ;  /* 0x000000020c287810 */ /* 0x000fc60007ffe0ff */
[----:B------:R-:W-:-:S05]  /*c440*/  IMAD R13, R3, -0x2, R14 ;  /* 0xfffffffe030d7824 */ /* 0x000fca00078e020e */
[----:B------:R-:W-:-:S07]  /*c450*/  IADD3 R32, PT, PT, R13, 0x4, R32 ;  /* 0x000000040d207810 */ /* 0x000fce0007ffe020 */
.L_x_600:
[----:B------:R-:W1:Y:S01]  /*c460*/  LDC R47, c[0x0][0x3f4] ;  /* 0x0000fd00ff2f7b82 */ /* 0x000e620000000800 */
[----:B------:R-:W-:Y:S01]  /*c470*/  VIADD R14, R40, 0xfffffffe ;  /* 0xfffffffe280e7836 */ /* 0x000fe20000000000 */
[----:B------:R-:W-:Y:S04]  /*c480*/  BSSY.RECONVERGENT B2, `(.L_x_594) ;  /* 0x0000045000027945 */ /* 0x000fe80003800200 */
[----:B-1----:R-:W-:-:S13]  /*c490*/  ISETP.GE.AND P0, PT, R14, R47, PT ;  /* 0x0000002f0e00720c */ /* 0x002fda0003f06270 */
[----:B------:R-:W-:Y:S05]  /*c4a0*/  @!P0 BRA `(.L_x_595) ;  /* 0x0000000400088947 */ /* 0x000fea0003800000 */
[----:B------:R-:W-:Y:S01]  /*c4b0*/  IABS R15, R47 ;  /* 0x0000002f000f7213 */ /* 0x000fe20000000000 */
[----:B------:R-:W1:Y:S01]  /*c4c0*/  LDCU.64 UR6, c[0x0][0x3c8] ;  /* 0x00007900ff0677ac */ /* 0x000e620008000a00 */
[----:B------:R-:W-:Y:S02]  /*c4d0*/  IABS R42, R14 ;  /* 0x0000000e002a7213 */ /* 0x000fe40000000000 */
[----:B------:R-:W2:Y:S01]  /*c4e0*/  I2F.RP R38, R15 ;  /* 0x0000000f00267306 */ /* 0x000ea20000209400 */
[----:B------:R-:W-:Y:S01]  /*c4f0*/  ISETP.GE.AND P1, PT, R14, RZ, PT ;  /* 0x000000ff0e00720c */ /* 0x000fe20003f26270 */
[----:B------:R-:W3:Y:S01]  /*c500*/  LDCU UR4, c[0x0][0x40c] ;  /* 0x00008180ff0477ac */ /* 0x000ee20008000800 */
[----:B------:R-:W-:-:S05]  /*c510*/  ISETP.NE.AND P2, PT, R47, RZ, PT ;  /* 0x000000ff2f00720c */ /* 0x000fca0003f45270 */
[----:B--2---:R-:W2:Y:S02]  /*c520*/  MUFU.RCP R38, R38 ;  /* 0x0000002600267308 */ /* 0x004ea40000001000 */
[----:B--2---:R-:W-:-:S06]  /*c530*/  IADD3 R39, PT, PT, R38, 0xffffffe, RZ ;  /* 0x0ffffffe26277810 */ /* 0x004fcc0007ffe0ff */
[----:B------:R-:W2:Y:S02]  /*c540*/  F2I.FTZ.U32.TRUNC.NTZ R13, R39 ;  /* 0x00000027000d7305 */ /* 0x000ea4000021f000 */
[----:B--2---:R-:W-:-:S05]  /*c550*/  IADD3 R12, PT, PT, RZ, -R13, RZ ;  /* 0x8000000dff0c7210 */ /* 0x004fca0007ffe0ff */
[----:B------:R-:W-:Y:S02]  /*c560*/  IMAD R45, R12, R15, RZ ;  /* 0x0000000f0c2d7224 */ /* 0x000fe400078e02ff */
[----:B------:R-:W-:-:S04]  /*c570*/  IMAD.MOV.U32 R12, RZ, RZ, RZ ;  /* 0x000000ffff0c7224 */ /* 0x000fc800078e00ff */
[----:B------:R-:W-:Y:S01]  /*c580*/  IMAD.HI.U32 R12, R13, R45, R12 ;  /* 0x0000002d0d0c7227 */ /* 0x000fe200078e000c */
[----:B------:R-:W-:Y:S02]  /*c590*/  MOV R13, R42 ;  /* 0x0000002a000d7202 */ /* 0x000fe40000000f00 */
[----:B------:R-:W2:Y:S03]  /*c5a0*/  LDS.U16 R42, [R32+-0x4] ;  /* 0xfffffc00202a7984 */ /* 0x000ea60000000400 */
        /* <DEDUP_REMOVED lines=13> */
[----:B------:R-:W4:Y:S01]  /*c680*/  LDG.E R38, desc[UR36][R38.64] ;  /* 0x0000002426267981 */ /* 0x000f22000c1e1900 */
[----:B---3--:R-:W-:Y:S01]  /*c690*/  UISETP.NE.AND UP0, UPT, UR4, URZ, UPT ;  /* 0x000000ff0400728c */ /* 0x008fe2000bf05270 */
[----:B----4-:R-:W-:-:S04]  /*c6a0*/  IMAD R12, R21, R38, R12 ;  /* 0x00000026150c7224 */ /* 0x010fc800078e020c */
[----:B------:R-:W-:-:S04]  /*c6b0*/  IMAD R13, R12, 0x90, RZ ;  /* 0x000000900c0d7824 */ /* 0x000fc800078e02ff */
[----:B------:R-:W-:-:S06]  /*c6c0*/  IMAD.WIDE R12, R13, 0x2, R30 ;  /* 0x000000020d0c7825 */ /* 0x000fcc00078e021e */
[----:B------:R-:W5:Y:S01]  /*c6d0*/  LDG.E.128 R12, desc[UR36][R12.64] ;  /* 0x000000240c0c7981 */ /* 0x000f62000c1e1d00 */
[----:B--2---:R-:W-:Y:S01]  /*c6e0*/  HADD2.F32 R45, -RZ, R42.H0_H0 ;  /* 0x2000002aff2d7230 */ /* 0x004fe20000004100 */
[----:B------:R-:W-:Y:S06]  /*c6f0*/  BRA.U UP0, `(.L_x_596) ;  /* 0x0000000100347547 */ /* 0x000fec000b800000 */
[----:B------:R-:W-:Y:S01]  /*c700*/  ISETP.NE.AND P3, PT, R2, RZ, PT ;  /* 0x000000ff0200720c */ /* 0x000fe20003f65270 */
[----:B------:R-:W1:-:S12]  /*c710*/  LDS.128 R48, [R20] ;  /* 0x0000000014307984 */ /* 0x000e580000000c00 */
[----:B------:R-:W2:Y:S01]  /*c720*/  @P3 LDG.E.128 R52, desc[UR36][R36.64] ;  /* 0x0000002424343981 */ /* 0x000ea2000c1e1d00 */
        /* <DEDUP_REMOVED lines=10> */
.L_x_596:
[--C-:B-----5:R-:W-:Y:S02]  /*c7d0*/  HADD2.F32 R48, -RZ, R14.reuse.H0_H0 ;  /* 0x2000000eff307230 */ /* 0x120fe40000004100 */
[----:B-1----:R-:W-:Y:S02]  /*c7e0*/  HADD2.F32 R39, -RZ, R14.H1_H1 ;  /* 0x3000000eff277230 */ /* 0x002fe40000004100 */
[----:B------:R-:W-:Y:S02]  /*c7f0*/  HADD2.F32 R38, -RZ, R12.H0_H0 ;  /* 0x2000000cff267230 */ /* 0x000fe40000004100 */
[C---:B------:R-:W-:Y:S01]  /*c800*/  FFMA.FTZ R11, R45.reuse, R48, R11 ;  /* 0x000000302d0b7223 */ /* 0x040fe2000001000b */
[----:B------:R-:W-:Y:S02]  /*c810*/  HADD2.F32 R42, -RZ, R13.H0_H0 ;  /* 0x2000000dff2a7230 */ /* 0x000fe40000004100 */
[----:B------:R-:W-:Y:S01]  /*c820*/  FFMA.FTZ R46, R45, R39, R46 ;  /* 0x000000272d2e7223 */ /* 0x000fe2000001002e */
[----:B------:R-:W-:-:S02]  /*c830*/  HADD2.F32 R14, -RZ, R15.H0_H0 ;  /* 0x2000000fff0e7230 */ /* 0x000fc40000004100 */
[C---:B------:R-:W-:Y:S01]  /*c840*/  FFMA.FTZ R34, R45.reuse, R38, R34 ;  /* 0x000000262d227223 */ /* 0x040fe20000010022 */
[----:B------:R-:W-:Y:S02]  /*c850*/  HADD2.F32 R12, -RZ, R12.H1_H1 ;  /* 0x3000000cff0c7230 */ /* 0x000fe40000004100 */
[C---:B------:R-:W-:Y:S01]  /*c860*/  FFMA.FTZ R7, R45.reuse, R42, R7 ;  /* 0x0000002a2d077223 */ /* 0x040fe20000010007 */
[----:B------:R-:W-:Y:S02]  /*c870*/  HADD2.F32 R13, -RZ, R13.H1_H1 ;  /* 0x3000000dff0d7230 */ /* 0x000fe40000004100 */
[C---:B------:R-:W-:Y:S01]  /*c880*/  FFMA.FTZ R9, R45.reuse, R14, R9 ;  /* 0x0000000e2d097223 */ /* 0x040fe20000010009 */
[----:B------:R-:W-:Y:S02]  /*c890*/  HADD2.F32 R15, -RZ, R15.H1_H1 ;  /* 0x3000000fff0f7230 */ /* 0x000fe40000004100 */
[C---:B------:R-:W-:Y:S01]  /*c8a0*/  FFMA.FTZ R5, R45.reuse, R12, R5 ;  /* 0x0000000c2d057223 */ /* 0x040fe20000010005 */
[----:B------:R-:W-:-:S02]  /*c8b0*/  FFMA.FTZ R44, R45, R13, R44 ;  /* 0x0000000d2d2c7223 */ /* 0x000fc4000001002c */
[----:B------:R-:W-:-:S07]  /*c8c0*/  FFMA.FTZ R0, R45, R15, R0 ;  /* 0x0000000f2d007223 */ /* 0x000fce0000010000 */
.L_x_595:
[----:B------:R-:W-:Y:S05]  /*c8d0*/  BSYNC.RECONVERGENT B2 ;  /* 0x0000000000027941 */ /* 0x000fea0003800200 */
.L_x_594:
[----:B------:R-:W-:Y:S01]  /*c8e0*/  ISETP.GE.AND P0, PT, R40, R47, PT ;  /* 0x0000002f2800720c */ /* 0x000fe20003f06270 */
[----:B------:R-:W-:-:S12]  /*c8f0*/  BSSY.RECONVERGENT B2, `(.L_x_597) ;  /* 0x0000045000027945 */ /* 0x000fd80003800200 */
        /* <DEDUP_REMOVED lines=16> */
[----:B------:R-:W2:Y:S03]  /*ca00*/  LDS.U16 R42, [R32] ;  /* 0x00000000202a7984 */ /* 0x000ea60000000400 */
        /* <DEDUP_REMOVED lines=24> */
[----:B------:R-:W-:-:S05]  /*cb90*/  IADD3 R39, PT, PT, R41, 0x120, RZ ;  /* 0x0000012029277810 */ /* 0x000fca0007ffe0ff */
        /* <DEDUP_REMOVED lines=10> */
.L_x_599:
        /* <DEDUP_REMOVED lines=16> */
.L_x_598:
[----:B------:R-:W-:Y:S05]  /*cd40*/  BSYNC.RECONVERGENT B2 ;  /* 0x0000000000027941 */ /* 0x000fea0003800200 */
.L_x_597:
[C---:B------:R-:W-:Y:S01]  /*cd50*/  IADD3 R13, PT, PT, R40.reuse, 0x2, RZ ;  /* 0x00000002280d7810 */ /* 0x040fe20007ffe0ff */
[----:B------:R-:W-:Y:S01]  /*cd60*/  VIADD R40, R40, 0x4 ;  /* 0x0000000428287836 */ /* 0x000fe20000000000 */
[----:B------:R-:W-:Y:S02]  /*cd70*/  IADD3 R41, PT, PT, R41, 0x240, RZ ;  /* 0x0000024029297810 */ /* 0x000fe40007ffe0ff */
[----:B------:R-:W-:Y:S02]  /*cd80*/  ISETP.GE.AND P0, PT, R13, R16, PT ;  /* 0x000000100d00720c */ /* 0x000fe40003f06270 */
[----:B------:R-:W-:-:S11]  /*cd90*/  IADD3 R32, PT, PT, R32, 0x8, RZ ;  /* 0x0000000820207810 */ /* 0x000fd60007ffe0ff */
[----:B------:R-:W-:Y:S05]  /*cda0*/  @!P0 BRA `(.L_x_600) ;  /* 0xfffffff400ac8947 */ /* 0x000fea000383ffff */
.L_x_589:
[----:B------:R-:W-:Y:S05]  /*cdb0*/  BSYNC.RECONVERGENT B1 ;  /* 0x0000000000017941 */ /* 0x000fea0003800200 */
.L_x_588:
[----:B------:R-:W-:-:S13]  /*cdc0*/  ISETP.NE.AND P0, PT, R6, R35, PT ;  /* 0x000000230600720c */ /* 0x000fda0003f05270 */
[----:B------:R-:W-:Y:S05]  /*cdd0*/  @P0 BRA `(.L_x_578) ;  /* 0x0000000000bc0947 */ /* 0x000fea0003800000 */
[----:B------:R-:W-:Y:S01]  /*cde0*/  IMAD.MOV.U32 R13, RZ, RZ, 0x90 ;  /* 0x00000090ff0d7424 */ /* 0x000fe200078e00ff */
[----:B------:R-:W1:Y:S03]  /*cdf0*/  LDCU UR4, c[0x0][0x40c] ;  /* 0x00008180ff0477ac */ /* 0x000e660008000800 */
[----:B------:R-:W-:-:S04]  /*ce00*/  IMAD R13, R22, R13, -0x90 ;  /* 0xffffff70160d7424 */ /* 0x000fc800078e020d */
[----:B------:R-:W-:-:S06]  /*ce10*/  IMAD.WIDE R12, R13, 0x2, R28 ;  /* 0x000000020d0c7825 */ /* 0x000fcc00078e021c */
[----:B------:R-:W5:Y:S01]  /*ce20*/  LDG.E.128 R12, desc[UR36][R12.64] ;  /* 0x000000240c0c7981 */ /* 0x000f62000c1e1d00 */
[----:B------:R-:W-:-:S04]  /*ce30*/  IADD3 R22, PT, PT, R22, -R3, RZ ;  /* 0x8000000316167210 */ /* 0x000fc80007ffe0ff */
[----:B------:R-:W-:Y:S01]  /*ce40*/  LEA R43, R22, R43, 0x1 ;  /* 0x0000002b162b7211 */ /* 0x000fe200078e08ff */
[----:B-1----:R-:W-:-:S05]  /*ce50*/  UISETP.NE.AND UP0, UPT, UR4, URZ, UPT ;  /* 0x000000ff0400728c */ /* 0x002fca000bf05270 */
[----:B------:R-:W1:Y:S02]  /*ce60*/  LDS.U16 R43, [R43+-0x2] ;  /* 0xfffffe002b2b7984 */ /* 0x000e640000000400 */
[----:B-1----:R-:W-:Y:S02]  /*ce70*/  HADD2.F32 R31, -RZ, R43.H0_H0 ;  /* 0x2000002bff1f7230 */ /* 0x002fe40000004100 */
[----:B------:R-:W-:Y:S05]  /*ce80*/  BRA.U UP0, `(.L_x_601) ;  /* 0x0000000100507547 */ /* 0x000fea000b800000 */
[----:B------:R-:W1:Y:S02]  /*ce90*/  LDCU.64 UR6, c[0x0][0x460] ;  /* 0x00008c00ff0677ac */ /* 0x000e640008000a00 */
[----:B-1----:R-:W-:-:S04]  /*cea0*/  ISETP.NE.U32.AND P0, PT, RZ, UR6, PT ;  /* 0x00000006ff007c0c */ /* 0x002fc8000bf05070 */
[----:B------:R-:W-:-:S13]  /*ceb0*/  ISETP.NE.AND.EX P0, PT, RZ, UR7, PT, P0 ;  /* 0x00000007ff007c0c */ /* 0x000fda000bf05300 */
[----:B------:R-:W1:Y:S08]  /*cec0*/  @P0 LDC R4, c[0x0][0x3f8] ;  /* 0x0000fe00ff040b82 */ /* 0x000e700000000800 */
[----:B------:R-:W2:Y:S01]  /*ced0*/  @P0 LDC.64 R2, c[0x0][0x458] ;  /* 0x00011600ff020b82 */ /* 0x000ea20000000a00 */
[----:B-1----:R-:W-:-:S04]  /*cee0*/  @P0 IMAD R4, R19, R4, R8 ;  /* 0x0000000413040224 */ /* 0x002fc800078e0208 */
[----:B------:R-:W-:-:S04]  /*cef0*/  @P0 IMAD R19, R4, 0x90, R33 ;  /* 0x0000009004130824 */ /* 0x000fc800078e0221 */
[----:B--2---:R-:W-:-:S05]  /*cf00*/  @P0 IMAD.WIDE R2, R19, 0x2, R2 ;  /* 0x0000000213020825 */ /* 0x004fca00078e0202 */
[----:B0-----:R-:W2:Y:S01]  /*cf10*/  @P0 LDG.E.128 R20, desc[UR36][R2.64] ;  /* 0x0000002402140981 */ /* 0x001ea2000c1e1d00 */
[----:B-----5:R-:W-:Y:S02]  /*cf20*/  HFMA2 R12, R12, 1, 1, R24 ;  /* 0x3c003c000c0c7831 */ /* 0x020fe40000000018 */
[----:B------:R-:W-:Y:S02]  /*cf30*/  IMAD R17, R17, 0x90, RZ ;  /* 0x0000009011117824 */ /* 0x000fe400078e02ff */
[----:B------:R-:W-:Y:S02]  /*cf40*/  HADD2 R13, R13, R25 ;  /* 0x000000190d0d7230 */ /* 0x000fe40000000000 */
[----:B------:R-:W-:Y:S02]  /*cf50*/  HFMA2 R14, R14, 1, 1, R26 ;  /* 0x3c003c000e0e7831 */ /* 0x000fe4000000001a */
[----:B------:R-:W-:Y:S02]  /*cf60*/  HADD2 R15, R15, R27 ;  /* 0x0000001b0f0f7230 */ /* 0x000fe40000000000 */
[----:B------:R-:W-:-:S04]  /*cf70*/  IMAD.WIDE R28, R17, 0x2, R28 ;  /* 0x00000002111c7825 */ /* 0x000fc800078e021c */
[----:B--2---:R-:W-:Y:S02]  /*cf80*/  @P0 HMUL2 R12, R12, R20 ;  /* 0x000000140c0c0232 */ /* 0x004fe40000000000 */
[----:B------:R-:W-:Y:S02]  /*cf90*/  @P0 HFMA2 R13, R13, R21, -RZ ;  /* 0x000000150d0d0231 */ /* 0x000fe400001000ff */
[----:B------:R-:W-:Y:S02]  /*cfa0*/  @P0 HMUL2 R14, R14, R22 ;  /* 0x000000160e0e0232 */ /* 0x000fe40000000000 */
[----:B------:R-:W-:-:S05]  /*cfb0*/  @P0 HFMA2 R15, R15, R23, -RZ ;  /* 0x000000170f0f0231 */ /* 0x000fca00001000ff */
[----:B------:R1:W-:Y:S02]  /*cfc0*/  STG.E.128 desc[UR36][R28.64], R12 ;  /* 0x0000000c1c007986 */ /* 0x0003e4000c101d24 */
.L_x_601:
[--C-:B-----5:R-:W-:Y:S02]  /*cfd0*/  HADD2.F32 R2, -RZ, R12.reuse.H0_H0 ;  /* 0x2000000cff027230 */ /* 0x120fe40000004100 */
[----:B------:R-:W-:Y:S02]  /*cfe0*/  HADD2.F32 R4, -RZ, R13.H0_H0 ;  /* 0x2000000dff047230 */ /* 0x000fe40000004100 */
[----:B------:R-:W-:Y:S02]  /*cff0*/  HADD2.F32 R8, -RZ, R15.H0_H0 ;  /* 0x2000000fff087230 */ /* 0x000fe40000004100 */
[C---:B------:R-:W-:Y:S01]  /*d000*/  FFMA.FTZ R34, R31.reuse, R2, R34 ;  /* 0x000000021f227223 */ /* 0x040fe20000010022 */
[----:B-1----:R-:W-:Y:S02]  /*d010*/  HADD2.F32 R12, -RZ, R12.H1_H1 ;  /* 0x3000000cff0c7230 */ /* 0x002fe40000004100 */
        /* <DEDUP_REMOVED lines=11> */
.L_x_578:
[----:B------:R-:W-:Y:S05]  /*d0d0*/  BSYNC.RECONVERGENT B0 ;  /* 0x0000000000007941 */ /* 0x000fea0003800200 */
.L_x_577:
[----:B------:R-:W-:Y:S01]  /*d0e0*/  BAR.SYNC.DEFER_BLOCKING 0x0 ;  /* 0x0000000000007b1d */ /* 0x000fe20000010000 */
[----:B------:R-:W-:-:S13]  /*d0f0*/  ISETP.GT.U32.AND P0, PT, R33, 0x8f, PT ;  /* 0x0000008f2100780c */ /* 0x000fda0003f04070 */
[----:B------:R-:W-:Y:S05]  /*d100*/  @P0 EXIT ;  /* 0x000000000000094d */ /* 0x000fea0003800000 */
[----:B------:R-:W1:Y:S01]  /*d110*/  S2UR UR5, SR_CgaCtaId ;  /* 0x00000000000579c3 */ /* 0x000e620000008800 */
[----:B------:R-:W-:Y:S01]  /*d120*/  LOP3.LUT R2, R18, 0x3e0, RZ, 0xc0, !PT ;  /* 0x000003e012027812 */ /* 0x000fe200078ec0ff */
[----:B------:R-:W-:Y:S01]  /*d130*/  UMOV UR4, 0x400 ;  /* 0x0000040000047882 */ /* 0x000fe20000000000 */
[----:B------:R-:W-:Y:S01]  /*d140*/  BSSY.RECONVERGENT B0, `(.L_x_602) ;  /* 0x000000c000007945 */ /* 0x000fe20003800200 */
[----:B------:R-:W-:Y:S01]  /*d150*/  UIADD3 UR4, UPT, UPT, UR4, 0x410, URZ ;  /* 0x0000041004047890 */ /* 0x000fe2000fffe0ff */
[----:B------:R-:W-:Y:S02]  /*d160*/  ISETP.NE.AND P0, PT, R2, 0x20, PT ;  /* 0x000000200200780c */ /* 0x000fe40003f05270 */
[----:B------:R-:W-:Y:S01]  /*d170*/  ISETP.GT.U32.AND P1, PT, R18, 0x1f, PT ;  /* 0x0000001f1200780c */ /* 0x000fe20003f24070 */
[----:B-1----:R-:W-:-:S06]  /*d180*/  ULEA UR4, UR5, UR4, 0x18 ;  /* 0x0000000405047291 */ /* 0x002fcc000f8ec0ff */
[----:B------:R-:W-:-:S04]  /*d190*/  LEA R2, R33, UR4, 0x1 ;  /* 0x0000000421027c11 */ /* 0x000fc8000f8e08ff */
[----:B------:R-:W-:Y:S05]  /*d1a0*/  @P0 BRA `(.L_x_603) ;  /* 0x0000000000140947 */ /* 0x000fea0003800000 */
[----:B------:R-:W-:Y:S02]  /*d1b0*/  F2FP.F16.F32.PACK_AB R12, R5, R34 ;  /* 0x00000022050c723e */ /* 0x000fe400000000ff */
[----:B------:R-:W-:Y:S02]  /*d1c0*/  F2FP.F16.F32.PACK_AB R13, R44, R7 ;  /* 0x000000072c0d723e */ /* 0x000fe400000000ff */
[----:B------:R-:W-:Y:S02]  /*d1d0*/  F2FP.F16.F32.PACK_AB R14, R46, R11 ;  /* 0x0000000b2e0e723e */ /* 0x000fe400000000ff */
[----:B------:R-:W-:-:S05]  /*d1e0*/  F2FP.F16.F32.PACK_AB R15, R0, R9 ;  /* 0x00000009000f723e */ /* 0x000fca00000000ff */
[----:B------:R1:W-:Y:S02]  /*d1f0*/  STS.128 [R2], R12 ;  /* 0x0000000c02007388 */ /* 0x0003e40000000c00 */
.L_x_603:
[----:B------:R-:W-:Y:S05]  /*d200*/  BSYNC.RECONVERGENT B0 ;  /* 0x0000000000007941 */ /* 0x000fea0003800200 */
.L_x_602:
[----:B------:R-:W-:Y:S06]  /*d210*/  BAR.SYNC.DEFER_BLOCKING 0x0 ;  /* 0x0000000000007b1d */ /* 0x000fec0000010000 */
[----:B------:R-:W-:Y:S04]  /*d220*/  BSSY.RECONVERGENT B0, `(.L_x_604) ;  /* 0x0000013000007945 */ /* 0x000fe80003800200 */
[----:B------:R-:W-:Y:S05]  /*d230*/  @P1 BRA `(.L_x_605) ;  /* 0x0000000000441947 */ /* 0x000fea0003800000 */
[----:B-1----:R-:W1:Y:S02]  /*d240*/  LDS.128 R12, [R2] ;  /* 0x00000000020c7984 */ /* 0x002e640000000c00 */
[--C-:B-1----:R-:W-:Y:S02]  /*d250*/  HADD2.F32 R3, -RZ, R12.reuse.H0_H0 ;  /* 0x2000000cff037230 */ /* 0x102fe40000004100 */
        /* <DEDUP_REMOVED lines=15> */
.L_x_605:
[----:B------:R-:W-:Y:S05]  /*d350*/  BSYNC.RECONVERGENT B0 ;  /* 0x0000000000007941 */ /* 0x000fea0003800200 */
.L_x_604:
[----:B------:R-:W-:Y:S06]  /*d360*/  BAR.SYNC.DEFER_BLOCKING 0x0 ;  /* 0x0000000000007b1d */ /* 0x000fec0000010000 */
[----:B------:R-:W-:Y:S05]  /*d370*/  @P1 EXIT ;  /* 0x000000000000194d */ /* 0x000fea0003800000 */
[----:B------:R-:W2:Y:S02]  /*d380*/  LDCU UR4, c[0x0][0x478] ;  /* 0x00008f00ff0477ac */ /* 0x000ea40008000800 */
[----:B--2---:R-:W-:-:S09]  /*d390*/  UISETP.NE.AND UP0, UPT, UR4, 0x2, UPT ;  /* 0x000000020400788c */ /* 0x004fd2000bf05270 */
[----:B------:R-:W-:Y:S05]  /*d3a0*/  BRA.U UP0, `(.L_x_606) ;  /* 0x0000000100e07547 */ /* 0x000fea000b800000 */
[----:B-1----:R-:W1:Y:S01]  /*d3b0*/  LDC.64 R2, c[0x0][0x470] ;  /* 0x00011c00ff027b82 */ /* 0x002e620000000a00 */
[----:B------:R-:W2:Y:S01]  /*d3c0*/  LDCU.64 UR4, c[0x0][0x380] ;  /* 0x00007000ff0477ac */ /* 0x000ea20008000a00 */
[----:B-1----:R-:W3:Y:S01]  /*d3d0*/  LDG.E R2, desc[UR36][R2.64] ;  /* 0x0000002402027981 */ /* 0x002ee2000c1e1900 */
[----:B------:R-:W-:-:S04]  /*d3e0*/  IADD3 R10, PT, PT, R10, R33, RZ ;  /* 0x000000210a0a7210 */ /* 0x000fc80007ffe0ff */
[----:B--2---:R-:W-:Y:S01]  /*d3f0*/  IADD3 R8, P0, PT, R10, UR4, RZ ;  /* 0x000000040a087c10 */ /* 0x004fe2000ff1e0ff */
[C---:B---3--:R-:W-:Y:S01]  /*d400*/  FMUL.FTZ R9, R2.reuse, R9 ;  /* 0x0000000902097220 */ /* 0x048fe20000410000 */
[C---:B------:R-:W-:Y:S01]  /*d410*/  FMUL.FTZ R0, R2.reuse, R0 ;  /* 0x0000000002007220 */ /* 0x040fe20000410000 */
[C---:B------:R-:W-:Y:S01]  /*d420*/  FMUL.FTZ R46, R2.reuse, R46 ;  /* 0x0000002e022e7220 */ /* 0x040fe20000410000 */
[C---:B------:R-:W-:Y:S01]  /*d430*/  FMUL.FTZ R44, R2.reuse, R44 ;  /* 0x0000002c022c7220 */ /* 0x040fe20000410000 */
[C---:B------:R-:W-:Y:S01]  /*d440*/  FMUL.FTZ R5, R2.reuse, R5 ;  /* 0x0000000502057220 */ /* 0x040fe20000410000 */
[C---:B------:R-:W-:Y:S01]  /*d450*/  FMUL.FTZ R7, R2.reuse, R7 ;  /* 0x0000000702077220 */ /* 0x040fe20000410000 */
[----:B------:R-:W1:Y:S01]  /*d460*/  F2I.S8.NTZ R9, R9 ;  /* 0x0000000900097305 */ /* 0x000e620000202100 */
[C---:B------:R-:W-:Y:S01]  /*d470*/  FMUL.FTZ R11, R2.reuse, R11 ;  /* 0x0000000b020b7220 */ /* 0x040fe20000410000 */
[----:B------:R-:W-:-:S06]  /*d480*/  FMUL.FTZ R2, R2, R34 ;  /* 0x0000002202027220 */ /* 0x000fcc0000410000 */
[----:B------:R-:W2:Y:S01]  /*d490*/  F2I.S8.NTZ R0, R0 ;  /* 0x0000000000007305 */ /* 0x000ea20000202100 */
[----:B-1----:R-:W-:-:S07]  /*d4a0*/  PRMT R3, R9, 0x8880, RZ ;  /* 0x0000888009037816 */ /* 0x002fce00000000ff */
[----:B------:R-:W1:Y:S01]  /*d4b0*/  F2I.S8.NTZ R46, R46 ;  /* 0x0000002e002e7305 */ /* 0x000e620000202100 */
[----:B------:R-:W-:Y:S02]  /*d4c0*/  PRMT R3, R3, 0x7710, RZ ;  /* 0x0000771003037816 */ /* 0x000fe400000000ff */
[----:B--2---:R-:W-:-:S05]  /*d4d0*/  PRMT R6, R0, 0x8880, RZ ;  /* 0x0000888000067816 */ /* 0x004fca00000000ff */
[----:B------:R-:W2:Y:S01]  /*d4e0*/  F2I.S8.NTZ R44, R44 ;  /* 0x0000002c002c7305 */ /* 0x000ea20000202100 */
[----:B------:R-:W-:Y:S01]  /*d4f0*/  IMAD.U32 R4, R3, 0x10000, RZ ;  /* 0x0001000003047824 */ /* 0x000fe200078e00ff */
[----:B------:R-:W-:-:S04]  /*d500*/  PRMT R3, R6, 0x7710, RZ ;  /* 0x0000771006037816 */ /* 0x000fc800000000ff */
[----:B------:R-:W-:Y:S02]  /*d510*/  LOP3.LUT R4, R4, 0xff0000, RZ, 0xc0, !PT ;  /* 0x00ff000004047812 */ /* 0x000fe400078ec0ff */
[----:B------:R-:W3:Y:S01]  /*d520*/  F2I.S8.NTZ R5, R5 ;  /* 0x0000000500057305 */ /* 0x000ee20000202100 */
[----:B-1----:R-:W-:Y:S02]  /*d530*/  PRMT R46, R46, 0x8880, RZ ;  /* 0x000088802e2e7816 */ /* 0x002fe400000000ff */
[----:B------:R-:W-:Y:S02]  /*d540*/  PRMT R3, R4, 0x4210, R3 ;  /* 0x0000421004037816 */ /* 0x000fe40000000003 */
[----:B------:R-:W-:Y:S02]  /*d550*/  PRMT R0, R46, 0x7710, RZ ;  /* 0x000077102e007816 */ /* 0x000fe400000000ff */
[----:B--2---:R-:W-:Y:S01]  /*d560*/  PRMT R4, R44, 0x8880, RZ ;  /* 0x000088802c047816 */ /* 0x004fe200000000ff */
[----:B------:R-:W1:Y:S01]  /*d570*/  F2I.S8.NTZ R7, R7 ;  /* 0x0000000700077305 */ /* 0x000e620000202100 */
[----:B------:R-:W-:-:S02]  /*d580*/  SHF.L.U32 R0, R0, 0x8, RZ ;  /* 0x0000000800007819 */ /* 0x000fc400000006ff */
[----:B------:R-:W-:Y:S02]  /*d590*/  PRMT R4, R4, 0x7710, RZ ;  /* 0x0000771004047816 */ /* 0x000fe400000000ff */
[----:B------:R-:W-:Y:S02]  /*d5a0*/  LOP3.LUT R9, R3, 0xff00, R0, 0xf8, !PT ;  /* 0x0000ff0003097812 */ /* 0x000fe400078ef800 */
[----:B---3--:R-:W-:Y:S01]  /*d5b0*/  PRMT R5, R5, 0x8880, RZ ;  /* 0x0000888005057816 */ /* 0x008fe200000000ff */
[----:B------:R-:W2:Y:S01]  /*d5c0*/  F2I.S8.NTZ R11, R11 ;  /* 0x0000000b000b7305 */ /* 0x000ea20000202100 */
[----:B------:R-:W-:Y:S02]  /*d5d0*/  LOP3.LUT R4, R4, 0xff, RZ, 0xc0, !PT ;  /* 0x000000ff04047812 */ /* 0x000fe400078ec0ff */
[----:B------:R-:W-:Y:S02]  /*d5e0*/  PRMT R0, R5, 0x7710, RZ ;  /* 0x0000771005007816 */ /* 0x000fe400000000ff */
[----:B-1----:R-:W-:-:S03]  /*d5f0*/  PRMT R7, R7, 0x8880, RZ ;  /* 0x0000888007077816 */ /* 0x002fc600000000ff */
[----:B------:R-:W1:Y:S01]  /*d600*/  F2I.S8.NTZ R2, R2 ;  /* 0x0000000200027305 */ /* 0x000e620000202100 */
[----:B------:R-:W-:Y:S02]  /*d610*/  LOP3.LUT R6, R0, 0xff, RZ, 0xc0, !PT ;  /* 0x000000ff00067812 */ /* 0x000fe400078ec0ff */
[----:B------:R-:W-:Y:S02]  /*d620*/  PRMT R3, R7, 0x7710, RZ ;  /* 0x0000771007037816 */ /* 0x000fe400000000ff */
[----:B--2---:R-:W-:Y:S02]  /*d630*/  PRMT R7, R11, 0x8880, RZ ;  /* 0x000088800b077816 */ /* 0x004fe400000000ff */
[----:B------:R-:W-:Y:S02]  /*d640*/  LOP3.LUT R5, R3, 0xff, RZ, 0xc0, !PT ;  /* 0x000000ff03057812 */ /* 0x000fe400078ec0ff */
[----:B------:R-:W-:Y:S01]  /*d650*/  PRMT R0, R7, 0x7710, RZ ;  /* 0x0000771007007816 */ /* 0x000fe200000000ff */
[----:B------:R-:W-:Y:S01]  /*d660*/  IMAD.WIDE.U32 R6, R6, 0x100, RZ ;  /* 0x0000010006067825 */ /* 0x000fe200078e00ff */
[----:B-1----:R-:W-:-:S03]  /*d670*/  PRMT R11, R2, 0x8880, RZ ;  /* 0x00008880020b7816 */ /* 0x002fc600000000ff */
[----:B------:R-:W-:Y:S01]  /*d680*/  IMAD.WIDE.U32 R2, R4, 0x1000000, RZ ;  /* 0x0100000004027825 */ /* 0x000fe200078e00ff */
[----:B------:R-:W-:Y:S02]  /*d690*/  LOP3.LUT R9, R9, 0xff, R0, 0xf8, !PT ;  /* 0x000000ff09097812 */ /* 0x000fe400078ef800 */
[----:B------:R-:W-:Y:S01]  /*d6a0*/  PRMT R0, R11, 0x7710, RZ ;  /* 0x000077100b007816 */ /* 0x000fe200000000ff */
[----:B------:R-:W-:-:S03]  /*d6b0*/  IMAD.WIDE.U32 R4, R5, 0x10000, RZ ;  /* 0x0001000005047825 */ /* 0x000fc600078e00ff */
[----:B------:R-:W-:Y:S02]  /*d6c0*/  LOP3.LUT R11, R6, R2, R4, 0xfe, !PT ;  /* 0x00000002060b7212 */ /* 0x000fe400078efe04 */
[----:B------:R-:W-:Y:S02]  /*d6d0*/  LOP3.LUT R3, R5, R9, R3, 0xfe, !PT ;  /* 0x0000000905037212 */ /* 0x000fe400078efe03 */
[----:B------:R-:W-:Y:S02]  /*d6e0*/  LEA.HI.X.SX32 R9, R10, UR5, 0x1, P0 ;  /* 0x000000050a097c11 */ /* 0x000fe400080f0eff */
[----:B------:R-:W-:Y:S02]  /*d6f0*/  LOP3.LUT R2, R11, 0xff, R0, 0xf8, !PT ;  /* 0x000000ff0b027812 */ /* 0x000fe400078ef800 */
[----:B------:R-:W-:-:S05]  /*d700*/  LOP3.LUT R3, R3, R7, RZ, 0xfc, !PT ;  /* 0x0000000703037212 */ /* 0x000fca00078efcff */
[----:B------:R-:W-:Y:S01]  /*d710*/  STG.E.64 desc[UR36][R8.64], R2 ;  /* 0x0000000208007986 */ /* 0x000fe2000c101b24 */
[----:B------:R-:W-:Y:S05]  /*d720*/  EXIT ;  /* 0x000000000000794d */ /* 0x000fea0003800000 */
.L_x_606:
[----:B-1----:R-:W1:Y:S01]  /*d730*/  LDC.64 R2, c[0x0][0x380] ;  /* 0x0000e000ff027b82 */ /* 0x002e620000000a00 */
[----:B------:R-:W-:Y:S01]  /*d740*/  IMAD.IADD R33, R10, 0x1, R33 ;  /* 0x000000010a217824 */ /* 0x000fe200078e0221 */
[----:B------:R-:W-:Y:S02]  /*d750*/  F2FP.F16.F32.PACK_AB R5, R5, R34 ;  /* 0x000000220505723e */ /* 0x000fe400000000ff */
[----:B------:R-:W-:Y:S02]  /*d760*/  F2FP.F16.F32.PACK_AB R7, R44, R7 ;  /* 0x000000072c07723e */ /* 0x000fe400000000ff */
[----:B------:R-:W-:Y:S02]  /*d770*/  F2FP.F16.F32.PACK_AB R11, R46, R11 ;  /* 0x0000000b2e0b723e */ /* 0x000fe400000000ff */
[----:B------:R-:W-:Y:S01]  /*d780*/  F2FP.F16.F32.PACK_AB R9, R0, R9 ;  /* 0x000000090009723e */ /* 0x000fe200000000ff */
[----:B-1----:R-:W-:-:S05]  /*d790*/  IMAD.WIDE R2, R33, 0x2, R2 ;  /* 0x0000000221027825 */ /* 0x002fca00078e0202 */
[----:B------:R-:W-:Y:S04]  /*d7a0*/  STG.E desc[UR36][R2.64], R5 ;  /* 0x0000000502007986 */ /* 0x000fe8000c101924 */
[----:B------:R-:W-:Y:S04]  /*d7b0*/  STG.E desc[UR36][R2.64+0x4], R7 ;  /* 0x0000040702007986 */ /* 0x000fe8000c101924 */
[----:B------:R-:W-:Y:S04]  /*d7c0*/  STG.E desc[UR36][R2.64+0x8], R11 ;  /* 0x0000080b02007986 */ /* 0x000fe8000c101924 */
[----:B------:R-:W-:Y:S01]  /*d7d0*/  STG.E desc[UR36][R2.64+0xc], R9 ;  /* 0x00000c0902007986 */ /* 0x000fe2000c101924 */
[----:B------:R-:W-:Y:S05]  /*d7e0*/  EXIT ;  /* 0x000000000000794d */ /* 0x000fea0003800000 */
.L_x_417:
[----:B------:R-:W-:Y:S01]  /*d7f0*/  MOV R12, 0x10 ;  /* 0x00000010000c7802 */ /* 0x000fe20000000f00 */
[----:B------:R-:W-:Y:S01]  /*d800*/  IMAD.MOV.U32 R15, RZ, RZ, -0x1 ;  /* 0xffffffffff0f7424 */ /* 0x000fe200078e00ff */
[----:B------:R-:W-:-:S07]  /*d810*/  MOV R11, 0x1f ;  /* 0x0000001f000b7802 */ /* 0x000fce0000000f00 */
[----:B------:R-:W-:Y:S05]  /*d820*/  WARPSYNC.COLLECTIVE R15, `(.L_x_607) ;  /* 0x000000000f087348 */ /* 0x000fea0003c00000 */
[----:B------:R0:W1:Y:S02]  /*d830*/  SHFL.BFLY P6, R14, R13, R12, R11 ;  /* 0x0c00000c0d0e7389 */ /* 0x00006400000c000b */
[----:B01----:R-:W-:Y:S05]  /*d840*/  ENDCOLLECTIVE ;  /* 0x000000000000791b */ /* 0x003fea0003800000 */
.L_x_607:
[----:B------:R-:W-:Y:S01]  /*d850*/  MOV R12, 0x8 ;  /* 0x00000008000c7802 */ /* 0x000fe20000000f00 */
[----:B------:R-:W-:-:S05]  /*d860*/  FADD.FTZ R0, R13, R14 ;  /* 0x0000000e0d007221 */ /* 0x000fca0000010000 */
[----:B------:R-:W-:-:S07]  /*d870*/  MOV R13, R0 ;  /* 0x00000000000d7202 */ /* 0x000fce0000000f00 */
[----:B------:R-:W-:Y:S05]  /*d880*/  WARPSYNC.COLLECTIVE R15, `(.L_x_608) ;  /* 0x000000000f087348 */ /* 0x000fea0003c00000 */
[----:B------:R0:W1:Y:S02]  /*d890*/  SHFL.BFLY P6, R14, R13, R12, R11 ;  /* 0x0c00000c0d0e7389 */ /* 0x00006400000c000b */
[----:B01----:R-:W-:Y:S05]  /*d8a0*/  ENDCOLLECTIVE ;  /* 0x000000000000791b */ /* 0x003fea0003800000 */
.L_x_608:
[----:B------:R-:W-:Y:S01]  /*d8b0*/  MOV R12, 0x4 ;  /* 0x00000004000c7802 */ /* 0x000fe20000000f00 */
[----:B------:R-:W-:-:S04]  /*d8c0*/  FADD.FTZ R4, R0, R14 ;  /* 0x0000000e00047221 */ /* 0x000fc80000010000 */
[----:B------:R-:W-:-:S07]  /*d8d0*/  IMAD.MOV.U32 R13, RZ, RZ, R4 ;  /* 0x000000ffff0d7224 */ /* 0x000fce00078e0004 */
[----:B------:R-:W-:Y:S05]  /*d8e0*/  WARPSYNC.COLLECTIVE R15, `(.L_x_609) ;  /* 0x000000000f087348 */ /* 0x000fea0003c00000 */
[----:B------:R0:W1:Y:S02]  /*d8f0*/  SHFL.BFLY P6, R14, R13, R12, R11 ;  /* 0x0c00000c0d0e7389 */ /* 0x00006400000c000b */
[----:B01----:R-:W-:Y:S05]  /*d900*/  ENDCOLLECTIVE ;  /* 0x000000000000791b */ /* 0x003fea0003800000 */
.L_x_609:
[----:B------:R-:W-:Y:S02]  /*d910*/  IMAD.MOV.U32 R12, RZ, RZ, 0x2 ;  /* 0x00000002ff0c7424 */ /* 0x000fe400078e00ff */
[----:B------:R-:W-:-:S05]  /*d920*/  FADD.FTZ R6, R4, R14 ;  /* 0x0000000e04067221 */ /* 0x000fca0000010000 */
[----:B------:R-:W-:-:S07]  /*d930*/  MOV R13, R6 ;  /* 0x00000006000d7202 */ /* 0x000fce0000000f00 */
[----:B------:R-:W-:Y:S05]  /*d940*/  WARPSYNC.COLLECTIVE R15, `(.L_x_610) ;  /* 0x000000000f087348 */ /* 0x000fea0003c00000 */
[----:B------:R0:W1:Y:S02]  /*d950*/  SHFL.BFLY P6, R14, R13, R12, R11 ;  /* 0x0c00000c0d0e7389 */ /* 0x00006400000c000b */
[----:B01----:R-:W-:Y:S05]  /*d960*/  ENDCOLLECTIVE ;  /* 0x000000000000791b */ /* 0x003fea0003800000 */
.L_x_610:
[----:B------:R-:W-:Y:S01]  /*d970*/  MOV R12, 0x1 ;  /* 0x00000001000c7802 */ /* 0x000fe20000000f00 */
[----:B------:R-:W-:-:S05]  /*d980*/  FADD.FTZ R7, R6, R14 ;  /* 0x0000000e06077221 */ /* 0x000fca0000010000 */
[----:B------:R-:W-:-:S07]  /*d990*/  MOV R13, R7 ;  /* 0x00000007000d7202 */ /* 0x000fce0000000f00 */
[----:B------:R-:W-:Y:S05]  /*d9a0*/  WARPSYNC.COLLECTIVE R15, `(.L_x_611) ;  /* 0x000000000f087348 */ /* 0x000fea0003c00000 */
[----:B------:R0:W1:Y:S02]  /*d9b0*/  SHFL.BFLY P6, R14, R13, R12, R11 ;  /* 0x0c00000c0d0e7389 */ /* 0x00006400000c000b */
[----:B01----:R-:W-:Y:S05]  /*d9c0*/  ENDCOLLECTIVE ;  /* 0x000000000000791b */ /* 0x003fea0003800000 */
.L_x_611:
[----:B------:R-:W-:Y:S05]  /*d9d0*/  BRA `(.L_x_612) ;  /* 0xffffff54004c7947 */ /* 0x000fea000383ffff */
.L_x_547:
[----:B------:R-:W-:Y:S01]  /*d9e0*/  BSSY B1, `(.L_x_613) ;  /* 0x0000007000017945 */ /* 0x000fe20003800000 */
[----:B------:R-:W-:Y:S01]  /*d9f0*/  IMAD.MOV.U32 R12, RZ, RZ, 0x2 ;  /* 0x00000002ff0c7424 */ /* 0x000fe200078e00ff */
[----:B------:R-:W-:Y:S02]  /*da00*/  MOV R11, 0x1f ;  /* 0x0000001f000b7802 */ /* 0x000fe40000000f00 */
[----:B------:R-:W-:-:S07]  /*da10*/  MOV R15, 0xffffffff ;  /* 0xffffffff000f7802 */ /* 0x000fce0000000f00 */
[----:B------:R-:W-:Y:S05]  /*da20*/  WARPSYNC.COLLECTIVE R15, `(.L_x_614) ;  /* 0x000000000f087348 */ /* 0x000fea0003c00000 */
[----:B------:R0:W1:Y:S02]  /*da30*/  SHFL.BFLY P6, R14, R13, R12, R11 ;  /* 0x0c00000c0d0e7389 */ /* 0x00006400000c000b */
[----:B01----:R-:W-:Y:S05]  /*da40*/  ENDCOLLECTIVE ;  /* 0x000000000000791b */ /* 0x003fea0003800000 */
.L_x_614:
[----:B------:R-:W-:Y:S05]  /*da50*/  BSYNC B1 ;  /* 0x0000000000017941 */ /* 0x000fea0003800000 */
.L_x_613:
[----:B------:R-:W-:Y:S01]  /*da60*/  FADD.FTZ R13, R13, R14 ;  /* 0x0000000e0d0d7221 */ /* 0x000fe20000010000 */
[----:B------:R-:W-:Y:S02]  /*da70*/  IMAD.MOV.U32 R12, RZ, RZ, 0x1 ;  /* 0x00000001ff0c7424 */ /* 0x000fe400078e00ff */
[----:B------:R-:W-:Y:S01]  /*da80*/  HFMA2 R11, -RZ, RZ, 0, 1.847743988037109375e-06 ;  /* 0x0000001fff0b7431 */ /* 0x000fe200000001ff */
[----:B------:R-:W-:-:S07]  /*da90*/  MOV R15, 0xffffffff ;  /* 0xffffffff000f7802 */ /* 0x000fce0000000f00 */
[----:B------:R-:W-:Y:S05]  /*daa0*/  WARPSYNC.COLLECTIVE R15, `(.L_x_615) ;  /* 0x000000000f087348 */ /* 0x000fea0003c00000 */
[----:B------:R0:W1:Y:S02]  /*dab0*/  SHFL.BFLY P6, R14, R13, R12, R11 ;  /* 0x0c00000c0d0e7389 */ /* 0x00006400000c000b */
[----:B01----:R-:W-:Y:S05]  /*dac0*/  ENDCOLLECTIVE ;  /* 0x000000000000791b */ /* 0x003fea0003800000 */
.L_x_615:
[----:B------:R-:W-:Y:S05]  /*dad0*/  BRA `(.L_x_616) ;  /* 0xffffffb000e47947 */ /* 0x000fea000383ffff */
.L_x_551:
[----:B-1----:R-:W-:Y:S01]  /*dae0*/  HFMA2 R12, -RZ, RZ, 0, 9.5367431640625e-07 ;  /* 0x00000010ff0c7431 */ /* 0x002fe200000001ff */
[----:B------:R-:W-:Y:S01]  /*daf0*/  BSSY B0, `(.L_x_617) ;  /* 0x0000007000007945 */ /* 0x000fe20003800000 */
[----:B0-----:R-:W-:Y:S01]  /*db00*/  IMAD.MOV.U32 R13, RZ, RZ, R122 ;  /* 0x000000ffff0d7224 */ /* 0x001fe200078e007a */
[----:B------:R-:W-:Y:S01]  /*db10*/  MOV R11, 0x1f ;  /* 0x0000001f000b7802 */ /* 0x000fe20000000f00 */
[----:B------:R-:W-:-:S07]  /*db20*/  IMAD.MOV.U32 R15, RZ, RZ, -0x1 ;  /* 0xffffffffff0f7424 */ /* 0x000fce00078e00ff */
[----:B------:R-:W-:Y:S05]  /*db30*/  WARPSYNC.COLLECTIVE R15, `(.L_x_618) ;  /* 0x000000000f087348 */ /* 0x000fea0003c00000 */
[----:B------:R0:W1:Y:S02]  /*db40*/  SHFL.BFLY P6, R14, R13, R12, R11 ;  /* 0x0c00000c0d0e7389 */ /* 0x00006400000c000b */
[----:B01----:R-:W-:Y:S05]  /*db50*/  ENDCOLLECTIVE ;  /* 0x000000000000791b */ /* 0x003fea0003800000 */
.L_x_618:
[----:B------:R-:W-:Y:S05]  /*db60*/  BSYNC B0 ;  /* 0x0000000000007941 */ /* 0x000fea0003800000 */
.L_x_617:
[----:B------:R-:W-:Y:S01]  /*db70*/  FMNMX.FTZ R13, R14, R122, !PT ;  /* 0x0000007a0e0d7209 */ /* 0x000fe20007810000 */
[----:B------:R-:W-:Y:S01]  /*db80*/  HFMA2 R12, -RZ, RZ, 0, 4.76837158203125e-07 ;  /* 0x00000008ff0c7431 */ /* 0x000fe200000001ff */
[----:B------:R-:W-:Y:S01]  /*db90*/  MOV R11, 0x1f ;  /* 0x0000001f000b7802 */ /* 0x000fe20000000f00 */
[----:B------:R-:W-:-:S07]  /*dba0*/  IMAD.MOV.U32 R15, RZ, RZ, -0x1 ;  /* 0xffffffffff0f7424 */ /* 0x000fce00078e00ff */
[----:B------:R-:W-:Y:S05]  /*dbb0*/  WARPSYNC.COLLECTIVE R15, `(.L_x_619) ;  /* 0x000000000f087348 */ /* 0x000fea0003c00000 */
[----:B------:R0:W1:Y:S02]  /*dbc0*/  SHFL.BFLY P6, R14, R13, R12, R11 ;  /* 0x0c00000c0d0e7389 */ /* 0x00006400000c000b */
[----:B01----:R-:W-:Y:S05]  /*dbd0*/  ENDCOLLECTIVE ;  /* 0x000000000000791b */ /* 0x003fea0003800000 */
.L_x_619:
[----:B------:R-:W-:Y:S01]  /*dbe0*/  HFMA2 R12, -RZ, RZ, 0, 2.384185791015625e-07 ;  /* 0x00000004ff0c7431 */ /* 0x000fe200000001ff */
[----:B------:R-:W-:-:S04]  /*dbf0*/  FMNMX.FTZ R0, R13, R14, !PT ;  /* 0x0000000e0d007209 */ /* 0x000fc80007810000 */
[----:B------:R-:W-:-:S07]  /*dc00*/  MOV R13, R0 ;  /* 0x00000000000d7202 */ /* 0x000fce0000000f00 */
[----:B------:R-:W-:Y:S05]  /*dc10*/  WARPSYNC.COLLECTIVE R15, `(.L_x_620) ;  /* 0x000000000f087348 */ /* 0x000fea0003c00000 */
[----:B------:R0:W1:Y:S02]  /*dc20*/  SHFL.BFLY P6, R14, R13, R12, R11 ;  /* 0x0c00000c0d0e7389 */ /* 0x00006400000c000b */
[----:B01----:R-:W-:Y:S05]  /*dc30*/  ENDCOLLECTIVE ;  /* 0x000000000000791b */ /* 0x003fea0003800000 */
.L_x_620:
[----:B------:R-:W-:Y:S05]  /*dc40*/  BRA `(.L_x_621) ;  /* 0xffffffb400407947 */ /* 0x000fea000383ffff */
.L_x_622:
        /* <DEDUP_REMOVED lines=11> */
.L_x_5591:


//--------------------- .text._ZN4mmha33masked_multihead_attention_kernelItLi144ELi256ELi1ELi32ELi256ELb1ELb0EEEv26Multihead_attention_paramsIT_XT5_EE --------------------------
	.section	.text._ZN4mmha33masked_multihead_attention_kernelItLi144ELi256ELi1ELi32ELi256ELb1ELb0EEEv26Multihead_attention_paramsIT_XT5_EE,"ax",@progbits
	.align	128
        .global         _ZN4mmha33masked_multihead_attention_kernelItLi144ELi256ELi1ELi32ELi256ELb1ELb0EEEv26Multihead_attention_paramsIT_XT5_EE
        .type           _ZN4mmha33masked_multihead_attention_kernelItLi144ELi256ELi1ELi32ELi256ELb1ELb0EEEv26Multihead_attention_paramsIT_XT5_EE,@function
        .size           _ZN4mmha33masked_multihead_attention_kernelItLi144ELi256ELi1ELi32ELi256ELb1ELb0EEEv26Multihead_attention_paramsIT_XT5_EE,(.L_x_5592 - _ZN4mmha33masked_multihead_attention_kernelItLi144ELi256ELi1ELi32ELi256ELb1ELb0EEEv26Multihead_attention_paramsIT_XT5_EE)
        .other          _ZN4mmha33masked_multihead_attention_kernelItLi144ELi256ELi1ELi32ELi256ELb1ELb0EEEv26Multihead_attention_paramsIT_XT5_EE,@"STO_CUDA_ENTRY STV_DEFAULT"
_ZN4mmha33masked_multihead_attention_kernelItLi144ELi256ELi1ELi32ELi256ELb1ELb0EEEv26Multihead_attention_paramsIT_XT5_EE:
.text._ZN4mmha33masked_multihead_attention_kernelItLi144ELi256ELi1ELi32ELi256ELb1ELb0EEEv26Multihead_attention_paramsIT_XT5_EE:
[----:B------:R-:W0:Y:S01]  /*0000*/  LDC R1, c[0x0][0x37c] ;  /* 0x0000df00ff017b82 */ /* 0x000e220000000800 */
[----:B------:R-:W1:Y:S01]  /*0010*/  LDCU.64 UR4, c[0x0][0x490] ;  /* 0x00009200ff0477ac */ /* 0x000e620008000a00 */
[----:B------:R-:W2:Y:S01]  /*0020*/  S2R R33, SR_CTAID.Y ;  /* 0x0000000000217919 */ /* 0x000ea20000002600 */
[----:B0-----:R-:W-:Y:S01]  /*0030*/  IADD3 R1, PT, PT, R1, -0x2c0, RZ ;  /* 0xfffffd4001017810 */ /* 0x001fe20007ffe0ff */
        /* <DEDUP_REMOVED lines=9> */
.L_x_623:
        /* <DEDUP_REMOVED lines=12> */
[----:B-1----:R-:W-:Y:S01]  /*0190*/  IMAD.MOV.U32 R4, RZ, RZ, RZ ;  /* 0x000000ffff047224 */ /* 0x002fe200078e00ff */
[----:B-----5:R-:W-:-:S05]  /*01a0*/  IADD3 R6, PT, PT, RZ, -R5, RZ ;  /* 0x80000005ff067210 */ /* 0x020fca0007ffe0ff */
[----:B------:R-:W-:Y:S01]  /*01b0*/  IMAD R9, R6, R7, RZ ;  /* 0x0000000706097224 */ /* 0x000fe200078e02ff */
[----:B------:R-:W-:-:S03]  /*01c0*/  IABS R6, R33 ;  /* 0x0000002100067213 */ /* 0x000fc60000000000 */
[----:B------:R-:W-:-:S06]  /*01d0*/  IMAD.HI.U32 R5, R5, R9, R4 ;  /* 0x0000000905057227 */ /* 0x000fcc00078e0004 */
[----:B------:R-:W-:-:S05]  /*01e0*/  IMAD.HI.U32 R5, R5, R6, RZ ;  /* 0x0000000605057227 */ /* 0x000fca00078e00ff */
[----:B------:R-:W-:Y:S02]  /*01f0*/  R2UR UR6, R5 ;  /* 0x00000000050672ca */ /* 0x000fe400000e0000 */
[----:B------:R-:W1:Y:S11]  /*0200*/  LDC.64 R4, c[0x0][0x460] ;  /* 0x00011800ff047b82 */ /* 0x000e760000000a00 */
[----:B------:R-:W-:-:S05]  /*0210*/  IADD3 R0, PT, PT, RZ, -UR6, RZ ;  /* 0x80000006ff007c10 */ /* 0x000fca000fffe0ff */
[----:B------:R-:W-:-:S05]  /*0220*/  IMAD R0, R7, R0, R6 ;  /* 0x0000000007007224 */ /* 0x000fca00078e0206 */
[----:B------:R-:W-:Y:S01]  /*0230*/  ISETP.GT.U32.AND P0, PT, R7, R0, PT ;  /* 0x000000000700720c */ /* 0x000fe20003f04070 */
[----:B------:R-:W-:-:S12]  /*0240*/  IMAD.U32 R6, RZ, RZ, UR6 ;  /* 0x00000006ff067e24 */ /* 0x000fd8000f8e00ff */
[----:B------:R-:W-:Y:S01]  /*0250*/  @!P0 IADD3 R6, PT, PT, R6, 0x1, RZ ;  /* 0x0000000106068810 */ /* 0x000fe20007ffe0ff */
[----:B------:R-:W-:-:S03]  /*0260*/  @!P0 IMAD.IADD R0, R0, 0x1, -R7 ;  /* 0x0000000100008824 */ /* 0x000fc600078e0a07 */
[----:B------:R-:W-:Y:S02]  /*0270*/  @!P0 R2UR UR6, R6 ;  /* 0x00000000060682ca */ /* 0x000fe400000e0000 */
[----:B-1----:R-:W-:Y:S02]  /*0280*/  ISETP.NE.U32.AND P0, PT, R4, RZ, PT ;  /* 0x000000ff0400720c */ /* 0x002fe40003f05070 */
[----:B------:R-:W-:Y:S02]  /*0290*/  ISETP.GE.U32.AND P1, PT, R0, R7, PT ;  /* 0x000000070000720c */ /* 0x000fe40003f26070 */
[----:B------:R-:W-:-:S04]  /*02a0*/  ISETP.NE.AND.EX P0, PT, R5, RZ, PT, P0 ;  /* 0x000000ff0500720c */ /* 0x000fc80003f05300 */
[----:B----4-:R-:W-:-:S03]  /*02b0*/  ISETP.EQ.AND P3, PT, R20, RZ, P0 ;  /* 0x000000ff1400720c */ /* 0x010fc60000762270 */
[----:B------:R-:W-:Y:S02]  /*02c0*/  MOV R0, UR6 ;  /* 0x0000000600007c02 */ /* 0x000fe40008000f00 */
[----:B0-----:R-:W-:-:S03]  /*02d0*/  LOP3.LUT R3, R33, UR7, RZ, 0x3c, !PT ;  /* 0x0000000721037c12 */ /* 0x001fc6000f8e3cff */
[----:B------:R-:W-:Y:S01]  /*02e0*/  @P1 VIADD R0, R0, 0x1 ;  /* 0x0000000100001836 */ /* 0x000fe20000000000 */
[----:B------:R-:W-:-:S04]  /*02f0*/  ISETP.GE.AND P0, PT, R3, RZ, PT ;  /* 0x000000ff0300720c */ /* 0x000fc80003f06270 */
[----:B------:R-:W-:Y:S01]  /*0300*/  VOTEU.ANY UP3, P3 ;  /* 0x0000000000ff7886 */ /* 0x000fe20001860100 */
[----:B------:R-:W-:Y:S01]  /*0310*/  @P1 R2UR UR6, R0 ;  /* 0x00000000000612ca */ /* 0x000fe200000e0000 */
[----:B------:R-:W-:-:S03]  /*0320*/  UISETP.NE.AND UP0, UPT, UR7, URZ, UPT ;  /* 0x000000ff0700728c */ /* 0x000fc6000bf05270 */
[----:B------:R-:W0:Y:S04]  /*0330*/  @UP3 LDCU.64 UR4, c[0x0][0x460] ;  /* 0x00008c00ff0437ac */ /* 0x000e280008000a00 */
[----:B------:R-:W-:-:S05]  /*0340*/  VOTEU.ANY UP1, P0 ;  /* 0x0000000000ff7886 */ /* 0x000fca0000020100 */
[----:B------:R-:W-:Y:S02]  /*0350*/  UMOV UR41, UR6 ;  /* 0x0000000600297c82 */ /* 0x000fe40008000000 */
[----:B------:R-:W-:Y:S02]  /*0360*/  @!UP1 UIADD3 UR41, UPT, UPT, -UR41, URZ, URZ ;  /* 0x000000ff29299290 */ /* 0x000fe4000fffe1ff */
[----:B------:R-:W-:Y:S01]  /*0370*/  @!UP0 ULOP3.LUT UR41, URZ, UR7, URZ, 0x33, !UPT ;  /* 0x00000007ff298292 */ /* 0x000fe2000f8e33ff */
[----:B------:R-:W-:-:S03]  /*0380*/  PLOP3.LUT P0, PT, PT, PT, UP3, 0x80, 0x8 ;  /* 0x000000000008781c */ /* 0x000fc60003f0f038 */
[----:B0-----:R-:W-:-:S06]  /*0390*/  @UP3 UIMAD.WIDE UR4, UR41, 0x4, UR4 ;  /* 0x00000004290438a5 */ /* 0x001fcc000f8e0204 */
[----:B------:R-:W-:Y:S01]  /*03a0*/  MOV R4, UR4 ;  /* 0x0000000400047c02 */ /* 0x000fe20008000f00 */
        /* <DEDUP_REMOVED lines=16> */
[----:B------:R-:W-:-:S04]  /*04b0*/  MOV R16, UR45 ;  /* 0x0000002d00107c02 */ /* 0x000fc80008000f00 */
        /* <DEDUP_REMOVED lines=20> */
[----:B------:R-:W-:-:S04]  /*0600*/  IMAD.SHL.U32 R3, R23, 0x8, RZ ;  /* 0x0000000817037824 */ /* 0x000fc800078e00ff */
        /* <DEDUP_REMOVED lines=17> */
[----:B------:R-:W-:Y:S01]  /*0720*/  IADD3 R7, PT, PT, R3, UR7, RZ ;  /* 0x0000000703077c10 */ /* 0x000fe2000fffe0ff */
        /* <DEDUP_REMOVED lines=55> */
.L_x_626:
[----:B------:R-:W0:Y:S02]  /*0aa0*/  LDC.64 R4, c[0x0][0x388] ;  /* 0x0000e200ff047b82 */ /* 0x000e240000000a00 */
[----:B0-----:R-:W-:-:S05]  /*0ab0*/  IMAD.WIDE R4, R7, 0x2, R4 ;  /* 0x0000000207047825 */ /* 0x001fca00078e0204 */
[----:B------:R0:W5:Y:S02]  /*0ac0*/  LDG.E.128 R28, desc[UR36][R4.64] ;  /* 0x00000024041c7981 */ /* 0x000164000c1e1d00 */
.L_x_625:
[----:B------:R-:W-:Y:S05]  /*0ad0*/  BSYNC.RECONVERGENT B0 ;  /* 0x0000000000007941 */ /* 0x000fea0003800200 */
.L_x_624:
        /* <DEDUP_REMOVED lines=38> */
.L_x_627:
        /* <DEDUP_REMOVED lines=34> */
[--C-:B------:R-:W-:Y:S01]  /*0f60*/  HADD2.F32 R21, -RZ, R30.reuse.H1_H1 ;  /* 0x3000001eff157230 */ /* 0x100fe20000004100 */
[C---:B------:R-:W-:Y:S01]  /*0f70*/  IADD3 R5, PT, PT, R3.reuse, 0x2, RZ ;  /* 0x0000000203057810 */ /* 0x040fe20007ffe0ff */
[----:B------:R-:W-:Y:S01]  /*0f80*/  HADD2.F32 R15, -RZ, R30.H0_H0 ;  /* 0x2000001eff0f7230 */ /* 0x000fe20000004100 */
[----:B------:R-:W0:Y:S01]  /*0f90*/  MUFU.RCP R4, R4 ;  /* 0x0000000400047308 */ /* 0x000e220000001000 */
[----:B------:R-:W-:Y:S01]  /*0fa0*/  IADD3 R7, PT, PT, R3, 0x6, RZ ;  /* 0x0000000603077810 */ /* 0x000fe20007ffe0ff */
[--C-:B------:R-:W-:Y:S01]  /*0fb0*/  HADD2.F32 R11, -RZ, R29.reuse.H1_H1 ;  /* 0x3000001dff0b7230 */ /* 0x100fe20000004100 */
[----:B------:R-:W-:Y:S01]  /*0fc0*/  I2FP.F32.U32 R5, R5 ;  /* 0x0000000500057245 */ /* 0x000fe20000201000 */
[----:B------:R-:W-:Y:S01]  /*0fd0*/  HADD2.F32 R29, -RZ, R29.H0_H0 ;  /* 0x2000001dff1d7230 */ /* 0x000fe20000004100 */
[----:B------:R-:W-:Y:S01]  /*0fe0*/  I2FP.F32.U32 R6, R6 ;  /* 0x0000000600067245 */ /* 0x000fe20000201000 */
[----:B------:R-:W-:Y:S01]  /*0ff0*/  HADD2.F32 R33, -RZ, R26.H1_H1 ;  /* 0x3000001aff217230 */ /* 0x000fe20000004100 */
[----:B------:R-:W-:Y:S01]  /*1000*/  I2FP.F32.U32 R7, R7 ;  /* 0x0000000700077245 */ /* 0x000fe20000201000 */
[----:B------:R-:W-:-:S02]  /*1010*/  HADD2.F32 R37, -RZ, R31.H1_H1 ;  /* 0x3000001fff257230 */ /* 0x000fc40000004100 */
[----:B------:R-:W-:Y:S02]  /*1020*/  HADD2.F32 R35, -RZ, R31.H0_H0 ;  /* 0x2000001fff237230 */ /* 0x000fe40000004100 */
        /* <DEDUP_REMOVED lines=80> */
.L_x_630:
[----:B------:R-:W-:-:S13]  /*1530*/  ISETP.GE.AND P0, PT, R3, R10, PT ;  /* 0x0000000a0300720c */ /* 0x000fda0003f06270 */
[----:B------:R-:W-:Y:S05]  /*1540*/  @P0 BRA `(.L_x_631) ;  /* 0x0000001800300947 */ /* 0x000fea0003800000 */
[----:B------:R-:W-:Y:S01]  /*1550*/  I2FP.F32.U32 R10, R10 ;  /* 0x0000000a000a7245 */ /* 0x000fe20000201000 */
[C---:B------:R-:W-:Y:S01]  /*1560*/  VIADD R6, R3.reuse, 0x4 ;  /* 0x0000000403067836 */ /* 0x040fe20000000000 */
[C---:B------:R-:W-:Y:S01]  /*1570*/  IADD3 R4, PT, PT, R3.reuse, 0x2, RZ ;  /* 0x0000000203047810 */ /* 0x040fe20007ffe0ff */
[----:B------:R-:W-:Y:S01]  /*1580*/  VIADD R20, R20, -UR39 ;  /* 0x8000002714147c36 */ /* 0x000fe20008000000 */
[----:B------:R-:W0:Y:S01]  /*1590*/  MUFU.RCP R5, R10 ;  /* 0x0000000a00057308 */ /* 0x000e220000001000 */
[----:B------:R-:W-:Y:S01]  /*15a0*/  I2FP.F32.U32 R0, R3 ;  /* 0x0000000300007245 */ /* 0x000fe20000201000 */
        /* <DEDUP_REMOVED lines=62> */
.L_x_629:
        /* <DEDUP_REMOVED lines=10> */
[----:B0-----:R-:W-:-:S02]  /*1a30*/  IADD3 R4, PT, PT, R0, 0xffffffe, RZ ;  /* 0x0ffffffe00047810 */ /* 0x001fc40007ffe0ff */
[----:B------:R-:W-:-:S04]  /*1a40*/  IADD3 R0, PT, PT, RZ, -R11, RZ ;  /* 0x8000000bff007210 */ /* 0x000fc80007ffe0ff */
        /* <DEDUP_REMOVED lines=41> */
.L_x_632:
        /* <DEDUP_REMOVED lines=15> */
.L_x_633:
        /* <DEDUP_REMOVED lines=50> */
[----:B------:R-:W-:Y:S01]  /*20f0*/  HADD2.F32 R21, -RZ, R28.H1_H1 ;  /* 0x3000001cff157230 */ /* 0x000fe20000004100 */
[----:B------:R-:W0:Y:S01]  /*2100*/  MUFU.RCP R5, R5 ;  /* 0x0000000500057308 */ /* 0x000e220000001000 */
[----:B------:R-:W-:Y:S01]  /*2110*/  IADD3 R8, PT, PT, R8, 0x6, RZ ;  /* 0x0000000608087810 */ /* 0x000fe20007ffe0ff */
[--C-:B------:R-:W-:Y:S01]  /*2120*/  HADD2.F32 R36, -RZ, R29.reuse.H1_H1 ;  /* 0x3000001dff247230 */ /* 0x100fe20000004100 */
[----:B------:R-:W-:Y:S01]  /*2130*/  I2FP.F32.S32 R6, R6 ;  /* 0x0000000600067245 */ /* 0x000fe20000201400 */
[----:B------:R-:W-:Y:S01]  /*2140*/  HADD2.F32 R34, -RZ, R29.H0_H0 ;  /* 0x2000001dff227230 */ /* 0x000fe20000004100 */
[----:B------:R-:W-:Y:S01]  /*2150*/  I2FP.F32.S32 R7, R7 ;  /* 0x0000000700077245 */ /* 0x000fe20000201400 */
[--C-:B------:R-:W-:Y:S01]  /*2160*/  HADD2.F32 R40, -RZ, R30.reuse.H1_H1 ;  /* 0x3000001eff287230 */ /* 0x100fe20000004100 */
[----:B------:R-:W-:Y:S01]  /*2170*/  I2FP.F32.S32 R8, R8 ;  /* 0x0000000800087245 */ /* 0x000fe20000201400 */
[----:B------:R-:W-:Y:S01]  /*2180*/  HADD2.F32 R38, -RZ, R30.H0_H0 ;  /* 0x2000001eff267230 */ /* 0x000fe20000004100 */
[----:B------:R-:W-:Y:S01]  /*2190*/  I2FP.F32.S32 R13, R9 ;  /* 0x00000009000d7245 */ /* 0x000fe20000201400 */
[----:B------:R-:W-:-:S02]  /*21a0*/  HADD2.F32 R29, -RZ, R25.H1_H1 ;  /* 0x30000019ff1d7230 */ /* 0x000fc40000004100 */
[----:B------:R-:W-:Y:S02]  /*21b0*/  HADD2.F32 R30, -RZ, R25.H0_H0 ;  /* 0x20000019ff1e7230 */ /* 0x000fe40000004100 */
[----:B------:R-:W-:Y:S02]  /*21c0*/  HADD2.F32 R28, -RZ, R28.H0_H0 ;  /* 0x2000001cff1c7230 */ /* 0x000fe40000004100 */
[--C-:B------:R-:W-:Y:S02]  /*21d0*/  HADD2.F32 R43, -RZ, R31.reuse.H1_H1 ;  /* 0x3000001fff2b7230 */ /* 0x100fe40000004100 */
        /* <DEDUP_REMOVED lines=8> */
[----:B------:R-:W-:-:S02]  /*2260*/  HADD2.F32 R42, -RZ, R31.H0_H0 ;  /* 0x2000001fff2a7230 */ /* 0x000fc40000004100 */
[----:B------:R-:W0:Y:S01]  /*2270*/  MUFU.EX2 R4, -R4 ;  /* 0x8000000400047308 */ /* 0x000e220000000800 */
[--C-:B------:R-:W-:Y:S02]  /*2280*/  HADD2.F32 R31, -RZ, R26.reuse.H1_H1 ;  /* 0x3000001aff1f7230 */ /* 0x100fe40000004100 */
        /* <DEDUP_REMOVED lines=64> */
.L_x_639:
[----:B------:R-:W-:Y:S05]  /*2690*/  BSYNC.RECONVERGENT B2 ;  /* 0x0000000000027941 */ /* 0x000fea0003800200 */
.L_x_638:
        /* <DEDUP_REMOVED lines=17> */
.L_x_637:
        /* <DEDUP_REMOVED lines=12> */
[--C-:B------:R-:W-:Y:S01]  /*2870*/  HADD2.F32 R36, -RZ, R31.reuse.H1_H1 ;  /* 0x3000001fff247230 */ /* 0x100fe20000004100 */
        /* <DEDUP_REMOVED lines=59> */
.L_x_640:
[----:B------:R-:W-:Y:S05]  /*2c30*/  BSYNC.RECONVERGENT B1 ;  /* 0x0000000000017941 */ /* 0x000fea0003800200 */
.L_x_636:
        /* <DEDUP_REMOVED lines=16> */
.L_x_635:
[----:B------:R-:W-:Y:S05]  /*2d40*/  BSYNC.RECONVERGENT B0 ;  /* 0x0000000000007941 */ /* 0x000fea0003800200 */
.L_x_634:
        /* <DEDUP_REMOVED lines=10> */
.L_x_642:
[----:B------:R-:W-:Y:S05]  /*2df0*/  BSYNC.RECONVERGENT B0 ;  /* 0x0000000000007941 */ /* 0x000fea0003800200 */
.L_x_641:
[----:B------:R-:W-:Y:S06]  /*2e00*/  BAR.SYNC.DEFER_BLOCKING 0x0 ;  /* 0x0000000000007b1d */ /* 0x000fec0000010000 */
.L_x_631:
[----:B------:R-:W-:Y:S05]  /*2e10*/  BSYNC.RECONVERGENT B6 ;  /* 0x0000000000067941 */ /* 0x000fea0003800200 */
.L_x_628:
[----:B------:R-:W3:Y:S01]  /*2e20*/  LDCU UR4, c[0x0][0x3f4] ;  /* 0x00007e80ff0477ac */ /* 0x000ee20008000800 */
[----:B------:R-:W-:Y:S02]  /*2e30*/  ISETP.GT.U32.AND P0, PT, R23, 0x1f, PT ;  /* 0x0000001f1700780c */ /* 0x000fe40003f04070 */
[----:B---3--:R-:W-:-:S05]  /*2e40*/  MOV R0, UR4 ;  /* 0x0000000400007c02 */ /* 0x008fca0008000f00 */
[----:B------:R-:W-:-:S05]  /*2e50*/  IMAD.MOV R3, RZ, RZ, -R0 ;  /* 0x000000ffff037224 */ /* 0x000fca00078e0a00 */
[----:B------:R-:W-:-:S04]  /*2e60*/  VIADDMNMX R3, R3, UR44, RZ, !PT ;  /* 0x0000002c03037c46 */ /* 0x000fc8000f8001ff */
[----:B------:R-:W-:Y:S02]  /*2e70*/  R2UR UR10, R3 ;  /* 0x00000000030a72ca */ /* 0x000fe400000e0000 */
[----:B------:R-:W-:-:S05]  /*2e80*/  MOV R3, 0xff7fffff ;  /* 0xff7fffff00037802 */ /* 0x000fca0000000f00 */
[----:B------:R3:W-:Y:S01]  /*2e90*/  STL [R1+0x258], R3 ;  /* 0x0002580301007387 */ /* 0x0007e20000100800 */
[----:B------:R-:W-:Y:S07]  /*2ea0*/  @P0 BRA `(.L_x_643) ;  /* 0x0000000400040947 */ /* 0x000fee0003800000 */
        /* <DEDUP_REMOVED lines=19> */
[----:B------:R-:W-:Y:S01]  /*2fe0*/  @!P0 IMAD R9, R0, UR42, R9 ;  /* 0x0000002a00098c24 */ /* 0x000fe2000f8e0209 */
[----:B------:R-:W-:Y:S02]  /*2ff0*/  LEA R6, R23, R6, 0x4 ;  /* 0x0000000617067211 */ /* 0x000fe400078e20ff */
[----:B------:R-:W-:Y:S01]  /*3000*/  FADD.FTZ R13, R3, R10 ;  /* 0x0000000a030d7221 */ /* 0x000fe20000010000 */
[----:B------:R-:W-:Y:S02]  /*3010*/  @!P1 IMAD R8, R23, 0x10, R8 ;  /* 0x0000001017089824 */ /* 0x000fe400078e0208 */
        /* <DEDUP_REMOVED lines=14> */
.L_x_785:
        /* <DEDUP_REMOVED lines=14> */
[----:B------:R-:W-:Y:S01]  /*31e0*/  IMAD.U32 R5, RZ, RZ, UR5 ;  /* 0x00000005ff057e24 */ /* 0x000fe2000f8e00ff */
[----:B------:R-:W1:Y:S01]  /*31f0*/  S2UR UR6, SR_CgaCtaId ;  /* 0x00000000000679c3 */ /* 0x000e620000008800 */
[----:B------:R-:W0:Y:S03]  /*3200*/  LDCU UR7, c[0x0][0x410] ;  /* 0x00008200ff0777ac */ /* 0x000e260008000800 */
        /* <DEDUP_REMOVED lines=11> */
.L_x_643:
        /* <DEDUP_REMOVED lines=12> */
[----:B------:R-:W1:Y:S06]  /*3380*/  LDCU UR11, c[0x0][0x3f4] ;  /* 0x00007e80ff0b77ac */ /* 0x000e6c0008000800 */
        /* <DEDUP_REMOVED lines=87> */
[----:B----4-:R-:W-:Y:S04]  /*3900*/  LDS.128 R28, [UR5+0x2f0] ;  /* 0x0002f005ff1c7984 */ /* 0x010fe80008000c00 */
[----:B------:R-:W-:Y:S04]  /*3910*/  LDS.128 R32, [UR5+0x300] ;  /* 0x00030005ff207984 */ /* 0x000fe80008000c00 */
        /* <DEDUP_REMOVED lines=33> */
.L_x_645:
[----:B------:R-:W1:Y:S01]  /*3b30*/  LDS.128 R116, [UR5+0x1e0] ;  /* 0x0001e005ff747984 */ /* 0x000e620008000c00 */
[----:B------:R-:W-:Y:S01]  /*3b40*/  UIADD3 UR4, UPT, UPT, UR4, 0x1f, UR44 ;  /* 0x0000001f04047890 */ /* 0x000fe2000fffe02c */
[----:B------:R-:W-:Y:S01]  /*3b50*/  BSSY.RECONVERGENT B0, `(.L_x_646) ;  /* 0x0000913000007945 */ /* 0x000fe20003800200 */
[----:B------:R-:W-:Y:S01]  /*3b60*/  UIMAD UR6, UR41, UR6, UR18 ;  /* 0x00000006290672a4 */ /* 0x000fe2000f8e0212 */
[----:B------:R-:W5:Y:S01]  /*3b70*/  LDS.128 R112, [UR5+0x1f0] ;  /* 0x0001f005ff707984 */ /* 0x000f620008000c00 */
[----:B------:R-:W0:Y:S03]  /*3b80*/  LDCU UR21, c[0x0][0x410] ;  /* 0x00008200ff1577ac */ /* 0x000e260008000800 */
        /* <DEDUP_REMOVED lines=28> */
[----:B------:R-:W-:Y:S02]  /*3d50*/  IADD3 R250, PT, PT, R6, UR10, RZ ;  /* 0x0000000a06fa7c10 */ /* 0x000fe4000fffe0ff */
[----:B------:R-:W-:Y:S01]  /*3d60*/  MOV R7, R3 ;  /* 0x0000000300077202 */ /* 0x000fe20000000f00 */
[----:B------:R-:W3:Y:S03]  /*3d70*/  LDCU.64 UR22, c[0x0][0x420] ;  /* 0x00008400ff1677ac */ /* 0x000ee60008000a00 */
[----:B------:R-:W5:Y:S01]  /*3d80*/  I2F.RP R4, R7 ;  /* 0x0000000700047306 */ /* 0x000f620000209400 */
[----:B------:R-:W-:Y:S01]  /*3d90*/  UIADD3 UR7, UPT, UPT, UR19, 0x440, URZ ;  /* 0x0000044013077890 */ /* 0x000fe2000fffe0ff */
[----:B------:R-:W-:Y:S03]  /*3da0*/  STL [R1+0x25c], R7 ;  /* 0x00025c0701007387 */ /* 0x000fe60000100800 */
[----:B------:R-:W-:-:S03]  /*3db0*/  ULEA UR7, UR20, UR7, 0x18 ;  /* 0x0000000714077291 */ /* 0x000fc6000f8ec0ff */
[----:B-----5:R-:W5:Y:S01]  /*3dc0*/  MUFU.RCP R4, R4 ;  /* 0x0000000400047308 */ /* 0x020f620000001000 */
[----:B-1----:R-:W-:Y:S01]  /*3dd0*/  IMAD R0, R0, UR5, RZ ;  /* 0x0000000500007c24 */ /* 0x002fe2000f8e02ff */
[----:B--2---:R-:W-:Y:S01]  /*3de0*/  UIMAD UR5, UR18, UR24, UR44 ;  /* 0x00000018120572a4 */ /* 0x004fe2000f8e022c */
[----:B---3--:R-:W-:-:S03]  /*3df0*/  ISETP.NE.U32.AND P1, PT, RZ, UR22, PT ;  /* 0x00000016ff007c0c */ /* 0x008fc6000bf25070 */
[----:B------:R-:W-:Y:S01]  /*3e00*/  UIADD3 UR5, UPT, UPT, UR5, -0x1, URZ ;  /* 0xffffffff05057890 */ /* 0x000fe2000fffe0ff */
[----:B------:R-:W-:Y:S02]  /*3e10*/  SHF.R.S32.HI R251, RZ, 0x1f, R0 ;  /* 0x0000001ffffb7819 */ /* 0x000fe40000011400 */
[----:B------:R-:W-:Y:S02]  /*3e20*/  IADD3 R252, P0, P2, R0, UR22, R250 ;  /* 0x0000001600fc7c10 */ /* 0x000fe4000fa1e0fa */
[----:B------:R-:W-:Y:S02]  /*3e30*/  MOV R0, UR4 ;  /* 0x0000000400007c02 */ /* 0x000fe40008000f00 */
[----:B------:R-:W-:Y:S02]  /*3e40*/  ISETP.NE.AND.EX P1, PT, RZ, UR23, PT, P1 ;  /* 0x00000017ff007c0c */ /* 0x000fe4000bf25310 */
[----:B------:R-:W-:Y:S01]  /*3e50*/  IADD3.X R251, PT, PT, R251, UR23, RZ, P0, P2 ;  /* 0x00000017fbfb7c10 */ /* 0x000fe200087e44ff */
[----:B-----5:R-:W-:-:S04]  /*3e60*/  VIADD R4, R4, 0xffffffe ;  /* 0x0ffffffe04047836 */ /* 0x020fc80000000000 */
[----:B------:R1:W2:Y:S02]  /*3e70*/  F2I.FTZ.U32.TRUNC.NTZ R5, R4 ;  /* 0x0000000400057305 */ /* 0x0002a4000021f000 */
[----:B-1----:R-:W-:Y:S01]  /*3e80*/  IMAD.MOV.U32 R4, RZ, RZ, RZ ;  /* 0x000000ffff047224 */ /* 0x002fe200078e00ff */
[----:B--2---:R-:W-:-:S05]  /*3e90*/  IADD3 R3, PT, PT, RZ, -R5, RZ ;  /* 0x80000005ff037210 */ /* 0x004fca0007ffe0ff */
[----:B------:R-:W-:-:S04]  /*3ea0*/  IMAD R3, R3, R7, RZ ;  /* 0x0000000703037224 */ /* 0x000fc800078e02ff */
[----:B------:R-:W-:-:S05]  /*3eb0*/  IMAD.HI.U32 R3, R5, R3, R4 ;  /* 0x0000000305037227 */ /* 0x000fca00078e0004 */
[----:B------:R1:W-:Y:S02]  /*3ec0*/  STL [R1+0x264], R3 ;  /* 0x0002640301007387 */ /* 0x0003e40000100800 */
[----:B-1----:R-:W-:-:S04]  /*3ed0*/  IMAD.U32 R3, RZ, RZ, UR24 ;  /* 0x00000018ff037e24 */ /* 0x002fc8000f8e00ff */
[----:B------:R-:W-:Y:S01]  /*3ee0*/  IMAD R4, R3, UR5, R250 ;  /* 0x0000000503047c24 */ /* 0x000fe2000f8e02fa */
[----:B------:R-:W-:Y:S01]  /*3ef0*/  IADD3 R3, PT, PT, R0, UR10, RZ ;  /* 0x0000000a00037c10 */ /* 0x000fe2000fffe0ff */
[----:B------:R-:W-:Y:S01]  /*3f00*/  VIADD R250, R250, 0x1 ;  /* 0x00000001fafa7836 */ /* 0x000fe20000000000 */
[----:B------:R-:W-:Y:S02]  /*3f10*/  LEA R0, R6, UR7, 0x2 ;  /* 0x0000000706007c11 */ /* 0x000fe4000f8e10ff */
[----:B------:R1:W-:Y:S04]  /*3f20*/  STL [R1+0x250], R4 ;  /* 0x0002500401007387 */ /* 0x0003e80000100800 */
[----:B------:R1:W-:Y:S04]  /*3f30*/  STL [R1+0x254], R0 ;  /* 0x0002540001007387 */ /* 0x0003e80000100800 */
[----:B------:R1:W-:Y:S02]  /*3f40*/  STL [R1+0x260], R3 ;  /* 0x0002600301007387 */ /* 0x0003e40000100800 */
.L_x_714:
[----:B------:R-:W2:Y:S04]  /*3f50*/  LDL R5, [R1+0x264] ;  /* 0x0002640001057983 */ /* 0x000ea80000100800 */
[----:B------:R-:W3:Y:S01]  /*3f60*/  LDL R6, [R1+0x25c] ;  /* 0x00025c0001067983 */ /* 0x000ee20000100800 */
[----:B------:R-:W-:Y:S01]  /*3f70*/  VIADD R248, R250, 0xffffffff ;  /* 0xfffffffffaf87836 */ /* 0x000fe20000000000 */
[----:B-1---5:R-:W-:-:S04]  /*3f80*/  MOV R0, UR11 ;  /* 0x0000000b00007c02 */ /* 0x022fc80008000f00 */
[----:B------:R-:W-:Y:S02]  /*3f90*/  IABS R3, R248 ;  /* 0x000000f800037213 */ /* 0x000fe40000000000 */
[----:B------:R-:W-:-:S03]  /*3fa0*/  IABS R4, R0 ;  /* 0x0000000000047213 */ /* 0x000fc60000000000 */
[----:B--2---:R-:W-:-:S04]  /*3fb0*/  IMAD.HI.U32 R5, R5, R3, RZ ;  /* 0x0000000305057227 */ /* 0x004fc800078e00ff */
[----:B------:R-:W-:-:S04]  /*3fc0*/  IMAD.MOV R5, RZ, RZ, -R5 ;  /* 0x000000ffff057224 */ /* 0x000fc800078e0a05 */
[----:B------:R-:W-:Y:S02]  /*3fd0*/  IMAD R3, R4, R5, R3 ;  /* 0x0000000504037224 */ /* 0x000fe400078e0203 */
[----:B------:R-:W-:-:S03]  /*3fe0*/  @P1 IMAD.MOV.U32 R5, RZ, RZ, R251 ;  /* 0x000000ffff051224 */ /* 0x000fc600078e00fb */
[----:B---3--:R-:W-:-:S13]  /*3ff0*/  ISETP.GT.U32.AND P0, PT, R6, R3, PT ;  /* 0x000000030600720c */ /* 0x008fda0003f04070 */
[----:B------:R-:W-:-:S04]  /*4000*/  @!P0 IADD3 R3, PT, PT, R3, -R4, RZ ;  /* 0x8000000403038210 */ /* 0x000fc80007ffe0ff */
[----:B------:R-:W-:-:S13]  /*4010*/  ISETP.GT.U32.AND P0, PT, R6, R3, PT ;  /* 0x000000030600720c */ /* 0x000fda0003f04070 */
[----:B------:R-:W-:Y:S01]  /*4020*/  @!P0 IMAD.IADD R3, R3, 0x1, -R4 ;  /* 0x0000000103038824 */ /* 0x000fe200078e0a04 */
[----:B------:R-:W-:-:S06]  /*4030*/  @P1 MOV R4, R252 ;  /* 0x000000fc00041202 */ /* 0x000fcc0000000f00 */
[----:B------:R1:W2:Y:S01]  /*4040*/  @P1 LDG.E.U8 R4, desc[UR36][R4.64] ;  /* 0x0000002404041981 */ /* 0x0002a2000c1e1100 */
[----:B------:R-:W-:Y:S01]  /*4050*/  ISETP.GE.AND P0, PT, R248, RZ, PT ;  /* 0x000000fff800720c */ /* 0x000fe20003f06270 */
[----:B------:R-:W-:Y:S01]  /*4060*/  UIADD3 UR5, UPT, UPT, UR44, -0x1, URZ ;  /* 0xffffffff2c057890 */ /* 0x000fe2000fffe0ff */
[C---:B------:R-:W-:Y:S01]  /*4070*/  ISETP.NE.AND P2, PT, R0.reuse, RZ, PT ;  /* 0x000000ff0000720c */ /* 0x040fe20003f45270 */
[----:B------:R-:W-:Y:S01]  /*4080*/  BSSY.RECONVERGENT B1, `(.L_x_648) ;  /* 0x0000042000017945 */ /* 0x000fe20003800200 */
[----:B-1----:R-:W-:Y:S01]  /*4090*/  MOV R5, R3 ;  /* 0x0000000300057202 */ /* 0x002fe20000000f00 */
[----:B------:R-:W-:-:S08]  /*40a0*/  IMAD R3, R0, 0x90, RZ ;  /* 0x0000009000037824 */ /* 0x000fd000078e02ff */
[----:B------:R-:W-:Y:S01]  /*40b0*/  @!P0 IMAD.MOV R5, RZ, RZ, -R5 ;  /* 0x000000ffff058224 */ /* 0x000fe200078e0a05 */
[----:B------:R-:W-:Y:S02]  /*40c0*/  ISETP.GE.AND P0, PT, R248, UR5, PT ;  /* 0x00000005f8007c0c */ /* 0x000fe4000bf06270 */
[----:B------:R-:W-:Y:S02]  /*40d0*/  @!P2 LOP3.LUT R5, RZ, R0, RZ, 0x33, !PT ;  /* 0x00000000ff05a212 */ /* 0x000fe400078e33ff */
[----:B--2---:R-:W-:Y:S02]  /*40e0*/  ISETP.NE.AND P6, PT, R4, RZ, P1 ;  /* 0x000000ff0400720c */ /* 0x004fe40000fc5270 */
[----:B------:R-:W-:-:S07]  /*40f0*/  SHF.L.U32 R4, R5, 0x3, RZ ;  /* 0x0000000305047819 */ /* 0x000fce00000006ff */
[----:B------:R-:W-:Y:S05]  /*4100*/  @P0 BRA `(.L_x_649) ;  /* 0x0000000000e40947 */ /* 0x000fea0003800000 */
[----:B------:R-:W-:Y:S02]  /*4110*/  ISETP.GE.AND P2, PT, R4, R3, PT ;  /* 0x000000030400720c */ /* 0x000fe40003f46270 */
[----:B0-----:R-:W-:-:S11]  /*4120*/  CS2R R114, SRZ ;  /* 0x0000000000727805 */ /* 0x001fd6000001ff00 */
[----:B------:R-:W0:Y:S01]  /*4130*/  @!P2 LDC.64 R6, c[0x0][0x3b8] ;  /* 0x0000ee00ff06ab82 */ /* 0x000e220000000a00 */
[----:B------:R-:W-:-:S05]  /*4140*/  @!P2 IMAD R113, R0, UR6, RZ ;  /* 0x000000060071ac24 */ /* 0x000fca000f8e02ff */
[----:B------:R-:W-:-:S04]  /*4150*/  @!P2 IADD3 R112, P3, PT, R4, R113, RZ ;  /* 0x000000710470a210 */ /* 0x000fc80007f7e0ff */
[----:B------:R-:W-:Y:S02]  /*4160*/  @!P2 LEA.HI.X.SX32 R113, R113, RZ, 0x1, P3 ;  /* 0x000000ff7171a211 */ /* 0x000fe400018f0eff */
[----:B0-----:R-:W-:-:S04]  /*4170*/  @!P2 LEA R6, P3, R112, R6, 0x1 ;  /* 0x000000067006a211 */ /* 0x001fc800078608ff */
[----:B------:R-:W-:Y:S02]  /*4180*/  @!P2 LEA.HI.X R7, R112, R7, R113, 0x1, P3 ;  /* 0x000000077007a211 */ /* 0x000fe400018f0c71 */
[----:B------:R-:W-:-:S06]  /*4190*/  CS2R R112, SRZ ;  /* 0x0000000000707805 */ /* 0x000fcc000001ff00 */
[----:B------:R1:W5:Y:S01]  /*41a0*/  @!P2 LDG.E.128 R112, desc[UR36][R6.64] ;  /* 0x000000240670a981 */ /* 0x000362000c1e1d00 */
[----:B------:R-:W-:-:S09]  /*41b0*/  UISETP.NE.AND UP0, UPT, UR17, URZ, UPT ;  /* 0x000000ff1100728c */ /* 0x000fd2000bf05270 */
[----:B-1----:R-:W-:Y:S05]  /*41c0*/  BRA.U UP0, `(.L_x_649) ;  /* 0x0000000100b47547 */ /* 0x002fea000b800000 */
        /* <DEDUP_REMOVED lines=18> */
[----:B------:R-:W4:Y:S04]  /*42f0*/  @P3 LDG.E.128 R236, desc[UR36][R6.64] ;  /* 0x0000002406ec3981 */ /* 0x000f28000c1e1d00 */
[----:B------:R-:W4:Y:S04]  /*4300*/  LDL R6, [R1+0x48] ;  /* 0x0000480001067983 */ /* 0x000f280000100800 */
[----:B------:R-:W4:Y:S01]  /*4310*/  LDL R7, [R1+0x4c] ;  /* 0x00004c0001077983 */ /* 0x000f220000100800 */
[----:B---3-5:R-:W-:-:S03]  /*4320*/  HFMA2 R113, R113, 1, 1, R0 ;  /* 0x3c003c0071717831 */ /* 0x028fc60000000000 */
[----:B------:R1:W5:Y:S01]  /*4330*/  LDL.LU R0, [R1+0x268] ;  /* 0x0002680001007983 */ /* 0x0003620000300800 */
[----:B------:R-:W-:Y:S02]  /*4340*/  PLOP3.LUT P3, PT, PT, PT, UP0, 0x80, 0x8 ;  /* 0x000000000008781c */ /* 0x000fe40003f6f008 */
[----:B------:R-:W-:Y:S02]  /*4350*/  PLOP3.LUT P5, PT, PT, PT, UP0, 0x80, 0x8 ;  /* 0x000000000008781c */ /* 0x000fe40003faf008 */
[----:B------:R-:W-:Y:S01]  /*4360*/  PLOP3.LUT P4, PT, PT, PT, UP0, 0x80, 0x8 ;  /* 0x000000000008781c */ /* 0x000fe20003f8f008 */
[----:B--2---:R-:W-:-:S08]  /*4370*/  HFMA2 R112, R112, 1, 1, R249 ;  /* 0x3c003c0070707831 */ /* 0x004fd000000000f9 */
[----:B----4-:R-:W-:Y:S01]  /*4380*/  @P3 HMUL2 R113, R113, R237 ;  /* 0x000000ed71713232 */ /* 0x010fe20000000000 */
[----:B------:R-:W-:Y:S01]  /*4390*/  PLOP3.LUT P3, PT, PT, PT, UP0, 0x80, 0x8 ;  /* 0x000000000008781c */ /* 0x000fe20003f6f008 */
[----:B------:R-:W-:Y:S02]  /*43a0*/  @P5 HFMA2 R112, R112, R236, -RZ ;  /* 0x000000ec70705231 */ /* 0x000fe400001000ff */
[----:B------:R-:W-:Y:S02]  /*43b0*/  HADD2 R114, R114, R6 ;  /* 0x0000000672727230 */ /* 0x000fe40000000000 */
[----:B------:R-:W-:-:S08]  /*43c0*/  HADD2 R115, R115, R7 ;  /* 0x0000000773737230 */ /* 0x000fd00000000000 */
[----:B------:R-:W-:Y:S02]  /*43d0*/  @P3 HFMA2 R114, R114, R238, -RZ ;  /* 0x000000ee72723231 */ /* 0x000fe400001000ff */
[----:B------:R-:W-:Y:S01]  /*43e0*/  @P4 HMUL2 R115, R115, R239 ;  /* 0x000000ef73734232 */ /* 0x000fe20000000000 */
        /* <DEDUP_REMOVED lines=11> */
.L_x_649:
[----:B------:R-:W-:Y:S05]  /*44a0*/  BSYNC.RECONVERGENT B1 ;  /* 0x0000000000017941 */ /* 0x000fea0003800200 */
.L_x_648:
[----:B------:R-:W-:Y:S01]  /*44b0*/  BSSY.RECONVERGENT B1, `(.L_x_650) ;  /* 0x000007c000017945 */ /* 0x000fe20003800200 */
[----:B-----5:R-:W-:-:S03]  /*44c0*/  IMAD.IADD R5, R5, 0x1, R0 ;  /* 0x0000000105057824 */ /* 0x020fc600078e0200 */
[----:B------:R-:W-:Y:S05]  /*44d0*/  @P0 BRA `(.L_x_651) ;  /* 0x0000000400e40947 */ /* 0x000fea0003800000 */
[----:B-1----:R-:W-:Y:S02]  /*44e0*/  SHF.L.U32 R6, R5, 0x3, RZ ;  /* 0x0000000305067819 */ /* 0x002fe400000006ff */
[----:B0-----:R-:W-:Y:S02]  /*44f0*/  CS2R R118, SRZ ;  /* 0x0000000000767805 */ /* 0x001fe4000001ff00 */
[----:B------:R-:W-:Y:S02]  /*4500*/  CS2R R116, SRZ ;  /* 0x0000000000747805 */ /* 0x000fe4000001ff00 */
[----:B------:R-:W-:-:S13]  /*4510*/  ISETP.GE.AND P2, PT, R6, R3, PT ;  /* 0x000000030600720c */ /* 0x000fda0003f46270 */
[----:B------:R-:W0:Y:S01]  /*4520*/  @!P2 LDC.64 R8, c[0x0][0x3b8] ;  /* 0x0000ee00ff08ab82 */ /* 0x000e220000000a00 */
[----:B------:R-:W-:Y:S01]  /*4530*/  @!P2 IMAD R10, R0, UR6, RZ ;  /* 0x00000006000aac24 */ /* 0x000fe2000f8e02ff */
[----:B------:R-:W-:-:S04]  /*4540*/  @!P2 SHF.R.S32.HI R11, RZ, 0x1f, R6 ;  /* 0x0000001fff0ba819 */ /* 0x000fc80000011406 */
[----:B------:R-:W-:-:S04]  /*4550*/  @!P2 IADD3 R7, P3, PT, R10, R6, RZ ;  /* 0x000000060a07a210 */ /* 0x000fc80007f7e0ff */
[----:B------:R-:W-:Y:S02]  /*4560*/  @!P2 LEA.HI.X.SX32 R10, R10, R11, 0x1, P3 ;  /* 0x0000000b0a0aa211 */ /* 0x000fe400018f0eff */
[----:B0-----:R-:W-:-:S04]  /*4570*/  @!P2 LEA R8, P3, R7, R8, 0x1 ;  /* 0x000000080708a211 */ /* 0x001fc800078608ff */
[----:B------:R-:W-:-:S05]  /*4580*/  @!P2 LEA.HI.X R9, R7, R9, R10, 0x1, P3 ;  /* 0x000000090709a211 */ /* 0x000fca00018f0c0a */
[----:B------:R0:W5:Y:S01]  /*4590*/  @!P2 LDG.E.128 R116, desc[UR36][R8.64] ;  /* 0x000000240874a981 */ /* 0x000162000c1e1d00 */
[----:B------:R-:W-:-:S09]  /*45a0*/  UISETP.NE.AND UP0, UPT, UR17, URZ, UPT ;  /* 0x000000ff1100728c */ /* 0x000fd2000bf05270 */
[----:B0-----:R-:W-:Y:S05]  /*45b0*/  BRA.U UP0, `(.L_x_652) ;  /* 0x0000000100b87547 */ /* 0x001fea000b800000 */
[----:B------:R-:W-:Y:S01]  /*45c0*/  ISETP.NE.AND P4, PT, R2, RZ, PT ;  /* 0x000000ff0200720c */ /* 0x000fe20003f85270 */
[----:B------:R-:W2:Y:S04]  /*45d0*/  LDL R239, [R1+0x34] ;  /* 0x0000340001ef7983 */ /* 0x000ea80000100800 */
[----:B------:R-:W3:Y:S04]  /*45e0*/  LDL R236, [R1+0x30] ;  /* 0x0000300001ec7983 */ /* 0x000ee80000100800 */
        /* <DEDUP_REMOVED lines=42> */
.L_x_653:
[----:B------:R-:W-:Y:S05]  /*4890*/  BSYNC.RECONVERGENT B2 ;  /* 0x0000000000027941 */ /* 0x000fea0003800200 */
.L_x_652:
[----:B0-----:R-:W-:-:S05]  /*48a0*/  IMAD R6, R0, 0x10, R4 ;  /* 0x0000001000067824 */ /* 0x001fca00078e0204 */
[----:B------:R-:W-:-:S13]  /*48b0*/  ISETP.GE.AND P2, PT, R6, R3, PT ;  /* 0x000000030600720c */ /* 0x000fda0003f46270 */
[----:B------:R-:W0:Y:S01]  /*48c0*/  @!P2 LDC.64 R8, c[0x0][0x3b8] ;  /* 0x0000ee00ff08ab82 */ /* 0x000e220000000a00 */
[----:B------:R-:W-:Y:S01]  /*48d0*/  @!P2 IMAD R10, R0, UR6, RZ ;  /* 0x00000006000aac24 */ /* 0x000fe2000f8e02ff */
[----:B------:R-:W-:-:S04]  /*48e0*/  @!P2 SHF.R.S32.HI R11, RZ, 0x1f, R6 ;  /* 0x0000001fff0ba819 */ /* 0x000fc80000011406 */
[----:B------:R-:W-:-:S04]  /*48f0*/  @!P2 IADD3 R7, P3, PT, R10, R6, RZ ;  /* 0x000000060a07a210 */ /* 0x000fc80007f7e0ff */
[----:B------:R-:W-:Y:S02]  /*4900*/  @!P2 LEA.HI.X.SX32 R10, R10, R11, 0x1, P3 ;  /* 0x0000000b0a0aa211 */ /* 0x000fe400018f0eff */
[----:B0-----:R-:W-:-:S04]  /*4910*/  @!P2 LEA R236, P3, R7, R8, 0x1 ;  /* 0x0000000807eca211 */ /* 0x001fc800078608ff */
[----:B------:R-:W-:Y:S02]  /*4920*/  @!P2 LEA.HI.X R237, R7, R9, R10, 0x1, P3 ;  /* 0x0000000907eda211 */ /* 0x000fe400018f0c0a */
[----:B------:R-:W-:Y:S02]  /*4930*/  CS2R R10, SRZ ;  /* 0x00000000000a7805 */ /* 0x000fe4000001ff00 */
[----:B------:R-:W-:-:S06]  /*4940*/  CS2R R8, SRZ ;  /* 0x0000000000087805 */ /* 0x000fcc000001ff00 */
[----:B------:R2:W5:Y:S01]  /*4950*/  @!P2 LDG.E.128 R8, desc[UR36][R236.64] ;  /* 0x00000024ec08a981 */ /* 0x000562000c1e1d00 */
[----:B------:R-:W-:-:S09]  /*4960*/  UISETP.NE.AND UP0, UPT, UR17, URZ, UPT ;  /* 0x000000ff1100728c */ /* 0x000fd2000bf05270 */
[----:B--2---:R-:W-:Y:S05]  /*4970*/  BRA.U UP0, `(.L_x_651) ;  /* 0x0000000100bc7547 */ /* 0x004fea000b800000 */
[----:B------:R-:W-:Y:S01]  /*4980*/  ISETP.NE.AND P4, PT, R2, RZ, PT ;  /* 0x000000ff0200720c */ /* 0x000fe20003f85270 */
[----:B------:R0:W-:Y:S04]  /*4990*/  STL [R1+0x268], R0 ;  /* 0x0002680001007387 */ /* 0x0001e80000100800 */
[----:B------:R-:W2:Y:S04]  /*49a0*/  LDL R249, [R1+0x20] ;  /* 0x0000200001f97983 */ /* 0x000ea80000100800 */
[----:B0-----:R-:W3:Y:S04]  /*49b0*/  LDL R0, [R1+0x24] ;  /* 0x0000240001007983 */ /* 0x001ee80000100800 */
[----:B------:R-:W-:Y:S01]  /*49c0*/  VOTEU.ANY UP0, P4 ;  /* 0x0000000000ff7886 */ /* 0x000fe20002000100 */
[----:B------:R-:W-:-:S02]  /*49d0*/  PLOP3.LUT P2, PT, PT, PT, UP0, 0x80, 0x8 ;  /* 0x000000000008781c */ /* 0x000fc40003f4f008 */
[----:B------:R-:W-:-:S11]  /*49e0*/  PLOP3.LUT P3, PT, PT, PT, UP0, 0x80, 0x8 ;  /* 0x000000000008781c */ /* 0x000fd60003f6f008 */
[----:B------:R-:W0:Y:S02]  /*49f0*/  @P2 S2R R7, SR_CTAID.X ;  /* 0x0000000000072919 */ /* 0x000e240000002500 */
[----:B------:R-:W0:Y:S01]  /*4a00*/  @P3 LDC R236, c[0x0][0x3f8] ;  /* 0x0000fe00ffec3b82 */ /* 0x000e220000000800 */
[----:B------:R-:W-:Y:S02]  /*4a10*/  PLOP3.LUT P2, PT, PT, PT, UP0, 0x80, 0x8 ;  /* 0x000000000008781c */ /* 0x000fe40003f4f008 */
[----:B------:R-:W-:Y:S02]  /*4a20*/  PLOP3.LUT P3, PT, PT, PT, UP0, 0x80, 0x8 ;  /* 0x000000000008781c */ /* 0x000fe40003f6f008 */
[----:B------:R-:W-:-:S09]  /*4a30*/  PLOP3.LUT P4, PT, PT, PT, UP0, 0x80, 0x8 ;  /* 0x000000000008781c */ /* 0x000fd20003f8f008 */
[----:B0-----:R-:W-:Y:S02]  /*4a40*/  @P2 IMAD R7, R236, UR38, R7 ;  /* 0x00000026ec072c24 */ /* 0x001fe4000f8e0207 */
[----:B------:R-:W0:Y:S01]  /*4a50*/  @P3 LDC.64 R236, c[0x0][0x450] ;  /* 0x00011400ffec3b82 */ /* 0x000e220000000a00 */
[----:B------:R-:W-:Y:S02]  /*4a60*/  PLOP3.LUT P2, PT, PT, PT, UP0, 0x80, 0x8 ;  /* 0x000000000008781c */ /* 0x000fe40003f4f008 */
[----:B------:R-:W-:-:S11]  /*4a70*/  PLOP3.LUT P3, PT, PT, PT, UP0, 0x80, 0x8 ;  /* 0x000000000008781c */ /* 0x000fd60003f6f008 */
[----:B------:R-:W-:-:S04]  /*4a80*/  @P2 IMAD R7, R7, 0x90, RZ ;  /* 0x0000009007072824 */ /* 0x000fc800078e02ff */
[----:B0-----:R-:W-:Y:S01]  /*4a90*/  @P3 IMAD.WIDE R236, R7, 0x2, R236 ;  /* 0x0000000207ec3825 */ /* 0x001fe200078e02ec */
[----:B------:R-:W-:Y:S01]  /*4aa0*/  PLOP3.LUT P2, PT, PT, PT, UP0, 0x80, 0x8 ;  /* 0x000000000008781c */ /* 0x000fe20003f4f008 */
[----:B------:R-:W4:Y:S04]  /*4ab0*/  LDL R7, [R1+0x2c] ;  /* 0x00002c0001077983 */ /* 0x000f280000100800 */
[----:B------:R-:W2:Y:S01]  /*4ac0*/  @P4 LDG.E.128 R236, desc[UR36][R236.64+0x20] ;  /* 0x00002024ecec4981 */ /* 0x000ea2000c1e1d00 */
[----:B---3-5:R-:W-:-:S03]  /*4ad0*/  HADD2 R9, R9, R0 ;  /* 0x0000000009097230 */ /* 0x028fc60000000000 */
[----:B------:R3:W5:Y:S04]  /*4ae0*/  LDL.LU R0, [R1+0x268] ;  /* 0x0002680001007983 */ /* 0x0007680000300800 */
[----:B--2---:R-:W-:Y:S02]  /*4af0*/  @P2 HMUL2 R9, R9, R237 ;  /* 0x000000ed09092232 */ /* 0x004fe40000000000 */
[----:B------:R-:W2:Y:S01]  /*4b00*/  LDL R237, [R1+0x28] ;  /* 0x0000280001ed7983 */ /* 0x000ea20000100800 */
[----:B------:R-:W-:Y:S02]  /*4b10*/  PLOP3.LUT P4, PT, PT, PT, UP0, 0x80, 0x8 ;  /* 0x000000000008781c */ /* 0x000fe40003f8f008 */
[----:B------:R-:W-:Y:S02]  /*4b20*/  PLOP3.LUT P3, PT, PT, PT, UP0, 0x80, 0x8 ;  /* 0x000000000008781c */ /* 0x000fe40003f6f008 */
[----:B------:R-:W-:Y:S01]  /*4b30*/  PLOP3.LUT P2, PT, PT, PT, UP0, 0x80, 0x8 ;  /* 0x000000000008781c */ /* 0x000fe20003f4f008 */
[----:B------:R-:W-:-:S02]  /*4b40*/  HFMA2 R8, R8, 1, 1, R249 ;  /* 0x3c003c0008087831 */ /* 0x000fc400000000f9 */
[----:B----4-:R-:W-:-:S08]  /*4b50*/  HADD2 R11, R11, R7 ;  /* 0x000000070b0b7230 */ /* 0x010fd00000000000 */
[----:B------:R-:W-:Y:S02]  /*4b60*/  @P3 HFMA2 R8, R8, R236, -RZ ;  /* 0x000000ec08083231 */ /* 0x000fe400001000ff */
[----:B------:R-:W-:Y:S02]  /*4b70*/  @P2 HMUL2 R11, R11, R239 ;  /* 0x000000ef0b0b2232 */ /* 0x000fe40000000000 */
[----:B--2---:R-:W-:-:S04]  /*4b80*/  HFMA2 R10, R10, 1, 1, R237 ;  /* 0x3c003c000a0a7831 */ /* 0x004fc800000000ed */
[----:B------:R-:W-:Y:S01]  /*4b90*/  @P4 HMUL2 R10, R10, R238 ;  /* 0x000000ee0a0a4232 */ /* 0x000fe20000000000 */
[----:B------:R-:W-:-:S13]  /*4ba0*/  ISETP.GE.AND P4, PT, R6, R3, PT ;  /* 0x000000030600720c */ /* 0x000fda0003f86270 */
        /* <DEDUP_REMOVED lines=12> */
.L_x_651:
[----:B------:R-:W-:Y:S05]  /*4c70*/  BSYNC.RECONVERGENT B1 ;  /* 0x0000000000017941 */ /* 0x000fea0003800200 */
.L_x_650:
[----:B------:R-:W-:Y:S04]  /*4c80*/  BSSY.RECONVERGENT B1, `(.L_x_654) ;  /* 0x0000080000017945 */ /* 0x000fe80003800200 */
[----:B------:R-:W-:Y:S05]  /*4c90*/  @P0 BRA `(.L_x_655) ;  /* 0x0000000400f80947 */ /* 0x000fea0003800000 */
[----:B-12--5:R-:W-:-:S05]  /*4ca0*/  LEA R6, R0, R5, 0x1 ;  /* 0x0000000500067211 */ /* 0x026fca00078e08ff */
[----:B------:R-:W-:-:S05]  /*4cb0*/  IMAD.SHL.U32 R6, R6, 0x8, RZ ;  /* 0x0000000806067824 */ /* 0x000fca00078e00ff */
[----:B------:R-:W-:-:S13]  /*4cc0*/  ISETP.GE.AND P2, PT, R6, R3, PT ;  /* 0x000000030600720c */ /* 0x000fda0003f46270 */
[----:B------:R-:W1:Y:S01]  /*4cd0*/  @!P2 LDC.64 R120, c[0x0][0x3b8] ;  /* 0x0000ee00ff78ab82 */ /* 0x000e620000000a00 */
[----:B------:R-:W-:Y:S01]  /*4ce0*/  @!P2 IMAD R122, R0, UR6, RZ ;  /* 0x00000006007aac24 */ /* 0x000fe2000f8e02ff */
[----:B------:R-:W-:-:S04]  /*4cf0*/  @!P2 SHF.R.S32.HI R123, RZ, 0x1f, R6 ;  /* 0x0000001fff7ba819 */ /* 0x000fc80000011406 */
[----:B------:R-:W-:-:S04]  /*4d00*/  @!P2 IADD3 R7, P3, PT, R122, R6, RZ ;  /* 0x000000067a07a210 */ /* 0x000fc80007f7e0ff */
[----:B------:R-:W-:Y:S02]  /*4d10*/  @!P2 LEA.HI.X.SX32 R122, R122, R123, 0x1, P3 ;  /* 0x0000007b7a7aa211 */ /* 0x000fe400018f0eff */
[----:B-1----:R-:W-:-:S04]  /*4d20*/  @!P2 LEA R236, P3, R7, R120, 0x1 ;  /* 0x0000007807eca211 */ /* 0x002fc800078608ff */
[----:B------:R-:W-:Y:S02]  /*4d30*/  @!P2 LEA.HI.X R237, R7, R121, R122, 0x1, P3 ;  /* 0x0000007907eda211 */ /* 0x000fe400018f0c7a */
[----:B------:R-:W-:Y:S02]  /*4d40*/  CS2R R122, SRZ ;  /* 0x00000000007a7805 */ /* 0x000fe4000001ff00 */
[----:B------:R-:W-:-:S06]  /*4d50*/  CS2R R120, SRZ ;  /* 0x0000000000787805 */ /* 0x000fcc000001ff00 */
[----:B------:R1:W5:Y:S01]  /*4d60*/  @!P2 LDG.E.128 R120, desc[UR36][R236.64] ;  /* 0x00000024ec78a981 */ /* 0x000362000c1e1d00 */
[----:B------:R-:W-:-:S09]  /*4d70*/  UISETP.NE.AND UP0, UPT, UR17, URZ, UPT ;  /* 0x000000ff1100728c */ /* 0x000fd2000bf05270 */
[----:B-1----:R-:W-:Y:S05]  /*4d80*/  BRA.U UP0, `(.L_x_656) ;  /* 0x0000000100c47547 */ /* 0x002fea000b800000 */
[----:B------:R-:W-:Y:S01]  /*4d90*/  ISETP.NE.AND P4, PT, R2, RZ, PT ;  /* 0x000000ff0200720c */ /* 0x000fe20003f85270 */
[----:B------:R1:W-:Y:S04]  /*4da0*/  STL [R1+0x268], R0 ;  /* 0x0002680001007387 */ /* 0x0003e80000100800 */
[----:B------:R-:W2:Y:S04]  /*4db0*/  LDL R249, [R1+0x10] ;  /* 0x0000100001f97983 */ /* 0x000ea80000100800 */
[----:B-1----:R-:W3:Y:S04]  /*4dc0*/  LDL R0, [R1+0x14] ;  /* 0x0000140001007983 */ /* 0x002ee80000100800 */
[----:B------:R-:W-:Y:S01]  /*4dd0*/  VOTEU.ANY UP0, P4 ;  /* 0x0000000000ff7886 */ /* 0x000fe20002000100 */
[----:B------:R-:W-:-:S02]  /*4de0*/  PLOP3.LUT P2, PT, PT, PT, UP0, 0x80, 0x8 ;  /* 0x000000000008781c */ /* 0x000fc40003f4f008 */
[----:B------:R-:W-:-:S11]  /*4df0*/  PLOP3.LUT P3, PT, PT, PT, UP0, 0x80, 0x8 ;  /* 0x000000000008781c */ /* 0x000fd60003f6f008 */
[----:B------:R-:W1:Y:S02]  /*4e00*/  @P2 S2R R7, SR_CTAID.X ;  /* 0x0000000000072919 */ /* 0x000e640000002500 */
[----:B------:R-:W1:Y:S01]  /*4e10*/  @P3 LDC R236, c[0x0][0x3f8] ;  /* 0x0000fe00ffec3b82 */ /* 0x000e620000000800 */
[----:B------:R-:W-:Y:S02]  /*4e20*/  PLOP3.LUT P2, PT, PT, PT, UP0, 0x80, 0x8 ;  /* 0x000000000008781c */ /* 0x000fe40003f4f008 */
[----:B------:R-:W-:Y:S02]  /*4e30*/  PLOP3.LUT P3, PT, PT, PT, UP0, 0x80, 0x8 ;  /* 0x000000000008781c */ /* 0x000fe40003f6f008 */
[----:B------:R-:W-:-:S09]  /*4e40*/  PLOP3.LUT P4, PT, PT, PT, UP0, 0x80, 0x8 ;  /* 0x000000000008781c */ /* 0x000fd20003f8f008 */
[----:B-1----:R-:W-:Y:S02]  /*4e50*/  @P2 IMAD R7, R236, UR38, R7 ;  /* 0x00000026ec072c24 */ /* 0x002fe4000f8e0207 */
[----:B------:R-:W1:Y:S01]  /*4e60*/  @P3 LDC.64 R236, c[0x0][0x450] ;  /* 0x00011400ffec3b82 */ /* 0x000e620000000a00 */
[----:B------:R-:W-:Y:S02]  /*4e70*/  PLOP3.LUT P2, PT, PT, PT, UP0, 0x80, 0x8 ;  /* 0x000000000008781c */ /* 0x000fe40003f4f008 */
[----:B------:R-:W-:-:S11]  /*4e80*/  PLOP3.LUT P3, PT, PT, PT, UP0, 0x80, 0x8 ;  /* 0x000000000008781c */ /* 0x000fd60003f6f008 */
[----:B------:R-:W-:-:S04]  /*4e90*/  @P2 IMAD R7, R7, 0x90, RZ ;  /* 0x0000009007072824 */ /* 0x000fc800078e02ff */
[----:B-1----:R-:W-:Y:S01]  /*4ea0*/  @P3 IMAD.WIDE R236, R7, 0x2, R236 ;  /* 0x0000000207ec3825 */ /* 0x002fe200078e02ec */
        /* <DEDUP_REMOVED lines=11> */
[----:B----4-:R-:W-:Y:S01]  /*4f60*/  HADD2 R123, R123, R7 ;  /* 0x000000077b7b7230 */ /* 0x010fe20000000000 */
[----:B------:R-:W-:Y:S07]  /*4f70*/  BSSY.RECONVERGENT B2, `(.L_x_656) ;  /* 0x0000012000027945 */ /* 0x000fee0003800200 */
[----:B------:R-:W-:Y:S02]  /*4f80*/  @P3 HFMA2 R120, R120, R236, -RZ ;  /* 0x000000ec78783231 */ /* 0x000fe400001000ff */
[----:B------:R-:W-:-:S02]  /*4f90*/  @P2 HMUL2 R123, R123, R239 ;  /* 0x000000ef7b7b2232 */ /* 0x000fc40000000000 */
[----:B--2---:R-:W-:-:S04]  /*4fa0*/  HFMA2 R122, R122, 1, 1, R237 ;  /* 0x3c003c007a7a7831 */ /* 0x004fc800000000ed */
[----:B------:R-:W-:Y:S01]  /*4fb0*/  @P4 HMUL2 R122, R122, R238 ;  /* 0x000000ee7a7a4232 */ /* 0x000fe20000000000 */
[----:B------:R-:W-:-:S13]  /*4fc0*/  ISETP.GE.AND P4, PT, R6, R3, PT ;  /* 0x000000030600720c */ /* 0x000fda0003f86270 */
[----:B-1----:R-:W-:Y:S05]  /*4fd0*/  @P4 BRA `(.L_x_657) ;  /* 0x00000000002c4947 */ /* 0x002fea0003800000 */
[----:B------:R-:W-:Y:S01]  /*4fe0*/  S2UR UR5, SR_CTAID.Y ;  /* 0x00000000000579c3 */ /* 0x000fe20000002600 */
[----:B------:R-:W-:-:S07]  /*4ff0*/  SHF.R.S32.HI R237, RZ, 0x1f, R6 ;  /* 0x0000001fffed7819 */ /* 0x000fce0000011406 */
[----:B------:R-:W1:Y:S02]  /*5000*/  S2UR UR7, SR_CTAID.X ;  /* 0x00000000000779c3 */ /* 0x000e640000002500 */
[----:B-1----:R-:W-:-:S06]  /*5010*/  UIMAD UR5, UR5, UR16, UR7 ;  /* 0x00000010050572a4 */ /* 0x002fcc000f8e0207 */
[----:B-----5:R-:W-:-:S04]  /*5020*/  IMAD R7, R0, UR5, RZ ;  /* 0x0000000500077c24 */ /* 0x020fc8000f8e02ff */
[----:B------:R-:W-:-:S05]  /*5030*/  IMAD R236, R7, 0x90, RZ ;  /* 0x0000009007ec7824 */ /* 0x000fca00078e02ff */
[----:B------:R-:W-:-:S04]  /*5040*/  IADD3 R7, P2, PT, R236, R6, RZ ;  /* 0x00000006ec077210 */ /* 0x000fc80007f5e0ff */
[----:B------:R-:W-:Y:S02]  /*5050*/  LEA.HI.X.SX32 R237, R236, R237, 0x1, P2 ;  /* 0x000000edeced7211 */ /* 0x000fe400010f0eff */
[----:B------:R-:W-:-:S04]  /*5060*/  LEA R6, P2, R7, UR8, 0x1 ;  /* 0x0000000807067c11 */ /* 0x000fc8000f8408ff */
[----:B------:R-:W-:-:S05]  /*5070*/  LEA.HI.X R7, R7, UR9, R237, 0x1, P2 ;  /* 0x0000000907077c11 */ /* 0x000fca00090f0ced */
[----:B------:R1:W-:Y:S04]  /*5080*/  STG.E.128 desc[UR36][R6.64], R120 ;  /* 0x0000007806007986 */ /* 0x0003e8000c101d24 */
.L_x_657:
[----:B------:R-:W-:Y:S05]  /*5090*/  BSYNC.RECONVERGENT B2 ;  /* 0x0000000000027941 */ /* 0x000fea0003800200 */
.L_x_656:
[----:B------:R-:W-:Y:S05]  /*50a0*/  @P0 BRA `(.L_x_655) ;  /* 0x0000000000f40947 */ /* 0x000fea0003800000 */
[----:B-1---5:R-:W-:-:S04]  /*50b0*/  LEA R6, R0, R4, 0x5 ;  /* 0x0000000400067211 */ /* 0x022fc800078e28ff */
        /* <DEDUP_REMOVED lines=12> */
[----:B---3--:R-:W-:Y:S05]  /*5180*/  BRA.U UP0, `(.L_x_655) ;  /* 0x0000000100bc7547 */ /* 0x008fea000b800000 */
[----:B------:R-:W-:Y:S01]  /*5190*/  ISETP.NE.AND P4, PT, R2, RZ, PT ;  /* 0x000000ff0200720c */ /* 0x000fe20003f85270 */
[----:B------:R1:W-:Y:S04]  /*51a0*/  STL [R1+0x268], R0 ;  /* 0x0002680001007387 */ /* 0x0003e80000100800 */
[----:B------:R-:W2:Y:S04]  /*51b0*/  LDL R249, [R1] ;  /* 0x0000000001f97983 */ /* 0x000ea80000100800 */
        /* <DEDUP_REMOVED lines=44> */
.L_x_655:
[----:B------:R-:W-:Y:S05]  /*5480*/  BSYNC.RECONVERGENT B1 ;  /* 0x0000000000017941 */ /* 0x000fea0003800200 */
.L_x_654:
[----:B------:R-:W-:Y:S01]  /*5490*/  BSSY.RECONVERGENT B1, `(.L_x_658) ;  /* 0x0000039000017945 */ /* 0x000fe20003800200 */
[----:B-----5:R-:W-:-:S03]  /*54a0*/  IMAD R5, R0, 0x4, R5 ;  /* 0x0000000400057824 */ /* 0x020fc600078e0205 */
[----:B------:R-:W-:Y:S05]  /*54b0*/  @P0 BRA `(.L_x_659) ;  /* 0x0000000000d80947 */ /* 0x000fea0003800000 */
[----:B------:R-:W-:-:S04]  /*54c0*/  SHF.L.U32 R249, R5, 0x3, RZ ;  /* 0x0000000305f97819 */ /* 0x000fc800000006ff */
[----:B------:R-:W-:-:S13]  /*54d0*/  ISETP.GE.AND P2, PT, R249, R3, PT ;  /* 0x00000003f900720c */ /* 0x000fda0003f46270 */
[----:B-123--:R-:W1:Y:S01]  /*54e0*/  @!P2 LDC.64 R6, c[0x0][0x3b8] ;  /* 0x0000ee00ff06ab82 */ /* 0x00ee620000000a00 */
[----:B------:R-:W-:Y:S01]  /*54f0*/  @!P2 IMAD R129, R0, UR6, RZ ;  /* 0x000000060081ac24 */ /* 0x000fe2000f8e02ff */
[----:B------:R-:W-:-:S04]  /*5500*/  @!P2 SHF.R.S32.HI R130, RZ, 0x1f, R249 ;  /* 0x0000001fff82a819 */ /* 0x000fc800000114f9 */
[----:B------:R-:W-:-:S04]  /*5510*/  @!P2 IADD3 R128, P3, PT, R129, R249, RZ ;  /* 0x000000f98180a210 */ /* 0x000fc80007f7e0ff */
[----:B------:R-:W-:Y:S02]  /*5520*/  @!P2 LEA.HI.X.SX32 R129, R129, R130, 0x1, P3 ;  /* 0x000000828181a211 */ /* 0x000fe400018f0eff */
[----:B------:R-:W-:Y:S02]  /*5530*/  CS2R R130, SRZ ;  /* 0x0000000000827805 */ /* 0x000fe4000001ff00 */
[----:B-1----:R-:W-:-:S04]  /*5540*/  @!P2 LEA R6, P3, R128, R6, 0x1 ;  /* 0x000000068006a211 */ /* 0x002fc800078608ff */
[----:B------:R-:W-:Y:S02]  /*5550*/  @!P2 LEA.HI.X R7, R128, R7, R129, 0x1, P3 ;  /* 0x000000078007a211 */ /* 0x000fe400018f0c81 */
[----:B------:R-:W-:-:S06]  /*5560*/  CS2R R128, SRZ ;  /* 0x0000000000807805 */ /* 0x000fcc000001ff00 */
[----:B------:R1:W5:Y:S01]  /*5570*/  @!P2 LDG.E.128 R128, desc[UR36][R6.64] ;  /* 0x000000240680a981 */ /* 0x000362000c1e1d00 */
[----:B------:R-:W-:-:S09]  /*5580*/  UISETP.NE.AND UP0, UPT, UR17, URZ, UPT ;  /* 0x000000ff1100728c */ /* 0x000fd2000bf05270 */
[----:B-1----:R-:W-:Y:S05]  /*5590*/  BRA.U UP0, `(.L_x_659) ;  /* 0x0000000100a07547 */ /* 0x002fea000b800000 */
[----:B------:R-:W-:-:S13]  /*55a0*/  ISETP.NE.AND P4, PT, R2, RZ, PT ;  /* 0x000000ff0200720c */ /* 0x000fda0003f85270 */
[----:B------:R-:W-:Y:S01]  /*55b0*/  VOTEU.ANY UP0, P4 ;  /* 0x0000000000ff7886 */ /* 0x000fe20002000100 */
[----:B------:R-:W-:Y:S02]  /*55c0*/  PLOP3.LUT P3, PT, PT, PT, UP0, 0x80, 0x8 ;  /* 0x000000000008781c */ /* 0x000fe40003f6f008 */
[----:B------:R-:W-:-:S11]  /*55d0*/  PLOP3.LUT P4, PT, PT, PT, UP0, 0x80, 0x8 ;  /* 0x000000000008781c */ /* 0x000fd60003f8f008 */
[----:B------:R-:W1:Y:S01]  /*55e0*/  @P3 S2R R6, SR_CTAID.X ;  /* 0x0000000000063919 */ /* 0x000e620000002500 */
[----:B------:R-:W-:Y:S01]  /*55f0*/  PLOP3.LUT P3, PT, PT, PT, UP0, 0x80, 0x8 ;  /* 0x000000000008781c */ /* 0x000fe20003f6f008 */
[----:B------:R-:W1:Y:S01]  /*5600*/  @P4 LDC R7, c[0x0][0x3f8] ;  /* 0x0000fe00ff074b82 */ /* 0x000e620000000800 */
[----:B------:R-:W-:-:S11]  /*5610*/  PLOP3.LUT P4, PT, PT, PT, UP0, 0x80, 0x8 ;  /* 0x000000000008781c */ /* 0x000fd60003f8f008 */
[----:B-1----:R-:W-:Y:S01]  /*5620*/  @P3 IMAD R236, R7, UR38, R6 ;  /* 0x0000002607ec3c24 */ /* 0x002fe2000f8e0206 */
[----:B------:R-:W-:Y:S01]  /*5630*/  PLOP3.LUT P3, PT, PT, PT, UP0, 0x80, 0x8 ;  /* 0x000000000008781c */ /* 0x000fe20003f6f008 */
[----:B------:R-:W1:Y:S01]  /*5640*/  @P4 LDC.64 R6, c[0x0][0x450] ;  /* 0x00011400ff064b82 */ /* 0x000e620000000a00 */
[----:B------:R-:W-:-:S11]  /*5650*/  PLOP3.LUT P4, PT, PT, PT, UP0, 0x80, 0x8 ;  /* 0x000000000008781c */ /* 0x000fd60003f8f008 */
[----:B------:R-:W-:Y:S01]  /*5660*/  @P3 IMAD R236, R236, 0x90, RZ ;  /* 0x00000090ecec3824 */ /* 0x000fe200078e02ff */
[----:B------:R-:W-:-:S03]  /*5670*/  PLOP3.LUT P3, PT, PT, PT, UP0, 0x80, 0x8 ;  /* 0x000000000008781c */ /* 0x000fc60003f6f008 */
[----:B-1----:R-:W-:-:S10]  /*5680*/  @P4 IMAD.WIDE R6, R236, 0x2, R6 ;  /* 0x00000002ec064825 */ /* 0x002fd400078e0206 */
        /* <DEDUP_REMOVED lines=16> */
[----:B------:R-:W1:Y:S02]  /*5790*/  S2UR UR7, SR_CTAID.X ;  /* 0x00000000000779c3 */ /* 0x000e640000002500 */
[----:B-1----:R-:W-:-:S06]  /*57a0*/  UIMAD UR5, UR5, UR16, UR7 ;  /* 0x00000010050572a4 */ /* 0x002fcc000f8e0207 */
[----:B------:R-:W-:-:S04]  /*57b0*/  IMAD R6, R0, UR5, RZ ;  /* 0x0000000500067c24 */ /* 0x000fc8000f8e02ff */
[----:B------:R-:W-:-:S05]  /*57c0*/  IMAD R6, R6, 0x90, RZ ;  /* 0x0000009006067824 */ /* 0x000fca00078e02ff */
[----:B------:R-:W-:-:S04]  /*57d0*/  IADD3 R7, P2, PT, R6, R249, RZ ;  /* 0x000000f906077210 */ /* 0x000fc80007f5e0ff */
[----:B------:R-:W-:Y:S02]  /*57e0*/  LEA.HI.X.SX32 R236, R6, R236, 0x1, P2 ;  /* 0x000000ec06ec7211 */ /* 0x000fe400010f0eff */
[----:B------:R-:W-:-:S04]  /*57f0*/  LEA R6, P2, R7, UR8, 0x1 ;  /* 0x0000000807067c11 */ /* 0x000fc8000f8408ff */
[----:B------:R-:W-:-:S05]  /*5800*/  LEA.HI.X R7, R7, UR9, R236, 0x1, P2 ;  /* 0x0000000907077c11 */ /* 0x000fca00090f0cec */
[----:B------:R1:W-:Y:S04]  /*5810*/  STG.E.128 desc[UR36][R6.64], R128 ;  /* 0x0000008006007986 */ /* 0x0003e8000c101d24 */
.L_x_659:
[----:B------:R-:W-:Y:S05]  /*5820*/  BSYNC.RECONVERGENT B1 ;  /* 0x0000000000017941 */ /* 0x000fea0003800200 */
.L_x_658:
[----:B------:R-:W-:Y:S01]  /*5830*/  BSSY.RECONVERGENT B1, `(.L_x_660) ;  /* 0x0000039000017945 */ /* 0x000fe20003800200 */
[----:B------:R-:W-:-:S03]  /*5840*/  IMAD.IADD R5, R5, 0x1, R0 ;  /* 0x0000000105057824 */ /* 0x000fc600078e0200 */
        /* <DEDUP_REMOVED lines=55> */
.L_x_661:
[----:B------:R-:W-:Y:S05]  /*5bc0*/  BSYNC.RECONVERGENT B1 ;  /* 0x0000000000017941 */ /* 0x000fea0003800200 */
.L_x_660:
        /* <DEDUP_REMOVED lines=39> */
[----:B------:R-:W-:Y:S01]  /*5e40*/  HADD2 R139, R139, R15 ;  /* 0x0000000f8b8b7230 */ /* 0x000fe20000000000 */
[----:B------:R-:W-:Y:S05]  /*5e50*/  BSSY.RECONVERGENT B2, `(.L_x_664) ;  /* 0x0000012000027945 */ /* 0x000fea0003800200 */
[----:B--2---:R-:W-:Y:S01]  /*5e60*/  @P3 HMUL2 R137, R137, R141 ;  /* 0x0000008d89893232 */ /* 0x004fe20000000000 */
[----:B------:R-:W-:Y:S01]  /*5e70*/  PLOP3.LUT P3, PT, PT, PT, UP0, 0x80, 0x8 ;  /* 0x000000000008781c */ /* 0x000fe20003f6f008 */
[----:B------:R-:W-:-:S02]  /*5e80*/  @P5 HFMA2 R136, R136, R140, -RZ ;  /* 0x0000008c88885231 */ /* 0x000fc400001000ff */
        /* <DEDUP_REMOVED lines=14> */
.L_x_665:
[----:B------:R-:W-:Y:S05]  /*5f70*/  BSYNC.RECONVERGENT B2 ;  /* 0x0000000000027941 */ /* 0x000fea0003800200 */
.L_x_664:
[----:B------:R-:W-:-:S05]  /*5f80*/  IMAD R5, R0, 0x40, R4 ;  /* 0x0000004000057824 */ /* 0x000fca00078e0204 */
[----:B------:R-:W-:-:S13]  /*5f90*/  ISETP.GE.AND P2, PT, R5, R3, PT ;  /* 0x000000030500720c */ /* 0x000fda0003f46270 */
[----:B-1----:R-:W1:Y:S01]  /*5fa0*/  @!P2 LDC.64 R6, c[0x0][0x3b8] ;  /* 0x0000ee00ff06ab82 */ /* 0x002e620000000a00 */
        /* <DEDUP_REMOVED lines=14> */
[----:B------:R-:W-:Y:S02]  /*6090*/  PLOP3.LUT P3, PT, PT, PT, UP0, 0x80, 0x8 ;  /* 0x000000000008781c */ /* 0x000fe40003f6f008 */
[----:B------:R-:W-:-:S09]  /*60a0*/  PLOP3.LUT P4, PT, PT, PT, UP0, 0x80, 0x8 ;  /* 0x000000000008781c */ /* 0x000fd20003f8f008 */
        /* <DEDUP_REMOVED lines=8> */
[----:B------:R-:W-:-:S04]  /*6130*/  @P2 IMAD R236, R236, 0x90, RZ ;  /* 0x00000090ecec2824 */ /* 0x000fc800078e02ff */
[----:B-1----:R-:W-:-:S05]  /*6140*/  @P3 IMAD.WIDE R6, R236, 0x2, R6 ;  /* 0x00000002ec063825 */ /* 0x002fca00078e0206 */
        /* <DEDUP_REMOVED lines=26> */
.L_x_663:
[----:B------:R-:W-:Y:S05]  /*62f0*/  BSYNC.RECONVERGENT B1 ;  /* 0x0000000000017941 */ /* 0x000fea0003800200 */
.L_x_662:
[----:B------:R-:W-:Y:S01]  /*6300*/  BSSY.RECONVERGENT B1, `(.L_x_666) ;  /* 0x0000039000017945 */ /* 0x000fe20003800200 */
[----:B------:R-:W-:-:S03]  /*6310*/  LEA R5, R0, R249, 0x1 ;  /* 0x000000f900057211 */ /* 0x000fc600078e08ff */
[----:B------:R-:W-:Y:S05]  /*6320*/  @P0 BRA `(.L_x_667) ;  /* 0x0000000000d80947 */ /* 0x000fea0003800000 */
[----:B------:R-:W-:-:S05]  /*6330*/  IMAD.SHL.U32 R249, R5, 0x8, RZ ;  /* 0x0000000805f97824 */ /* 0x000fca00078e00ff */
        /* <DEDUP_REMOVED lines=53> */
.L_x_667:
[----:B------:R-:W-:Y:S05]  /*6690*/  BSYNC.RECONVERGENT B1 ;  /* 0x0000000000017941 */ /* 0x000fea0003800200 */
.L_x_666:
[----:B------:R-:W-:Y:S01]  /*66a0*/  BSSY.RECONVERGENT B1, `(.L_x_668) ;  /* 0x0000039000017945 */ /* 0x000fe20003800200 */
[----:B------:R-:W-:-:S03]  /*66b0*/  IADD3 R5, PT, PT, R5, R0, RZ ;  /* 0x0000000005057210 */ /* 0x000fc60007ffe0ff */
        /* <DEDUP_REMOVED lines=55> */
.L_x_669:
[----:B------:R-:W-:Y:S05]  /*6a30*/  BSYNC.RECONVERGENT B1 ;  /* 0x0000000000017941 */ /* 0x000fea0003800200 */
.L_x_668:
        /* <DEDUP_REMOVED lines=34> */
[----:B----45:R-:W-:Y:S01]  /*6c60*/  HADD2 R153, R153, R29 ;  /* 0x0000001d99997230 */ /* 0x030fe20000000000 */
        /* <DEDUP_REMOVED lines=22> */
.L_x_671:
[----:B------:R-:W-:Y:S05]  /*6dd0*/  BSYNC.RECONVERGENT B1 ;  /* 0x0000000000017941 */ /* 0x000fea0003800200 */
.L_x_670:
        /* <DEDUP_REMOVED lines=57> */
.L_x_673:
[----:B------:R-:W-:Y:S05]  /*7170*/  BSYNC.RECONVERGENT B1 ;  /* 0x0000000000017941 */ /* 0x000fea0003800200 */
.L_x_672:
        /* <DEDUP_REMOVED lines=57> */
.L_x_675:
[----:B------:R-:W-:Y:S05]  /*7510*/  BSYNC.RECONVERGENT B1 ;  /* 0x0000000000017941 */ /* 0x000fea0003800200 */
.L_x_674:
        /* <DEDUP_REMOVED lines=57> */
.L_x_677:
[----:B------:R-:W-:Y:S05]  /*78b0*/  BSYNC.RECONVERGENT B1 ;  /* 0x0000000000017941 */ /* 0x000fea0003800200 */
.L_x_676:
        /* <DEDUP_REMOVED lines=57> */
.L_x_679:
[----:B------:R-:W-:Y:S05]  /*7c50*/  BSYNC.RECONVERGENT B1 ;  /* 0x0000000000017941 */ /* 0x000fea0003800200 */
.L_x_678:
[----:B------:R-:W-:Y:S01]  /*7c60*/  BSSY.RECONVERGENT B1, `(.L_x_680) ;  /* 0x0000038000017945 */ /* 0x000fe20003800200 */
[----:B------:R-:W-:-:S03]  /*7c70*/  LEA R236, R0, R4, 0x7 ;  /* 0x0000000400ec7211 */ /* 0x000fc600078e38ff */
[----:B------:R-:W-:Y:S05]  /*7c80*/  @P0 BRA `(.L_x_681) ;  /* 0x0000000000d40947 */ /* 0x000fea0003800000 */
[----:B------:R-:W-:Y:S02]  /*7c90*/  ISETP.GE.AND P2, PT, R236, R3, PT ;  /* 0x00000003ec00720c */ /* 0x000fe40003f46270 */
[----:B------:R-:W-:-:S11]  /*7ca0*/  CS2R R174, SRZ ;  /* 0x0000000000ae7805 */ /* 0x000fd6000001ff00 */
[----:B------:R-:W0:Y:S01]  /*7cb0*/  @!P2 LDC.64 R4, c[0x0][0x3b8] ;  /* 0x0000ee00ff04ab82 */ /* 0x000e220000000a00 */
[----:B-123--:R-:W-:Y:S01]  /*7cc0*/  @!P2 IMAD R7, R0, UR6, RZ ;  /* 0x000000060007ac24 */ /* 0x00efe2000f8e02ff */
[----:B------:R-:W-:-:S04]  /*7cd0*/  @!P2 SHF.R.S32.HI R172, RZ, 0x1f, R236 ;  /* 0x0000001fffaca819 */ /* 0x000fc800000114ec */
[----:B------:R-:W-:-:S04]  /*7ce0*/  @!P2 IADD3 R6, P3, PT, R7, R236, RZ ;  /* 0x000000ec0706a210 */ /* 0x000fc80007f7e0ff */
[----:B------:R-:W-:Y:S02]  /*7cf0*/  @!P2 LEA.HI.X.SX32 R7, R7, R172, 0x1, P3 ;  /* 0x000000ac0707a211 */ /* 0x000fe400018f0eff */
[----:B------:R-:W-:Y:S02]  /*7d00*/  CS2R R172, SRZ ;  /* 0x0000000000ac7805 */ /* 0x000fe4000001ff00 */
[----:B0-----:R-:W-:-:S04]  /*7d10*/  @!P2 LEA R4, P3, R6, R4, 0x1 ;  /* 0x000000040604a211 */ /* 0x001fc800078608ff */
[----:B------:R-:W-:-:S05]  /*7d20*/  @!P2 LEA.HI.X R5, R6, R5, R7, 0x1, P3 ;  /* 0x000000050605a211 */ /* 0x000fca00018f0c07 */
[----:B------:R0:W5:Y:S01]  /*7d30*/  @!P2 LDG.E.128 R172, desc[UR36][R4.64] ;  /* 0x0000002404aca981 */ /* 0x000162000c1e1d00 */
[----:B------:R-:W-:-:S09]  /*7d40*/  UISETP.NE.AND UP0, UPT, UR17, URZ, UPT ;  /* 0x000000ff1100728c */ /* 0x000fd2000bf05270 */
[----:B0-----:R-:W-:Y:S05]  /*7d50*/  BRA.U UP0, `(.L_x_681) ;  /* 0x0000000100a07547 */ /* 0x001fea000b800000 */
[----:B------:R-:W-:-:S13]  /*7d60*/  ISETP.NE.AND P4, PT, R2, RZ, PT ;  /* 0x000000ff0200720c */ /* 0x000fda0003f85270 */
[----:B------:R-:W-:Y:S01]  /*7d70*/  VOTEU.ANY UP0, P4 ;  /* 0x0000000000ff7886 */ /* 0x000fe20002000100 */
[----:B------:R-:W-:Y:S02]  /*7d80*/  PLOP3.LUT P3, PT, PT, PT, UP0, 0x80, 0x8 ;  /* 0x000000000008781c */ /* 0x000fe40003f6f008 */
[----:B------:R-:W-:-:S11]  /*7d90*/  PLOP3.LUT P4, PT, PT, PT, UP0, 0x80, 0x8 ;  /* 0x000000000008781c */ /* 0x000fd60003f8f008 */
        /* <DEDUP_REMOVED lines=36> */
.L_x_681:
[----:B------:R-:W-:Y:S05]  /*7fe0*/  BSYNC.RECONVERGENT B1 ;  /* 0x0000000000017941 */ /* 0x000fea0003800200 */
.L_x_680:
[----:B------:R-:W-:Y:S01]  /*7ff0*/  BSSY.RECONVERGENT B1, `(.L_x_682) ;  /* 0x0000039000017945 */ /* 0x000fe20003800200 */
[----:B------:R-:W-:-:S03]  /*8000*/  IMAD R236, R0, 0x2, R249 ;  /* 0x0000000200ec7824 */ /* 0x000fc600078e02f9 */
[----:B------:R-:W-:Y:S05]  /*8010*/  @P0 BRA `(.L_x_683) ;  /* 0x0000000000d80947 */ /* 0x000fea0003800000 */
[----:B------:R-:W-:Y:S02]  /*8020*/  SHF.L.U32 R237, R236, 0x3, RZ ;  /* 0x00000003eced7819 */ /* 0x000fe400000006ff */
[----:B------:R-:W-:Y:S02]  /*8030*/  CS2R R178, SRZ ;  /* 0x0000000000b27805 */ /* 0x000fe4000001ff00 */
[----:B------:R-:W-:-:S13]  /*8040*/  ISETP.GE.AND P2, PT, R237, R3, PT ;  /* 0x00000003ed00720c */ /* 0x000fda0003f46270 */
[----:B0-----:R-:W0:Y:S01]  /*8050*/  @!P2 LDC.64 R4, c[0x0][0x3b8] ;  /* 0x0000ee00ff04ab82 */ /* 0x001e220000000a00 */
        /* <DEDUP_REMOVED lines=50> */
.L_x_683:
[----:B------:R-:W-:Y:S05]  /*8380*/  BSYNC.RECONVERGENT B1 ;  /* 0x0000000000017941 */ /* 0x000fea0003800200 */
.L_x_682:
[----:B------:R-:W-:Y:S01]  /*8390*/  BSSY.RECONVERGENT B1, `(.L_x_684) ;  /* 0x0000039000017945 */ /* 0x000fe20003800200 */
[----:B------:R-:W-:-:S03]  /*83a0*/  IMAD.IADD R236, R236, 0x1, R0 ;  /* 0x00000001ecec7824 */ /* 0x000fc600078e0200 */
        /* <DEDUP_REMOVED lines=55> */
.L_x_685:
[----:B------:R-:W-:Y:S05]  /*8720*/  BSYNC.RECONVERGENT B1 ;  /* 0x0000000000017941 */ /* 0x000fea0003800200 */
.L_x_684:
        /* <DEDUP_REMOVED lines=57> */
.L_x_687:
[----:B------:R-:W-:Y:S05]  /*8ac0*/  BSYNC.RECONVERGENT B1 ;  /* 0x0000000000017941 */ /* 0x000fea0003800200 */
.L_x_686:
        /* <DEDUP_REMOVED lines=57> */
.L_x_689:
[----:B------:R-:W-:Y:S05]  /*8e60*/  BSYNC.RECONVERGENT B1 ;  /* 0x0000000000017941 */ /* 0x000fea0003800200 */
.L_x_688:
        /* <DEDUP_REMOVED lines=57> */
.L_x_691:
[----:B------:R-:W-:Y:S05]  /*9200*/  BSYNC.RECONVERGENT B1 ;  /* 0x0000000000017941 */ /* 0x000fea0003800200 */
.L_x_690:
        /* <DEDUP_REMOVED lines=57> */
.L_x_693:
[----:B------:R-:W-:Y:S05]  /*95a0*/  BSYNC.RECONVERGENT B1 ;  /* 0x0000000000017941 */ /* 0x000fea0003800200 */
.L_x_692:
        /* <DEDUP_REMOVED lines=57> */
.L_x_695:
[----:B------:R-:W-:Y:S05]  /*9940*/  BSYNC.RECONVERGENT B1 ;  /* 0x0000000000017941 */ /* 0x000fea0003800200 */
.L_x_694:
        /* <DEDUP_REMOVED lines=57> */
.L_x_697:
[----:B------:R-:W-:Y:S05]  /*9ce0*/  BSYNC.RECONVERGENT B1 ;  /* 0x0000000000017941 */ /* 0x000fea0003800200 */
.L_x_696:
        /* <DEDUP_REMOVED lines=57> */
.L_x_699:
[----:B------:R-:W-:Y:S05]  /*a080*/  BSYNC.RECONVERGENT B1 ;  /* 0x0000000000017941 */ /* 0x000fea0003800200 */
.L_x_698:
        /* <DEDUP_REMOVED lines=57> */
.L_x_701:
[----:B------:R-:W-:Y:S05]  /*a420*/  BSYNC.RECONVERGENT B1 ;  /* 0x0000000000017941 */ /* 0x000fea0003800200 */
.L_x_700:
        /* <DEDUP_REMOVED lines=57> */
.L_x_703:
[----:B------:R-:W-:Y:S05]  /*a7c0*/  BSYNC.RECONVERGENT B1 ;  /* 0x0000000000017941 */ /* 0x000fea0003800200 */
.L_x_702:
        /* <DEDUP_REMOVED lines=57> */
.L_x_705:
[----:B------:R-:W-:Y:S05]  /*ab60*/  BSYNC.RECONVERGENT B1 ;  /* 0x0000000000017941 */ /* 0x000fea0003800200 */
.L_x_704:
        /* <DEDUP_REMOVED lines=57> */
.L_x_707:
[----:B------:R-:W-:Y:S05]  /*af00*/  BSYNC.RECONVERGENT B1 ;  /* 0x0000000000017941 */ /* 0x000fea0003800200 */
.L_x_706:
        /* <DEDUP_REMOVED lines=57> */
.L_x_709:
[----:B------:R-:W-:Y:S05]  /*b2a0*/  BSYNC.RECONVERGENT B1 ;  /* 0x0000000000017941 */ /* 0x000fea0003800200 */
.L_x_708:
[----:B------:R-:W-:Y:S04]  /*b2b0*/  BSSY.RECONVERGENT B1, `(.L_x_710) ;  /* 0x000003a000017945 */ /* 0x000fe80003800200 */
[----:B------:R-:W-:Y:S05]  /*b2c0*/  @P0 BRA `(.L_x_711) ;  /* 0x0000000000e00947 */ /* 0x000fea0003800000 */
[----:B0-----:R-:W-:Y:S01]  /*b2d0*/  IMAD.IADD R4, R236, 0x1, R0 ;  /* 0x00000001ec047824 */ /* 0x001fe200078e0200 */
[----:B------:R-:W-:Y:S02]  /*b2e0*/  CS2R R234, SRZ ;  /* 0x0000000000ea7805 */ /* 0x000fe4000001ff00 */
[----:B------:R-:W-:Y:S02]  /*b2f0*/  CS2R R232, SRZ ;  /* 0x0000000000e87805 */ /* 0x000fe4000001ff00 */
[----:B------:R-:W-:-:S04]  /*b300*/  SHF.L.U32 R236, R4, 0x3, RZ ;  /* 0x0000000304ec7819 */ /* 0x000fc800000006ff */
[----:B------:R-:W-:-:S13]  /*b310*/  ISETP.GE.AND P2, PT, R236, R3, PT ;  /* 0x00000003ec00720c */ /* 0x000fda0003f46270 */
[----:B------:R-:W0:Y:S01]  /*b320*/  @!P2 LDC.64 R4, c[0x0][0x3b8] ;  /* 0x0000ee00ff04ab82 */ /* 0x000e220000000a00 */
[----:B-123--:R-:W-:Y:S01]  /*b330*/  @!P2 IMAD R6, R0, UR6, RZ ;  /* 0x000000060006ac24 */ /* 0x00efe2000f8e02ff */
        /* <DEDUP_REMOVED lines=49> */
.L_x_711:
[----:B------:R-:W-:Y:S05]  /*b650*/  BSYNC.RECONVERGENT B1 ;  /* 0x0000000000017941 */ /* 0x000fea0003800200 */
.L_x_710:
[----:B------:R-:W-:Y:S04]  /*b660*/  BSSY.RECONVERGENT B1, `(.L_x_712) ;  /* 0x0000151000017945 */ /* 0x000fe80003800200 */
[----:B------:R-:W-:Y:S05]  /*b670*/  @P0 BRA `(.L_x_713) ;  /* 0x00000014003c0947 */ /* 0x000fea0003800000 */
[----:B------:R-:W4:Y:S04]  /*b680*/  LDL R249, [R1+0x244] ;  /* 0x0002440001f97983 */ /* 0x000f280000100800 */
[----:B------:R-:W4:Y:S04]  /*b690*/  LDL R239, [R1+0x230] ;  /* 0x0002300001ef7983 */ /* 0x000f280000100800 */
[----:B------:R-:W4:Y:S04]  /*b6a0*/  LDL R236, [R1+0x234] ;  /* 0x0002340001ec7983 */ /* 0x000f280000100800 */
[----:B-123--:R-:W2:Y:S04]  /*b6b0*/  LDL R7, [R1+0x220] ;  /* 0x0002200001077983 */ /* 0x00eea80000100800 */
[----:B------:R-:W3:Y:S04]  /*b6c0*/  LDL R6, [R1+0x224] ;  /* 0x0002240001067983 */ /* 0x000ee80000100800 */
[----:B------:R-:W2:Y:S04]  /*b6d0*/  LDL R238, [R1+0x210] ;  /* 0x0002100001ee7983 */ /* 0x000ea80000100800 */
[----:B------:R-:W2:Y:S04]  /*b6e0*/  LDL R237, [R1+0x214] ;  /* 0x0002140001ed7983 */ /* 0x000ea80000100800 */
[----:B----4-:R1:W-:Y:S04]  /*b6f0*/  STL [R1+0x2bc], R31 ;  /* 0x0002bc1f01007387 */ /* 0x0103e80000100800 */
[----:B-1----:R-:W4:Y:S01]  /*b700*/  LDL R31, [R1+0x240] ;  /* 0x00024000011f7983 */ /* 0x002f220000100800 */
[----:B------:R-:W-:-:S03]  /*b710*/  ISETP.NE.U32.AND P0, PT, RZ, UR14, PT ;  /* 0x0000000eff007c0c */ /* 0x000fc6000bf05070 */
[----:B------:R1:W-:Y:S01]  /*b720*/  STL [R1+0x2b8], R30 ;  /* 0x0002b81e01007387 */ /* 0x0003e20000100800 */
[----:B------:R-:W-:-:S03]  /*b730*/  ISETP.NE.AND.EX P0, PT, RZ, UR15, PT, P0 ;  /* 0x0000000fff007c0c */ /* 0x000fc6000bf05300 */
[----:B------:R-:W-:Y:S04]  /*b740*/  STL [R1+0x2b4], R29 ;  /* 0x0002b41d01007387 */ /* 0x000fe80000100800 */
[----:B------:R1:W-:Y:S04]  /*b750*/  STL [R1+0x2b0], R28 ;  /* 0x0002b01c01007387 */ /* 0x0003e80000100800 */
[----:B------:R-:W-:Y:S02]  /*b760*/  STL [R1+0x2ac], R27 ;  /* 0x0002ac1b01007387 */ /* 0x000fe40000100800 */
[----:B------:R-:W1:Y:S02]  /*b770*/  @P0 LDC R3, c[0x0][0x408] ;  /* 0x00010200ff030b82 */ /* 0x000e640000000800 */
[----:B------:R1:W-:Y:S04]  /*b780*/  STL [R1+0x2a8], R26 ;  /* 0x0002a81a01007387 */ /* 0x0003e80000100800 */
[----:B------:R-:W-:Y:S02]  /*b790*/  STL [R1+0x2a4], R25 ;  /* 0x0002a41901007387 */ /* 0x000fe40000100800 */
[----:B0-----:R-:W1:Y:S02]  /*b7a0*/  @P0 LDC R4, c[0x0][0x430] ;  /* 0x00010c00ff040b82 */ /* 0x001e640000000800 */
[----:B------:R0:W-:Y:S04]  /*b7b0*/  STL [R1+0x2a0], R24 ;  /* 0x0002a01801007387 */ /* 0x0001e80000100800 */
[----:B------:R-:W-:Y:S04]  /*b7c0*/  STL [R1+0x29c], R23 ;  /* 0x00029c1701007387 */ /* 0x000fe80000100800 */
[----:B------:R0:W-:Y:S04]  /*b7d0*/  STL [R1+0x298], R22 ;  /* 0x0002981601007387 */ /* 0x0001e80000100800 */
[----:B------:R-:W-:Y:S04]  /*b7e0*/  STL [R1+0x294], R21 ;  /* 0x0002941501007387 */ /* 0x000fe80000100800 */
[----:B------:R0:W-:Y:S04]  /*b7f0*/  STL [R1+0x290], R20 ;  /* 0x0002901401007387 */ /* 0x0001e80000100800 */
[----:B------:R-:W-:Y:S01]  /*b800*/  STL [R1+0x28c], R19 ;  /* 0x00028c1301007387 */ /* 0x000fe20000100800 */
[----:B-1----:R-:W-:-:S03]  /*b810*/  @P0 IMAD.IADD R3, R3, 0x1, R4 ;  /* 0x0000000103030824 */ /* 0x002fc600078e0204 */
[----:B------:R1:W-:Y:S02]  /*b820*/  STL [R1+0x288], R18 ;  /* 0x0002881201007387 */ /* 0x0003e40000100800 */
[----:B------:R-:W-:Y:S02]  /*b830*/  @P0 ISETP.GE.AND P3, PT, R248, R3, PT ;  /* 0x00000003f800020c */ /* 0x000fe40003f66270 */
        /* <DEDUP_REMOVED lines=32> */
[----:B------:R-:W-:-:S03]  /*ba40*/  HFMA2 R3, R236, R117, R3 ;  /* 0x00000075ec037231 */ /* 0x000fc60000000003 */
[----:B------:R-:W4:Y:S01]  /*ba50*/  LDL R236, [R1+0x1c0] ;  /* 0x0001c00001ec7983 */ /* 0x000f220000100800 */
[----:B---3--:R-:W-:-:S03]  /*ba60*/  HFMA2 R3, R6, R9, R3 ;  /* 0x0000000906037231 */ /* 0x008fc60000000003 */
[----:B------:R-:W3:Y:S01]  /*ba70*/  LDL R6, [R1+0x1a4] ;  /* 0x0001a40001067983 */ /* 0x000ee20000100800 */
[----:B--2---:R-:W-:-:S03]  /*ba80*/  HFMA2 R3, R237, R121, R3 ;  /* 0x00000079ed037231 */ /* 0x004fc60000000003 */
        /* <DEDUP_REMOVED lines=10> */
[----:B-----5:R-:W-:-:S04]  /*bb30*/  HFMA2 R3, R249, R129, R3 ;  /* 0x00000081f9037231 */ /* 0x020fc80000000003 */
        /* <DEDUP_REMOVED lines=8> */
[----:B------:R-:W5:Y:S01]  /*bbc0*/  LDL.LU R30, [R1+0x2b8] ;  /* 0x0002b800011e7983 */ /* 0x000f620000300800 */
[----:B------:R-:W-:Y:S02]  /*bbd0*/  HFMA2 R3, R24, R153, R3 ;  /* 0x0000009918037231 */ /* 0x000fe40000000003 */
[----:B------:R-:W-:Y:S01]  /*bbe0*/  HFMA2 R4, R248, R132, R4 ;  /* 0x00000084f8047231 */ /* 0x000fe20000000004 */
[----:B------:R-:W5:Y:S01]  /*bbf0*/  LDL.LU R29, [R1+0x2b4] ;  /* 0x0002b400011d7983 */ /* 0x000f620000300800 */
[----:B------:R-:W-:-:S02]  /*bc00*/  HFMA2 R3, R22, R157, R3 ;  /* 0x0000009d16037231 */ /* 0x000fc40000000003 */
[----:B------:R-:W-:Y:S01]  /*bc10*/  HFMA2 R4, R238, R136, R4 ;  /* 0x00000088ee047231 */ /* 0x000fe20000000004 */
[----:B------:R-:W2:Y:S01]  /*bc20*/  LDL R6, [R1+0x114] ;  /* 0x0001140001067983 */ /* 0x000ea20000100800 */
[----:B------:R-:W-:Y:S02]  /*bc30*/  HFMA2 R3, R20, R161, R3 ;  /* 0x000000a114037231 */ /* 0x000fe40000000003 */
[----:B------:R-:W-:Y:S01]  /*bc40*/  HFMA2 R4, R236, R140, R4 ;  /* 0x0000008cec047231 */ /* 0x000fe20000000004 */
[----:B------:R-:W3:Y:S01]  /*bc50*/  LDL R28, [R1+0xf0] ;  /* 0x0000f000011c7983 */ /* 0x000ee20000100800 */
[----:B------:R-:W-:Y:S02]  /*bc60*/  HFMA2 R3, R18, R165, R3 ;  /* 0x000000a512037231 */ /* 0x000fe40000000003 */
[----:B------:R-:W-:Y:S01]  /*bc70*/  HFMA2 R4, R27, R144, R4 ;  /* 0x000000901b047231 */ /* 0x000fe20000000004 */
[----:B------:R-:W4:Y:S01]  /*bc80*/  LDL R26, [R1+0xe0] ;  /* 0x0000e000011a7983 */ /* 0x000f220000100800 */
[----:B------:R-:W-:-:S02]  /*bc90*/  HFMA2 R3, R16, R169, R3 ;  /* 0x000000a910037231 */ /* 0x000fc40000000003 */
        /* <DEDUP_REMOVED lines=237> */
.L_x_713:
[----:B------:R-:W-:Y:S05]  /*cb70*/  BSYNC.RECONVERGENT B1 ;  /* 0x0000000000017941 */ /* 0x000fea0003800200 */
.L_x_712:
[----:B0-----:R-:W4:Y:S04]  /*cb80*/  LDL.LU R4, [R1+0x254] ;  /* 0x0002540001047983 */ /* 0x001f280000300800 */
[----:B------:R-:W4:Y:S04]  /*cb90*/  LDL.LU R3, [R1+0x250] ;  /* 0x0002500001037983 */ /* 0x000f280000300800 */
[----:B-123--:R-:W2:Y:S01]  /*cba0*/  LDL R6, [R1+0x260] ;  /* 0x0002600001067983 */ /* 0x00eea20000100800 */
[----:B------:R-:W-:-:S04]  /*cbb0*/  IADD3 R252, P2, PT, R252, 0x100, RZ ;  /* 0x00000100fcfc7810 */ /* 0x000fc80007f5e0ff */
[----:B------:R-:W-:Y:S02]  /*cbc0*/  IADD3.X R251, PT, PT, RZ, R251, RZ, P2, !PT ;  /* 0x000000fbfffb7210 */ /* 0x000fe400017fe4ff */
[----:B----4-:R-:W-:Y:S01]  /*cbd0*/  MOV R5, R4 ;  /* 0x0000000400057202 */ /* 0x010fe20000000f00 */
[----:B------:R-:W-:-:S03]  /*cbe0*/  IMAD.MOV.U32 R4, RZ, RZ, R3 ;  /* 0x000000ffff047224 */ /* 0x000fc600078e0003 */
[----:B------:R-:W-:Y:S02]  /*cbf0*/  IADD3 R5, PT, PT, R5, 0x400, RZ ;  /* 0x0000040005057810 */ /* 0x000fe40007ffe0ff */
[----:B------:R-:W-:Y:S01]  /*cc00*/  IADD3 R3, PT, PT, R250, 0xff, RZ ;  /* 0x000000fffa037810 */ /* 0x000fe20007ffe0ff */
[----:B------:R-:W-:Y:S02]  /*cc10*/  VIADD R4, R4, 0x100 ;  /* 0x0000010004047836 */ /* 0x000fe40000000000 */
[----:B------:R0:W-:Y:S01]  /*cc20*/  STL [R1+0x254], R5 ;  /* 0x0002540501007387 */ /* 0x0001e20000100800 */
[----:B--2---:R-:W-:Y:S01]  /*cc30*/  ISETP.GE.AND P0, PT, R3, R6, PT ;  /* 0x000000060300720c */ /* 0x004fe20003f06270 */
[----:B------:R-:W-:Y:S02]  /*cc40*/  VIADD R3, R250, 0x100 ;  /* 0x00000100fa037836 */ /* 0x000fe40000000000 */
[----:B------:R0:W-:Y:S02]  /*cc50*/  STL [R1+0x250], R4 ;  /* 0x0002500401007387 */ /* 0x0001e40000100800 */
[----:B------:R-:W-:-:S08]  /*cc60*/  IMAD.MOV.U32 R250, RZ, RZ, R3 ;  /* 0x000000fffffa7224 */ /* 0x000fd000078e0003 */
[----:B0-----:R-:W-:Y:S05]  /*cc70*/  @!P0 BRA `(.L_x_714) ;  /* 0xffffff7000b48947 */ /* 0x001fea000383ffff */
.L_x_647:
[----:B------:R-:W-:Y:S05]  /*cc80*/  BSYNC.RECONVERGENT B0 ;  /* 0x0000000000007941 */ /* 0x000fea0003800200 */
.L_x_646:
[----:B------:R-:W3:Y:S01]  /*cc90*/  LDL.LU R4, [R1+0x258] ;  /* 0x0002580001047983 */ /* 0x000ee20000300800 */
[----:B-----5:R-:W-:Y:S01]  /*cca0*/  MOV R15, 0x400 ;  /* 0x00000400000f7802 */ /* 0x020fe20000000f00 */
[----:B------:R-:W-:Y:S01]  /*ccb0*/  BSSY.RECONVERGENT B0, `(.L_x_715) ;  /* 0x000016a000007945 */ /* 0x000fe20003800200 */
[----:B------:R-:W-:Y:S01]  /*ccc0*/  IMAD.MOV.U32 R13, RZ, RZ, RZ ;  /* 0x000000ffff0d7224 */ /* 0x000fe200078e00ff */
[----:B------:R-:W1:Y:S01]  /*ccd0*/  S2R R16, SR_CgaCtaId ;  /* 0x0000000000107919 */ /* 0x000e620000008800 */
[----:B---3--:R-:W2:Y:S02]  /*cce0*/  SHFL.BFLY PT, R3, R4, 0x10, 0x1f ;  /* 0x0e001f0004037f89 */ /* 0x008ea400000e0000 */
[----:B--2---:R-:W-:-:S05]  /*ccf0*/  FMNMX.FTZ R4, R3, R4, !PT ;  /* 0x0000000403047209 */ /* 0x004fca0007810000 */
[----:B------:R-:W2:Y:S02]  /*cd00*/  SHFL.BFLY PT, R3, R4, 0x8, 0x1f ;  /* 0x0d001f0004037f89 */ /* 0x000ea400000e0000 */
[----:B--2---:R-:W-:Y:S02]  /*cd10*/  FMNMX.FTZ R5, R4, R3, !PT ;  /* 0x0000000304057209 */ /* 0x004fe40007810000 */
[----:B------:R-:W0:Y:S01]  /*cd20*/  S2R R3, SR_TID.X ;  /* 0x0000000000037919 */ /* 0x000e220000002100 */
[----:B-1----:R-:W-:Y:S02]  /*cd30*/  LEA R4, R16, R15, 0x18 ;  /* 0x0000000f10047211 */ /* 0x002fe400078ec0ff */
[----:B------:R-:W1:Y:S02]  /*cd40*/  SHFL.BFLY PT, R6, R5, 0x4, 0x1f ;  /* 0x0c801f0005067f89 */ /* 0x000e6400000e0000 */
[----:B-1----:R-:W-:Y:S02]  /*cd50*/  FMNMX.FTZ R6, R5, R6, !PT ;  /* 0x0000000605067209 */ /* 0x002fe40007810000 */
[----:B0-----:R-:W-:-:S03]  /*cd60*/  LOP3.LUT P0, R11, R3, 0x1f, RZ, 0xc0, !PT ;  /* 0x0000001f030b7812 */ /* 0x001fc6000780c0ff */
[----:B------:R-:W0:Y:S01]  /*cd70*/  SHFL.BFLY PT, R7, R6, 0x2, 0x1f ;  /* 0x0c401f0006077f89 */ /* 0x000e2200000e0000 */
[----:B------:R-:W-:-:S09]  /*cd80*/  ISETP.GT.U32.AND P1, PT, R11, 0x7, PT ;  /* 0x000000070b00780c */ /* 0x000fd20003f24070 */
[----:B------:R-:W-:Y:S02]  /*cd90*/  @!P0 LEA.HI R9, R3, R4, RZ, 0x1d ;  /* 0x0000000403098211 */ /* 0x000fe400078fe8ff */
[----:B0-----:R-:W-:Y:S01]  /*cda0*/  FMNMX.FTZ R7, R6, R7, !PT ;  /* 0x0000000706077209 */ /* 0x001fe20007810000 */
[----:B------:R-:W-:-:S04]  /*cdb0*/  IMAD R6, R11, 0x4, R4 ;  /* 0x000000040b067824 */ /* 0x000fc800078e0204 */
[----:B------:R-:W0:Y:S02]  /*cdc0*/  SHFL.BFLY PT, R8, R7, 0x1, 0x1f ;  /* 0x0c201f0007087f89 */ /* 0x000e2400000e0000 */
[----:B0-----:R-:W-:Y:S02]  /*cdd0*/  FMNMX.FTZ R14, R7, R8, !PT ;  /* 0x00000008070e7209 */ /* 0x001fe40007810000 */
[----:B------:R-:W-:-:S03]  /*cde0*/  MOV R8, 0xff7fffff ;  /* 0xff7fffff00087802 */ /* 0x000fc60000000f00 */
[----:B------:R-:W-:Y:S01]  /*cdf0*/  @!P0 STS [R9], R14 ;  /* 0x0000000e09008388 */ /* 0x000fe20000000800 */
[----:B------:R-:W-:Y:S06]  /*ce00*/  BAR.SYNC.DEFER_BLOCKING 0x0 ;  /* 0x0000000000007b1d */ /* 0x000fec0000010000 */
[----:B------:R-:W0:Y:S04]  /*ce10*/  @!P1 LDS R8, [R6] ;  /* 0x0000000006089984 */ /* 0x000e280000000800 */
[----:B0-----:R-:W0:Y:S02]  /*ce20*/  SHFL.BFLY PT, R5, R8, 0x4, 0x1f ;  /* 0x0c801f0008057f89 */ /* 0x001e2400000e0000 */
[----:B0-----:R-:W-:-:S05]  /*ce30*/  FMNMX.FTZ R7, R5, R8, !PT ;  /* 0x0000000805077209 */ /* 0x001fca0007810000 */
[----:B------:R-:W0:Y:S02]  /*ce40*/  SHFL.BFLY PT, R10, R7, 0x2, 0x1f ;  /* 0x0c401f00070a7f89 */ /* 0x000e2400000e0000 */
[----:B0-----:R-:W-:-:S05]  /*ce50*/  FMNMX.FTZ R10, R7, R10, !PT ;  /* 0x0000000a070a7209 */ /* 0x001fca0007810000 */
[----:B------:R-:W0:Y:S02]  /*ce60*/  SHFL.BFLY PT, R5, R10, 0x1, 0x1f ;  /* 0x0c201f000a057f89 */ /* 0x000e2400000e0000 */
[----:B0-----:R-:W-:Y:S02]  /*ce70*/  FMNMX.FTZ R12, R10, R5, !PT ;  /* 0x000000050a0c7209 */ /* 0x001fe40007810000 */
[----:B------:R-:W-:-:S03]  /*ce80*/  IADD3 R5, PT, PT, R3, UR10, RZ ;  /* 0x0000000a03057c10 */ /* 0x000fc6000fffe0ff */
[----:B------:R0:W1:Y:S01]  /*ce90*/  SHFL.IDX PT, R33, R12, RZ, 0x1f ;  /* 0x00001fff0c217589 */ /* 0x00006200000e0000 */
[----:B------:R-:W-:-:S13]  /*cea0*/  ISETP.GE.AND P0, PT, R5, UR44, PT ;  /* 0x0000002c05007c0c */ /* 0x000fda000bf06270 */
[----:B0-----:R-:W-:Y:S05]  /*ceb0*/  @P0 BRA `(.L_x_716) ;  /* 0x0000001400240947 */ /* 0x001fea0003800000 */
[----:B------:R-:W0:Y:S02]  /*cec0*/  LDC.64 R8, c[0x0][0x420] ;  /* 0x00010800ff087b82 */ /* 0x000e240000000a00 */
[----:B0-----:R-:W-:-:S04]  /*ced0*/  ISETP.NE.U32.AND P0, PT, R8, RZ, PT ;  /* 0x000000ff0800720c */ /* 0x001fc80003f05070 */
[----:B------:R-:W-:-:S13]  /*cee0*/  ISETP.NE.AND.EX P0, PT, R9, RZ, PT, P0 ;  /* 0x000000ff0900720c */ /* 0x000fda0003f05300 */
[----:B------:R-:W-:Y:S05]  /*cef0*/  @P0 BRA `(.L_x_717) ;  /* 0x0000000c00940947 */ /* 0x000fea0003800000 */
[----:B------:R-:W-:Y:S01]  /*cf00*/  HFMA2 R0, -RZ, RZ, 0, 1.52587890625e-05 ;  /* 0x00000100ff007431 */ /* 0x000fe200000001ff */
        /* <DEDUP_REMOVED lines=13> */
[----:B------:R-:W-:Y:S01]  /*cfe0*/  LOP3.LUT R7, R0, 0x3, RZ, 0xc0, !PT ;  /* 0x0000000300077812 */ /* 0x000fe200078ec0ff */
[----:B------:R-:W-:Y:S01]  /*cff0*/  IMAD.MOV.U32 R0, RZ, RZ, R5 ;  /* 0x000000ffff007224 */ /* 0x000fe200078e0005 */
[----:B------:R-:W-:-:S03]  /*d000*/  LEA R8, R16, R9, 0x18 ;  /* 0x0000000910087211 */ /* 0x000fc600078ec0ff */
[----:B------:R-:W-:Y:S01]  /*d010*/  IMAD.MOV R7, RZ, RZ, -R7 ;  /* 0x000000ffff077224 */ /* 0x000fe200078e0a07 */
[----:B------:R-:W-:-:S07]  /*d020*/  LEA R8, R3, R8, 0x2 ;  /* 0x0000000803087211 */ /* 0x000fce00078e10ff */
.L_x_720:
        /* <DEDUP_REMOVED lines=11> */
.L_x_719:
[----:B------:R-:W-:Y:S05]  /*d0e0*/  BSYNC.RECONVERGENT B1 ;  /* 0x0000000000017941 */ /* 0x000fea0003800200 */
.L_x_718:
        /* <DEDUP_REMOVED lines=11> */
[----:B----4-:R-:W-:Y:S02]  /*d1a0*/  MOV R31, UR44 ;  /* 0x0000002c001f7c02 */ /* 0x010fe40008000f00 */
[----:B------:R-:W-:-:S03]  /*d1b0*/  PLOP3.LUT P0, PT, PT, PT, PT, 0x8, 0x80 ;  /* 0x000000000080781c */ /* 0x000fc60003f0e170 */
[----:B------:R-:W-:-:S10]  /*d1c0*/  VIADD R31, R31, 0xfffff400 ;  /* 0xfffff4001f1f7836 */ /* 0x000fd40000000000 */
.L_x_723:
[----:B------:R-:W1:Y:S01]  /*d1d0*/  LDS R8, [R7+-0x800] ;  /* 0xfff8000007087984 */ /* 0x000e620000000800 */
[----:B------:R-:W-:-:S03]  /*d1e0*/  IADD3 R0, PT, PT, R0, 0x1000, RZ ;  /* 0x0000100000007810 */ /* 0x000fc60007ffe0ff */
[----:B------:R-:W0:Y:S01]  /*d1f0*/  LDS R9, [R7+-0x400] ;  /* 0xfffc000007097984 */ /* 0x000e220000000800 */
[----:B------:R-:W-:-:S03]  /*d200*/  ISETP.GE.AND P1, PT, R0, R31, PT ;  /* 0x0000001f0000720c */ /* 0x000fc60003f26270 */
[----:B------:R-:W2:Y:S04]  /*d210*/  LDS R10, [R7] ;  /* 0x00000000070a7984 */ /* 0x000ea80000000800 */
[----:B------:R-:W3:Y:S04]  /*d220*/  LDS R12, [R7+0x400] ;  /* 0x00040000070c7984 */ /* 0x000ee80000000800 */
[----:B------:R-:W4:Y:S04]  /*d230*/  LDS R15, [R7+0x800] ;  /* 0x00080000070f7984 */ /* 0x000f280000000800 */
[----:B------:R-:W5:Y:S04]  /*d240*/  LDS R16, [R7+0xc00] ;  /* 0x000c000007107984 */ /* 0x000f680000000800 */
[----:B------:R-:W5:Y:S04]  /*d250*/  LDS R17, [R7+0x1000] ;  /* 0x0010000007117984 */ /* 0x000f680000000800 */
[----:B------:R-:W5:Y:S04]  /*d260*/  LDS R19, [R7+0x1400] ;  /* 0x0014000007137984 */ /* 0x000f680000000800 */
[----:B------:R-:W5:Y:S04]  /*d270*/  LDS R20, [R7+0x1800] ;  /* 0x0018000007147984 */ /* 0x000f680000000800 */
[----:B------:R-:W5:Y:S01]  /*d280*/  LDS R22, [R7+0x1c00] ;  /* 0x001c000007167984 */ /* 0x000f620000000800 */
[----:B-1----:R-:W-:-:S03]  /*d290*/  FADD.FTZ R8, -R33, R8 ;  /* 0x0000000821087221 */ /* 0x002fc60000010100 */
[----:B------:R-:W1:Y:S01]  /*d2a0*/  LDS R24, [R7+0x2000] ;  /* 0x0020000007187984 */ /* 0x000e620000000800 */
[----:B------:R-:W-:-:S03]  /*d2b0*/  FMUL.FTZ R8, R8, 1.4426950216293334961 ;  /* 0x3fb8aa3b08087820 */ /* 0x000fc60000410000 */
[----:B------:R-:W1:Y:S01]  /*d2c0*/  LDS R25, [R7+0x2400] ;  /* 0x0024000007197984 */ /* 0x000e620000000800 */
[C---:B0-----:R-:W-:Y:S01]  /*d2d0*/  FADD.FTZ R9, -R33.reuse, R9 ;  /* 0x0000000921097221 */ /* 0x041fe20000010100 */
[----:B--2---:R-:W-:Y:S02]  /*d2e0*/  FADD.FTZ R10, -R33, R10 ;  /* 0x0000000a210a7221 */ /* 0x004fe40000010100 */
[----:B------:R-:W0:Y:S01]  /*d2f0*/  LDS R27, [R7+0x2800] ;  /* 0x00280000071b7984 */ /* 0x000e220000000800 */
[----:B------:R-:W-:Y:S01]  /*d300*/  FMUL.FTZ R9, R9, 1.4426950216293334961 ;  /* 0x3fb8aa3b09097820 */ /* 0x000fe20000410000 */
[----:B------:R-:W2:Y:S01]  /*d310*/  MUFU.EX2 R8, R8 ;  /* 0x0000000800087308 */ /* 0x000ea20000000800 */
[C---:B---3--:R-:W-:Y:S01]  /*d320*/  FADD.FTZ R14, -R33.reuse, R12 ;  /* 0x0000000c210e7221 */ /* 0x048fe20000010100 */
[----:B------:R-:W3:Y:S01]  /*d330*/  LDS R28, [R7+0x2c00] ;  /* 0x002c0000071c7984 */ /* 0x000ee20000000800 */
[----:B------:R-:W-:Y:S02]  /*d340*/  FMUL.FTZ R12, R10, 1.4426950216293334961 ;  /* 0x3fb8aa3b0a0c7820 */ /* 0x000fe40000410000 */
[----:B------:R-:W2:Y:S01]  /*d350*/  MUFU.EX2 R10, R9 ;  /* 0x00000009000a7308 */ /* 0x000ea20000000800 */
[----:B------:R-:W-:Y:S01]  /*d360*/  FMUL.FTZ R14, R14, 1.4426950216293334961 ;  /* 0x3fb8aa3b0e0e7820 */ /* 0x000fe20000410000 */
[----:B------:R-:W3:Y:S01]  /*d370*/  LDS R29, [R7+0x3000] ;  /* 0x00300000071d7984 */ /* 0x000ee20000000800 */
[C---:B----4-:R-:W-:Y:S01]  /*d380*/  FADD.FTZ R15, -R33.reuse, R15 ;  /* 0x0000000f210f7221 */ /* 0x050fe20000010100 */
[----:B------:R-:W4:Y:S01]  /*d390*/  MUFU.EX2 R12, R12 ;  /* 0x0000000c000c7308 */ /* 0x000f220000000800 */
[----:B-----5:R-:W-:Y:S01]  /*d3a0*/  FADD.FTZ R16, -R33, R16 ;  /* 0x0000001021107221 */ /* 0x020fe20000010100 */
[----:B------:R-:W5:Y:S01]  /*d3b0*/  LDS R30, [R7+0x3400] ;  /* 0x00340000071e7984 */ /* 0x000f620000000800 */
[----:B------:R-:W-:Y:S01]  /*d3c0*/  FMUL.FTZ R15, R15, 1.4426950216293334961 ;  /* 0x3fb8aa3b0f0f7820 */ /* 0x000fe20000410000 */
[----:B------:R-:W1:Y:S01]  /*d3d0*/  MUFU.EX2 R14, R14 ;  /* 0x0000000e000e7308 */ /* 0x000e620000000800 */
[C---:B------:R-:W-:Y:S01]  /*d3e0*/  FADD.FTZ R18, -R33.reuse, R17 ;  /* 0x0000001121127221 */ /* 0x040fe20000010100 */
[----:B--2---:R-:W-:Y:S01]  /*d3f0*/  FADD.FTZ R13, R8, R13 ;  /* 0x0000000d080d7221 */ /* 0x004fe20000010000 */
[----:B------:R-:W-:Y:S01]  /*d400*/  FMUL.FTZ R17, R16, 1.4426950216293334961 ;  /* 0x3fb8aa3b10117820 */ /* 0x000fe20000410000 */
[----:B------:R-:W-:Y:S01]  /*d410*/  FADD.FTZ R19, -R33, R19 ;  /* 0x0000001321137221 */ /* 0x000fe20000010100 */
[----:B------:R2:W2:Y:S01]  /*d420*/  MUFU.EX2 R16, R15 ;  /* 0x0000000f00107308 */ /* 0x0004a20000000800 */
[----:B------:R-:W-:Y:S01]  /*d430*/  FADD.FTZ R13, R13, R10 ;  /* 0x0000000a0d0d7221 */ /* 0x000fe20000010000 */
[----:B------:R-:W-:Y:S01]  /*d440*/  FMUL.FTZ R9, R18, 1.4426950216293334961 ;  /* 0x3fb8aa3b12097820 */ /* 0x000fe20000410000 */
[----:B------:R-:W-:Y:S01]  /*d450*/  FADD.FTZ R21, -R33, R20 ;  /* 0x0000001421157221 */ /* 0x000fe20000010100 */
[----:B------:R-:W0:Y:S01]  /*d460*/  MUFU.EX2 R18, R17 ;  /* 0x0000001100127308 */ /* 0x000e220000000800 */
[----:B----4-:R-:W-:Y:S01]  /*d470*/  FADD.FTZ R13, R13, R12 ;  /* 0x0000000c0d0d7221 */ /* 0x010fe20000010000 */
[----:B------:R-:W-:Y:S01]  /*d480*/  FMUL.FTZ R19, R19, 1.4426950216293334961 ;  /* 0x3fb8aa3b13137820 */ /* 0x000fe20000410000 */
[----:B------:R-:W-:Y:S01]  /*d490*/  FADD.FTZ R23, -R33, R22 ;  /* 0x0000001621177221 */ /* 0x000fe20000010100 */
[----:B------:R-:W4:Y:S01]  /*d4a0*/  MUFU.EX2 R20, R9 ;  /* 0x0000000900147308 */ /* 0x000f220000000800 */
[----:B-1----:R-:W-:Y:S01]  /*d4b0*/  FADD.FTZ R13, R13, R14 ;  /* 0x0000000e0d0d7221 */ /* 0x002fe20000010000 */
[----:B------:R-:W-:Y:S01]  /*d4c0*/  FMUL.FTZ R21, R21, 1.4426950216293334961 ;  /* 0x3fb8aa3b15157820 */ /* 0x000fe20000410000 */
[----:B------:R-:W-:Y:S01]  /*d4d0*/  FMUL.FTZ R23, R23, 1.4426950216293334961 ;  /* 0x3fb8aa3b17177820 */ /* 0x000fe20000410000 */
[----:B------:R-:W1:Y:S01]  /*d4e0*/  MUFU.EX2 R22, R19 ;  /* 0x0000001300167308 */ /* 0x000e620000000800 */
[----:B--2---:R-:W-:Y:S01]  /*d4f0*/  FADD.FTZ R15, -R33, R24 ;  /* 0x00000018210f7221 */ /* 0x004fe20000010100 */
[----:B------:R-:W-:Y:S01]  /*d500*/  FADD.FTZ R13, R13, R16 ;  /* 0x000000100d0d7221 */ /* 0x000fe20000010000 */
[----:B------:R2:W-:Y:S01]  /*d510*/  STS [R7+-0x800], R8 ;  /* 0xfff8000807007388 */ /* 0x0005e20000000800 */
[----:B------:R-:W5:Y:S01]  /*d520*/  MUFU.EX2 R24, R21 ;  /* 0x0000001500187308 */ /* 0x000f620000000800 */
[----:B------:R-:W-:Y:S01]  /*d530*/  FADD.FTZ R25, -R33, R25 ;  /* 0x0000001921197221 */ /* 0x000fe20000010100 */
[----:B0-----:R-:W-:Y:S01]  /*d540*/  FADD.FTZ R13, R13, R18 ;  /* 0x000000120d0d7221 */ /* 0x001fe20000010000 */
[----:B------:R-:W-:Y:S01]  /*d550*/  FMUL.FTZ R15, R15, 1.4426950216293334961 ;  /* 0x3fb8aa3b0f0f7820 */ /* 0x000fe20000410000 */
[----:B------:R-:W0:Y:S01]  /*d560*/  MUFU.EX2 R26, R23 ;  /* 0x00000017001a7308 */ /* 0x000e220000000800 */
[----:B------:R-:W-:Y:S01]  /*d570*/  FADD.FTZ R27, -R33, R27 ;  /* 0x0000001b211b7221 */ /* 0x000fe20000010100 */
[----:B----4-:R-:W-:Y:S01]  /*d580*/  FADD.FTZ R13, R13, R20 ;  /* 0x000000140d0d7221 */ /* 0x010fe20000010000 */
[----:B------:R-:W-:Y:S01]  /*d590*/  FMUL.FTZ R25, R25, 1.4426950216293334961 ;  /* 0x3fb8aa3b19197820 */ /* 0x000fe20000410000 */
[----:B---3--:R-:W-:Y:S01]  /*d5a0*/  FADD.FTZ R28, -R33, R28 ;  /* 0x0000001c211c7221 */ /* 0x008fe20000010100 */
[----:B--2---:R-:W2:Y:S01]  /*d5b0*/  MUFU.EX2 R8, R15 ;  /* 0x0000000f00087308 */ /* 0x004ea20000000800 */
[----:B-1----:R-:W-:Y:S01]  /*d5c0*/  FADD.FTZ R13, R13, R22 ;  /* 0x000000160d0d7221 */ /* 0x002fe20000010000 */
[----:B------:R1:W-:Y:S01]  /*d5d0*/  STS [R7+-0x400], R10 ;  /* 0xfffc000a07007388 */ /* 0x0003e20000000800 */
[----:B------:R-:W-:Y:S01]  /*d5e0*/  FMUL.FTZ R27, R27, 1.4426950216293334961 ;  /* 0x3fb8aa3b1b1b7820 */ /* 0x000fe20000410000 */
[----:B------:R-:W-:Y:S01]  /*d5f0*/  FMUL.FTZ R9, R28, 1.4426950216293334961 ;  /* 0x3fb8aa3b1c097820 */ /* 0x000fe20000410000 */
[----:B-----5:R-:W-:Y:S01]  /*d600*/  FADD.FTZ R13, R13, R24 ;  /* 0x000000180d0d7221 */ /* 0x020fe20000010000 */
[C---:B------:R-:W-:Y:S01]  /*d610*/  FADD.FTZ R29, -R33.reuse, R29 ;  /* 0x0000001d211d7221 */ /* 0x040fe20000010100 */
[----:B------:R-:W-:Y:S01]  /*d620*/  MUFU.EX2 R28, R27 ;  /* 0x0000001b001c7308 */ /* 0x000fe20000000800 */
[----:B------:R-:W-:Y:S01]  /*d630*/  FADD.FTZ R17, -R33, R30 ;  /* 0x0000001e21117221 */ /* 0x000fe20000010100 */
[----:B0-----:R-:W-:Y:S01]  /*d640*/  FADD.FTZ R13, R13, R26 ;  /* 0x0000001a0d0d7221 */ /* 0x001fe20000010000 */
[----:B------:R-:W-:Y:S01]  /*d650*/  FMUL.FTZ R29, R29, 1.4426950216293334961 ;  /* 0x3fb8aa3b1d1d7820 */ /* 0x000fe20000410000 */
[----:B------:R-:W-:Y:S01]  /*d660*/  MUFU.EX2 R30, R9 ;  /* 0x00000009001e7308 */ /* 0x000fe20000000800 */
[----:B------:R-:W-:Y:S01]  /*d670*/  FMUL.FTZ R17, R17, 1.4426950216293334961 ;  /* 0x3fb8aa3b11117820 */ /* 0x000fe20000410000 */
[----:B------:R-:W-:Y:S01]  /*d680*/  STS [R7], R12 ;  /* 0x0000000c07007388 */ /* 0x000fe20000000800 */
[----:B--2---:R-:W-:Y:S01]  /*d690*/  FADD.FTZ R13, R13, R8 ;  /* 0x000000080d0d7221 */ /* 0x004fe20000010000 */
[----:B-1----:R-:W0:Y:S02]  /*d6a0*/  MUFU.EX2 R10, R25 ;  /* 0x00000019000a7308 */ /* 0x002e240000000800 */
[----:B------:R-:W-:Y:S02]  /*d6b0*/  STS [R7+0x400], R14 ;  /* 0x0004000e07007388 */ /* 0x000fe40000000800 */
[----:B------:R-:W1:Y:S02]  /*d6c0*/  MUFU.EX2 R32, R29 ;  /* 0x0000001d00207308 */ /* 0x000e640000000800 */
[----:B------:R-:W-:Y:S02]  /*d6d0*/  STS [R7+0x800], R16 ;  /* 0x0008001007007388 */ /* 0x000fe40000000800 */
[----:B------:R-:W2:Y:S02]  /*d6e0*/  MUFU.EX2 R34, R17 ;  /* 0x0000001100227308 */ /* 0x000ea40000000800 */
[----:B------:R-:W-:Y:S01]  /*d6f0*/  STS [R7+0xc00], R18 ;  /* 0x000c001207007388 */ /* 0x000fe20000000800 */
[----:B0-----:R-:W-:-:S03]  /*d700*/  FADD.FTZ R13, R13, R10 ;  /* 0x0000000a0d0d7221 */ /* 0x001fc60000010000 */
[----:B------:R-:W-:Y:S01]  /*d710*/  STS [R7+0x1000], R20 ;  /* 0x0010001407007388 */ /* 0x000fe20000000800 */
[----:B------:R-:W-:-:S03]  /*d720*/  FADD.FTZ R13, R13, R28 ;  /* 0x0000001c0d0d7221 */ /* 0x000fc60000010000 */
[----:B------:R-:W-:Y:S01]  /*d730*/  STS [R7+0x1400], R22 ;  /* 0x0014001607007388 */ /* 0x000fe20000000800 */
[----:B------:R-:W-:-:S03]  /*d740*/  FADD.FTZ R13, R13, R30 ;  /* 0x0000001e0d0d7221 */ /* 0x000fc60000010000 */
[----:B------:R-:W-:Y:S01]  /*d750*/  STS [R7+0x1800], R24 ;  /* 0x0018001807007388 */ /* 0x000fe20000000800 */
[----:B-1----:R-:W-:-:S03]  /*d760*/  FADD.FTZ R13, R13, R32 ;  /* 0x000000200d0d7221 */ /* 0x002fc60000010000 */
[----:B------:R-:W-:Y:S01]  /*d770*/  STS [R7+0x1c00], R26 ;  /* 0x001c001a07007388 */ /* 0x000fe20000000800 */
[----:B--2---:R-:W-:-:S03]  /*d780*/  FADD.FTZ R13, R13, R34 ;  /* 0x000000220d0d7221 */ /* 0x004fc60000010000 */
        /* <DEDUP_REMOVED lines=8> */
.L_x_722:
[----:B------:R-:W-:Y:S05]  /*d810*/  BSYNC.RECONVERGENT B1 ;  /* 0x0000000000017941 */ /* 0x000fea0003800200 */
.L_x_721:
        /* <DEDUP_REMOVED lines=8> */
[----:B------:R-:W2:Y:S04]  /*d8a0*/  LDS R10, [R7] ;  /* 0x00000000070a7984 */ /* 0x000ea80000000800 */
[----:B------:R-:W3:Y:S04]  /*d8b0*/  LDS R12, [R7+0x400] ;  /* 0x00040000070c7984 */ /* 0x000ee80000000800 */
[----:B------:R-:W5:Y:S04]  /*d8c0*/  LDS R15, [R7+0x800] ;  /* 0x00080000070f7984 */ /* 0x000f680000000800 */
[----:B------:R-:W4:Y:S04]  /*d8d0*/  LDS R16, [R7+0xc00] ;  /* 0x000c000007107984 */ /* 0x000f280000000800 */
[----:B------:R-:W4:Y:S04]  /*d8e0*/  LDS R17, [R7+0x1000] ;  /* 0x0010000007117984 */ /* 0x000f280000000800 */
[----:B------:R-:W4:Y:S01]  /*d8f0*/  LDS R19, [R7+0x1400] ;  /* 0x0014000007137984 */ /* 0x000f220000000800 */
[----:B-1----:R-:W-:-:S04]  /*d900*/  FADD.FTZ R8, -R33, R8 ;  /* 0x0000000821087221 */ /* 0x002fc80000010100 */
[----:B------:R-:W-:Y:S01]  /*d910*/  FMUL.FTZ R8, R8, 1.4426950216293334961 ;  /* 0x3fb8aa3b08087820 */ /* 0x000fe20000410000 */
[C---:B0-----:R-:W-:Y:S01]  /*d920*/  FADD.FTZ R9, -R33.reuse, R9 ;  /* 0x0000000921097221 */ /* 0x041fe20000010100 */
[----:B--2---:R-:W-:-:S03]  /*d930*/  FADD.FTZ R10, -R33, R10 ;  /* 0x0000000a210a7221 */ /* 0x004fc60000010100 */
[----:B------:R-:W-:Y:S01]  /*d940*/  FMUL.FTZ R9, R9, 1.4426950216293334961 ;  /* 0x3fb8aa3b09097820 */ /* 0x000fe20000410000 */
[----:B------:R-:W0:Y:S01]  /*d950*/  MUFU.EX2 R8, R8 ;  /* 0x0000000800087308 */ /* 0x000e220000000800 */
[C---:B---3--:R-:W-:Y:S01]  /*d960*/  FADD.FTZ R14, -R33.reuse, R12 ;  /* 0x0000000c210e7221 */ /* 0x048fe20000010100 */
[----:B------:R-:W-:Y:S02]  /*d970*/  FMUL.FTZ R12, R10, 1.4426950216293334961 ;  /* 0x3fb8aa3b0a0c7820 */ /* 0x000fe40000410000 */
[----:B------:R-:W1:Y:S01]  /*d980*/  MUFU.EX2 R10, R9 ;  /* 0x00000009000a7308 */ /* 0x000e620000000800 */
[----:B------:R-:W-:Y:S01]  /*d990*/  FMUL.FTZ R14, R14, 1.4426950216293334961 ;  /* 0x3fb8aa3b0e0e7820 */ /* 0x000fe20000410000 */
[C---:B-----5:R-:W-:Y:S02]  /*d9a0*/  FADD.FTZ R15, -R33.reuse, R15 ;  /* 0x0000000f210f7221 */ /* 0x060fe40000010100 */
[----:B------:R-:W2:Y:S01]  /*d9b0*/  MUFU.EX2 R12, R12 ;  /* 0x0000000c000c7308 */ /* 0x000ea20000000800 */
[----:B----4-:R-:W-:Y:S01]  /*d9c0*/  FADD.FTZ R16, -R33, R16 ;  /* 0x0000001021107221 */ /* 0x010fe20000010100 */
[----:B------:R-:W-:-:S02]  /*d9d0*/  FMUL.FTZ R15, R15, 1.4426950216293334961 ;  /* 0x3fb8aa3b0f0f7820 */ /* 0x000fc40000410000 */
[----:B------:R-:W3:Y:S01]  /*d9e0*/  MUFU.EX2 R14, R14 ;  /* 0x0000000e000e7308 */ /* 0x000ee20000000800 */
[----:B------:R-:W-:Y:S01]  /*d9f0*/  FADD.FTZ R18, -R33, R17 ;  /* 0x0000001121127221 */ /* 0x000fe20000010100 */
[----:B0-----:R-:W-:Y:S01]  /*da00*/  FADD.FTZ R13, R13, R8 ;  /* 0x000000080d0d7221 */ /* 0x001fe20000010000 */
[----:B------:R-:W-:Y:S01]  /*da10*/  FMUL.FTZ R17, R16, 1.4426950216293334961 ;  /* 0x3fb8aa3b10117820 */ /* 0x000fe20000410000 */
[----:B------:R-:W-:Y:S01]  /*da20*/  STS [R7+-0x800], R8 ;  /* 0xfff8000807007388 */ /* 0x000fe20000000800 */
[----:B------:R-:W0:Y:S01]  /*da30*/  MUFU.EX2 R16, R15 ;  /* 0x0000000f00107308 */ /* 0x000e220000000800 */
[----:B-1----:R-:W-:Y:S01]  /*da40*/  FADD.FTZ R13, R13, R10 ;  /* 0x0000000a0d0d7221 */ /* 0x002fe20000010000 */
[----:B------:R-:W-:Y:S01]  /*da50*/  FADD.FTZ R19, -R33, R19 ;  /* 0x0000001321137221 */ /* 0x000fe20000010100 */
[----:B------:R-:W-:Y:S01]  /*da60*/  FMUL.FTZ R9, R18, 1.4426950216293334961 ;  /* 0x3fb8aa3b12097820 */ /* 0x000fe20000410000 */
[----:B------:R-:W-:Y:S01]  /*da70*/  STS [R7+-0x400], R10 ;  /* 0xfffc000a07007388 */ /* 0x000fe20000000800 */
[----:B------:R-:W1:Y:S01]  /*da80*/  MUFU.EX2 R18, R17 ;  /* 0x0000001100127308 */ /* 0x000e620000000800 */
[----:B--2---:R-:W-:Y:S01]  /*da90*/  FADD.FTZ R13, R13, R12 ;  /* 0x0000000c0d0d7221 */ /* 0x004fe20000010000 */
[----:B------:R-:W-:Y:S01]  /*daa0*/  FMUL.FTZ R19, R19, 1.4426950216293334961 ;  /* 0x3fb8aa3b13137820 */ /* 0x000fe20000410000 */
[----:B------:R-:W-:Y:S01]  /*dab0*/  STS [R7], R12 ;  /* 0x0000000c07007388 */ /* 0x000fe20000000800 */
[----:B------:R-:W2:Y:S01]  /*dac0*/  MUFU.EX2 R20, R9 ;  /* 0x0000000900147308 */ /* 0x000ea20000000800 */
[----:B---3--:R-:W-:-:S02]  /*dad0*/  FADD.FTZ R13, R13, R14 ;  /* 0x0000000e0d0d7221 */ /* 0x008fc40000010000 */
[----:B------:R-:W-:Y:S01]  /*dae0*/  STS [R7+0x400], R14 ;  /* 0x0004000e07007388 */ /* 0x000fe20000000800 */
[----:B------:R-:W3:Y:S01]  /*daf0*/  MUFU.EX2 R22, R19 ;  /* 0x0000001300167308 */ /* 0x000ee20000000800 */
[----:B0-----:R-:W-:Y:S02]  /*db00*/  FADD.FTZ R13, R13, R16 ;  /* 0x000000100d0d7221 */ /* 0x001fe40000010000 */
[----:B------:R-:W-:Y:S02]  /*db10*/  STS [R7+0x800], R16 ;  /* 0x0008001007007388 */ /* 0x000fe40000000800 */
[----:B-1----:R-:W-:Y:S02]  /*db20*/  FADD.FTZ R13, R13, R18 ;  /* 0x000000120d0d7221 */ /* 0x002fe40000010000 */
[----:B------:R-:W-:Y:S02]  /*db30*/  STS [R7+0xc00], R18 ;  /* 0x000c001207007388 */ /* 0x000fe40000000800 */
[----:B--2---:R-:W-:-:S02]  /*db40*/  FADD.FTZ R13, R13, R20 ;  /* 0x000000140d0d7221 */ /* 0x004fc40000010000 */
[----:B------:R-:W-:Y:S02]  /*db50*/  STS [R7+0x1000], R20 ;  /* 0x0010001407007388 */ /* 0x000fe40000000800 */
[----:B---3--:R-:W-:Y:S02]  /*db60*/  FADD.FTZ R13, R13, R22 ;  /* 0x000000160d0d7221 */ /* 0x008fe40000010000 */
[----:B------:R0:W-:Y:S02]  /*db70*/  STS [R7+0x1400], R22 ;  /* 0x0014001607007388 */ /* 0x0001e40000000800 */
[----:B0-----:R-:W-:-:S07]  /*db80*/  VIADD R7, R7, 0x2000 ;  /* 0x0000200007077836 */ /* 0x001fce0000000000 */
.L_x_725:
[----:B------:R-:W-:Y:S05]  /*db90*/  BSYNC.RECONVERGENT B1 ;  /* 0x0000000000017941 */ /* 0x000fea0003800200 */
.L_x_724:
[----:B------:R-:W-:-:S13]  /*dba0*/  ISETP.LT.OR P0, PT, R0, UR44, P0 ;  /* 0x0000002c00007c0c */ /* 0x000fda0008701670 */
[----:B------:R-:W-:Y:S05]  /*dbb0*/  @!P0 BRA `(.L_x_716) ;  /* 0x0000000400e48947 */ /* 0x000fea0003800000 */
[----:B------:R-:W1:Y:S04]  /*dbc0*/  LDS R0, [R7+-0x800] ;  /* 0xfff8000007007984 */ /* 0x000e680000000800 */
[----:B------:R-:W0:Y:S04]  /*dbd0*/  LDS R8, [R7+-0x400] ;  /* 0xfffc000007087984 */ /* 0x000e280000000800 */
[----:B------:R-:W2:Y:S04]  /*dbe0*/  LDS R10, [R7+0x400] ;  /* 0x00040000070a7984 */ /* 0x000ea80000000800 */
[----:B------:R-:W3:Y:S01]  /*dbf0*/  LDS R9, [R7] ;  /* 0x0000000007097984 */ /* 0x000ee20000000800 */
        /* <DEDUP_REMOVED lines=16> */
[----:B--2---:R0:W-:Y:S04]  /*dd00*/  STS [R7+0x400], R12 ;  /* 0x0004000c07007388 */ /* 0x0041e80000000800 */
[----:B---3--:R0:W-:Y:S01]  /*dd10*/  STS [R7], R10 ;  /* 0x0000000a07007388 */ /* 0x0081e20000000800 */
[----:B------:R-:W-:-:S04]  /*dd20*/  FADD.FTZ R13, R13, R10 ;  /* 0x0000000a0d0d7221 */ /* 0x000fc80000010000 */
[----:B------:R-:W-:Y:S01]  /*dd30*/  FADD.FTZ R13, R13, R12 ;  /* 0x0000000c0d0d7221 */ /* 0x000fe20000010000 */
[----:B------:R-:W-:Y:S06]  /*dd40*/  BRA `(.L_x_716) ;  /* 0x0000000400807947 */ /* 0x000fec0003800000 */
.L_x_717:
[----:B------:R-:W-:Y:S01]  /*dd50*/  HFMA2 R12, -RZ, RZ, 0, 1.52587890625e-05 ;  /* 0x00000100ff0c7431 */ /* 0x000fe200000001ff */
[----:B------:R-:W0:Y:S01]  /*dd60*/  S2UR UR4, SR_CTAID.Y ;  /* 0x00000000000479c3 */ /* 0x000e220000002600 */
[----:B------:R-:W-:Y:S01]  /*dd70*/  LOP3.LUT R10, RZ, R3, RZ, 0x33, !PT ;  /* 0x00000003ff0a7212 */ /* 0x000fe200078e33ff */
[----:B------:R-:W-:Y:S01]  /*dd80*/  BSSY.RECONVERGENT B1, `(.L_x_726) ;  /* 0x0000025000017945 */ /* 0x000fe20003800200 */
[----:B------:R-:W-:Y:S01]  /*dd90*/  IMAD.MOV.U32 R13, RZ, RZ, RZ ;  /* 0x000000ffff0d7224 */ /* 0x000fe200078e00ff */
[----:B------:R-:W-:-:S04]  /*dda0*/  VIADDMNMX R7, R5, R12, UR44, !PT ;  /* 0x0000002c05077e46 */ /* 0x000fc8000f80010c */
[----:B------:R-:W-:-:S04]  /*ddb0*/  IADD3 R7, PT, PT, R7, -UR10, R10 ;  /* 0x8000000a07077c10 */ /* 0x000fc8000fffe00a */
[C---:B------:R-:W-:Y:S02]  /*ddc0*/  LOP3.LUT R10, R7.reuse, 0x300, RZ, 0xc0, !PT ;  /* 0x00000300070a7812 */ /* 0x040fe400078ec0ff */
[----:B------:R-:W-:Y:S02]  /*ddd0*/  ISETP.GE.U32.AND P0, PT, R7, 0x300, PT ;  /* 0x000003000700780c */ /* 0x000fe40003f06070 */
[----:B------:R-:W-:Y:S01]  /*dde0*/  ISETP.NE.AND P1, PT, R10, 0x300, PT ;  /* 0x000003000a00780c */ /* 0x000fe20003f25270 */
[----:B0-----:R-:W-:Y:S01]  /*ddf0*/  IMAD R17, R0, UR4, RZ ;  /* 0x0000000400117c24 */ /* 0x001fe2000f8e02ff */
[----:B------:R-:W-:-:S04]  /*de00*/  MOV R0, R5 ;  /* 0x0000000500007202 */ /* 0x000fc80000000f00 */
[----:B------:R-:W-:-:S07]  /*de10*/  SHF.R.S32.HI R18, RZ, 0x1f, R17 ;  /* 0x0000001fff127819 */ /* 0x000fce0000011411 */
[----:B------:R-:W-:Y:S05]  /*de20*/  @!P1 BRA `(.L_x_727) ;  /* 0x0000000000689947 */ /* 0x000fea0003800000 */
[----:B------:R-:W-:Y:S01]  /*de30*/  VIADD R15, R15, 0x440 ;  /* 0x000004400f0f7836 */ /* 0x000fe20000000000 */
[----:B------:R-:W-:Y:S02]  /*de40*/  LEA.HI R0, R7, 0x1, RZ, 0x18 ;  /* 0x0000000107007811 */ /* 0x000fe400078fc0ff */
[--C-:B------:R-:W-:Y:S02]  /*de50*/  IADD3 R8, P1, P2, R17, R8, R5.reuse ;  /* 0x0000000811087210 */ /* 0x100fe40007a3e005 */
[----:B------:R-:W-:Y:S01]  /*de60*/  LOP3.LUT R7, R0, 0x3, RZ, 0xc0, !PT ;  /* 0x0000000300077812 */ /* 0x000fe200078ec0ff */
[----:B------:R-:W-:Y:S01]  /*de70*/  IMAD.MOV.U32 R0, RZ, RZ, R5 ;  /* 0x000000ffff007224 */ /* 0x000fe200078e0005 */
[----:B------:R-:W-:Y:S02]  /*de80*/  LEA R10, R16, R15, 0x18 ;  /* 0x0000000f100a7211 */ /* 0x000fe400078ec0ff */
[----:B------:R-:W-:Y:S01]  /*de90*/  IADD3.X R9, PT, PT, R18, R9, RZ, P1, P2 ;  /* 0x0000000912097210 */ /* 0x000fe20000fe44ff */
[----:B------:R-:W-:Y:S01]  /*dea0*/  IMAD.MOV R7, RZ, RZ, -R7 ;  /* 0x000000ffff077224 */ /* 0x000fe200078e0a07 */
[----:B------:R-:W-:-:S02]  /*deb0*/  MOV R13, RZ ;  /* 0x000000ff000d7202 */ /* 0x000fc40000000f00 */
[----:B------:R-:W-:-:S07]  /*dec0*/  LEA R10, R3, R10, 0x2 ;  /* 0x0000000a030a7211 */ /* 0x000fce00078e10ff */
.L_x_728:
[----:B------:R0:W2:Y:S01]  /*ded0*/  LDG.E.U8 R12, desc[UR36][R8.64] ;  /* 0x00000024080c7981 */ /* 0x0000a2000c1e1100 */
[----:B------:R-:W-:Y:S01]  /*dee0*/  VIADD R7, R7, 0x1 ;  /* 0x0000000107077836 */ /* 0x000fe20000000000 */
[----:B------:R-:W-:Y:S02]  /*def0*/  IADD3 R0, PT, PT, R0, 0x100, RZ ;  /* 0x0000010000007810 */ /* 0x000fe40007ffe0ff */
[----:B0-----:R-:W-:-:S05]  /*df00*/  IADD3 R8, P2, PT, R8, 0x100, RZ ;  /* 0x0000010008087810 */ /* 0x001fca0007f5e0ff */
[----:B------:R-:W-:Y:S01]  /*df10*/  IMAD.X R9, RZ, RZ, R9, P2 ;  /* 0x000000ffff097224 */ /* 0x000fe200010e0609 */
[----:B--2---:R-:W-:-:S13]  /*df20*/  ISETP.NE.AND P1, PT, R12, RZ, PT ;  /* 0x000000ff0c00720c */ /* 0x004fda0003f25270 */
[----:B------:R-:W1:Y:S02]  /*df30*/  @!P1 LDS R12, [R10] ;  /* 0x000000000a0c9984 */ /* 0x000e640000000800 */
[----:B-1----:R-:W-:Y:S01]  /*df40*/  @!P1 FADD.FTZ R14, -R33, R12 ;  /* 0x0000000c210e9221 */ /* 0x002fe20000010100 */
[----:B------:R-:W-:-:S03]  /*df50*/  HFMA2 R12, -RZ, RZ, 0, 0 ;  /* 0x00000000ff0c7431 */ /* 0x000fc600000001ff */
[----:B------:R-:W-:-:S04]  /*df60*/  @!P1 FMUL.FTZ R14, R14, 1.4426950216293334961 ;  /* 0x3fb8aa3b0e0e9820 */ /* 0x000fc80000410000 */
[----:B------:R-:W0:Y:S01]  /*df70*/  @!P1 MUFU.EX2 R12, R14 ;  /* 0x0000000e000c9308 */ /* 0x000e220000000800 */
[----:B------:R-:W-:Y:S01]  /*df80*/  ISETP.NE.AND P1, PT, R7, RZ, PT ;  /* 0x000000ff0700720c */ /* 0x000fe20003f25270 */
[----:B0-----:R0:W-:Y:S01]  /*df90*/  STS [R10], R12 ;  /* 0x0000000c0a007388 */ /* 0x0011e20000000800 */
[----:B------:R-:W-:Y:S01]  /*dfa0*/  FADD.FTZ R13, R12, R13 ;  /* 0x0000000d0c0d7221 */ /* 0x000fe20000010000 */
[----:B0-----:R-:W-:-:S10]  /*dfb0*/  IADD3 R10, PT, PT, R10, 0x400, RZ ;  /* 0x000004000a0a7810 */ /* 0x001fd40007ffe0ff */
[----:B------:R-:W-:Y:S05]  /*dfc0*/  @P1 BRA `(.L_x_728) ;  /* 0xfffffffc00c01947 */ /* 0x000fea000383ffff */
.L_x_727:
[----:B------:R-:W-:Y:S05]  /*dfd0*/  BSYNC.RECONVERGENT B1 ;  /* 0x0000000000017941 */ /* 0x000fea0003800200 */
.L_x_726:
        /* <DEDUP_REMOVED lines=13> */
.L_x_729:
[----:B------:R-:W2:Y:S04]  /*e0b0*/  LDG.E.U8 R15, desc[UR36][R8.64+-0x200] ;  /* 0xfffe0024080f7981 */ /* 0x000ea8000c1e1100 */
[----:B------:R-:W3:Y:S04]  /*e0c0*/  LDG.E.U8 R10, desc[UR36][R8.64+-0x100] ;  /* 0xffff0024080a7981 */ /* 0x000ee8000c1e1100 */
[----:B------:R-:W5:Y:S04]  /*e0d0*/  LDG.E.U8 R12, desc[UR36][R8.64] ;  /* 0x00000024080c7981 */ /* 0x000f68000c1e1100 */
[----:B------:R-:W4:Y:S01]  /*e0e0*/  LDG.E.U8 R14, desc[UR36][R8.64+0x100] ;  /* 0x00010024080e7981 */ /* 0x000f22000c1e1100 */
[----:B------:R-:W-:Y:S01]  /*e0f0*/  VIADD R0, R0, 0x400 ;  /* 0x0000040000007836 */ /* 0x000fe20000000000 */
[----:B--2---:R-:W-:-:S02]  /*e100*/  ISETP.NE.AND P0, PT, R15, RZ, PT ;  /* 0x000000ff0f00720c */ /* 0x004fc40003f05270 */
[----:B---3--:R-:W-:Y:S02]  /*e110*/  ISETP.NE.AND P1, PT, R10, RZ, PT ;  /* 0x000000ff0a00720c */ /* 0x008fe40003f25270 */
[----:B-----5:R-:W-:Y:S02]  /*e120*/  ISETP.NE.AND P2, PT, R12, RZ, PT ;  /* 0x000000ff0c00720c */ /* 0x020fe40003f45270 */
[----:B----4-:R-:W-:-:S07]  /*e130*/  ISETP.NE.AND P3, PT, R14, RZ, PT ;  /* 0x000000ff0e00720c */ /* 0x010fce0003f65270 */
[----:B------:R-:W1:Y:S04]  /*e140*/  @!P0 LDS R10, [R7+-0x800] ;  /* 0xfff80000070a8984 */ /* 0x000e680000000800 */
[----:B------:R-:W0:Y:S04]  /*e150*/  @!P1 LDS R14, [R7+-0x400] ;  /* 0xfffc0000070e9984 */ /* 0x000e280000000800 */
[----:B------:R-:W2:Y:S04]  /*e160*/  @!P2 LDS R16, [R7] ;  /* 0x000000000710a984 */ /* 0x000ea80000000800 */
[----:B------:R-:W3:Y:S01]  /*e170*/  @!P3 LDS R18, [R7+0x400] ;  /* 0x000400000712b984 */ /* 0x000ee20000000800 */
[----:B-1----:R-:W-:Y:S01]  /*e180*/  @!P0 FADD.FTZ R12, -R33, R10 ;  /* 0x0000000a210c8221 */ /* 0x002fe20000010100 */
[----:B------:R-:W-:-:S03]  /*e190*/  IMAD.MOV.U32 R10, RZ, RZ, RZ ;  /* 0x000000ffff0a7224 */ /* 0x000fc600078e00ff */
[----:B------:R-:W-:Y:S01]  /*e1a0*/  @!P0 FMUL.FTZ R12, R12, 1.4426950216293334961 ;  /* 0x3fb8aa3b0c0c8820 */ /* 0x000fe20000410000 */
[----:B0-----:R-:W-:Y:S01]  /*e1b0*/  @!P1 FADD.FTZ R15, -R33, R14 ;  /* 0x0000000e210f9221 */ /* 0x001fe20000010100 */
[----:B------:R-:W-:Y:S02]  /*e1c0*/  MOV R14, RZ ;  /* 0x000000ff000e7202 */ /* 0x000fe40000000f00 */
[----:B------:R-:W0:Y:S01]  /*e1d0*/  @!P0 MUFU.EX2 R10, R12 ;  /* 0x0000000c000a8308 */ /* 0x000e220000000800 */
[----:B------:R-:W-:Y:S01]  /*e1e0*/  @!P1 FMUL.FTZ R15, R15, 1.4426950216293334961 ;  /* 0x3fb8aa3b0f0f9820 */ /* 0x000fe20000410000 */
[C---:B--2---:R-:W-:Y:S01]  /*e1f0*/  @!P2 FADD.FTZ R17, -R33.reuse, R16 ;  /* 0x000000102111a221 */ /* 0x044fe20000010100 */
[----:B------:R-:W-:Y:S02]  /*e200*/  IMAD.MOV.U32 R16, RZ, RZ, RZ ;  /* 0x000000ffff107224 */ /* 0x000fe400078e00ff */
[----:B---3--:R-:W-:Y:S01]  /*e210*/  @!P3 FADD.FTZ R19, -R33, R18 ;  /* 0x000000122113b221 */ /* 0x008fe20000010100 */
[----:B------:R-:W1:Y:S01]  /*e220*/  @!P1 MUFU.EX2 R14, R15 ;  /* 0x0000000f000e9308 */ /* 0x000e620000000800 */
[----:B------:R-:W-:Y:S01]  /*e230*/  @!P2 FMUL.FTZ R17, R17, 1.4426950216293334961 ;  /* 0x3fb8aa3b1111a820 */ /* 0x000fe20000410000 */
[----:B------:R-:W-:-:S02]  /*e240*/  HFMA2 R18, -RZ, RZ, 0, 0 ;  /* 0x00000000ff127431 */ /* 0x000fc400000001ff */
[----:B------:R-:W-:Y:S01]  /*e250*/  @!P3 FMUL.FTZ R19, R19, 1.4426950216293334961 ;  /* 0x3fb8aa3b1313b820 */ /* 0x000fe20000410000 */
[----:B------:R-:W-:Y:S01]  /*e260*/  ISETP.GE.AND P0, PT, R0, UR44, PT ;  /* 0x0000002c00007c0c */ /* 0x000fe2000bf06270 */
[----:B------:R-:W2:Y:S01]  /*e270*/  @!P2 MUFU.EX2 R16, R17 ;  /* 0x000000110010a308 */ /* 0x000ea20000000800 */
[----:B------:R-:W-:-:S03]  /*e280*/  IADD3 R8, P1, PT, R8, 0x400, RZ ;  /* 0x0000040008087810 */ /* 0x000fc60007f3e0ff */
[----:B------:R-:W3:Y:S01]  /*e290*/  @!P3 MUFU.EX2 R18, R19 ;  /* 0x000000130012b308 */ /* 0x000ee20000000800 */
[----:B0-----:R-:W-:Y:S01]  /*e2a0*/  FADD.FTZ R13, R10, R13 ;  /* 0x0000000d0a0d7221 */ /* 0x001fe20000010000 */
[----:B------:R-:W-:Y:S01]  /*e2b0*/  STS [R7+-0x800], R10 ;  /* 0xfff8000a07007388 */ /* 0x000fe20000000800 */
[----:B------:R-:W-:Y:S02]  /*e2c0*/  IADD3.X R9, PT, PT, RZ, R9, RZ, P1, !PT ;  /* 0x00000009ff097210 */ /* 0x000fe40000ffe4ff */
[----:B-1----:R-:W-:Y:S01]  /*e2d0*/  FADD.FTZ R13, R13, R14 ;  /* 0x0000000e0d0d7221 */ /* 0x002fe20000010000 */
[----:B------:R-:W-:Y:S03]  /*e2e0*/  STS [R7+-0x400], R14 ;  /* 0xfffc000e07007388 */ /* 0x000fe60000000800 */
[----:B--2---:R-:W-:Y:S01]  /*e2f0*/  FADD.FTZ R13, R13, R16 ;  /* 0x000000100d0d7221 */ /* 0x004fe20000010000 */
[----:B------:R-:W-:Y:S03]  /*e300*/  STS [R7], R16 ;  /* 0x0000001007007388 */ /* 0x000fe60000000800 */
[----:B---3--:R-:W-:Y:S01]  /*e310*/  FADD.FTZ R13, R13, R18 ;  /* 0x000000120d0d7221 */ /* 0x008fe20000010000 */
[----:B------:R0:W-:Y:S02]  /*e320*/  STS [R7+0x400], R18 ;  /* 0x0004001207007388 */ /* 0x0001e40000000800 */
[----:B0-----:R-:W-:Y:S01]  /*e330*/  VIADD R7, R7, 0x1000 ;  /* 0x0000100007077836 */ /* 0x001fe20000000000 */
[----:B------:R-:W-:Y:S06]  /*e340*/  @!P0 BRA `(.L_x_729) ;  /* 0xfffffffc00588947 */ /* 0x000fec000383ffff */
.L_x_716:
[----:B------:R-:W-:Y:S05]  /*e350*/  BSYNC.RECONVERGENT B0 ;  /* 0x0000000000007941 */ /* 0x000fea0003800200 */
.L_x_715:
[----:B0-----:R-:W0:Y:S01]  /*e360*/  SHFL.BFLY PT, R0, R13, 0x10, 0x1f ;  /* 0x0e001f000d007f89 */ /* 0x001e2200000e0000 */
[C---:B------:R-:W-:Y:S01]  /*e370*/  ISETP.NE.AND P0, PT, R11.reuse, RZ, PT ;  /* 0x000000ff0b00720c */ /* 0x040fe20003f05270 */
[----:B------:R-:W2:Y:S01]  /*e380*/  LDCU UR4, c[0x0][0x3f4] ;  /* 0x00007e80ff0477ac */ /* 0x000ea20008000800 */
[----:B------:R-:W-:Y:S01]  /*e390*/  ISETP.GT.U32.AND P1, PT, R11, 0x7, PT ;  /* 0x000000070b00780c */ /* 0x000fe20003f24070 */
[----:B------:R-:W3:Y:S01]  /*e3a0*/  S2UR UR16, SR_CTAID.X ;  /* 0x00000000001079c3 */ /* 0x000ee20000002500 */
[----:B------:R-:W5:Y:S01]  /*e3b0*/  LDCU.U8 UR12, c[0x0][0x48c] ;  /* 0x00009180ff0c77ac */ /* 0x000f620008000000 */
[----:B--2---:R-:W-:Y:S01]  /*e3c0*/  UIADD3 UR4, UPT, UPT, UR4, 0x4, URZ ;  /* 0x0000000404047890 */ /* 0x004fe2000fffe0ff */
        /* <DEDUP_REMOVED lines=15> */
[----:B------:R-:W-:Y:S01]  /*e4c0*/  @!P0 LEA R4, R0, R4, 0x2 ;  /* 0x0000000400048211 */ /* 0x000fe200078e10ff */
        /* <DEDUP_REMOVED lines=15> */
[----:B---3--:R-:W-:Y:S05]  /*e5c0*/  @!P0 BRA `(.L_x_730) ;  /* 0x0000000000248947 */ /* 0x008fea0003800000 */
[----:B------:R-:W3:Y:S01]  /*e5d0*/  S2UR UR5, SR_CTAID.Y ;  /* 0x00000000000579c3 */ /* 0x000ee20000002600 */
[----:B------:R-:W3:Y:S01]  /*e5e0*/  LDCU UR8, c[0x0][0x3f8] ;  /* 0x00007f00ff0877ac */ /* 0x000ee20008000800 */
[----:B------:R-:W5:Y:S01]  /*e5f0*/  LDCU UR4, c[0x0][0x488] ;  /* 0x00009100ff0477ac */ /* 0x000f620008000800 */
[----:B------:R-:W5:Y:S01]  /*e600*/  LDCU UR9, c[0x0][0x40c] ;  /* 0x00008180ff0977ac */ /* 0x000f620008000800 */
[----:B------:R-:W1:Y:S01]  /*e610*/  LDCU UR11, c[0x0][0x3f4] ;  /* 0x00007e80ff0b77ac */ /* 0x000e620008000800 */
[----:B---3--:R-:W-:-:S04]  /*e620*/  UIMAD UR5, UR5, UR8, UR16 ;  /* 0x00000008050572a4 */ /* 0x008fc8000f8e0210 */
[----:B-----5:R-:W-:-:S04]  /*e630*/  UIMAD UR4, UR5, UR4, UR9 ;  /* 0x00000004050472a4 */ /* 0x020fc8000f8e0209 */
[----:B-1----:R-:W-:-:S04]  /*e640*/  UIMAD UR4, UR4, UR11, URZ ;  /* 0x0000000b040472a4 */ /* 0x002fc8000f8e02ff */
[----:B------:R-:W-:-:S12]  /*e650*/  USHF.R.S32.HI UR5, URZ, 0x1f, UR4 ;  /* 0x0000001fff057899 */ /* 0x000fd80008011404 */
.L_x_730:
[----:B------:R-:W-:Y:S04]  /*e660*/  BSSY.RECONVERGENT B0, `(.L_x_731) ;  /* 0x0000063000007945 */ /* 0x000fe80003800200 */
[----:B------:R-:W-:Y:S05]  /*e670*/  @P1 BRA `(.L_x_732) ;  /* 0x0000000400841947 */ /* 0x000fea0003800000 */
[----:B0-----:R-:W-:Y:S01]  /*e680*/  IMAD.MOV.U32 R4, RZ, RZ, 0x100 ;  /* 0x00000100ff047424 */ /* 0x001fe200078e00ff */
        /* <DEDUP_REMOVED lines=12> */
[----:B------:R-:W-:Y:S01]  /*e750*/  UMOV UR8, 0x400 ;  /* 0x0000040000087882 */ /* 0x000fe20000000000 */
[C---:B------:R-:W-:Y:S01]  /*e760*/  SHF.L.U32 R6, R4.reuse, 0x8, RZ ;  /* 0x0000000804067819 */ /* 0x040fe200000006ff */
[----:B------:R-:W-:Y:S01]  /*e770*/  UIADD3 UR8, UPT, UPT, UR8, 0x440, URZ ;  /* 0x0000044008087890 */ /* 0x000fe2000fffe0ff */
[----:B------:R-:W-:Y:S01]  /*e780*/  LOP3.LUT R4, R4, 0x3, RZ, 0xc0, !PT ;  /* 0x0000000304047812 */ /* 0x000fe200078ec0ff */
[----:B------:R-:W-:Y:S01]  /*e790*/  IMAD.X R12, RZ, RZ, UR5, P2 ;  /* 0x00000005ff0c7e24 */ /* 0x000fe200090e06ff */
[----:B------:R-:W-:-:S02]  /*e7a0*/  LOP3.LUT R8, R6, 0x300, RZ, 0xc0, !PT ;  /* 0x0000030006087812 */ /* 0x000fc400078ec0ff */
[----:B------:R-:W-:Y:S01]  /*e7b0*/  LEA R6, R3, UR7, 0x1 ;  /* 0x0000000703067c11 */ /* 0x000fe2000f8e08ff */
[----:B------:R-:W-:Y:S01]  /*e7c0*/  IMAD.MOV R9, RZ, RZ, -R4 ;  /* 0x000000ffff097224 */ /* 0x000fe200078e0a04 */
[----:B------:R-:W-:Y:S02]  /*e7d0*/  IADD3 R5, PT, PT, R5, R8, RZ ;  /* 0x0000000805057210 */ /* 0x000fe40007ffe0ff */
[----:B---3--:R-:W-:-:S04]  /*e7e0*/  LEA R10, P2, R11, UR14, 0x2 ;  /* 0x0000000e0b0a7c11 */ /* 0x008fc8000f8410ff */
[----:B------:R-:W-:Y:S01]  /*e7f0*/  LEA.HI.X R11, R11, UR15, R12, 0x2, P2 ;  /* 0x0000000f0b0b7c11 */ /* 0x000fe200090f140c */
[----:B0-----:R-:W-:-:S06]  /*e800*/  ULEA UR8, UR9, UR8, 0x18 ;  /* 0x0000000809087291 */ /* 0x001fcc000f8ec0ff */
[----:B------:R-:W-:Y:S02]  /*e810*/  IADD3 R4, PT, PT, R6, UR8, RZ ;  /* 0x0000000806047c10 */ /* 0x000fe4000fffe0ff */
[----:B------:R-:W-:-:S07]  /*e820*/  LEA R8, R3, UR8, 0x2 ;  /* 0x0000000803087c11 */ /* 0x000fce000f8e10ff */
.L_x_735:
        /* <DEDUP_REMOVED lines=15> */
.L_x_734:
[----:B------:R-:W-:Y:S05]  /*e920*/  BSYNC.RECONVERGENT B1 ;  /* 0x0000000000017941 */ /* 0x000fea0003800200 */
.L_x_733:
[----:B------:R-:W-:Y:S05]  /*e930*/  @!P1 BRA `(.L_x_732) ;  /* 0x0000000000d49947 */ /* 0x000fea0003800000 */
[----:B------:R-:W0:Y:S01]  /*e940*/  S2R R8, SR_CgaCtaId ;  /* 0x0000000000087919 */ /* 0x000e220000008800 */
[----:B------:R-:W5:Y:S01]  /*e950*/  LDCU.64 UR14, c[0x0][0x480] ;  /* 0x00009000ff0e77ac */ /* 0x000f620008000a00 */
[----:B------:R-:W-:Y:S01]  /*e960*/  LEA R4, R5, UR7, 0x1 ;  /* 0x0000000705047c11 */ /* 0x000fe2000f8e08ff */
[----:B------:R-:W-:Y:S01]  /*e970*/  IMAD.U32 R9, RZ, RZ, UR10 ;  /* 0x0000000aff097e24 */ /* 0x000fe2000f8e00ff */
[----:B---3--:R-:W-:Y:S01]  /*e980*/  MOV R7, 0x400 ;  /* 0x0000040000077802 */ /* 0x008fe20000000f00 */
[----:B------:R-:W-:Y:S01]  /*e990*/  USHF.L.U32 UR8, UR10, 0x2, URZ ;  /* 0x000000020a087899 */ /* 0x000fe200080006ff */
[----:B------:R-:W-:Y:S01]  /*e9a0*/  ISETP.NE.AND P1, PT, RZ, UR12, PT ;  /* 0x0000000cff007c0c */ /* 0x000fe2000bf25270 */
[----:B------:R-:W-:Y:S01]  /*e9b0*/  IMAD R6, R9, -0x2, R4 ;  /* 0xfffffffe09067824 */ /* 0x000fe200078e0204 */
[----:B------:R-:W-:Y:S01]  /*e9c0*/  IADD3 R7, PT, PT, R7, 0x440, RZ ;  /* 0x0000044007077810 */ /* 0x000fe20007ffe0ff */
[----:B------:R-:W-:Y:S01]  /*e9d0*/  UISETP.NE.AND UP0, UPT, UR12, URZ, UPT ;  /* 0x000000ff0c00728c */ /* 0x000fe2000bf05270 */
[----:B------:R-:W-:-:S02]  /*e9e0*/  IADD3 R9, P2, PT, R5, UR4, RZ ;  /* 0x0000000405097c10 */ /* 0x000fc4000ff5e0ff */
[----:B------:R-:W-:-:S03]  /*e9f0*/  LEA R4, R5, -UR8, 0x2 ;  /* 0x8000000805047c11 */ /* 0x000fc6000f8e10ff */
[----:B------:R-:W-:Y:S02]  /*ea00*/  PLOP3.LUT P0, PT, PT, PT, UP0, 0x80, 0x8 ;  /* 0x000000000008781c */ /* 0x000fe40003f0f008 */
[C---:B-----5:R-:W-:Y:S02]  /*ea10*/  LEA R10, P3, R9.reuse, UR14, 0x2 ;  /* 0x0000000e090a7c11 */ /* 0x060fe4000f8610ff */
[----:B0-----:R-:W-:Y:S01]  /*ea20*/  LEA R7, R8, R7, 0x18 ;  /* 0x0000000708077211 */ /* 0x001fe200078ec0ff */
[----:B------:R-:W-:Y:S01]  /*ea30*/  IMAD.X R8, RZ, RZ, UR5, P2 ;  /* 0x00000005ff087e24 */ /* 0x000fe200090e06ff */
[----:B------:R-:W-:Y:S02]  /*ea40*/  IADD3 R10, P2, PT, R10, 0x800, RZ ;  /* 0x000008000a0a7810 */ /* 0x000fe40007f5e0ff */
[----:B------:R-:W-:Y:S02]  /*ea50*/  IADD3 R4, PT, PT, R4, 0x800, R7 ;  /* 0x0000080004047810 */ /* 0x000fe40007ffe007 */
[----:B------:R-:W-:-:S02]  /*ea60*/  LEA.HI.X R9, R9, UR15, R8, 0x2, P3 ;  /* 0x0000000f09097c11 */ /* 0x000fc400098f1408 */
[----:B------:R-:W-:Y:S02]  /*ea70*/  IADD3 R8, PT, PT, R6, 0x400, R7 ;  /* 0x0000040006087810 */ /* 0x000fe40007ffe007 */
[----:B------:R-:W-:-:S07]  /*ea80*/  IADD3.X R11, PT, PT, RZ, R9, RZ, P2, !PT ;  /* 0x00000009ff0b7210 */ /* 0x000fce00017fe4ff */
.L_x_736:
[----:B------:R-:W2:Y:S01]  /*ea90*/  LDS R6, [R4+-0x800] ;  /* 0xfff8000004067984 */ /* 0x000ea20000000800 */
[----:B------:R-:W-:-:S05]  /*eaa0*/  VIADD R5, R5, 0x400 ;  /* 0x0000040005057836 */ /* 0x000fca0000000000 */
[----:B------:R-:W-:Y:S01]  /*eab0*/  ISETP.GE.AND P2, PT, R5, UR44, PT ;  /* 0x0000002c05007c0c */ /* 0x000fe2000bf46270 */
[----:B--2---:R-:W-:-:S05]  /*eac0*/  FMUL.FTZ R15, R6, R13 ;  /* 0x0000000d060f7220 */ /* 0x004fca0000410000 */
[----:B------:R-:W-:-:S04]  /*ead0*/  F2FP.F16.F32.PACK_AB R6, RZ, R15 ;  /* 0x0000000fff06723e */ /* 0x000fc800000000ff */
[----:B------:R-:W-:-:S05]  /*eae0*/  PRMT R7, R6, 0x7610, R7 ;  /* 0x0000761006077816 */ /* 0x000fca0000000007 */
[----:B------:R0:W-:Y:S04]  /*eaf0*/  STS.U16 [R8+-0x400], R7 ;  /* 0xfffc000708007388 */ /* 0x0001e80000000400 */
[----:B------:R-:W2:Y:S01]  /*eb00*/  LDS R6, [R4+-0x400] ;  /* 0xfffc000004067984 */ /* 0x000ea20000000800 */
[----:B0-----:R-:W-:Y:S01]  /*eb10*/  MOV R7, R11 ;  /* 0x0000000b00077202 */ /* 0x001fe20000000f00 */
[----:B--2---:R-:W-:-:S05]  /*eb20*/  FMUL.FTZ R17, R6, R13 ;  /* 0x0000000d06117220 */ /* 0x004fca0000410000 */
[----:B------:R-:W-:-:S04]  /*eb30*/  F2FP.F16.F32.PACK_AB R6, RZ, R17 ;  /* 0x00000011ff06723e */ /* 0x000fc800000000ff */
[----:B------:R-:W-:-:S05]  /*eb40*/  PRMT R12, R6, 0x7610, R12 ;  /* 0x00007610060c7816 */ /* 0x000fca000000000c */
[----:B------:R-:W-:Y:S04]  /*eb50*/  STS.U16 [R8+-0x200], R12 ;  /* 0xfffe000c08007388 */ /* 0x000fe80000000400 */
[----:B------:R-:W0:Y:S02]  /*eb60*/  LDS R6, [R4] ;  /* 0x0000000004067984 */ /* 0x000e240000000800 */
[----:B0-----:R-:W-:-:S05]  /*eb70*/  FMUL.FTZ R19, R6, R13 ;  /* 0x0000000d06137220 */ /* 0x001fca0000410000 */
[----:B------:R-:W-:-:S05]  /*eb80*/  F2FP.F16.F32.PACK_AB R6, RZ, R19 ;  /* 0x00000013ff06723e */ /* 0x000fca00000000ff */
[----:B------:R0:W-:Y:S04]  /*eb90*/  STS.U16 [R8], R6 ;  /* 0x0000000608007388 */ /* 0x0001e80000000400 */
[----:B------:R2:W3:Y:S01]  /*eba0*/  LDS R9, [R4+0x400] ;  /* 0x0004000004097984 */ /* 0x0004e20000000800 */
[----:B0-----:R-:W-:Y:S02]  /*ebb0*/  IMAD.MOV.U32 R6, RZ, RZ, R10 ;  /* 0x000000ffff067224 */ /* 0x001fe400078e000a */
[----:B--2---:R-:W-:-:S03]  /*ebc0*/  VIADD R4, R4, 0x1000 ;  /* 0x0000100004047836 */ /* 0x004fc60000000000 */
[----:B------:R-:W-:Y:S01]  /*ebd0*/  @P0 STG.E desc[UR36][R6.64+-0x800], R15 ;  /* 0xfff8000f06000986 */ /* 0x000fe2000c101924 */
[----:B------:R-:W-:Y:S02]  /*ebe0*/  PLOP3.LUT P0, PT, P1, PT, PT, 0x80, 0x8 ;  /* 0x000000000008781c */ /* 0x000fe40000f0f070 */
[----:B------:R-:W-:-:S04]  /*ebf0*/  IADD3 R10, P3, PT, R6, 0x1000, RZ ;  /* 0x00001000060a7810 */ /* 0x000fc80007f7e0ff */
[----:B------:R-:W-:-:S07]  /*ec00*/  IADD3.X R11, PT, PT, RZ, R7, RZ, P3, !PT ;  /* 0x00000007ff0b7210 */ /* 0x000fce0001ffe4ff */
[----:B------:R-:W-:Y:S04]  /*ec10*/  @P0 STG.E desc[UR36][R6.64+-0x400], R17 ;  /* 0xfffc001106000986 */ /* 0x000fe8000c101924 */
[----:B------:R-:W-:Y:S01]  /*ec20*/  @P0 STG.E desc[UR36][R6.64], R19 ;  /* 0x0000001306000986 */ /* 0x000fe2000c101924 */
[----:B---3--:R-:W-:-:S05]  /*ec30*/  FMUL.FTZ R21, R9, R13 ;  /* 0x0000000d09157220 */ /* 0x008fca0000410000 */
[----:B------:R-:W-:Y:S01]  /*ec40*/  @P0 STG.E desc[UR36][R6.64+0x400], R21 ;  /* 0x0004001506000986 */ /* 0x000fe2000c101924 */
[----:B------:R-:W-:-:S05]  /*ec50*/  F2FP.F16.F32.PACK_AB R9, RZ, R21 ;  /* 0x00000015ff09723e */ /* 0x000fca00000000ff */
[----:B------:R0:W-:Y:S02]  /*ec60*/  STS.U16 [R8+0x200], R9 ;  /* 0x0002000908007388 */ /* 0x0001e40000000400 */
[----:B0-----:R-:W-:Y:S01]  /*ec70*/  IADD3 R8, PT, PT, R8, 0x800, RZ ;  /* 0x0000080008087810 */ /* 0x001fe20007ffe0ff */
[----:B------:R-:W-:Y:S06]  /*ec80*/  @!P2 BRA `(.L_x_736) ;  /* 0xfffffffc0080a947 */ /* 0x000fec000383ffff */
.L_x_732:
[----:B------:R-:W-:Y:S05]  /*ec90*/  BSYNC.RECONVERGENT B0 ;  /* 0x0000000000007941 */ /* 0x000fea0003800200 */
.L_x_731:
[----:B------:R-:W-:Y:S01]  /*eca0*/  UIADD3 UR14, UPT, UPT, UR44, -0x1, URZ ;  /* 0xffffffff2c0e7890 */ /* 0x000fe2000fffe0ff */
[----:B------:R-:W5:Y:S01]  /*ecb0*/  S2R R22, SR_CgaCtaId ;  /* 0x0000000000167919 */ /* 0x000f620000008800 */
[----:B------:R-:W1:Y:S01]  /*ecc0*/  LDCU UR15, c[0x0][0x40c] ;  /* 0x00008180ff0f77ac */ /* 0x000e620008000800 */
[----:B------:R-:W4:Y:S01]  /*ecd0*/  S2UR UR5, SR_CTAID.Y ;  /* 0x00000000000579c3 */ /* 0x000f220000002600 */
[C---:B--2---:R-:W-:Y:S01]  /*ece0*/  IMAD.SHL.U32 R13, R3.reuse, 0x8, RZ ;  /* 0x00000008030d7824 */ /* 0x044fe200078e00ff */
[----:B------:R-:W-:Y:S01]  /*ecf0*/  MOV R8, 0x400 ;  /* 0x0000040000087802 */ /* 0x000fe20000000f00 */
[----:B------:R-:W-:Y:S01]  /*ed00*/  USHF.R.S32.HI UR4, URZ, 0x1f, UR14 ;  /* 0x0000001fff047899 */ /* 0x000fe2000801140e */
[----:B0-----:R-:W-:Y:S01]  /*ed10*/  IMAD.SHL.U32 R4, R3, 0x10, RZ ;  /* 0x0000001003047824 */ /* 0x001fe200078e00ff */
[----:B------:R-:W4:Y:S01]  /*ed20*/  LDCU UR9, c[0x0][0x3f8] ;  /* 0x00007f00ff0977ac */ /* 0x000f220008000800 */
[----:B------:R-:W-:Y:S01]  /*ed30*/  LOP3.LUT R13, R13, 0xf8, RZ, 0xc0, !PT ;  /* 0x000000f80d0d7812 */ /* 0x000fe200078ec0ff */
[----:B------:R-:W-:Y:S01]  /*ed40*/  BSSY.RECONVERGENT B0, `(.L_x_737) ;  /* 0x000001f000007945 */ /* 0x000fe20003800200 */
[----:B------:R-:W-:Y:S01]  /*ed50*/  IADD3 R5, PT, PT, R8, 0x240, RZ ;  /* 0x0000024008057810 */ /* 0x000fe20007ffe0ff */
[----:B------:R-:W-:Y:S01]  /*ed60*/  ULEA.HI UR4, UR4, UR14, URZ, 0x3 ;  /* 0x0000000e04047291 */ /* 0x000fe2000f8f18ff */
[----:B------:R-:W-:Y:S01]  /*ed70*/  LOP3.LUT R4, R4, 0x1f0, RZ, 0xc0, !PT ;  /* 0x000001f004047812 */ /* 0x000fe200078ec0ff */
[----:B------:R-:W0:Y:S01]  /*ed80*/  LDCU UR11, c[0x0][0x3f4] ;  /* 0x00007e80ff0b77ac */ /* 0x000e220008000800 */
[----:B---3--:R-:W-:Y:S01]  /*ed90*/  CS2R R6, SRZ ;  /* 0x0000000000067805 */ /* 0x008fe2000001ff00 */
[----:B------:R-:W-:-:S04]  /*eda0*/  ULOP3.LUT UR4, UR4, 0xfffffff8, URZ, 0xc0, !UPT ;  /* 0xfffffff804047892 */ /* 0x000fc8000f8ec0ff */
[----:B------:R-:W-:Y:S02]  /*edb0*/  UIADD3 UR4, UPT, UPT, UR14, -UR4, URZ ;  /* 0x800000040e047290 */ /* 0x000fe4000fffe0ff */
[----:B----4-:R-:W-:-:S04]  /*edc0*/  UIMAD UR5, UR5, UR9, UR16 ;  /* 0x00000009050572a4 */ /* 0x010fc8000f8e0210 */
[----:B------:R-:W-:Y:S01]  /*edd0*/  ISETP.NE.AND P0, PT, R0, UR4, PT ;  /* 0x0000000400007c0c */ /* 0x000fe2000bf05270 */
[----:B------:R-:W-:-:S03]  /*ede0*/  UIMAD UR8, UR5, 0x90, URZ ;  /* 0x00000090050878a4 */ /* 0x000fc6000f8e02ff */
[----:B-1----:R-:W-:Y:S01]  /*edf0*/  ISETP.NE.OR P0, PT, RZ, UR15, P0 ;  /* 0x0000000fff007c0c */ /* 0x002fe20008705670 */
[----:B0-----:R-:W-:Y:S01]  /*ee00*/  IMAD.U32 R24, RZ, RZ, UR11 ;  /* 0x0000000bff187e24 */ /* 0x001fe2000f8e00ff */
[----:B-----5:R-:W-:Y:S02]  /*ee10*/  LEA R5, R22, R5, 0x18 ;  /* 0x0000000516057211 */ /* 0x020fe400078ec0ff */
[----:B------:R-:W-:Y:S01]  /*ee20*/  ISETP.GT.U32.OR P0, PT, R13, 0x8f, P0 ;  /* 0x0000008f0d00780c */ /* 0x000fe20000704470 */
[C-C-:B------:R-:W-:Y:S01]  /*ee30*/  IMAD R33, R24.reuse, UR6, R13.reuse ;  /* 0x0000000618217c24 */ /* 0x140fe2000f8e020d */
[----:B------:R-:W-:Y:S02]  /*ee40*/  IADD3 R20, PT, PT, R5, R4, RZ ;  /* 0x0000000405147210 */ /* 0x000fe40007ffe0ff */
[----:B------:R-:W-:Y:S01]  /*ee50*/  CS2R R4, SRZ ;  /* 0x0000000000047805 */ /* 0x000fe2000001ff00 */
[----:B------:R-:W-:-:S08]  /*ee60*/  IMAD R27, R24, UR8, R13 ;  /* 0x00000008181b7c24 */ /* 0x000fd0000f8e020d */
[----:B------:R-:W-:Y:S05]  /*ee70*/  @P0 BRA `(.L_x_738) ;  /* 0x00000000002c0947 */ /* 0x000fea0003800000 */
[----:B------:R-:W0:Y:S01]  /*ee80*/  LDCU.64 UR12, c[0x0][0x3b0] ;  /* 0x00007600ff0c77ac */ /* 0x000e220008000a00 */
[----:B------:R-:W-:Y:S01]  /*ee90*/  HFMA2 R7, -RZ, RZ, 0, 0 ;  /* 0x00000000ff077431 */ /* 0x000fe200000001ff */
[----:B0-----:R-:W-:-:S04]  /*eea0*/  UISETP.NE.U32.AND UP0, UPT, UR12, URZ, UPT ;  /* 0x000000ff0c00728c */ /* 0x001fc8000bf05070 */
[----:B------:R-:W-:-:S09]  /*eeb0*/  UISETP.NE.AND.EX UP0, UPT, UR13, URZ, UPT, UP0 ;  /* 0x000000ff0d00728c */ /* 0x000fd2000bf05300 */
[----:B------:R-:W-:Y:S05]  /*eec0*/  BRA.U !UP0, `(.L_x_739) ;  /* 0x0000000108147547 */ /* 0x000fea000b800000 */
[----:B------:R-:W0:Y:S01]  /*eed0*/  S2R R6, SR_CTAID.X ;  /* 0x0000000000067919 */ /* 0x000e220000002500 */
[----:B------:R-:W1:Y:S01]  /*eee0*/  LDC.64 R4, c[0x0][0x3b0] ;  /* 0x0000ec00ff047b82 */ /* 0x000e620000000a00 */
[----:B0-----:R-:W-:-:S04]  /*eef0*/  IMAD R7, R6, 0x90, R13 ;  /* 0x0000009006077824 */ /* 0x001fc800078e020d */
[----:B-1----:R-:W-:-:S06]  /*ef00*/  IMAD.WIDE.U32 R4, R7, 0x2, R4 ;  /* 0x0000000207047825 */ /* 0x002fcc00078e0004 */
[----:B------:R-:W5:Y:S02]  /*ef10*/  LDG.E.128 R4, desc[UR36][R4.64] ;  /* 0x0000002404047981 */ /* 0x000f64000c1e1d00 */
.L_x_739:
[----:B-----5:R0:W-:Y:S02]  /*ef20*/  STS.128 [R20], R4 ;  /* 0x0000000414007388 */ /* 0x0201e40000000c00 */
.L_x_738:
[----:B------:R-:W-:Y:S05]  /*ef30*/  BSYNC.RECONVERGENT B0 ;  /* 0x0000000000007941 */ /* 0x000fea0003800200 */
.L_x_737:
[----:B------:R-:W-:Y:S01]  /*ef40*/  ISETP.GT.U32.AND P0, PT, R13, 0x8f, PT ;  /* 0x0000008f0d00780c */ /* 0x000fe20003f04070 */
[----:B------:R-:W-:Y:S01]  /*ef50*/  BAR.SYNC.DEFER_BLOCKING 0x0 ;  /* 0x0000000000007b1d */ /* 0x000fe20000010000 */
[----:B------:R-:W-:Y:S02]  /*ef60*/  CS2R R16, SRZ ;  /* 0x0000000000107805 */ /* 0x000fe4000001ff00 */
[----:B------:R-:W-:Y:S02]  /*ef70*/  CS2R R18, SRZ ;  /* 0x0000000000127805 */ /* 0x000fe4000001ff00 */
[----:B------:R-:W-:Y:S01]  /*ef80*/  CS2R R14, SRZ ;  /* 0x00000000000e7805 */ /* 0x000fe2000001ff00 */
[----:B------:R-:W-:Y:S01]  /*ef90*/  IMAD.MOV.U32 R12, RZ, RZ, RZ ;  /* 0x000000ffff0c7224 */ /* 0x000fe200078e00ff */
[----:B------:R-:W-:Y:S01]  /*efa0*/  MOV R21, RZ ;  /* 0x000000ff00157202 */ /* 0x000fe20000000f00 */
[----:B------:R-:W1:Y:S01]  /*efb0*/  LDCU UR11, c[0x0][0x40c] ;  /* 0x00008180ff0b77ac */ /* 0x000e620008000800 */
[----:B------:R-:W-:Y:S04]  /*efc0*/  BSSY.RECONVERGENT B0, `(.L_x_740) ;  /* 0x0000243000007945 */ /* 0x000fe80003800200 */
[----:B------:R-:W-:Y:S05]  /*efd0*/  @P0 BRA `(.L_x_741) ;  /* 0x0000002400040947 */ /* 0x000fea0003800000 */
[----:B------:R-:W2:Y:S01]  /*efe0*/  LDC.64 R10, c[0x0][0x3c0] ;  /* 0x0000f000ff0a7b82 */ /* 0x000ea20000000a00 */
[----:B------:R-:W-:Y:S01]  /*eff0*/  VIADD R30, R0, UR10 ;  /* 0x0000000a001e7c36 */ /* 0x000fe20008000000 */
[----:B------:R-:W-:Y:S01]  /*f000*/  VIMNMX R31, PT, PT, R24, UR14, PT ;  /* 0x0000000e181f7c48 */ /* 0x000fe2000bfe0100 */
[----:B------:R-:W-:Y:S01]  /*f010*/  BSSY.RECONVERGENT B1, `(.L_x_742) ;  /* 0x000010f000017945 */ /* 0x000fe20003800200 */
[----:B------:R-:W-:Y:S01]  /*f020*/  IADD3 R9, PT, PT, R8, 0x440, RZ ;  /* 0x0000044008097810 */ /* 0x000fe20007ffe0ff */
[----:B------:R-:W-:Y:S01]  /*f030*/  IMAD.MOV.U32 R16, RZ, RZ, RZ ;  /* 0x000000ffff107224 */ /* 0x000fe200078e00ff */
[----:B------:R-:W-:Y:S02]  /*f040*/  ISETP.GE.AND P0, PT, R30, R31, PT ;  /* 0x0000001f1e00720c */ /* 0x000fe40003f06270 */
[----:B------:R-:W-:-:S04]  /*f050*/  LEA R22, R22, R9, 0x18 ;  /* 0x0000000916167211 */ /* 0x000fc800078ec0ff */
[----:B------:R-:W-:Y:S01]  /*f060*/  IADD3 R23, PT, PT, R22, UR7, RZ ;  /* 0x0000000716177c10 */ /* 0x000fe2000fffe0ff */
[----:B--2---:R-:W-:-:S04]  /*f070*/  IMAD.WIDE R8, R27, 0x2, R10 ;  /* 0x000000021b087825 */ /* 0x004fc800078e020a */
[----:B------:R-:W-:Y:S02]  /*f080*/  IMAD.WIDE R10, R33, 0x2, R10 ;  /* 0x00000002210a7825 */ /* 0x000fe400078e020a */
[----:B------:R-:W-:Y:S05]  /*f090*/  @P0 BRA `(.L_x_743) ;  /* 0x0000001000180947 */ /* 0x000fea0003800000 */
[----:B------:R-:W-:Y:S01]  /*f0a0*/  ULOP3.LUT UR6, URZ, UR10, URZ, 0x33, !UPT ;  /* 0x0000000aff067292 */ /* 0x000fe2000f8e33ff */
[----:B------:R-:W-:Y:S01]  /*f0b0*/  VIADDMNMX R15, R30, 0x8, R31, !PT ;  /* 0x000000081e0f7846 */ /* 0x000fe2000780011f */
[----:B------:R-:W2:Y:S01]  /*f0c0*/  LDC.64 R28, c[0x0][0x458] ;  /* 0x00011600ff1c7b82 */ /* 0x000ea20000000a00 */
[----:B------:R-:W-:Y:S01]  /*f0d0*/  UIMAD UR5, UR38, UR9, UR16 ;  /* 0x00000009260572a4 */ /* 0x000fe2000f8e0210 */
[----:B------:R-:W-:Y:S01]  /*f0e0*/  BSSY.RECONVERGENT B2, `(.L_x_744) ;  /* 0x0000052000027945 */ /* 0x000fe20003800200 */
[----:B------:R-:W-:Y:S01]  /*f0f0*/  HFMA2 R21, -RZ, RZ, 0, 0 ;  /* 0x00000000ff157431 */ /* 0x000fe200000001ff */
[----:B------:R-:W-:Y:S01]  /*f100*/  IADD3 R32, PT, PT, -R0, UR6, R15 ;  /* 0x0000000600207c10 */ /* 0x000fe2000fffe10f */
[----:B------:R-:W-:Y:S01]  /*f110*/  IMAD.MOV.U32 R40, RZ, RZ, R30 ;  /* 0x000000ffff287224 */ /* 0x000fe200078e001e */
[----:B------:R-:W-:Y:S01]  /*f120*/  CS2R R18, SRZ ;  /* 0x0000000000127805 */ /* 0x000fe2000001ff00 */
[----:B------:R-:W-:Y:S01]  /*f130*/  IMAD.U32 R12, RZ, RZ, UR5 ;  /* 0x00000005ff0c7e24 */ /* 0x000fe2000f8e00ff */
[----:B------:R-:W-:-:S02]  /*f140*/  LOP3.LUT R14, R32, 0x18, RZ, 0xc0, !PT ;  /* 0x00000018200e7812 */ /* 0x000fc400078ec0ff */
[----:B------:R-:W-:Y:S01]  /*f150*/  CS2R R16, SRZ ;  /* 0x0000000000107805 */ /* 0x000fe2000001ff00 */
[----:B------:R-:W-:Y:S01]  /*f160*/  IMAD R15, R12, 0x90, R13 ;  /* 0x000000900c0f7824 */ /* 0x000fe200078e020d */
[----:B------:R-:W-:Y:S02]  /*f170*/  ISETP.NE.AND P0, PT, R14, 0x18, PT ;  /* 0x000000180e00780c */ /* 0x000fe40003f05270 */
[----:B------:R-:W-:Y:S01]  /*f180*/  MOV R12, RZ ;  /* 0x000000ff000c7202 */ /* 0x000fe20000000f00 */
[----:B--2---:R-:W-:Y:S01]  /*f190*/  IMAD.WIDE R28, R15, 0x2, R28 ;  /* 0x000000020f1c7825 */ /* 0x004fe200078e021c */
[----:B------:R-:W-:-:S09]  /*f1a0*/  CS2R R14, SRZ ;  /* 0x00000000000e7805 */ /* 0x000fd2000001ff00 */
[----:B------:R-:W-:Y:S05]  /*f1b0*/  @!P0 BRA `(.L_x_745) ;  /* 0x0000000400108947 */ /* 0x000fea0003800000 */
[----:B------:R-:W2:Y:S01]  /*f1c0*/  LDCU.64 UR12, c[0x0][0x3c0] ;  /* 0x00007800ff0c77ac */ /* 0x000ea20008000a00 */
[----:B------:R-:W-:Y:S01]  /*f1d0*/  IMAD R24, R30, 0x90, RZ ;  /* 0x000000901e187824 */ /* 0x000fe200078e02ff */
[----:B------:R-:W-:Y:S02]  /*f1e0*/  LEA.HI R21, R32, 0x1, RZ, 0x1d ;  /* 0x0000000120157811 */ /* 0x000fe400078fe8ff */
[----:B------:R-:W-:Y:S01]  /*f1f0*/  MOV R40, R30 ;  /* 0x0000001e00287202 */ /* 0x000fe20000000f00 */
[----:B------:R-:W-:-:S04]  /*f200*/  IMAD.WIDE.U32 R24, R24, 0x2, RZ ;  /* 0x0000000218187825 */ /* 0x000fc800078e00ff */
[----:B------:R-:W-:-:S04]  /*f210*/  IMAD.WIDE R26, R27, 0x2, R24 ;  /* 0x000000021b1a7825 */ /* 0x000fc800078e0218 */
[----:B------:R-:W-:Y:S01]  /*f220*/  IMAD.WIDE R24, R33, 0x2, R24 ;  /* 0x0000000221187825 */ /* 0x000fe200078e0218 */
[----:B--2---:R-:W-:Y:S02]  /*f230*/  IADD3 R43, P0, PT, R26, UR12, RZ ;  /* 0x0000000c1a2b7c10 */ /* 0x004fe4000ff1e0ff */
[----:B------:R-:W-:Y:S02]  /*f240*/  IADD3 R41, P1, PT, R24, UR12, RZ ;  /* 0x0000000c18297c10 */ /* 0x000fe4000ff3e0ff */
[----:B------:R-:W-:Y:S01]  /*f250*/  LOP3.LUT R24, R21, 0x3, RZ, 0xc0, !PT ;  /* 0x0000000315187812 */ /* 0x000fe200078ec0ff */
[----:B------:R-:W-:Y:S01]  /*f260*/  IMAD.MOV.U32 R21, RZ, RZ, RZ ;  /* 0x000000ffff157224 */ /* 0x000fe200078e00ff */
[----:B------:R-:W-:Y:S02]  /*f270*/  IADD3.X R42, PT, PT, R25, UR13, RZ, P1, !PT ;  /* 0x0000000d192a7c10 */ /* 0x000fe40008ffe4ff */
[----:B------:R-:W-:Y:S02]  /*f280*/  LEA R25, R0, UR7, 0x1 ;  /* 0x0000000700197c11 */ /* 0x000fe4000f8e08ff */
[----:B------:R-:W-:-:S02]  /*f290*/  IADD3.X R52, PT, PT, R27, UR13, RZ, P0, !PT ;  /* 0x0000000d1b347c10 */ /* 0x000fc400087fe4ff */
[----:B------:R-:W-:Y:S01]  /*f2a0*/  IADD3 R27, PT, PT, -R24, RZ, RZ ;  /* 0x000000ff181b7210 */ /* 0x000fe20007ffe1ff */
[----:B------:R-:W-:-:S07]  /*f2b0*/  IMAD.IADD R26, R22, 0x1, R25 ;  /* 0x00000001161a7824 */ /* 0x000fce00078e0219 */
.L_x_747:
[----:B------:R-:W-:Y:S01]  /*f2c0*/  IMAD.MOV.U32 R24, RZ, RZ, R41 ;  /* 0x000000ffff187224 */ /* 0x000fe200078e0029 */
[----:B------:R-:W-:Y:S01]  /*f2d0*/  MOV R25, R42 ;  /* 0x0000002a00197202 */ /* 0x000fe20000000f00 */
[----:B------:R-:W2:Y:S04]  /*f2e0*/  LDS.U16 R33, [R26] ;  /* 0x000000001a217984 */ /* 0x000ea80000000400 */
[----:B------:R3:W5:Y:S01]  /*f2f0*/  LDG.E.128 R36, desc[UR36][R24.64] ;  /* 0x0000002418247981 */ /* 0x000762000c1e1d00 */
[----:B------:R-:W-:Y:S01]  /*f300*/  UISETP.NE.AND UP0, UPT, UR15, URZ, UPT ;  /* 0x000000ff0f00728c */ /* 0x000fe2000bf05270 */
[----:B--2---:R-:W-:-:S08]  /*f310*/  HADD2.F32 R34, -RZ, R33.H0_H0 ;  /* 0x20000021ff227230 */ /* 0x004fd00000004100 */
[----:B---3--:R-:W-:Y:S05]  /*f320*/  BRA.U UP0, `(.L_x_746) ;  /* 0x0000000100507547 */ /* 0x008fea000b800000 */
[----:B------:R-:W-:Y:S01]  /*f330*/  ISETP.NE.AND P0, PT, R2, RZ, PT ;  /* 0x000000ff0200720c */ /* 0x000fe20003f05270 */
[----:B------:R-:W2:-:S12]  /*f340*/  LDS.128 R44, [R20] ;  /* 0x00000000142c7984 */ /* 0x000e980000000c00 */
[----:B------:R-:W-:Y:S01]  /*f350*/  VOTEU.ANY UP0, P0 ;  /* 0x0000000000ff7886 */ /* 0x000fe20000000100 */
[----:B------:R-:W-:-:S13]  /*f360*/  PLOP3.LUT P0, PT, PT, PT, UP0, 0x80, 0x8 ;  /* 0x000000000008781c */ /* 0x000fda0003f0f008 */
[----:B------:R-:W3:Y:S01]  /*f370*/  @P0 LDG.E.128 R48, desc[UR36][R28.64] ;  /* 0x000000241c300981 */ /* 0x000ee2000c1e1d00 */
[----:B------:R-:W-:Y:S01]  /*f380*/  PLOP3.LUT P0, PT, PT, PT, UP0, 0x80, 0x8 ;  /* 0x000000000008781c */ /* 0x000fe20003f0f008 */
[----:B------:R-:W-:Y:S01]  /*f390*/  IMAD.MOV.U32 R24, RZ, RZ, R43 ;  /* 0x000000ffff187224 */ /* 0x000fe200078e002b */
[----:B------:R-:W-:Y:S02]  /*f3a0*/  PLOP3.LUT P1, PT, PT, PT, UP0, 0x80, 0x8 ;  /* 0x000000000008781c */ /* 0x000fe40003f2f008 */
[----:B------:R-:W-:Y:S02]  /*f3b0*/  PLOP3.LUT P2, PT, PT, PT, UP0, 0x80, 0x8 ;  /* 0x000000000008781c */ /* 0x000fe40003f4f008 */
[----:B------:R-:W-:Y:S02]  /*f3c0*/  PLOP3.LUT P3, PT, PT, PT, UP0, 0x80, 0x8 ;  /* 0x000000000008781c */ /* 0x000fe40003f6f008 */
[----:B------:R-:W-:Y:S01]  /*f3d0*/  MOV R25, R52 ;  /* 0x0000003400197202 */ /* 0x000fe20000000f00 */
[----:B--2--5:R-:W-:-:S02]  /*f3e0*/  HFMA2 R36, R36, 1, 1, R44 ;  /* 0x3c003c0024247831 */ /* 0x024fc4000000002c */
[----:B------:R-:W-:Y:S02]  /*f3f0*/  HADD2 R37, R37, R45 ;  /* 0x0000002d25257230 */ /* 0x000fe40000000000 */
[----:B------:R-:W-:Y:S02]  /*f400*/  HFMA2 R38, R38, 1, 1, R46 ;  /* 0x3c003c0026267831 */ /* 0x000fe4000000002e */
[----:B------:R-:W-:Y:S02]  /*f410*/  HADD2 R39, R39, R47 ;  /* 0x0000002f27277230 */ /* 0x000fe40000000000 */
[----:B---3--:R-:W-:Y:S02]  /*f420*/  @P0 HMUL2 R36, R36, R48 ;  /* 0x0000003024240232 */ /* 0x008fe40000000000 */
[----:B------:R-:W-:Y:S02]  /*f430*/  @P1 HFMA2 R37, R37, R49, -RZ ;  /* 0x0000003125251231 */ /* 0x000fe400001000ff */
[----:B------:R-:W-:-:S02]  /*f440*/  @P2 HMUL2 R38, R38, R50 ;  /* 0x0000003226262232 */ /* 0x000fc40000000000 */
[----:B------:R-:W-:-:S05]  /*f450*/  @P3 HFMA2 R39, R39, R51, -RZ ;  /* 0x0000003327273231 */ /* 0x000fca00001000ff */
[----:B------:R2:W-:Y:S02]  /*f460*/  STG.E.128 desc[UR36][R24.64], R36 ;  /* 0x0000002418007986 */ /* 0x0005e4000c101d24 */
.L_x_746:
[----:B------:R-:W-:Y:S01]  /*f470*/  VIADD R27, R27, 0x1 ;  /* 0x000000011b1b7836 */ /* 0x000fe20000000000 */
[----:B------:R-:W-:Y:S01]  /*f480*/  IADD3 R43, P1, PT, R43, 0x900, RZ ;  /* 0x000009002b2b7810 */ /* 0x000fe20007f3e0ff */
[--C-:B--2--5:R-:W-:Y:S01]  /*f490*/  HADD2.F32 R24, -RZ, R36.reuse.H0_H0 ;  /* 0x20000024ff187230 */ /* 0x124fe20000004100 */
[----:B------:R-:W-:Y:S01]  /*f4a0*/  IADD3 R41, P2, PT, R41, 0x900, RZ ;  /* 0x0000090029297810 */ /* 0x000fe20007f5e0ff */
[----:B------:R-:W-:Y:S01]  /*f4b0*/  HADD2.F32 R25, -RZ, R36.H1_H1 ;  /* 0x30000024ff197230 */ /* 0x000fe20000004100 */
[----:B------:R-:W-:Y:S01]  /*f4c0*/  ISETP.NE.AND P0, PT, R27, RZ, PT ;  /* 0x000000ff1b00720c */ /* 0x000fe20003f05270 */
        /* <DEDUP_REMOVED lines=11> */
[----:B------:R-:W-:Y:S01]  /*f580*/  FFMA.FTZ R12, R34, R37, R12 ;  /* 0x00000025220c7223 */ /* 0x000fe2000001000c */
[----:B------:R-:W-:Y:S01]  /*f590*/  IADD3 R40, PT, PT, R40, 0x8, RZ ;  /* 0x0000000828287810 */ /* 0x000fe20007ffe0ff */
[----:B------:R-:W-:Y:S01]  /*f5a0*/  FFMA.FTZ R19, R34, R38, R19 ;  /* 0x0000002622137223 */ /* 0x000fe20000010013 */
[----:B------:R-:W-:-:S02]  /*f5b0*/  VIADD R26, R26, 0x10 ;  /* 0x000000101a1a7836 */ /* 0x000fc40000000000 */
[----:B------:R-:W-:Y:S01]  /*f5c0*/  FFMA.FTZ R16, R34, R39, R16 ;  /* 0x0000002722107223 */ /* 0x000fe20000010010 */
[----:B------:R-:W-:Y:S01]  /*f5d0*/  IADD3.X R42, PT, PT, RZ, R42, RZ, P2, !PT ;  /* 0x0000002aff2a7210 */ /* 0x000fe200017fe4ff */
[----:B------:R-:W-:Y:S01]  /*f5e0*/  IMAD.X R52, RZ, RZ, R52, P1 ;  /* 0x000000ffff347224 */ /* 0x000fe200008e0634 */
[----:B------:R-:W-:Y:S06]  /*f5f0*/  @P0 BRA `(.L_x_747) ;  /* 0xfffffffc00300947 */ /* 0x000fec000383ffff */
.L_x_745:
[----:B-1----:R-:W-:Y:S05]  /*f600*/  BSYNC.RECONVERGENT B2 ;  /* 0x0000000000027941 */ /* 0x002fea0003800200 */
.L_x_744:
[----:B------:R-:W-:-:S13]  /*f610*/  ISETP.GE.U32.AND P0, PT, R32, 0x18, PT ;  /* 0x000000182000780c */ /* 0x000fda0003f06070 */
[----:B------:R-:W-:Y:S05]  /*f620*/  @!P0 BRA `(.L_x_743) ;  /* 0x0000000800b48947 */ /* 0x000fea0003800000 */
[----:B------:R-:W1:Y:S02]  /*f630*/  LDCU UR5, c[0x0][0x40c] ;  /* 0x00008180ff0577ac */ /* 0x000e640008000800 */
[----:B-1----:R-:W-:-:S06]  /*f640*/  UISETP.NE.AND UP0, UPT, UR5, URZ, UPT ;  /* 0x000000ff0500728c */ /* 0x002fcc000bf05270 */
[----:B------:R-:W-:-:S13]  /*f650*/  PLOP3.LUT P0, PT, PT, PT, UP0, 0x80, 0x8 ;  /* 0x000000000008781c */ /* 0x000fda0003f0f008 */
.L_x_753:
[----:B------:R-:W-:Y:S01]  /*f660*/  IMAD R37, R40, 0x90, RZ ;  /* 0x0000009028257824 */ /* 0x000fe200078e02ff */
[----:B------:R-:W-:-:S03]  /*f670*/  ISETP.NE.AND P5, PT, R2, RZ, PT ;  /* 0x000000ff0200720c */ /* 0x000fc60003fa5270 */
[----:B------:R-:W-:-:S05]  /*f680*/  IMAD.WIDE.U32 R24, R37, 0x2, R10 ;  /* 0x0000000225187825 */ /* 0x000fca00078e000a */
[----:B------:R1:W5:Y:S01]  /*f690*/  LDG.E.128 R44, desc[UR36][R24.64] ;  /* 0x00000024182c7981 */ /* 0x000362000c1e1d00 */
[----:B------:R-:W-:Y:S04]  /*f6a0*/  BSSY.RECONVERGENT B2, `(.L_x_748) ;  /* 0x0000014000027945 */ /* 0x000fe80003800200 */
[----:B------:R-:W-:Y:S05]  /*f6b0*/  @P0 BRA `(.L_x_749) ;  /* 0x0000000000480947 */ /* 0x000fea0003800000 */
[----:B------:R-:W-:Y:S01]  /*f6c0*/  VOTEU.ANY UP0, P5 ;  /* 0x0000000000ff7886 */ /* 0x000fe20002800100 */
[----:B------:R-:W-:Y:S01]  /*f6d0*/  PLOP3.LUT P0, PT, PT, PT, UP0, 0x80, 0x8 ;  /* 0x000000000008781c */ /* 0x000fe20003f0f008 */
[----:B-1----:R-:W1:-:S12]  /*f6e0*/  LDS.128 R24, [R20] ;  /* 0x0000000014187984 */ /* 0x002e580000000c00 */
[----:B------:R-:W2:Y:S01]  /*f6f0*/  @P0 LDG.E.128 R32, desc[UR36][R28.64] ;  /* 0x000000241c200981 */ /* 0x000ea2000c1e1d00 */
[----:B------:R-:W-:Y:S02]  /*f700*/  PLOP3.LUT P0, PT, PT, PT, UP0, 0x80, 0x8 ;  /* 0x000000000008781c */ /* 0x000fe40003f0f008 */
[----:B------:R-:W-:Y:S02]  /*f710*/  PLOP3.LUT P1, PT, PT, PT, UP0, 0x80, 0x8 ;  /* 0x000000000008781c */ /* 0x000fe40003f2f008 */
[----:B------:R-:W-:Y:S02]  /*f720*/  PLOP3.LUT P2, PT, PT, PT, UP0, 0x80, 0x8 ;  /* 0x000000000008781c */ /* 0x000fe40003f4f008 */
[----:B------:R-:W-:Y:S01]  /*f730*/  PLOP3.LUT P3, PT, PT, PT, UP0, 0x80, 0x8 ;  /* 0x000000000008781c */ /* 0x000fe20003f6f008 */
[----:B-1---5:R-:W-:Y:S02]  /*f740*/  HFMA2 R44, R44, 1, 1, R24 ;  /* 0x3c003c002c2c7831 */ /* 0x022fe40000000018 */
[----:B------:R-:W-:-:S02]  /*f750*/  HADD2 R45, R45, R25 ;  /* 0x000000192d2d7230 */ /* 0x000fc40000000000 */
[----:B------:R-:W-:Y:S02]  /*f760*/  HFMA2 R46, R46, 1, 1, R26 ;  /* 0x3c003c002e2e7831 */ /* 0x000fe4000000001a */
[----:B------:R-:W-:Y:S02]  /*f770*/  HADD2 R47, R47, R27 ;  /* 0x0000001b2f2f7230 */ /* 0x000fe40000000000 */
[----:B------:R-:W-:-:S04]  /*f780*/  IMAD.WIDE.U32 R24, R37, 0x2, R8 ;  /* 0x0000000225187825 */ /* 0x000fc800078e0008 */
[----:B--2---:R-:W-:Y:S02]  /*f790*/  @P0 HMUL2 R44, R44, R32 ;  /* 0x000000202c2c0232 */ /* 0x004fe40000000000 */
[----:B------:R-:W-:Y:S02]  /*f7a0*/  @P1 HFMA2 R45, R45, R33, -RZ ;  /* 0x000000212d2d1231 */ /* 0x000fe400001000ff */
[----:B------:R-:W-:Y:S02]  /*f7b0*/  @P2 HMUL2 R46, R46, R34 ;  /* 0x000000222e2e2232 */ /* 0x000fe40000000000 */
[----:B------:R-:W-:-:S05]  /*f7c0*/  @P3 HFMA2 R47, R47, R35, -RZ ;  /* 0x000000232f2f3231 */ /* 0x000fca00001000ff */
[----:B------:R2:W-:Y:S02]  /*f7d0*/  STG.E.128 desc[UR36][R24.64], R44 ;  /* 0x0000002c18007986 */ /* 0x0005e4000c101d24 */
.L_x_749:
[----:B------:R-:W-:Y:S05]  /*f7e0*/  BSYNC.RECONVERGENT B2 ;  /* 0x0000000000027941 */ /* 0x000fea0003800200 */
.L_x_748:
[C---:B-12---:R-:W-:Y:S01]  /*f7f0*/  IADD3 R25, PT, PT, R37.reuse, 0x480, RZ ;  /* 0x0000048025197810 */ /* 0x046fe20007ffe0ff */
[C---:B------:R-:W-:Y:S01]  /*f800*/  VIADD R41, R37.reuse, 0x900 ;  /* 0x0000090025297836 */ /* 0x040fe20000000000 */
[----:B------:R-:W-:Y:S01]  /*f810*/  IADD3 R55, PT, PT, R37, 0xd80, RZ ;  /* 0x00000d8025377810 */ /* 0x000fe20007ffe0ff */
[----:B------:R-:W-:Y:S02]  /*f820*/  UISETP.NE.AND UP0, UPT, UR11, URZ, UPT ;  /* 0x000000ff0b00728c */ /* 0x000fe4000bf05270 */
[----:B------:R-:W-:-:S04]  /*f830*/  IMAD.WIDE.U32 R36, R25, 0x2, R10 ;  /* 0x0000000219247825 */ /* 0x000fc800078e000a */
[----:B------:R-:W-:Y:S01]  /*f840*/  PLOP3.LUT P0, PT, PT, PT, UP0, 0x80, 0x8 ;  /* 0x000000000008781c */ /* 0x000fe20003f0f008 */
[--C-:B------:R-:W-:Y:S01]  /*f850*/  IMAD.WIDE.U32 R32, R41, 0x2, R10.reuse ;  /* 0x0000000229207825 */ /* 0x100fe200078e000a */
[----:B------:R-:W5:Y:S03]  /*f860*/  LDG.E.128 R36, desc[UR36][R36.64] ;  /* 0x0000002424247981 */ /* 0x000f66000c1e1d00 */
[----:B------:R-:W-:-:S08]  /*f870*/  IMAD.WIDE.U32 R26, R55, 0x2, R10 ;  /* 0x00000002371a7825 */ /* 0x000fd000078e000a */
[----:B------:R-:W-:Y:S05]  /*f880*/  @P0 BRA `(.L_x_750) ;  /* 0x0000000000480947 */ /* 0x000fea0003800000 */
[----:B------:R-:W-:Y:S01]  /*f890*/  VOTEU.ANY UP0, P5 ;  /* 0x0000000000ff7886 */ /* 0x000fe20002800100 */
[----:B------:R-:W-:Y:S01]  /*f8a0*/  PLOP3.LUT P1, PT, PT, PT, UP0, 0x80, 0x8 ;  /* 0x000000000008781c */ /* 0x000fe20003f2f008 */
[----:B------:R-:W1:-:S12]  /*f8b0*/  LDS.128 R56, [R20] ;  /* 0x0000000014387984 */ /* 0x000e580000000c00 */
[----:B------:R-:W2:Y:S01]  /*f8c0*/  @P1 LDG.E.128 R48, desc[UR36][R28.64] ;  /* 0x000000241c301981 */ /* 0x000ea2000c1e1d00 */
[----:B------:R-:W-:Y:S01]  /*f8d0*/  PLOP3.LUT P1, PT, PT, PT, UP0, 0x80, 0x8 ;  /* 0x000000000008781c */ /* 0x000fe20003f2f008 */
[----:B------:R-:W-:Y:S01]  /*f8e0*/  IMAD.WIDE.U32 R24, R25, 0x2, R8 ;  /* 0x0000000219187825 */ /* 0x000fe200078e0008 */
[----:B------:R-:W-:Y:S02]  /*f8f0*/  PLOP3.LUT P2, PT, PT, PT, UP0, 0x80, 0x8 ;  /* 0x000000000008781c */ /* 0x000fe40003f4f008 */
[----:B------:R-:W-:Y:S02]  /*f900*/  PLOP3.LUT P3, PT, PT, PT, UP0, 0x80, 0x8 ;  /* 0x000000000008781c */ /* 0x000fe40003f6f008 */
[----:B------:R-:W-:Y:S01]  /*f910*/  PLOP3.LUT P4, PT, PT, PT, UP0, 0x80, 0x8 ;  /* 0x000000000008781c */ /* 0x000fe20003f8f008 */
[----:B-1---5:R-:W-:Y:S02]  /*f920*/  HFMA2 R36, R36, 1, 1, R56 ;  /* 0x3c003c0024247831 */ /* 0x022fe40000000038 */
[----:B------:R-:W-:-:S02]  /*f930*/  HADD2 R37, R37, R57 ;  /* 0x0000003925257230 */ /* 0x000fc40000000000 */
[----:B------:R-:W-:Y:S02]  /*f940*/  HFMA2 R38, R38, 1, 1, R58 ;  /* 0x3c003c0026267831 */ /* 0x000fe4000000003a */
[----:B------:R-:W-:Y:S02]  /*f950*/  HADD2 R39, R39, R59 ;  /* 0x0000003b27277230 */ /* 0x000fe40000000000 */
[----:B--2---:R-:W-:Y:S02]  /*f960*/  @P1 HMUL2 R36, R36, R48 ;  /* 0x0000003024241232 */ /* 0x004fe40000000000 */
[----:B------:R-:W-:Y:S02]  /*f970*/  @P2 HFMA2 R37, R37, R49, -RZ ;  /* 0x0000003125252231 */ /* 0x000fe400001000ff */
[----:B------:R-:W-:Y:S02]  /*f980*/  @P3 HMUL2 R38, R38, R50 ;  /* 0x0000003226263232 */ /* 0x000fe40000000000 */
[----:B------:R-:W-:-:S05]  /*f990*/  @P4 HFMA2 R39, R39, R51, -RZ ;  /* 0x0000003327274231 */ /* 0x000fca00001000ff */
[----:B------:R1:W-:Y:S02]  /*f9a0*/  STG.E.128 desc[UR36][R24.64], R36 ;  /* 0x0000002418007986 */ /* 0x0003e4000c101d24 */
.L_x_750:
[----:B------:R-:W5:Y:S01]  /*f9b0*/  LDG.E.128 R32, desc[UR36][R32.64] ;  /* 0x0000002420207981 */ /* 0x000f62000c1e1d00 */
[----:B------:R-:W-:Y:S05]  /*f9c0*/  @P0 BRA `(.L_x_751) ;  /* 0x0000000000480947 */ /* 0x000fea0003800000 */
[----:B------:R-:W-:Y:S01]  /*f9d0*/  VOTEU.ANY UP0, P5 ;  /* 0x0000000000ff7886 */ /* 0x000fe20002800100 */
[----:B------:R-:W-:Y:S01]  /*f9e0*/  PLOP3.LUT P1, PT, PT, PT, UP0, 0x80, 0x8 ;  /* 0x000000000008781c */ /* 0x000fe20003f2f008 */
[----:B------:R-:W2:-:S12]  /*f9f0*/  LDS.128 R56, [R20] ;  /* 0x0000000014387984 */ /* 0x000e980000000c00 */
[----:B------:R-:W3:Y:S01]  /*fa00*/  @P1 LDG.E.128 R48, desc[UR36][R28.64] ;  /* 0x000000241c301981 */ /* 0x000ee2000c1e1d00 */
[----:B------:R-:W-:Y:S01]  /*fa10*/  PLOP3.LUT P1, PT, PT, PT, UP0, 0x80, 0x8 ;  /* 0x000000000008781c */ /* 0x000fe20003f2f008 */
[----:B-1----:R-:W-:Y:S01]  /*fa20*/  IMAD.WIDE.U32 R24, R41, 0x2, R8 ;  /* 0x0000000229187825 */ /* 0x002fe200078e0008 */
[----:B------:R-:W-:Y:S02]  /*fa30*/  PLOP3.LUT P2, PT, PT, PT, UP0, 0x80, 0x8 ;  /* 0x000000000008781c */ /* 0x000fe40003f4f008 */
[----:B------:R-:W-:Y:S02]  /*fa40*/  PLOP3.LUT P3, PT, PT, PT, UP0, 0x80, 0x8 ;  /* 0x000000000008781c */ /* 0x000fe40003f6f008 */
[----:B------:R-:W-:Y:S01]  /*fa50*/  PLOP3.LUT P4, PT, PT, PT, UP0, 0x80, 0x8 ;  /* 0x000000000008781c */ /* 0x000fe20003f8f008 */
[----:B--2--5:R-:W-:Y:S02]  /*fa60*/  HADD2 R32, R32, R56 ;  /* 0x0000003820207230 */ /* 0x024fe40000000000 */
[----:B------:R-:W-:-:S02]  /*fa70*/  HFMA2 R33, R33, 1, 1, R57 ;  /* 0x3c003c0021217831 */ /* 0x000fc40000000039 */
[----:B------:R-:W-:Y:S02]  /*fa80*/  HADD2 R34, R34, R58 ;  /* 0x0000003a22227230 */ /* 0x000fe40000000000 */
[----:B------:R-:W-:Y:S02]  /*fa90*/  HFMA2 R35, R35, 1, 1, R59 ;  /* 0x3c003c0023237831 */ /* 0x000fe4000000003b */
[----:B---3--:R-:W-:Y:S02]  /*faa0*/  @P1 HMUL2 R32, R32, R48 ;  /* 0x0000003020201232 */ /* 0x008fe40000000000 */
[----:B------:R-:W-:Y:S02]  /*fab0*/  @P2 HFMA2 R33, R33, R49, -RZ ;  /* 0x0000003121212231 */ /* 0x000fe400001000ff */
[----:B------:R-:W-:Y:S02]  /*fac0*/  @P3 HMUL2 R34, R34, R50 ;  /* 0x0000003222223232 */ /* 0x000fe40000000000 */
[----:B------:R-:W-:-:S05]  /*fad0*/  @P4 HFMA2 R35, R35, R51, -RZ ;  /* 0x0000003323234231 */ /* 0x000fca00001000ff */
[----:B------:R2:W-:Y:S02]  /*fae0*/  STG.E.128 desc[UR36][R24.64], R32 ;  /* 0x0000002018007986 */ /* 0x0005e4000c101d24 */
.L_x_751:
[----:B-12---:R-:W5:Y:S01]  /*faf0*/  LDG.E.128 R24, desc[UR36][R26.64] ;  /* 0x000000241a187981 */ /* 0x006f62000c1e1d00 */
[----:B------:R-:W-:Y:S02]  /*fb00*/  VIADD R42, R40, -UR10 ;  /* 0x8000000a282a7c36 */ /* 0x000fe40008000000 */
[--C-:B-----5:R-:W-:Y:S02]  /*fb10*/  HADD2.F32 R49, -RZ, R46.reuse.H0_H0 ;  /* 0x2000002eff317230 */ /* 0x120fe40000004100 */
[----:B------:R-:W-:Y:S01]  /*fb20*/  HADD2.F32 R46, -RZ, R46.H1_H1 ;  /* 0x3000002eff2e7230 */ /* 0x000fe20000004100 */
[----:B------:R-:W-:Y:S01]  /*fb30*/  LEA R52, R42, R23, 0x1 ;  /* 0x000000172a347211 */ /* 0x000fe200078e08ff */
[----:B------:R-:W-:Y:S02]  /*fb40*/  HADD2.F32 R43, -RZ, R44.H1_H1 ;  /* 0x3000002cff2b7230 */ /* 0x000fe40000004100 */
[--C-:B------:R-:W-:Y:S02]  /*fb50*/  HADD2.F32 R48, -RZ, R47.reuse.H0_H0 ;  /* 0x2000002fff307230 */ /* 0x100fe40000004100 */
[----:B------:R-:W1:Y:S01]  /*fb60*/  LDS.U16 R41, [R52] ;  /* 0x0000000034297984 */ /* 0x000e620000000400 */
[----:B------:R-:W-:-:S03]  /*fb70*/  HADD2.F32 R47, -RZ, R47.H1_H1 ;  /* 0x3000002fff2f7230 */ /* 0x000fc60000004100 */
[----:B------:R-:W2:Y:S04]  /*fb80*/  LDS.U16 R50, [R52+0x10] ;  /* 0x0000100034327984 */ /* 0x000ea80000000400 */
[----:B------:R-:W3:Y:S01]  /*fb90*/  LDS.U16 R51, [R52+0x20] ;  /* 0x0000200034337984 */ /* 0x000ee20000000400 */
[----:B-1----:R-:W-:Y:S02]  /*fba0*/  HADD2.F32 R42, -RZ, R41.H0_H0 ;  /* 0x20000029ff2a7230 */ /* 0x002fe40000004100 */
[----:B------:R-:W-:Y:S02]  /*fbb0*/  HADD2.F32 R41, -RZ, R44.H0_H0 ;  /* 0x2000002cff297230 */ /* 0x000fe40000004100 */
[--C-:B------:R-:W-:Y:S02]  /*fbc0*/  HADD2.F32 R44, -RZ, R45.reuse.H0_H0 ;  /* 0x2000002dff2c7230 */ /* 0x100fe40000004100 */
[----:B------:R-:W-:Y:S01]  /*fbd0*/  FFMA.FTZ R46, R42, R46, R19 ;  /* 0x0000002e2a2e7223 */ /* 0x000fe20000010013 */
[----:B------:R-:W-:-:S02]  /*fbe0*/  HADD2.F32 R45, -RZ, R45.H1_H1 ;  /* 0x3000002dff2d7230 */ /* 0x000fc40000004100 */
[C---:B------:R-:W-:Y:S01]  /*fbf0*/  FFMA.FTZ R18, R42.reuse, R43, R18 ;  /* 0x0000002b2a127223 */ /* 0x040fe20000010012 */
[C---:B------:R-:W-:Y:S01]  /*fc00*/  FFMA.FTZ R48, R42.reuse, R48, R17 ;  /* 0x000000302a307223 */ /* 0x040fe20000010011 */
[--C-:B------:R-:W-:Y:S02]  /*fc10*/  HADD2.F32 R19, -RZ, R37.reuse.H0_H0 ;  /* 0x20000025ff137230 */ /* 0x100fe40000004100 */
[C---:B------:R-:W-:Y:S01]  /*fc20*/  FFMA.FTZ R53, R42.reuse, R41, R21 ;  /* 0x000000292a357223 */ /* 0x040fe20000010015 */
[----:B--2---:R-:W-:Y:S02]  /*fc30*/  HADD2.F32 R50, -RZ, R50.H0_H0 ;  /* 0x20000032ff327230 */ /* 0x004fe40000004100 */
[C---:B------:R-:W-:Y:S01]  /*fc40*/  FFMA.FTZ R44, R42.reuse, R44, R15 ;  /* 0x0000002c2a2c7223 */ /* 0x040fe2000001000f */
[----:B------:R-:W-:Y:S02]  /*fc50*/  HADD2.F32 R17, -RZ, R36.H1_H1 ;  /* 0x30000024ff117230 */ /* 0x000fe40000004100 */
[----:B------:R-:W-:Y:S01]  /*fc60*/  FFMA.FTZ R12, R42, R45, R12 ;  /* 0x0000002d2a0c7223 */ /* 0x000fe2000001000c */
[----:B------:R-:W-:-:S02]  /*fc70*/  HADD2.F32 R37, -RZ, R37.H1_H1 ;  /* 0x30000025ff257230 */ /* 0x000fc40000004100 */
[C---:B------:R-:W-:Y:S01]  /*fc80*/  FFMA.FTZ R14, R42.reuse, R49, R14 ;  /* 0x000000312a0e7223 */ /* 0x040fe2000001000e */
[--C-:B------:R-:W-:Y:S02]  /*fc90*/  HADD2.F32 R43, -RZ, R39.reuse.H0_H0 ;  /* 0x20000027ff2b7230 */ /* 0x100fe40000004100 */
[----:B------:R-:W-:Y:S01]  /*fca0*/  FFMA.FTZ R16, R42, R47, R16 ;  /* 0x0000002f2a107223 */ /* 0x000fe20000010010 */
[----:B------:R-:W-:Y:S02]  /*fcb0*/  HADD2.F32 R21, -RZ, R38.H0_H0 ;  /* 0x20000026ff157230 */ /* 0x000fe40000004100 */
[C---:B------:R-:W-:Y:S01]  /*fcc0*/  FFMA.FTZ R17, R50.reuse, R17, R18 ;  /* 0x0000001132117223 */ /* 0x040fe20000010012 */
[----:B------:R-:W-:Y:S02]  /*fcd0*/  HADD2.F32 R39, -RZ, R39.H1_H1 ;  /* 0x30000027ff277230 */ /* 0x000fe40000004100 */
[----:B------:R-:W-:Y:S01]  /*fce0*/  FFMA.FTZ R37, R50, R37, R12 ;  /* 0x0000002532257223 */ /* 0x000fe2000001000c */
[----:B------:R-:W-:-:S02]  /*fcf0*/  HADD2.F32 R15, -RZ, R36.H0_H0 ;  /* 0x20000024ff0f7230 */ /* 0x000fc40000004100 */
[C---:B------:R-:W-:Y:S01]  /*fd00*/  FFMA.FTZ R21, R50.reuse, R21, R14 ;  /* 0x0000001532157223 */ /* 0x040fe2000001000e */
[----:B------:R-:W-:Y:S02]  /*fd10*/  HADD2.F32 R41, -RZ, R38.H1_H1 ;  /* 0x30000026ff297230 */ /* 0x000fe40000004100 */
[C---:B------:R-:W-:Y:S01]  /*fd20*/  FFMA.FTZ R39, R50.reuse, R39, R16 ;  /* 0x0000002732277223 */ /* 0x040fe20000010010 */
[----:B---3--:R-:W-:Y:S02]  /*fd30*/  HADD2.F32 R51, -RZ, R51.H0_H0 ;  /* 0x20000033ff337230 */ /* 0x008fe40000004100 */
[C---:B------:R-:W-:Y:S01]  /*fd40*/  FFMA.FTZ R42, R50.reuse, R15, R53 ;  /* 0x0000000f322a7223 */ /* 0x040fe20000010035 */
[----:B------:R-:W-:Y:S02]  /*fd50*/  HADD2.F32 R12, -RZ, R32.H0_H0 ;  /* 0x20000020ff0c7230 */ /* 0x000fe40000004100 */
[----:B------:R-:W-:Y:S01]  /*fd60*/  FFMA.FTZ R19, R50, R19, R44 ;  /* 0x0000001332137223 */ /* 0x000fe2000001002c */
[----:B------:R-:W-:-:S02]  /*fd70*/  HADD2.F32 R18, -RZ, R34.H0_H0 ;  /* 0x20000022ff127230 */ /* 0x000fc40000004100 */
[C---:B------:R-:W-:Y:S01]  /*fd80*/  FFMA.FTZ R41, R50.reuse, R41, R46 ;  /* 0x0000002932297223 */ /* 0x040fe2000001002e */
[----:B------:R-:W-:Y:S02]  /*fd90*/  HADD2.F32 R32, -RZ, R32.H1_H1 ;  /* 0x30000020ff207230 */ /* 0x000fe40000004100 */
[----:B------:R-:W-:Y:S01]  /*fda0*/  FFMA.FTZ R43, R50, R43, R48 ;  /* 0x0000002b322b7223 */ /* 0x000fe20000010030 */
[--C-:B------:R-:W-:Y:S02]  /*fdb0*/  HADD2.F32 R14, -RZ, R33.reuse.H0_H0 ;  /* 0x20000021ff0e7230 */ /* 0x100fe40000004100 */
        /* <DEDUP_REMOVED lines=9> */
[C---:B------:R-:W-:Y:S01]  /*fe50*/  FFMA.FTZ R34, R51.reuse, R34, R41 ;  /* 0x0000002233227223 */ /* 0x040fe20000010029 */
[C---:B------:R-:W-:Y:S01]  /*fe60*/  FFMA.FTZ R36, R51.reuse, R36, R43 ;  /* 0x0000002433247223 */ /* 0x040fe2000001002b */
[----:B------:R-:W-:Y:S01]  /*fe70*/  FFMA.FTZ R38, R51, R38, R39 ;  /* 0x0000002633267223 */ /* 0x000fe20000010027 */
[----:B------:R-:W-:Y:S06]  /*fe80*/  @P0 BRA `(.L_x_752) ;  /* 0x0000000000480947 */ /* 0x000fec0003800000 */
        /* <DEDUP_REMOVED lines=9> */
[----:B-1----:R-:W-:Y:S02]  /*ff20*/  HFMA2 R24, R24, 1, 1, R48 ;  /* 0x3c003c0018187831 */ /* 0x002fe40000000030 */
        /* <DEDUP_REMOVED lines=8> */
.L_x_752:
[----:B------:R-:W2:Y:S01]  /*ffb0*/  LDS.U16 R12, [R52+0x30] ;  /* 0x00003000340c7984 */ /* 0x000ea20000000400 */
[----:B------:R-:W-:Y:S02]  /*ffc0*/  VIADD R40, R40, 0x20 ;  /* 0x0000002028287836 */ /* 0x000fe40000000000 */
[----:B-1----:R-:W-:Y:S02]  /*ffd0*/  HADD2.F32 R15, -RZ, R24.H1_H1 ;  /* 0x30000018ff0f7230 */ /* 0x002fe40000004100 */
[--C-:B------:R-:W-:Y:S01]  /*ffe0*/  HADD2.F32 R17, -RZ, R25.reuse.H0_H0 ;  /* 0x20000019ff117230 */ /* 0x100fe20000004100 */
[----:B------:R-:W-:Y:S01]  /*fff0*/  ISETP.GE.AND P1, PT, R40, R31, PT ;  /* 0x0000001f2800720c */ /* 0x000fe20003f26270 */
[----:B------:R-:W-:Y:S02]  /*10000*/  HADD2.F32 R19, -RZ, R26.H0_H0 ;  /* 0x2000001aff137230 */ /* 0x000fe40000004100 */
[----:B------:R-:W-:Y:S02]  /*10010*/  HADD2.F32 R21, -RZ, R24.H0_H0 ;  /* 0x20000018ff157230 */ /* 0x000fe40000004100 */
[----:B------:R-:W-:-:S02]  /*10020*/  HADD2.F32 R25, -RZ, R25.H1_H1 ;  /* 0x30000019ff197230 */ /* 0x000fc40000004100 */
[----:B------:R-:W-:Y:S02]  /*10030*/  HADD2.F32 R33, -RZ, R26.H1_H1 ;  /* 0x3000001aff217230 */ /* 0x000fe40000004100 */
[--C-:B------:R-:W-:Y:S02]  /*10040*/  HADD2.F32 R35, -RZ, R27.reuse.H0_H0 ;  /* 0x2000001bff237230 */ /* 0x100fe40000004100 */
[----:B------:R-:W-:Y:S02]  /*10050*/  HADD2.F32 R27, -RZ, R27.H1_H1 ;  /* 0x3000001bff1b7230 */ /* 0x000fe40000004100 */
[----:B--2---:R-:W-:-:S05]  /*10060*/  HADD2.F32 R16, -RZ, R12.H0_H0 ;  /* 0x2000000cff107230 */ /* 0x004fca0000004100 */
        /* <DEDUP_REMOVED lines=9> */
.L_x_743:
[----:B-1----:R-:W-:Y:S05]  /*10100*/  BSYNC.RECONVERGENT B1 ;  /* 0x0000000000017941 */ /* 0x002fea0003800200 */
.L_x_742:
[----:B------:R-:W-:Y:S01]  /*10110*/  ISETP.GE.AND P0, PT, R30, UR14, PT ;  /* 0x0000000e1e007c0c */ /* 0x000fe2000bf06270 */
[----:B------:R-:W-:-:S12]  /*10120*/  BSSY.RECONVERGENT B1, `(.L_x_754) ;  /* 0x00000f4000017945 */ /* 0x000fd80003800200 */
[----:B------:R-:W-:Y:S05]  /*10130*/  @P0 BRA `(.L_x_755) ;  /* 0x0000000c00c80947 */ /* 0x000fea0003800000 */
[----:B------:R-:W1:Y:S01]  /*10140*/  LDCU UR5, c[0x0][0x3f8] ;  /* 0x00007f00ff0577ac */ /* 0x000e620008000800 */
[----:B------:R-:W-:Y:S01]  /*10150*/  IADD3 R28, PT, PT, R30, 0x8, RZ ;  /* 0x000000081e1c7810 */ /* 0x000fe20007ffe0ff */
[----:B------:R-:W2:Y:S01]  /*10160*/  LDC.64 R24, c[0x0][0x458] ;  /* 0x00011600ff187b82 */ /* 0x000ea20000000a00 */
[----:B------:R-:W-:Y:S01]  /*10170*/  BSSY.RECONVERGENT B2, `(.L_x_756) ;  /* 0x0000053000027945 */ /* 0x000fe20003800200 */
[----:B------:R-:W-:Y:S01]  /*10180*/  ULOP3.LUT UR6, URZ, UR10, URZ, 0x33, !UPT ;  /* 0x0000000aff067292 */ /* 0x000fe2000f8e33ff */
[----:B------:R-:W-:-:S05]  /*10190*/  VIMNMX R27, PT, PT, R28, UR14, !PT ;  /* 0x0000000e1c1b7c48 */ /* 0x000fca000ffe0100 */
[----:B------:R-:W-:-:S04]  /*101a0*/  IADD3 R29, PT, PT, -R0, UR6, R27 ;  /* 0x00000006001d7c10 */ /* 0x000fc8000fffe11b */
[----:B------:R-:W-:Y:S01]  /*101b0*/  LOP3.LUT P0, RZ, R29, 0x8, RZ, 0xc0, !PT ;  /* 0x000000081dff7812 */ /* 0x000fe2000780c0ff */
[----:B-1----:R-:W-:-:S06]  /*101c0*/  UIMAD UR5, UR38, UR5, UR16 ;  /* 0x00000005260572a4 */ /* 0x002fcc000f8e0210 */
[----:B------:R-:W-:-:S04]  /*101d0*/  IMAD.U32 R26, RZ, RZ, UR5 ;  /* 0x00000005ff1a7e24 */ /* 0x000fc8000f8e00ff */
[----:B------:R-:W-:Y:S01]  /*101e0*/  IMAD R27, R26, 0x90, R13 ;  /* 0x000000901a1b7824 */ /* 0x000fe200078e020d */
[----:B------:R-:W-:-:S03]  /*101f0*/  MOV R26, R30 ;  /* 0x0000001e001a7202 */ /* 0x000fc60000000f00 */
[----:B--2---:R-:W-:Y:S01]  /*10200*/  IMAD.WIDE R24, R27, 0x2, R24 ;  /* 0x000000021b187825 */ /* 0x004fe200078e0218 */
[----:B------:R-:W-:Y:S06]  /*10210*/  @P0 BRA `(.L_x_757) ;  /* 0x0000000400200947 */ /* 0x000fec0003800000 */
[----:B------:R-:W1:Y:S01]  /*10220*/  LDC R31, c[0x0][0x3f4] ;  /* 0x0000fd00ff1f7b82 */ /* 0x000e620000000800 */
[----:B------:R-:W-:Y:S01]  /*10230*/  IMAD.MOV.U32 R26, RZ, RZ, R28 ;  /* 0x000000ffff1a7224 */ /* 0x000fe200078e001c */
[----:B-1----:R-:W-:-:S13]  /*10240*/  ISETP.GE.AND P0, PT, R30, R31, PT ;  /* 0x0000001f1e00720c */ /* 0x002fda0003f06270 */
[----:B------:R-:W-:Y:S05]  /*10250*/  @!P0 BRA `(.L_x_757) ;  /* 0x0000000400108947 */ /* 0x000fea0003800000 */
[----:B------:R-:W-:Y:S01]  /*10260*/  IABS R33, R31 ;  /* 0x0000001f00217213 */ /* 0x000fe20000000000 */
[----:B------:R-:W1:Y:S01]  /*10270*/  LDCU UR5, c[0x0][0x40c] ;  /* 0x00008180ff0577ac */ /* 0x000e620008000800 */
[----:B------:R-:W-:Y:S02]  /*10280*/  IABS R36, R30 ;  /* 0x0000001e00247213 */ /* 0x000fe40000000000 */
[----:B------:R-:W2:Y:S01]  /*10290*/  I2F.RP R32, R33 ;  /* 0x0000002100207306 */ /* 0x000ea20000209400 */
[----:B------:R-:W-:Y:S02]  /*102a0*/  ISETP.GE.AND P1, PT, R30, RZ, PT ;  /* 0x000000ff1e00720c */ /* 0x000fe40003f26270 */
[----:B------:R-:W-:-:S05]  /*102b0*/  ISETP.NE.AND P2, PT, R31, RZ, PT ;  /* 0x000000ff1f00720c */ /* 0x000fca0003f45270 */
[----:B--2---:R-:W2:Y:S02]  /*102c0*/  MUFU.RCP R32, R32 ;  /* 0x0000002000207308 */ /* 0x004ea40000001000 */
[----:B--2---:R-:W-:-:S06]  /*102d0*/  IADD3 R34, PT, PT, R32, 0xffffffe, RZ ;  /* 0x0ffffffe20227810 */ /* 0x004fcc0007ffe0ff */
[----:B------:R-:W2:Y:S02]  /*102e0*/  F2I.FTZ.U32.TRUNC.NTZ R27, R34 ;  /* 0x00000022001b7305 */ /* 0x000ea4000021f000 */
[----:B--2---:R-:W-:-:S04]  /*102f0*/  IMAD.MOV R26, RZ, RZ, -R27 ;  /* 0x000000ffff1a7224 */ /* 0x004fc800078e0a1b */
[----:B------:R-:W-:Y:S02]  /*10300*/  IMAD R35, R26, R33, RZ ;  /* 0x000000211a237224 */ /* 0x000fe400078e02ff */
[----:B------:R-:W-:-:S05]  /*10310*/  HFMA2 R26, -RZ, RZ, 0, 0 ;  /* 0x00000000ff1a7431 */ /* 0x000fca00000001ff */
[----:B------:R-:W-:-:S04]  /*10320*/  IMAD.HI.U32 R26, R27, R35, R26 ;  /* 0x000000231b1a7227 */ /* 0x000fc800078e001a */
[----:B------:R-:W-:-:S04]  /*10330*/  IMAD.MOV.U32 R27, RZ, RZ, R36 ;  /* 0x000000ffff1b7224 */ /* 0x000fc800078e0024 */
[----:B------:R-:W-:-:S05]  /*10340*/  IMAD.HI.U32 R26, R26, R27, RZ ;  /* 0x0000001b1a1a7227 */ /* 0x000fca00078e00ff */
[----:B------:R-:W-:-:S05]  /*10350*/  IADD3 R26, PT, PT, -R26, RZ, RZ ;  /* 0x000000ff1a1a7210 */ /* 0x000fca0007ffe1ff */
[----:B------:R-:W-:-:S05]  /*10360*/  IMAD R26, R33, R26, R27 ;  /* 0x0000001a211a7224 */ /* 0x000fca00078e021b */
[----:B------:R-:W-:-:S13]  /*10370*/  ISETP.GT.U32.AND P0, PT, R33, R26, PT ;  /* 0x0000001a2100720c */ /* 0x000fda0003f04070 */
[----:B------:R-:W-:-:S05]  /*10380*/  @!P0 IMAD.IADD R26, R26, 0x1, -R33 ;  /* 0x000000011a1a8824 */ /* 0x000fca00078e0a21 */
[----:B------:R-:W-:-:S13]  /*10390*/  ISETP.GT.U32.AND P0, PT, R33, R26, PT ;  /* 0x0000001a2100720c */ /* 0x000fda0003f04070 */
[----:B------:R-:W-:-:S05]  /*103a0*/  @!P0 IADD3 R26, PT, PT, R26, -R33, RZ ;  /* 0x800000211a1a8210 */ /* 0x000fca0007ffe0ff */
[----:B------:R-:W-:Y:S01]  /*103b0*/  @!P1 IMAD.MOV R26, RZ, RZ, -R26 ;  /* 0x000000ffff1a9224 */ /* 0x000fe200078e0a1a */
[----:B------:R-:W-:-:S05]  /*103c0*/  @!P2 LOP3.LUT R26, RZ, R31, RZ, 0x33, !PT ;  /* 0x0000001fff1aa212 */ /* 0x000fca00078e33ff */
[----:B------:R-:W-:-:S04]  /*103d0*/  IMAD R27, R26, 0x90, RZ ;  /* 0x000000901a1b7824 */ /* 0x000fc800078e02ff */
[----:B------:R-:W-:-:S05]  /*103e0*/  IMAD.WIDE.U32 R26, R27, 0x2, R10 ;  /* 0x000000021b1a7825 */ /* 0x000fca00078e000a */
[----:B------:R2:W5:Y:S01]  /*103f0*/  LDG.E.128 R32, desc[UR36][R26.64] ;  /* 0x000000241a207981 */ /* 0x000562000c1e1d00 */
[----:B------:R-:W-:Y:S01]  /*10400*/  LEA R31, R0, R23, 0x1 ;  /* 0x00000017001f7211 */ /* 0x000fe200078e08ff */
[----:B-1----:R-:W-:-:S05]  /*10410*/  UISETP.NE.AND UP0, UPT, UR5, URZ, UPT ;  /* 0x000000ff0500728c */ /* 0x002fca000bf05270 */
[----:B------:R-:W1:Y:S02]  /*10420*/  LDS.U16 R31, [R31] ;  /* 0x000000001f1f7984 */ /* 0x000e640000000400 */
[----:B-1----:R-:W-:Y:S02]  /*10430*/  HADD2.F32 R40, -RZ, R31.H0_H0 ;  /* 0x2000001fff287230 */ /* 0x002fe40000004100 */
[----:B--2---:R-:W-:Y:S05]  /*10440*/  BRA.U UP0, `(.L_x_758) ;  /* 0x0000000100507547 */ /* 0x004fea000b800000 */
[----:B------:R-:W-:Y:S01]  /*10450*/  ISETP.NE.AND P3, PT, R2, RZ, PT ;  /* 0x000000ff0200720c */ /* 0x000fe20003f65270 */
[----:B------:R-:W1:-:S12]  /*10460*/  LDS.128 R44, [R20] ;  /* 0x00000000142c7984 */ /* 0x000e580000000c00 */
[----:B------:R-:W-:Y:S01]  /*10470*/  VOTEU.ANY UP0, P3 ;  /* 0x0000000000ff7886 */ /* 0x000fe20001800100 */
[----:B------:R-:W-:-:S13]  /*10480*/  PLOP3.LUT P0, PT, PT, PT, UP0, 0x80, 0x8 ;  /* 0x000000000008781c */ /* 0x000fda0003f0f008 */
[----:B------:R-:W2:Y:S01]  /*10490*/  @P0 LDG.E.128 R36, desc[UR36][R24.64] ;  /* 0x0000002418240981 */ /* 0x000ea2000c1e1d00 */
[----:B------:R-:W-:Y:S01]  /*104a0*/  PLOP3.LUT P0, PT, PT, PT, UP0, 0x80, 0x8 ;  /* 0x000000000008781c */ /* 0x000fe20003f0f008 */
[----:B------:R-:W-:Y:S01]  /*104b0*/  IMAD R27, R30, 0x90, RZ ;  /* 0x000000901e1b7824 */ /* 0x000fe200078e02ff */
[----:B------:R-:W-:Y:S02]  /*104c0*/  PLOP3.LUT P1, PT, PT, PT, UP0, 0x80, 0x8 ;  /* 0x000000000008781c */ /* 0x000fe40003f2f008 */
[----:B------:R-:W-:Y:S01]  /*104d0*/  PLOP3.LUT P2, PT, PT, PT, UP0, 0x80, 0x8 ;  /* 0x000000000008781c */ /* 0x000fe20003f4f008 */
[----:B------:R-:W-:Y:S01]  /*104e0*/  IMAD.WIDE.U32 R26, R27, 0x2, R8 ;  /* 0x000000021b1a7825 */ /* 0x000fe200078e0008 */
[----:B------:R-:W-:-:S03]  /*104f0*/  PLOP3.LUT P3, PT, PT, PT, UP0, 0x80, 0x8 ;  /* 0x000000000008781c */ /* 0x000fc60003f6f008 */
        /* <DEDUP_REMOVED lines=9> */
.L_x_758:
[--C-:B-1---5:R-:W-:Y:S02]  /*10590*/  HADD2.F32 R26, -RZ, R32.reuse.H0_H0 ;  /* 0x20000020ff1a7230 */ /* 0x122fe40000004100 */
[----:B------:R-:W-:Y:S02]  /*105a0*/  HADD2.F32 R27, -RZ, R32.H1_H1 ;  /* 0x30000020ff1b7230 */ /* 0x000fe40000004100 */
        /* <DEDUP_REMOVED lines=12> */
[----:B------:R-:W-:-:S02]  /*10670*/  IMAD.MOV.U32 R26, RZ, RZ, R28 ;  /* 0x000000ffff1a7224 */ /* 0x000fc400078e001c */
[C---:B------:R-:W-:Y:S01]  /*10680*/  FFMA.FTZ R19, R40.reuse, R34, R19 ;  /* 0x0000002228137223 */ /* 0x040fe20000010013 */
[----:B------:R-:W-:-:S07]  /*10690*/  FFMA.FTZ R16, R40, R35, R16 ;  /* 0x0000002328107223 */ /* 0x000fce0000010010 */
.L_x_757:
[----:B------:R-:W-:Y:S05]  /*106a0*/  BSYNC.RECONVERGENT B2 ;  /* 0x0000000000027941 */ /* 0x000fea0003800200 */
.L_x_756:
[----:B------:R-:W-:-:S13]  /*106b0*/  ISETP.GE.U32.AND P0, PT, R29, 0x8, PT ;  /* 0x000000081d00780c */ /* 0x000fda0003f06070 */
[----:B------:R-:W-:Y:S05]  /*106c0*/  @!P0 BRA `(.L_x_755) ;  /* 0x0000000800648947 */ /* 0x000fea0003800000 */
[C---:B------:R-:W-:Y:S01]  /*106d0*/  LEA R27, R26.reuse, UR7, 0x1 ;  /* 0x000000071a1b7c11 */ /* 0x040fe2000f8e08ff */
[----:B------:R-:W-:Y:S01]  /*106e0*/  IMAD R29, R26, 0x90, RZ ;  /* 0x000000901a1d7824 */ /* 0x000fe200078e02ff */
[----:B------:R-:W-:-:S05]  /*106f0*/  MOV R28, UR10 ;  /* 0x0000000a001c7c02 */ /* 0x000fca0008000f00 */
[----:B------:R-:W-:Y:S02]  /*10700*/  IMAD R27, R28, -0x2, R27 ;  /* 0xfffffffe1c1b7824 */ /* 0x000fe400078e021b */
[----:B------:R-:W-:-:S03]  /*10710*/  VIADD R28, R26, 0x8 ;  /* 0x000000081a1c7836 */ /* 0x000fc60000000000 */
[----:B------:R-:W-:-:S07]  /*10720*/  IADD3 R22, PT, PT, R27, 0x10, R22 ;  /* 0x000000101b167810 */ /* 0x000fce0007ffe016 */
.L_x_765:
[----:B------:R-:W1:Y:S01]  /*10730*/  LDC R45, c[0x0][0x3f4] ;  /* 0x0000fd00ff2d7b82 */ /* 0x000e620000000800 */
[----:B------:R-:W-:Y:S01]  /*10740*/  IADD3 R30, PT, PT, R28, -0x8, RZ ;  /* 0xfffffff81c1e7810 */ /* 0x000fe20007ffe0ff */
[----:B------:R-:W-:Y:S03]  /*10750*/  BSSY.RECONVERGENT B2, `(.L_x_759) ;  /* 0x0000044000027945 */ /* 0x000fe60003800200 */
[----:B-1----:R-:W-:-:S13]  /*10760*/  ISETP.GE.AND P0, PT, R30, R45, PT ;  /* 0x0000002d1e00720c */ /* 0x002fda0003f06270 */
[----:B------:R-:W-:Y:S05]  /*10770*/  @!P0 BRA `(.L_x_760) ;  /* 0x0000000400048947 */ /* 0x000fea0003800000 */
[----:B------:R-:W-:Y:S01]  /*10780*/  IABS R31, R45 ;  /* 0x0000002d001f7213 */ /* 0x000fe20000000000 */
[----:B------:R-:W1:Y:S01]  /*10790*/  LDCU UR5, c[0x0][0x40c] ;  /* 0x00008180ff0577ac */ /* 0x000e620008000800 */
[----:B------:R-:W-:Y:S02]  /*107a0*/  IABS R34, R30 ;  /* 0x0000001e00227213 */ /* 0x000fe40000000000 */
[----:B------:R-:W2:Y:S01]  /*107b0*/  I2F.RP R32, R31 ;  /* 0x0000001f00207306 */ /* 0x000ea20000209400 */
[----:B------:R-:W-:Y:S02]  /*107c0*/  ISETP.GE.AND P1, PT, R30, RZ, PT ;  /* 0x000000ff1e00720c */ /* 0x000fe40003f26270 */
[----:B------:R-:W-:Y:S01]  /*107d0*/  ISETP.NE.AND P2, PT, R45, RZ, PT ;  /* 0x000000ff2d00720c */ /* 0x000fe20003f45270 */
[----:B------:R-:W3:Y:S04]  /*107e0*/  LDS.U16 R30, [R22+-0x10] ;  /* 0xfffff000161e7984 */ /* 0x000ee80000000400 */
[----:B--2---:R-:W2:Y:S02]  /*107f0*/  MUFU.RCP R32, R32 ;  /* 0x0000002000207308 */ /* 0x004ea40000001000 */
[----:B--2---:R-:W-:-:S06]  /*10800*/  VIADD R33, R32, 0xffffffe ;  /* 0x0ffffffe20217836 */ /* 0x004fcc0000000000 */
[----:B------:R-:W2:Y:S02]  /*10810*/  F2I.FTZ.U32.TRUNC.NTZ R27, R33 ;  /* 0x00000021001b7305 */ /* 0x000ea4000021f000 */
[----:B--2---:R-:W-:-:S05]  /*10820*/  IADD3 R26, PT, PT, RZ, -R27, RZ ;  /* 0x8000001bff1a7210 */ /* 0x004fca0007ffe0ff */
[----:B------:R-:W-:Y:S02]  /*10830*/  IMAD R35, R26, R31, RZ ;  /* 0x0000001f1a237224 */ /* 0x000fe400078e02ff */
[----:B------:R-:W-:-:S04]  /*10840*/  IMAD.MOV.U32 R26, RZ, RZ, RZ ;  /* 0x000000ffff1a7224 */ /* 0x000fc800078e00ff */
[----:B------:R-:W-:Y:S01]  /*10850*/  IMAD.HI.U32 R26, R27, R35, R26 ;  /* 0x000000231b1a7227 */ /* 0x000fe200078e001a */
[----:B------:R-:W-:-:S05]  /*10860*/  MOV R27, R34 ;  /* 0x00000022001b7202 */ /* 0x000fca0000000f00 */
        /* <DEDUP_REMOVED lines=8> */
[----:B------:R-:W-:-:S05]  /*108f0*/  @!P2 LOP3.LUT R26, RZ, R45, RZ, 0x33, !PT ;  /* 0x0000002dff1aa212 */ /* 0x000fca00078e33ff */
[----:B------:R-:W-:-:S04]  /*10900*/  IMAD R27, R26, 0x90, RZ ;  /* 0x000000901a1b7824 */ /* 0x000fc800078e02ff */
[----:B------:R-:W-:-:S05]  /*10910*/  IMAD.WIDE.U32 R26, R27, 0x2, R10 ;  /* 0x000000021b1a7825 */ /* 0x000fca00078e000a */
[----:B------:R2:W5:Y:S01]  /*10920*/  LDG.E.128 R32, desc[UR36][R26.64] ;  /* 0x000000241a207981 */ /* 0x000562000c1e1d00 */
[----:B-1----:R-:W-:Y:S01]  /*10930*/  UISETP.NE.AND UP0, UPT, UR5, URZ, UPT ;  /* 0x000000ff0500728c */ /* 0x002fe2000bf05270 */
[----:B---3--:R-:W-:-:S08]  /*10940*/  HADD2.F32 R30, -RZ, R30.H0_H0 ;  /* 0x2000001eff1e7230 */ /* 0x008fd00000004100 */
[----:B--2---:R-:W-:Y:S05]  /*10950*/  BRA.U UP0, `(.L_x_761) ;  /* 0x00000001004c7547 */ /* 0x004fea000b800000 */
[----:B------:R-:W-:Y:S01]  /*10960*/  ISETP.NE.AND P3, PT, R2, RZ, PT ;  /* 0x000000ff0200720c */ /* 0x000fe20003f65270 */
[----:B------:R-:W1:-:S12]  /*10970*/  LDS.128 R36, [R20] ;  /* 0x0000000014247984 */ /* 0x000e580000000c00 */
[----:B------:R-:W-:Y:S01]  /*10980*/  VOTEU.ANY UP0, P3 ;  /* 0x0000000000ff7886 */ /* 0x000fe20001800100 */
[----:B------:R-:W-:-:S13]  /*10990*/  PLOP3.LUT P0, PT, PT, PT, UP0, 0x80, 0x8 ;  /* 0x000000000008781c */ /* 0x000fda0003f0f008 */
        /* <DEDUP_REMOVED lines=15> */
.L_x_761:
        /* <DEDUP_REMOVED lines=16> */
.L_x_760:
[----:B------:R-:W-:Y:S05]  /*10b90*/  BSYNC.RECONVERGENT B2 ;  /* 0x0000000000027941 */ /* 0x000fea0003800200 */
.L_x_759:
[----:B------:R-:W-:Y:S01]  /*10ba0*/  ISETP.GE.AND P0, PT, R28, R45, PT ;  /* 0x0000002d1c00720c */ /* 0x000fe20003f06270 */
[----:B------:R-:W-:-:S12]  /*10bb0*/  BSSY.RECONVERGENT B2, `(.L_x_762) ;  /* 0x0000044000027945 */ /* 0x000fd80003800200 */
        /* <DEDUP_REMOVED lines=8> */
[----:B--2---:R-:W-:Y:S02]  /*10c40*/  VIADD R32, R30, 0xffffffe ;  /* 0x0ffffffe1e207836 */ /* 0x004fe40000000000 */
[----:B------:R-:W2:Y:S04]  /*10c50*/  LDS.U16 R30, [R22] ;  /* 0x00000000161e7984 */ /* 0x000ea80000000400 */
[----:B------:R-:W3:Y:S02]  /*10c60*/  F2I.FTZ.U32.TRUNC.NTZ R27, R32 ;  /* 0x00000020001b7305 */ /* 0x000ee4000021f000 */
[----:B---3--:R-:W-:-:S05]  /*10c70*/  IADD3 R26, PT, PT, RZ, -R27, RZ ;  /* 0x8000001bff1a7210 */ /* 0x008fca0007ffe0ff */
        /* <DEDUP_REMOVED lines=17> */
[----:B--2---:R-:W-:-:S08]  /*10d90*/  HADD2.F32 R30, -RZ, R30.H0_H0 ;  /* 0x2000001eff1e7230 */ /* 0x004fd00000004100 */
[----:B---3--:R-:W-:Y:S05]  /*10da0*/  BRA.U UP0, `(.L_x_764) ;  /* 0x0000000100507547 */ /* 0x008fea000b800000 */
[----:B------:R-:W-:Y:S01]  /*10db0*/  ISETP.NE.AND P3, PT, R2, RZ, PT ;  /* 0x000000ff0200720c */ /* 0x000fe20003f65270 */
[----:B------:R-:W1:-:S12]  /*10dc0*/  LDS.128 R40, [R20] ;  /* 0x0000000014287984 */ /* 0x000e580000000c00 */
[----:B------:R-:W-:Y:S01]  /*10dd0*/  VOTEU.ANY UP0, P3 ;  /* 0x0000000000ff7886 */ /* 0x000fe20001800100 */
[----:B------:R-:W-:-:S13]  /*10de0*/  PLOP3.LUT P0, PT, PT, PT, UP0, 0x80, 0x8 ;  /* 0x000000000008781c */ /* 0x000fda0003f0f008 */
[----:B------:R-:W2:Y:S01]  /*10df0*/  @P0 LDG.E.128 R36, desc[UR36][R24.64] ;  /* 0x0000002418240981 */ /* 0x000ea2000c1e1d00 */
[----:B------:R-:W-:Y:S01]  /*10e00*/  PLOP3.LUT P0, PT, PT, PT, UP0, 0x80, 0x8 ;  /* 0x000000000008781c */ /* 0x000fe20003f0f008 */
[----:B------:R-:W-:Y:S01]  /*10e10*/  VIADD R27, R29, 0x480 ;  /* 0x000004801d1b7836 */ /* 0x000fe20000000000 */
        /* <DEDUP_REMOVED lines=13> */
.L_x_764:
        /* <DEDUP_REMOVED lines=16> */
.L_x_763:
[----:B------:R-:W-:Y:S05]  /*10ff0*/  BSYNC.RECONVERGENT B2 ;  /* 0x0000000000027941 */ /* 0x000fea0003800200 */
.L_x_762:
[C---:B------:R-:W-:Y:S01]  /*11000*/  IADD3 R26, PT, PT, R28.reuse, 0x8, RZ ;  /* 0x000000081c1a7810 */ /* 0x040fe20007ffe0ff */
[----:B------:R-:W-:Y:S01]  /*11010*/  VIADD R28, R28, 0x10 ;  /* 0x000000101c1c7836 */ /* 0x000fe20000000000 */
[----:B------:R-:W-:Y:S01]  /*11020*/  IADD3 R29, PT, PT, R29, 0x900, RZ ;  /* 0x000009001d1d7810 */ /* 0x000fe20007ffe0ff */
[----:B------:R-:W-:Y:S01]  /*11030*/  VIADD R22, R22, 0x20 ;  /* 0x0000002016167836 */ /* 0x000fe20000000000 */
[----:B------:R-:W-:-:S13]  /*11040*/  ISETP.GE.AND P0, PT, R26, UR14, PT ;  /* 0x0000000e1a007c0c */ /* 0x000fda000bf06270 */
[----:B------:R-:W-:Y:S05]  /*11050*/  @!P0 BRA `(.L_x_765) ;  /* 0xfffffff400b48947 */ /* 0x000fea000383ffff */
.L_x_755:
[----:B------:R-:W-:Y:S05]  /*11060*/  BSYNC.RECONVERGENT B1 ;  /* 0x0000000000017941 */ /* 0x000fea0003800200 */
.L_x_754:
[----:B------:R-:W-:-:S13]  /*11070*/  ISETP.NE.AND P0, PT, R0, UR4, PT ;  /* 0x0000000400007c0c */ /* 0x000fda000bf05270 */
[----:B------:R-:W-:Y:S05]  /*11080*/  @P0 BRA `(.L_x_741) ;  /* 0x0000000000d80947 */ /* 0x000fea0003800000 */
[----:B------:R-:W-:Y:S02]  /*11090*/  UMOV UR5, 0x90 ;  /* 0x0000009000057882 */ /* 0x000fe40000000000 */
[----:B------:R-:W-:-:S06]  /*110a0*/  UIMAD UR5, UR44, UR5, -0x90 ;  /* 0xffffff702c0574a4 */ /* 0x000fcc000f8e0205 */
[----:B------:R-:W-:-:S05]  /*110b0*/  MOV R11, UR5 ;  /* 0x00000005000b7c02 */ /* 0x000fca0008000f00 */
[----:B------:R-:W-:-:S05]  /*110c0*/  IMAD.WIDE R10, R11, 0x2, R8 ;  /* 0x000000020b0a7825 */ /* 0x000fca00078e0208 */
[----:B------:R1:W5:Y:S01]  /*110d0*/  LDG.E.128 R24, desc[UR36][R10.64] ;  /* 0x000000240a187981 */ /* 0x000362000c1e1d00 */
[----:B------:R-:W-:-:S06]  /*110e0*/  UIADD3 UR5, UPT, UPT, UR44, -UR10, URZ ;  /* 0x8000000a2c057290 */ /* 0x000fcc000fffe0ff */
[----:B------:R-:W-:-:S05]  /*110f0*/  IMAD.U32 R2, RZ, RZ, UR5 ;  /* 0x00000005ff027e24 */ /* 0x000fca000f8e00ff */
[----:B------:R-:W-:Y:S01]  /*11100*/  LEA R23, R2, R23, 0x1 ;  /* 0x0000001702177211 */ /* 0x000fe200078e08ff */
[----:B------:R-:W2:Y:S05]  /*11110*/  LDCU UR5, c[0x0][0x40c] ;  /* 0x00008180ff0577ac */ /* 0x000eaa0008000800 */
[----:B------:R-:W3:Y:S01]  /*11120*/  LDS.U16 R23, [R23+-0x2] ;  /* 0xfffffe0017177984 */ /* 0x000ee20000000400 */
[----:B--2---:R-:W-:Y:S01]  /*11130*/  UISETP.NE.AND UP0, UPT, UR5, URZ, UPT ;  /* 0x000000ff0500728c */ /* 0x004fe2000bf05270 */
[----:B---3--:R-:W-:-:S08]  /*11140*/  HADD2.F32 R2, -RZ, R23.H0_H0 ;  /* 0x20000017ff027230 */ /* 0x008fd00000004100 */
[----:B-1----:R-:W-:Y:S05]  /*11150*/  BRA.U UP0, `(.L_x_766) ;  /* 0x0000000100647547 */ /* 0x002fea000b800000 */
[----:B------:R-:W1:Y:S02]  /*11160*/  LDCU.64 UR12, c[0x0][0x460] ;  /* 0x00008c00ff0c77ac */ /* 0x000e640008000a00 */
[----:B-1----:R-:W-:-:S04]  /*11170*/  UISETP.NE.U32.AND UP0, UPT, UR12, URZ, UPT ;  /* 0x000000ff0c00728c */ /* 0x002fc8000bf05070 */
[----:B------:R-:W-:-:S06]  /*11180*/  UISETP.NE.AND.EX UP0, UPT, UR13, URZ, UPT, UP0 ;  /* 0x000000ff0d00728c */ /* 0x000fcc000bf05300 */
[----:B------:R-:W-:-:S05]  /*11190*/  PLOP3.LUT P0, PT, PT, PT, UP0, 0x80, 0x8 ;  /* 0x000000000008781c */ /* 0x000fca0003f0f008 */
[----:B------:R-:W1:Y:S01]  /*111a0*/  @UP0 LDCU UR5, c[0x0][0x3f8] ;  /* 0x00007f00ff0507ac */ /* 0x000e620008000800 */
[----:B------:R-:W2:Y:S01]  /*111b0*/  @UP0 LDCU.64 UR12, c[0x0][0x458] ;  /* 0x00008b00ff0c07ac */ /* 0x000ea20008000a00 */
[----:B-1----:R-:W-:Y:S01]  /*111c0*/  @UP0 UIMAD UR5, UR38, UR5, UR16 ;  /* 0x00000005260502a4 */ /* 0x002fe2000f8e0210 */
[----:B--2---:R-:W-:Y:S01]  /*111d0*/  MOV R10, UR12 ;  /* 0x0000000c000a7c02 */ /* 0x004fe20008000f00 */
[----:B------:R-:W-:-:S04]  /*111e0*/  IMAD.U32 R11, RZ, RZ, UR13 ;  /* 0x0000000dff0b7e24 */ /* 0x000fc8000f8e00ff */
[----:B0-----:R-:W-:-:S04]  /*111f0*/  IMAD.U32 R20, RZ, RZ, UR5 ;  /* 0x00000005ff147e24 */ /* 0x001fc8000f8e00ff */
[----:B------:R-:W-:-:S04]  /*11200*/  @P0 IMAD R23, R20, 0x90, R13 ;  /* 0x0000009014170824 */ /* 0x000fc800078e020d */
[----:B------:R-:W-:-:S05]  /*11210*/  @P0 IMAD.WIDE R10, R23, 0x2, R10 ;  /* 0x00000002170a0825 */ /* 0x000fca00078e020a */
[----:B------:R-:W2:Y:S01]  /*11220*/  @P0 LDG.E.128 R28, desc[UR36][R10.64] ;  /* 0x000000240a1c0981 */ /* 0x000ea2000c1e1d00 */
[----:B------:R-:W-:Y:S01]  /*11230*/  UIMAD UR5, UR40, 0x90, URZ ;  /* 0x00000090280578a4 */ /* 0x000fe2000f8e02ff */
[----:B-----5:R-:W-:Y:S02]  /*11240*/  HFMA2 R24, R24, 1, 1, R4 ;  /* 0x3c003c0018187831 */ /* 0x020fe40000000004 */
[----:B------:R-:W-:Y:S02]  /*11250*/  HADD2 R25, R25, R5 ;  /* 0x0000000519197230 */ /* 0x000fe40000000000 */
[----:B------:R-:W-:Y:S02]  /*11260*/  HFMA2 R26, R26, 1, 1, R6 ;  /* 0x3c003c001a1a7831 */ /* 0x000fe40000000006 */
[----:B------:R-:W-:Y:S01]  /*11270*/  HADD2 R27, R27, R7 ;  /* 0x000000071b1b7230 */ /* 0x000fe20000000000 */
[----:B------:R-:W-:-:S05]  /*11280*/  MOV R23, UR5 ;  /* 0x0000000500177c02 */ /* 0x000fca0008000f00 */
[----:B------:R-:W-:-:S04]  /*11290*/  IMAD.WIDE R8, R23, 0x2, R8 ;  /* 0x0000000217087825 */ /* 0x000fc800078e0208 */
[----:B--2---:R-:W-:Y:S02]  /*112a0*/  @P0 HMUL2 R24, R24, R28 ;  /* 0x0000001c18180232 */ /* 0x004fe40000000000 */
[----:B------:R-:W-:Y:S02]  /*112b0*/  @P0 HFMA2 R25, R25, R29, -RZ ;  /* 0x0000001d19190231 */ /* 0x000fe400001000ff */
[----:B------:R-:W-:Y:S02]  /*112c0*/  @P0 HMUL2 R26, R26, R30 ;  /* 0x0000001e1a1a0232 */ /* 0x000fe40000000000 */
[----:B------:R-:W-:-:S05]  /*112d0*/  @P0 HFMA2 R27, R27, R31, -RZ ;  /* 0x0000001f1b1b0231 */ /* 0x000fca00001000ff */
[----:B------:R1:W-:Y:S02]  /*112e0*/  STG.E.128 desc[UR36][R8.64], R24 ;  /* 0x0000001808007986 */ /* 0x0003e4000c101d24 */
.L_x_766:
[----:B0----5:R-:W-:Y:S02]  /*112f0*/  HADD2.F32 R6, -RZ, R25.H0_H0 ;  /* 0x20000019ff067230 */ /* 0x021fe40000004100 */
[----:B------:R-:W-:Y:S02]  /*11300*/  HADD2.F32 R7, -RZ, R26.H0_H0 ;  /* 0x2000001aff077230 */ /* 0x000fe40000004100 */
[----:B-1----:R-:W-:Y:S02]  /*11310*/  HADD2.F32 R8, -RZ, R27.H0_H0 ;  /* 0x2000001bff087230 */ /* 0x002fe40000004100 */
[C---:B------:R-:W-:Y:S01]  /*11320*/  FFMA.FTZ R15, R2.reuse, R6, R15 ;  /* 0x00000006020f7223 */ /* 0x040fe2000001000f */
[--C-:B------:R-:W-:Y:S02]  /*11330*/  HADD2.F32 R4, -RZ, R24.reuse.H0_H0 ;  /* 0x20000018ff047230 */ /* 0x100fe40000004100 */
[----:B------:R-:W-:Y:S01]  /*11340*/  FFMA.FTZ R14, R2, R7, R14 ;  /* 0x00000007020e7223 */ /* 0x000fe2000001000e */
[----:B------:R-:W-:-:S02]  /*11350*/  HADD2.F32 R5, -RZ, R24.H1_H1 ;  /* 0x30000018ff057230 */ /* 0x000fc40000004100 */
        /* <DEDUP_REMOVED lines=9> */
.L_x_741:
[----:B-1----:R-:W-:Y:S05]  /*113f0*/  BSYNC.RECONVERGENT B0 ;  /* 0x0000000000007941 */ /* 0x002fea0003800200 */
.L_x_740:
[----:B------:R-:W-:Y:S01]  /*11400*/  BAR.SYNC.DEFER_BLOCKING 0x0 ;  /* 0x0000000000007b1d */ /* 0x000fe20000010000 */
[----:B------:R-:W-:-:S13]  /*11410*/  ISETP.GT.U32.AND P0, PT, R13, 0x8f, PT ;  /* 0x0000008f0d00780c */ /* 0x000fda0003f04070 */
[----:B------:R-:W-:Y:S05]  /*11420*/  @P0 EXIT ;  /* 0x000000000000094d */ /* 0x000fea0003800000 */
[----:B------:R-:W1:Y:S01]  /*11430*/  S2UR UR5, SR_CgaCtaId ;  /* 0x00000000000579c3 */ /* 0x000e620000008800 */
[C---:B------:R-:W-:Y:S01]  /*11440*/  LOP3.LUT R2, R3.reuse, 0x380, RZ, 0xc0, !PT ;  /* 0x0000038003027812 */ /* 0x040fe200078ec0ff */
        /* <DEDUP_REMOVED lines=8> */
[C---:B0-----:R-:W-:Y:S02]  /*114d0*/  LOP3.LUT R4, R3.reuse, 0x3c0, RZ, 0xc0, !PT ;  /* 0x000003c003047812 */ /* 0x041fe400078ec0ff */
[----:B------:R-:W-:Y:S02]  /*114e0*/  LOP3.LUT R3, R3, 0x3e0, RZ, 0xc0, !PT ;  /* 0x000003e003037812 */ /* 0x000fe400078ec0ff */
[----:B------:R-:W-:Y:S02]  /*114f0*/  ISETP.NE.AND P2, PT, R4, 0x40, PT ;  /* 0x000000400400780c */ /* 0x000fe40003f45270 */
[----:B------:R-:W-:Y:S01]  /*11500*/  ISETP.NE.AND P4, PT, R3, 0x20, PT ;  /* 0x000000200300780c */ /* 0x000fe20003f85270 */
[----:B-1----:R-:W-:-:S06]  /*11510*/  ULEA UR4, UR5, UR4, 0x18 ;  /* 0x0000000405047291 */ /* 0x002fcc000f8ec0ff */
[----:B------:R-:W-:Y:S01]  /*11520*/  LEA R0, R0, UR4, 0x1 ;  /* 0x0000000400007c11 */ /* 0x000fe2000f8e08ff */
[----:B------:R-:W-:Y:S06]  /*11530*/  @P0 BRA `(.L_x_768) ;  /* 0x0000000000140947 */ /* 0x000fec0003800000 */
[----:B------:R-:W-:Y:S02]  /*11540*/  F2FP.F16.F32.PACK_AB R4, R18, R21 ;  /* 0x000000151204723e */ /* 0x000fe400000000ff */
[----:B------:R-:W-:Y:S02]  /*11550*/  F2FP.F16.F32.PACK_AB R5, R12, R15 ;  /* 0x0000000f0c05723e */ /* 0x000fe400000000ff */
[----:B------:R-:W-:Y:S02]  /*11560*/  F2FP.F16.F32.PACK_AB R6, R19, R14 ;  /* 0x0000000e1306723e */ /* 0x000fe400000000ff */
[----:B------:R-:W-:-:S05]  /*11570*/  F2FP.F16.F32.PACK_AB R7, R16, R17 ;  /* 0x000000111007723e */ /* 0x000fca00000000ff */
[----:B------:R0:W-:Y:S02]  /*11580*/  STS.128 [R0+-0x480], R4 ;  /* 0xfffb800400007388 */ /* 0x0001e40000000c00 */
.L_x_768:
[----:B------:R-:W-:Y:S05]  /*11590*/  BSYNC.RECONVERGENT B0 ;  /* 0x0000000000007941 */ /* 0x000fea0003800200 */
.L_x_767:
[----:B------:R-:W-:Y:S06]  /*115a0*/  BAR.SYNC.DEFER_BLOCKING 0x0 ;  /* 0x0000000000007b1d */ /* 0x000fec0000010000 */
[----:B------:R-:W-:Y:S04]  /*115b0*/  BSSY.RECONVERGENT B0, `(.L_x_769) ;  /* 0x0000013000007945 */ /* 0x000fe80003800200 */
[----:B------:R-:W-:Y:S05]  /*115c0*/  @P1 BRA `(.L_x_770) ;  /* 0x0000000000441947 */ /* 0x000fea0003800000 */
[----:B0-----:R-:W0:Y:S02]  /*115d0*/  LDS.128 R4, [R0] ;  /* 0x0000000000047984 */ /* 0x001e240000000c00 */
[--C-:B0-----:R-:W-:Y:S02]  /*115e0*/  HADD2.F32 R2, -RZ, R4.reuse.H0_H0 ;  /* 0x20000004ff027230 */ /* 0x101fe40000004100 */
[----:B------:R-:W-:Y:S02]  /*115f0*/  HADD2.F32 R3, -RZ, R4.H1_H1 ;  /* 0x30000004ff037230 */ /* 0x000fe40000004100 */
[----:B------:R-:W-:Y:S02]  /*11600*/  HADD2.F32 R4, -RZ, R5.H0_H0 ;  /* 0x20000005ff047230 */ /* 0x000fe40000004100 */
[----:B------:R-:W-:Y:S01]  /*11610*/  FADD.FTZ R21, R21, R2 ;  /* 0x0000000215157221 */ /* 0x000fe20000010000 */
[----:B------:R-:W-:Y:S02]  /*11620*/  HADD2.F32 R9, -RZ, R6.H0_H0 ;  /* 0x20000006ff097230 */ /* 0x000fe40000004100 */
[----:B------:R-:W-:Y:S01]  /*11630*/  FADD.FTZ R18, R18, R3 ;  /* 0x0000000312127221 */ /* 0x000fe20000010000 */
[----:B------:R-:W-:-:S02]  /*11640*/  HADD2.F32 R8, -RZ, R7.H0_H0 ;  /* 0x20000007ff087230 */ /* 0x000fc40000004100 */
[----:B------:R-:W-:Y:S01]  /*11650*/  FADD.FTZ R15, R15, R4 ;  /* 0x000000040f0f7221 */ /* 0x000fe20000010000 */
[----:B------:R-:W-:Y:S02]  /*11660*/  HADD2.F32 R5, -RZ, R5.H1_H1 ;  /* 0x30000005ff057230 */ /* 0x000fe40000004100 */
[----:B------:R-:W-:Y:S01]  /*11670*/  FADD.FTZ R14, R14, R9 ;  /* 0x000000090e0e7221 */ /* 0x000fe20000010000 */
[----:B------:R-:W-:Y:S02]  /*11680*/  HADD2.F32 R6, -RZ, R6.H1_H1 ;  /* 0x30000006ff067230 */ /* 0x000fe40000004100 */
[----:B------:R-:W-:Y:S01]  /*11690*/  FADD.FTZ R17, R17, R8 ;  /* 0x0000000811117221 */ /* 0x000fe20000010000 */
[----:B------:R-:W-:Y:S02]  /*116a0*/  HADD2.F32 R7, -RZ, R7.H1_H1 ;  /* 0x30000007ff077230 */ /* 0x000fe40000004100 */
[----:B------:R-:W-:Y:S01]  /*116b0*/  FADD.FTZ R12, R12, R5 ;  /* 0x000000050c0c7221 */ /* 0x000fe20000010000 */
[----:B------:R-:W-:-:S02]  /*116c0*/  FADD.FTZ R19, R19, R6 ;  /* 0x0000000613137221 */ /* 0x000fc40000010000 */
[----:B------:R-:W-:-:S07]  /*116d0*/  FADD.FTZ R16, R16, R7 ;  /* 0x0000000710107221 */ /* 0x000fce0000010000 */
.L_x_770:
[----:B------:R-:W-:Y:S05]  /*116e0*/  BSYNC.RECONVERGENT B0 ;  /* 0x0000000000007941 */ /* 0x000fea0003800200 */
.L_x_769:
[----:B------:R-:W-:Y:S06]  /*116f0*/  BAR.SYNC.DEFER_BLOCKING 0x0 ;  /* 0x0000000000007b1d */ /* 0x000fec0000010000 */
[----:B------:R-:W-:Y:S04]  /*11700*/  BSSY.RECONVERGENT B0, `(.L_x_771) ;  /* 0x0000007000007945 */ /* 0x000fe80003800200 */
[----:B------:R-:W-:Y:S05]  /*11710*/  @P2 BRA `(.L_x_772) ;  /* 0x0000000000142947 */ /* 0x000fea0003800000 */
[----:B0-----:R-:W-:Y:S02]  /*11720*/  F2FP.F16.F32.PACK_AB R4, R18, R21 ;  /* 0x000000151204723e */ /* 0x001fe400000000ff */
[----:B------:R-:W-:Y:S02]  /*11730*/  F2FP.F16.F32.PACK_AB R5, R12, R15 ;  /* 0x0000000f0c05723e */ /* 0x000fe400000000ff */
[----:B------:R-:W-:Y:S02]  /*11740*/  F2FP.F16.F32.PACK_AB R6, R19, R14 ;  /* 0x0000000e1306723e */ /* 0x000fe400000000ff */
[----:B------:R-:W-:-:S05]  /*11750*/  F2FP.F16.F32.PACK_AB R7, R16, R17 ;  /* 0x000000111007723e */ /* 0x000fca00000000ff */
[----:B------:R1:W-:Y:S02]  /*11760*/  STS.128 [R0+-0x240], R4 ;  /* 0xfffdc00400007388 */ /* 0x0003e40000000c00 */
.L_x_772:
[----:B------:R-:W-:Y:S05]  /*11770*/  BSYNC.RECONVERGENT B0 ;  /* 0x0000000000007941 */ /* 0x000fea0003800200 */
.L_x_771:
[----:B------:R-:W-:Y:S06]  /*11780*/  BAR.SYNC.DEFER_BLOCKING 0x0 ;  /* 0x0000000000007b1d */ /* 0x000fec0000010000 */
[----:B------:R-:W-:Y:S04]  /*11790*/  BSSY.RECONVERGENT B0, `(.L_x_773) ;  /* 0x0000013000007945 */ /* 0x000fe80003800200 */
[----:B------:R-:W-:Y:S05]  /*117a0*/  @P3 BRA `(.L_x_774) ;  /* 0x0000000000443947 */ /* 0x000fea0003800000 */
[----:B01----:R-:W0:Y:S02]  /*117b0*/  LDS.128 R4, [R0] ;  /* 0x0000000000047984 */ /* 0x003e240000000c00 */
        /* <DEDUP_REMOVED lines=16> */
.L_x_774:
[----:B------:R-:W-:Y:S05]  /*118c0*/  BSYNC.RECONVERGENT B0 ;  /* 0x0000000000007941 */ /* 0x000fea0003800200 */
.L_x_773:
        /* <DEDUP_REMOVED lines=8> */
.L_x_776:
[----:B------:R-:W-:Y:S05]  /*11950*/  BSYNC.RECONVERGENT B0 ;  /* 0x0000000000007941 */ /* 0x000fea0003800200 */
.L_x_775:
[----:B------:R-:W-:Y:S06]  /*11960*/  BAR.SYNC.DEFER_BLOCKING 0x0 ;  /* 0x0000000000007b1d */ /* 0x000fec0000010000 */
[----:B------:R-:W-:Y:S04]  /*11970*/  BSSY.RECONVERGENT B0, `(.L_x_777) ;  /* 0x0000013000007945 */ /* 0x000fe80003800200 */
[----:B------:R-:W-:Y:S05]  /*11980*/  @P5 BRA `(.L_x_778) ;  /* 0x0000000000445947 */ /* 0x000fea0003800000 */
[----:B012---:R-:W0:Y:S02]  /*11990*/  LDS.128 R4, [R0] ;  /* 0x0000000000047984 */ /* 0x007e240000000c00 */
        /* <DEDUP_REMOVED lines=16> */
.L_x_778:
[----:B------:R-:W-:Y:S05]  /*11aa0*/  BSYNC.RECONVERGENT B0 ;  /* 0x0000000000007941 */ /* 0x000fea0003800200 */
.L_x_777:
[----:B------:R-:W-:Y:S06]  /*11ab0*/  BAR.SYNC.DEFER_BLOCKING 0x0 ;  /* 0x0000000000007b1d */ /* 0x000fec0000010000 */
[----:B------:R-:W-:Y:S05]  /*11ac0*/  @P5 EXIT ;  /* 0x000000000000594d */ /* 0x000fea0003800000 */
[----:B------:R-:W3:Y:S02]  /*11ad0*/  LDCU UR4, c[0x0][0x478] ;  /* 0x00008f00ff0477ac */ /* 0x000ee40008000800 */
[----:B---3--:R-:W-:-:S09]  /*11ae0*/  UISETP.NE.AND UP0, UPT, UR4, 0x2, UPT ;  /* 0x000000020400788c */ /* 0x008fd2000bf05270 */
[----:B------:R-:W-:Y:S05]  /*11af0*/  BRA.U UP0, `(.L_x_779) ;  /* 0x0000000100e07547 */ /* 0x000fea000b800000 */
[----:B------:R-:W3:Y:S01]  /*11b00*/  LDC.64 R2, c[0x0][0x470] ;  /* 0x00011c00ff027b82 */ /* 0x000ee20000000a00 */
[----:B------:R-:W4:Y:S01]  /*11b10*/  LDCU.64 UR4, c[0x0][0x380] ;  /* 0x00007000ff0477ac */ /* 0x000f220008000a00 */
[----:B---3--:R-:W3:Y:S01]  /*11b20*/  LDG.E R2, desc[UR36][R2.64] ;  /* 0x0000002402027981 */ /* 0x008ee2000c1e1900 */
[----:B------:R-:W-:-:S05]  /*11b30*/  VIADD R13, R13, UR8 ;  /* 0x000000080d0d7c36 */ /* 0x000fca0008000000 */
[----:B----4-:R-:W-:Y:S01]  /*11b40*/  IADD3 R8, P0, PT, R13, UR4, RZ ;  /* 0x000000040d087c10 */ /* 0x010fe2000ff1e0ff */
[C---:B---3--:R-:W-:Y:S01]  /*11b50*/  FMUL.FTZ R17, R2.reuse, R17 ;  /* 0x0000001102117220 */ /* 0x048fe20000410000 */
        /* <DEDUP_REMOVED lines=8> */
[----:B------:R-:W3:Y:S01]  /*11be0*/  F2I.S8.NTZ R19, R19 ;  /* 0x0000001300137305 */ /* 0x000ee20000202100 */
[----:B012---:R-:W-:-:S07]  /*11bf0*/  PRMT R0, R17, 0x8880, RZ ;  /* 0x0000888011007816 */ /* 0x007fce00000000ff */
[----:B------:R-:W0:Y:S01]  /*11c00*/  F2I.S8.NTZ R16, R16 ;  /* 0x0000001000107305 */ /* 0x000e220000202100 */
[----:B------:R-:W-:Y:S02]  /*11c10*/  PRMT R0, R0, 0x7710, RZ ;  /* 0x0000771000007816 */ /* 0x000fe400000000ff */
[----:B---3--:R-:W-:-:S05]  /*11c20*/  PRMT R19, R19, 0x8880, RZ ;  /* 0x0000888013137816 */ /* 0x008fca00000000ff */
[----:B------:R-:W1:Y:S01]  /*11c30*/  F2I.S8.NTZ R12, R12 ;  /* 0x0000000c000c7305 */ /* 0x000e620000202100 */
[----:B------:R-:W-:-:S05]  /*11c40*/  IMAD.U32 R0, R0, 0x10000, RZ ;  /* 0x0001000000007824 */ /* 0x000fca00078e00ff */
[----:B------:R-:W-:Y:S02]  /*11c50*/  LOP3.LUT R4, R0, 0xff0000, RZ, 0xc0, !PT ;  /* 0x00ff000000047812 */ /* 0x000fe400078ec0ff */
[----:B------:R-:W2:Y:S01]  /*11c60*/  F2I.S8.NTZ R18, R18 ;  /* 0x0000001200127305 */ /* 0x000ea20000202100 */
[----:B0-----:R-:W-:Y:S02]  /*11c70*/  PRMT R3, R16, 0x8880, RZ ;  /* 0x0000888010037816 */ /* 0x001fe400000000ff */
[----:B------:R-:W-:Y:S02]  /*11c80*/  PRMT R0, R19, 0x7710, RZ ;  /* 0x0000771013007816 */ /* 0x000fe400000000ff */
[----:B------:R-:W-:Y:S02]  /*11c90*/  PRMT R3, R3, 0x7710, RZ ;  /* 0x0000771003037816 */ /* 0x000fe400000000ff */
[----:B------:R-:W-:Y:S01]  /*11ca0*/  SHF.L.U32 R0, R0, 0x8, RZ ;  /* 0x0000000800007819 */ /* 0x000fe200000006ff */
[----:B------:R-:W0:Y:S01]  /*11cb0*/  F2I.S8.NTZ R15, R15 ;  /* 0x0000000f000f7305 */ /* 0x000e220000202100 */
[----:B------:R-:W-:-:S02]  /*11cc0*/  PRMT R3, R4, 0x4210, R3 ;  /* 0x0000421004037816 */ /* 0x000fc40000000003 */
[----:B-1----:R-:W-:Y:S02]  /*11cd0*/  PRMT R4, R12, 0x8880, RZ ;  /* 0x000088800c047816 */ /* 0x002fe400000000ff */
[----:B------:R-:W-:Y:S02]  /*11ce0*/  LOP3.LUT R9, R3, 0xff00, R0, 0xf8, !PT ;  /* 0x0000ff0003097812 */ /* 0x000fe400078ef800 */
[----:B--2---:R-:W-:Y:S01]  /*11cf0*/  PRMT R0, R18, 0x8880, RZ ;  /* 0x0000888012007816 */ /* 0x004fe200000000ff */
[----:B------:R-:W1:Y:S01]  /*11d00*/  F2I.S8.NTZ R14, R14 ;  /* 0x0000000e000e7305 */ /* 0x000e620000202100 */
[----:B------:R-:W-:Y:S02]  /*11d10*/  PRMT R4, R4, 0x7710, RZ ;  /* 0x0000771004047816 */ /* 0x000fe400000000ff */
[----:B------:R-:W-:Y:S02]  /*11d20*/  PRMT R0, R0, 0x7710, RZ ;  /* 0x0000771000007816 */ /* 0x000fe400000000ff */
[----:B------:R-:W-:-:S02]  /*11d30*/  LOP3.LUT R4, R4, 0xff, RZ, 0xc0, !PT ;  /* 0x000000ff04047812 */ /* 0x000fc400078ec0ff */
[----:B0-----:R-:W-:Y:S01]  /*11d40*/  PRMT R3, R15, 0x8880, RZ ;  /* 0x000088800f037816 */ /* 0x001fe200000000ff */
[----:B------:R-:W0:Y:S01]  /*11d50*/  F2I.S8.NTZ R2, R2 ;  /* 0x0000000200027305 */ /* 0x000e220000202100 */
[----:B------:R-:W-:Y:S02]  /*11d60*/  LOP3.LUT R6, R0, 0xff, RZ, 0xc0, !PT ;  /* 0x000000ff00067812 */ /* 0x000fe400078ec0ff */
[----:B------:R-:W-:-:S03]  /*11d70*/  PRMT R3, R3, 0x7710, RZ ;  /* 0x0000771003037816 */ /* 0x000fc600000000ff */
[----:B------:R-:W-:Y:S01]  /*11d80*/  IMAD.WIDE.U32 R6, R6, 0x100, RZ ;  /* 0x0000010006067825 */ /* 0x000fe200078e00ff */
[----:B-1----:R-:W-:Y:S02]  /*11d90*/  PRMT R14, R14, 0x8880, RZ ;  /* 0x000088800e0e7816 */ /* 0x002fe400000000ff */
[----:B------:R-:W-:Y:S02]  /*11da0*/  LOP3.LUT R5, R3, 0xff, RZ, 0xc0, !PT ;  /* 0x000000ff03057812 */ /* 0x000fe400078ec0ff */
[----:B------:R-:W-:Y:S02]  /*11db0*/  PRMT R0, R14, 0x7710, RZ ;  /* 0x000077100e007816 */ /* 0x000fe400000000ff */
[----:B0-----:R-:W-:Y:S01]  /*11dc0*/  PRMT R10, R2, 0x8880, RZ ;  /* 0x00008880020a7816 */ /* 0x001fe200000000ff */
        /* <DEDUP_REMOVED lines=11> */
.L_x_779:
[----:B------:R-:W3:Y:S01]  /*11e80*/  LDC.64 R2, c[0x0][0x380] ;  /* 0x0000e000ff027b82 */ /* 0x000ee20000000a00 */
[----:B------:R-:W-:Y:S02]  /*11e90*/  IADD3 R13, PT, PT, R13, UR8, RZ ;  /* 0x000000080d0d7c10 */ /* 0x000fe4000fffe0ff */
[----:B------:R-:W-:Y:S02]  /*11ea0*/  F2FP.F16.F32.PACK_AB R21, R18, R21 ;  /* 0x000000151215723e */ /* 0x000fe400000000ff */
[----:B------:R-:W-:Y:S02]  /*11eb0*/  F2FP.F16.F32.PACK_AB R15, R12, R15 ;  /* 0x0000000f0c0f723e */ /* 0x000fe400000000ff */
[----:B------:R-:W-:Y:S02]  /*11ec0*/  F2FP.F16.F32.PACK_AB R19, R19, R14 ;  /* 0x0000000e1313723e */ /* 0x000fe400000000ff */
[----:B------:R-:W-:Y:S01]  /*11ed0*/  F2FP.F16.F32.PACK_AB R17, R16, R17 ;  /* 0x000000111011723e */ /* 0x000fe200000000ff */
[----:B---3--:R-:W-:-:S05]  /*11ee0*/  IMAD.WIDE R2, R13, 0x2, R2 ;  /* 0x000000020d027825 */ /* 0x008fca00078e0202 */
[----:B------:R-:W-:Y:S04]  /*11ef0*/  STG.E desc[UR36][R2.64], R21 ;  /* 0x0000001502007986 */ /* 0x000fe8000c101924 */
[----:B------:R-:W-:Y:S04]  /*11f00*/  STG.E desc[UR36][R2.64+0x4], R15 ;  /* 0x0000040f02007986 */ /* 0x000fe8000c101924 */
[----:B------:R-:W-:Y:S04]  /*11f10*/  STG.E desc[UR36][R2.64+0x8], R19 ;  /* 0x0000081302007986 */ /* 0x000fe8000c101924 */
[----:B------:R-:W-:Y:S01]  /*11f20*/  STG.E desc[UR36][R2.64+0xc], R17 ;  /* 0x00000c1102007986 */ /* 0x000fe2000c101924 */
[----:B------:R-:W-:Y:S05]  /*11f30*/  EXIT ;  /* 0x000000000000794d */ /* 0x000fea0003800000 */
.L_x_644:
[----:B------:R-:W-:Y:S01]  /*11f40*/  IMAD.MOV.U32 R12, RZ, RZ, 0x10 ;  /* 0x00000010ff0c7424 */ /* 0x000fe200078e00ff */
[----:B------:R-:W-:Y:S01]  /*11f50*/  MOV R11, 0x1f ;  /* 0x0000001f000b7802 */ /* 0x000fe20000000f00 */
[----:B------:R-:W-:-:S07]  /*11f60*/  IMAD.MOV.U32 R15, RZ, RZ, -0x1 ;  /* 0xffffffffff0f7424 */ /* 0x000fce00078e00ff */
[----:B-1----:R-:W-:Y:S05]  /*11f70*/  WARPSYNC.COLLECTIVE R15, `(.L_x_780) ;  /* 0x000000000f087348 */ /* 0x002fea0003c00000 */
[----:B------:R0:W2:Y:S02]  /*11f80*/  SHFL.BFLY P6, R14, R13, R12, R11 ;  /* 0x0c00000c0d0e7389 */ /* 0x0000a400000c000b */
[----:B012---:R-:W-:Y:S05]  /*11f90*/  ENDCOLLECTIVE ;  /* 0x000000000000791b */ /* 0x007fea0003800000 */
.L_x_780:
[----:B------:R-:W-:Y:S02]  /*11fa0*/  IMAD.MOV.U32 R12, RZ, RZ, 0x8 ;  /* 0x00000008ff0c7424 */ /* 0x000fe400078e00ff */
[----:B------:R-:W-:-:S05]  /*11fb0*/  FADD.FTZ R3, R13, R14 ;  /* 0x0000000e0d037221 */ /* 0x000fca0000010000 */
[----:B------:R-:W-:-:S07]  /*11fc0*/  MOV R13, R3 ;  /* 0x00000003000d7202 */ /* 0x000fce0000000f00 */
[----:B------:R-:W-:Y:S05]  /*11fd0*/  WARPSYNC.COLLECTIVE R15, `(.L_x_781) ;  /* 0x000000000f087348 */ /* 0x000fea0003c00000 */
[----:B------:R0:W1:Y:S02]  /*11fe0*/  SHFL.BFLY P6, R14, R13, R12, R11 ;  /* 0x0c00000c0d0e7389 */ /* 0x00006400000c000b */
[----:B01----:R-:W-:Y:S05]  /*11ff0*/  ENDCOLLECTIVE ;  /* 0x000000000000791b */ /* 0x003fea0003800000 */
.L_x_781:
[----:B------:R-:W-:Y:S02]  /*12000*/  IMAD.MOV.U32 R12, RZ, RZ, 0x4 ;  /* 0x00000004ff0c7424 */ /* 0x000fe400078e00ff */
[----:B------:R-:W-:-:S05]  /*12010*/  FADD.FTZ R4, R3, R14 ;  /* 0x0000000e03047221 */ /* 0x000fca0000010000 */
[----:B------:R-:W-:-:S07]  /*12020*/  MOV R13, R4 ;  /* 0x00000004000d7202 */ /* 0x000fce0000000f00 */
[----:B------:R-:W-:Y:S05]  /*12030*/  WARPSYNC.COLLECTIVE R15, `(.L_x_782) ;  /* 0x000000000f087348 */ /* 0x000fea0003c00000 */
[----:B------:R0:W1:Y:S02]  /*12040*/  SHFL.BFLY P6, R14, R13, R12, R11 ;  /* 0x0c00000c0d0e7389 */ /* 0x00006400000c000b */
[----:B01----:R-:W-:Y:S05]  /*12050*/  ENDCOLLECTIVE ;  /* 0x000000000000791b */ /* 0x003fea0003800000 */
.L_x_782:
[----:B------:R-:W-:Y:S02]  /*12060*/  IMAD.MOV.U32 R12, RZ, RZ, 0x2 ;  /* 0x00000002ff0c7424 */ /* 0x000fe400078e00ff */
[----:B------:R-:W-:-:S05]  /*12070*/  FADD.FTZ R5, R4, R14 ;  /* 0x0000000e04057221 */ /* 0x000fca0000010000 */
[----:B------:R-:W-:-:S07]  /*12080*/  MOV R13, R5 ;  /* 0x00000005000d7202 */ /* 0x000fce0000000f00 */
[----:B------:R-:W-:Y:S05]  /*12090*/  WARPSYNC.COLLECTIVE R15, `(.L_x_783) ;  /* 0x000000000f087348 */ /* 0x000fea0003c00000 */
[----:B------:R0:W1:Y:S02]  /*120a0*/  SHFL.BFLY P6, R14, R13, R12, R11 ;  /* 0x0c00000c0d0e7389 */ /* 0x00006400000c000b */
[----:B01----:R-:W-:Y:S05]  /*120b0*/  ENDCOLLECTIVE ;  /* 0x000000000000791b */ /* 0x003fea0003800000 */
.L_x_783:
[----:B------:R-:W-:Y:S01]  /*120c0*/  MOV R12, 0x1 ;  /* 0x00000001000c7802 */ /* 0x000fe20000000f00 */
[----:B------:R-:W-:-:S05]  /*120d0*/  FADD.FTZ R6, R5, R14 ;  /* 0x0000000e05067221 */ /* 0x000fca0000010000 */
[----:B------:R-:W-:-:S07]  /*120e0*/  MOV R13, R6 ;  /* 0x00000006000d7202 */ /* 0x000fce0000000f00 */
[----:B------:R-:W-:Y:S05]  /*120f0*/  WARPSYNC.COLLECTIVE R15, `(.L_x_784) ;  /* 0x000000000f087348 */ /* 0x000fea0003c00000 */
[----:B------:R0:W1:Y:S02]  /*12100*/  SHFL.BFLY P6, R14, R13, R12, R11 ;  /* 0x0c00000c0d0e7389 */ /* 0x00006400000c000b */
[----:B01----:R-:W-:Y:S05]  /*12110*/  ENDCOLLECTIVE ;  /* 0x000000000000791b */ /* 0x003fea0003800000 */
.L_x_784:
[----:B------:R-:W-:Y:S05]  /*12120*/  BRA `(.L_x_785) ;  /* 0xffffff0c00f47947 */ /* 0x000fea000383ffff */
.L_x_786:
        /* <DEDUP_REMOVED lines=13> */
.L_x_5592:


//--------------------- .text._ZN4mmha33masked_multihead_attention_kernelItLi144ELi256ELi2ELi32ELi128ELb1ELb0EEEv26Multihead_attention_paramsIT_XT5_EE --------------------------
	.section	.text._ZN4mmha33masked_multihead_attention_kernelItLi144ELi256ELi2ELi32ELi128ELb1ELb0EEEv26Multihead_attention_paramsIT_XT5_EE,"ax",@progbits
	.align	128
        .global         _ZN4mmha33masked_multihead_attention_kernelItLi144ELi256ELi2ELi32ELi128ELb1ELb0EEEv26Multihead_attention_paramsIT_XT5_EE
        .type           _ZN4mmha33masked_multihead_attention_kernelItLi144ELi256ELi2ELi32ELi128ELb1ELb0EEEv26Multihead_attention_paramsIT_XT5_EE,@function
        .size           _ZN4mmha33masked_multihead_attention_kernelItLi144ELi256ELi2ELi32ELi128ELb1ELb0EEEv26Multihead_attention_paramsIT_XT5_EE,(.L_x_5593 - _ZN4mmha33masked_multihead_attention_kernelItLi144ELi256ELi2ELi32ELi128ELb1ELb0EEEv26Multihead_attention_paramsIT_XT5_EE)
        .other          _ZN4mmha33masked_multihead_attention_kernelItLi144ELi256ELi2ELi32ELi128ELb1ELb0EEEv26Multihead_attention_paramsIT_XT5_EE,@"STO_CUDA_ENTRY STV_DEFAULT"
_ZN4mmha33masked_multihead_attention_kernelItLi144ELi256ELi2ELi32ELi128ELb1ELb0EEEv26Multihead_attention_paramsIT_XT5_EE:
.text._ZN4mmha33masked_multihead_attention_kernelItLi144ELi256ELi2ELi32ELi128ELb1ELb0EEEv26Multihead_attention_paramsIT_XT5_EE:
        /* <DEDUP_REMOVED lines=12> */
.L_x_787:
[----:B------:R-:W2:Y:S08]  /*00c0*/  LDC.64 R18, c[0x0][0x498] ;  /* 0x00012600ff127b82 */ /* 0x000eb00000000a00 */
[----:B------:R-:W1:Y:S08]  /*00d0*/  LDC R4, c[0x0][0x3f0] ;  /* 0x0000fc00ff047b82 */ /* 0x000e700000000800 */
[----:B------:R-:W3:Y:S01]  /*00e0*/  LDC.64 R8, c[0x0][0x460] ;  /* 0x00011800ff087b82 */ /* 0x000ee20000000a00 */
[----:B--2---:R-:W-:-:S07]  /*00f0*/  IMAD.WIDE.U32 R18, R25, 0x4, R18 ;  /* 0x0000000419127825 */ /* 0x004fce00078e0012 */
[----:B------:R-:W2:Y:S01]  /*0100*/  LDC R44, c[0x0][0x40c] ;  /* 0x00010300ff2c7b82 */ /* 0x000ea20000000800 */
[----:B------:R-:W4:Y:S01]  /*0110*/  LDG.E R18, desc[UR36][R18.64] ;  /* 0x0000002412127981 */ /* 0x000f22000c1e1900 */
[----:B-1----:R-:W-:-:S06]  /*0120*/  IABS R5, R4 ;  /* 0x0000000400057213 */ /* 0x002fcc0000000000 */
[----:B------:R-:W1:Y:S01]  /*0130*/  LDC R20, c[0x0][0x3f4] ;  /* 0x0000fd00ff147b82 */ /* 0x000e620000000800 */
[----:B------:R-:W0:Y:S01]  /*0140*/  I2F.RP R0, R5 ;  /* 0x0000000500007306 */ /* 0x000e220000209400 */
[----:B------:R-:W-:Y:S01]  /*0150*/  HFMA2 R17, -RZ, RZ, 0, 0 ;  /* 0x00000000ff117431 */ /* 0x000fe200000001ff */
[----:B------:R-:W1:Y:S05]  /*0160*/  S2R R23, SR_CTAID.X ;  /* 0x0000000000177919 */ /* 0x000e6a0000002500 */
[----:B------:R-:W1:Y:S01]  /*0170*/  LDC R14, c[0x0][0x3f8] ;  /* 0x0000fe00ff0e7b82 */ /* 0x000e620000000800 */
        /* <DEDUP_REMOVED lines=8> */
[----:B------:R-:W-:-:S05]  /*0200*/  IMAD.HI.U32 R0, R3, R6, RZ ;  /* 0x0000000603007227 */ /* 0x000fca00078e00ff */
[----:B------:R-:W-:-:S05]  /*0210*/  IADD3 R2, PT, PT, -R0, RZ, RZ ;  /* 0x000000ff00027210 */ /* 0x000fca0007ffe1ff */
[----:B------:R-:W-:-:S05]  /*0220*/  IMAD R2, R5, R2, R6 ;  /* 0x0000000205027224 */ /* 0x000fca00078e0206 */
[----:B------:R-:W-:Y:S02]  /*0230*/  ISETP.GT.U32.AND P1, PT, R5, R2, PT ;  /* 0x000000020500720c */ /* 0x000fe40003f24070 */
[----:B------:R-:W-:-:S04]  /*0240*/  ISETP.NE.U32.AND P0, PT, R8, RZ, PT ;  /* 0x000000ff0800720c */ /* 0x000fc80003f05070 */
[----:B------:R-:W-:-:S07]  /*0250*/  ISETP.NE.AND.EX P0, PT, R9, RZ, PT, P0 ;  /* 0x000000ff0900720c */ /* 0x000fce0003f05300 */
[----:B------:R-:W-:Y:S01]  /*0260*/  @!P1 IMAD.IADD R2, R2, 0x1, -R5 ;  /* 0x0000000102029824 */ /* 0x000fe200078e0a05 */
[----:B--2---:R-:W-:-:S04]  /*0270*/  ISETP.EQ.AND P5, PT, R44, RZ, P0 ;  /* 0x000000ff2c00720c */ /* 0x004fc800007a2270 */
[----:B------:R-:W-:Y:S02]  /*0280*/  ISETP.GE.U32.AND P0, PT, R2, R5, PT ;  /* 0x000000050200720c */ /* 0x000fe40003f06070 */
[----:B------:R-:W-:Y:S02]  /*0290*/  @!P1 IADD3 R0, PT, PT, R0, 0x1, RZ ;  /* 0x0000000100009810 */ /* 0x000fe40007ffe0ff */
[----:B-1----:R-:W-:-:S05]  /*02a0*/  IABS R7, R20 ;  /* 0x0000001400077213 */ /* 0x002fca0000000000 */
[----:B------:R-:W0:Y:S04]  /*02b0*/  @P5 LDC.64 R2, c[0x0][0x460] ;  /* 0x00011800ff025b82 */ /* 0x000e280000000a00 */
[----:B------:R-:W-:-:S05]  /*02c0*/  @P0 VIADD R0, R0, 0x1 ;  /* 0x0000000100000836 */ /* 0x000fca0000000000 */
[----:B------:R-:W-:Y:S02]  /*02d0*/  MOV R9, R0 ;  /* 0x0000000000097202 */ /* 0x000fe40000000f00 */
[----:B------:R-:W1:Y:S01]  /*02e0*/  I2F.RP R0, R7 ;  /* 0x0000000700007306 */ /* 0x000e620000209400 */
[----:B------:R-:W-:Y:S02]  /*02f0*/  LOP3.LUT R5, R25, R4, RZ, 0x3c, !PT ;  /* 0x0000000419057212 */ /* 0x000fe400078e3cff */
[----:B------:R-:W-:Y:S02]  /*0300*/  ISETP.NE.AND P1, PT, R4, RZ, PT ;  /* 0x000000ff0400720c */ /* 0x000fe40003f25270 */
[----:B------:R-:W-:-:S03]  /*0310*/  ISETP.GE.AND P2, PT, R5, RZ, PT ;  /* 0x000000ff0500720c */ /* 0x000fc60003f46270 */
[----:B-1----:R-:W1:Y:S10]  /*0320*/  MUFU.RCP R0, R0 ;  /* 0x0000000000007308 */ /* 0x002e740000001000 */
[----:B------:R-:W-:Y:S01]  /*0330*/  @!P2 IMAD.MOV R9, RZ, RZ, -R9 ;  /* 0x000000ffff09a224 */ /* 0x000fe200078e0a09 */
[----:B------:R-:W-:Y:S01]  /*0340*/  @!P1 LOP3.LUT R9, RZ, R4, RZ, 0x33, !PT ;  /* 0x00000004ff099212 */ /* 0x000fe200078e33ff */
[----:B-1----:R-:W-:-:S04]  /*0350*/  VIADD R4, R0, 0xffffffe ;  /* 0x0ffffffe00047836 */ /* 0x002fc80000000000 */
[----:B0-----:R-:W-:Y:S01]  /*0360*/  @P5 IMAD.WIDE R2, R9, 0x4, R2 ;  /* 0x0000000409025825 */ /* 0x001fe200078e0202 */
[----:B------:R-:W0:Y:S01]  /*0370*/  S2R R37, SR_TID.X ;  /* 0x0000000000257919 */ /* 0x000e220000002100 */
[----:B------:R1:W2:Y:S01]  /*0380*/  F2I.FTZ.U32.TRUNC.NTZ R5, R4 ;  /* 0x0000000400057305 */ /* 0x0002a2000021f000 */
[----:B------:R-:W3:Y:S02]  /*0390*/  LDC R0, c[0x0][0x3e8] ;  /* 0x0000fa00ff007b82 */ /* 0x000ee40000000800 */
[----:B------:R2:W5:Y:S01]  /*03a0*/  @P5 LDG.E R17, desc[UR36][R2.64] ;  /* 0x0000002402115981 */ /* 0x000562000c1e1900 */
[----:B-1----:R-:W-:Y:S02]  /*03b0*/  MOV R4, RZ ;  /* 0x000000ff00047202 */ /* 0x002fe40000000f00 */
[----:B--2---:R-:W-:-:S05]  /*03c0*/  IADD3 R6, PT, PT, RZ, -R5, RZ ;  /* 0x80000005ff067210 */ /* 0x004fca0007ffe0ff */
[----:B------:R-:W-:-:S04]  /*03d0*/  IMAD R3, R6, R7, RZ ;  /* 0x0000000706037224 */ /* 0x000fc800078e02ff */
[----:B------:R-:W-:Y:S01]  /*03e0*/  IMAD.HI.U32 R5, R5, R3, R4 ;  /* 0x0000000305057227 */ /* 0x000fe200078e0004 */
[----:B---3--:R-:W-:Y:S02]  /*03f0*/  ISETP.NE.AND P1, PT, R0, RZ, PT ;  /* 0x000000ff0000720c */ /* 0x008fe40003f25270 */
[----:B0-----:R-:W-:Y:S01]  /*0400*/  ISETP.GT.U32.AND P4, PT, R37, 0x11, PT ;  /* 0x000000112500780c */ /* 0x001fe20003f84070 */
[----:B------:R-:W-:Y:S01]  /*0410*/  IMAD R38, R25, R14, R23 ;  /* 0x0000000e19267224 */ /* 0x000fe200078e0217 */
        /* <DEDUP_REMOVED lines=81> */
.L_x_790:
[----:B------:R-:W0:Y:S02]  /*0930*/  LDC.64 R2, c[0x0][0x388] ;  /* 0x0000e200ff027b82 */ /* 0x000e240000000a00 */
[----:B0-----:R-:W-:-:S05]  /*0940*/  IMAD.WIDE R2, R5, 0x2, R2 ;  /* 0x0000000205027825 */ /* 0x001fca00078e0202 */
[----:B------:R0:W5:Y:S02]  /*0950*/  LDG.E.128 R32, desc[UR36][R2.64] ;  /* 0x0000002402207981 */ /* 0x000164000c1e1d00 */
.L_x_789:
[----:B------:R-:W-:Y:S05]  /*0960*/  BSYNC.RECONVERGENT B0 ;  /* 0x0000000000007941 */ /* 0x000fea0003800200 */
.L_x_788:
[----:B------:R-:W1:Y:S01]  /*0970*/  LDCU.64 UR4, c[0x0][0x390] ;  /* 0x00007200ff0477ac */ /* 0x000e620008000a00 */
[----:B0-----:R-:W0:Y:S01]  /*0980*/  LDC.64 R2, c[0x0][0x418] ;  /* 0x00010600ff027b82 */ /* 0x001e220000000a00 */
        /* <DEDUP_REMOVED lines=12> */
[----:B-1----:R-:W-:Y:S02]  /*0a50*/  ISETP.NE.U32.AND P1, PT, RZ, UR4, PT ;  /* 0x00000004ff007c0c */ /* 0x002fe4000bf25070 */
[----:B------:R-:W-:Y:S02]  /*0a60*/  CS2R R26, SRZ ;  /* 0x00000000001a7805 */ /* 0x000fe4000001ff00 */
[----:B--2---:R-:W-:-:S02]  /*0a70*/  ISETP.NE.U32.AND P2, PT, RZ, UR6, PT ;  /* 0x00000006ff007c0c */ /* 0x004fc4000bf45070 */
[----:B0-----:R-:W-:Y:S01]  /*0a80*/  ISETP.NE.U32.AND P0, PT, R2, RZ, PT ;  /* 0x000000ff0200720c */ /* 0x001fe20003f05070 */
        /* <DEDUP_REMOVED lines=13> */
[----:B---3--:R-:W-:Y:S01]  /*0b60*/  @!P3 IMAD.WIDE R8, R21, 0x2, R8 ;  /* 0x000000021508b825 */ /* 0x008fe200078e0208 */
[----:B------:R-:W5:Y:S03]  /*0b70*/  @!P4 LDG.E.128 R28, desc[UR36][R2.64] ;  /* 0x00000024021cc981 */ /* 0x000f66000c1e1d00 */
[----:B--2---:R-:W-:-:S05]  /*0b80*/  @!P1 IMAD.WIDE.U32 R4, R13, 0x2, R4 ;  /* 0x000000020d049825 */ /* 0x004fca00078e0004 */
[----:B------:R1:W2:Y:S01]  /*0b90*/  @!P1 LDG.E.128 R40, desc[UR36][R4.64] ;  /* 0x0000002404289981 */ /* 0x0002a2000c1e1d00 */
[----:B----4-:R-:W-:Y:S01]  /*0ba0*/  @P0 IMAD.WIDE.U32 R10, R25, 0x4, R10 ;  /* 0x00000004190a0825 */ /* 0x010fe200078e000a */
[----:B------:R-:W-:-:S03]  /*0bb0*/  CS2R R24, SRZ ;  /* 0x0000000000187805 */ /* 0x000fc6000001ff00 */
[----:B0-----:R-:W-:Y:S01]  /*0bc0*/  @!P2 IMAD.WIDE.U32 R6, R13, 0x2, R6 ;  /* 0x000000020d06a825 */ /* 0x001fe200078e0006 */
[----:B-1----:R-:W0:Y:S01]  /*0bd0*/  LDC R5, c[0x0][0x400] ;  /* 0x00010000ff057b82 */ /* 0x002e220000000800 */
[----:B------:R1:W5:Y:S04]  /*0be0*/  @!P3 LDG.E.128 R12, desc[UR36][R8.64] ;  /* 0x00000024080cb981 */ /* 0x000368000c1e1d00 */
        /* <DEDUP_REMOVED lines=10> */
[----:B-1----:R-:W-:Y:S06]  /*0c90*/  @P1 BRA `(.L_x_791) ;  /* 0x0000000000101947 */ /* 0x002fec0003800000 */
[----:B-----5:R-:W-:Y:S02]  /*0ca0*/  HFMA2 R28, R28, 1, 1, R24 ;  /* 0x3c003c001c1c7831 */ /* 0x020fe40000000018 */
[----:B------:R-:W-:Y:S02]  /*0cb0*/  HADD2 R29, R29, R25 ;  /* 0x000000191d1d7230 */ /* 0x000fe40000000000 */
[----:B------:R-:W-:Y:S02]  /*0cc0*/  HFMA2 R30, R30, 1, 1, R26 ;  /* 0x3c003c001e1e7831 */ /* 0x000fe4000000001a */
[----:B------:R-:W-:-:S07]  /*0cd0*/  HADD2 R31, R31, R27 ;  /* 0x0000001b1f1f7230 */ /* 0x000fce0000000000 */
.L_x_791:
        /* <DEDUP_REMOVED lines=13> */
[----:B------:R-:W0:Y:S01]  /*0db0*/  MUFU.RCP R7, R2 ;  /* 0x0000000200077308 */ /* 0x000e220000001000 */
[C---:B------:R-:W-:Y:S01]  /*0dc0*/  IADD3 R3, PT, PT, R36.reuse, 0x2, RZ ;  /* 0x0000000224037810 */ /* 0x040fe20007ffe0ff */
[----:B------:R-:W-:Y:S01]  /*0dd0*/  HADD2.F32 R13, -RZ, R34.H0_H0 ;  /* 0x20000022ff0d7230 */ /* 0x000fe20000004100 */
        /* <DEDUP_REMOVED lines=17> */
[----:B------:R-:W-:-:S02]  /*0ef0*/  IMAD.IADD R0, R44, 0x1, -R19 ;  /* 0x000000012c007824 */ /* 0x000fc400078e0a13 */
[----:B------:R-:W-:Y:S01]  /*0f00*/  FMUL.FTZ R9, R6, 13.28771209716796875 ;  /* 0x41549a7806097820 */ /* 0x000fe20000410000 */
[----:B------:R0:W1:Y:S02]  /*0f10*/  MUFU.EX2 R5, -R4 ;  /* 0x8000000400057308 */ /* 0x0000640000000800 */
[----:B------:R-:W-:Y:S02]  /*0f20*/  I2FP.F32.S32 R0, R0 ;  /* 0x0000000000007245 */ /* 0x000fe40000201400 */
[----:B------:R-:W2:Y:S04]  /*0f30*/  MUFU.EX2 R3, -R3 ;  /* 0x8000000300037308 */ /* 0x000ea80000000800 */
[----:B------:R-:W3:Y:S01]  /*0f40*/  MUFU.EX2 R7, -R7 ;  /* 0x8000000700077308 */ /* 0x000ee20000000800 */
[----:B0-----:R-:W-:-:S02]  /*0f50*/  HADD2.F32 R4, -RZ, R32.H1_H1 ;  /* 0x30000020ff047230 */ /* 0x001fc40000004100 */
[----:B------:R-:W-:Y:S01]  /*0f60*/  HADD2.F32 R32, -RZ, R32.H0_H0 ;  /* 0x20000020ff207230 */ /* 0x000fe20000004100 */
[----:B------:R0:W4:Y:S01]  /*0f70*/  MUFU.EX2 R11, -R9 ;  /* 0x80000009000b7308 */ /* 0x0001220000000800 */
[C---:B-1----:R-:W-:Y:S01]  /*0f80*/  FMUL.FTZ R5, R0.reuse, R5 ;  /* 0x0000000500057220 */ /* 0x042fe20000410000 */
[----:B--2---:R-:W-:-:S03]  /*0f90*/  FMUL.FTZ R2, R0, R3 ;  /* 0x0000000300027220 */ /* 0x004fc60000410000 */
[----:B------:R-:W-:Y:S01]  /*0fa0*/  FMUL.RZ R14, R5, 0.15915493667125701904 ;  /* 0x3e22f983050e7820 */ /* 0x000fe2000040c000 */
[--C-:B0-----:R-:W-:Y:S02]  /*0fb0*/  HADD2.F32 R9, -RZ, R33.reuse.H1_H1 ;  /* 0x30000021ff097230 */ /* 0x101fe40000004100 */
[----:B------:R-:W-:Y:S01]  /*0fc0*/  FMUL.RZ R12, R2, 0.15915493667125701904 ;  /* 0x3e22f983020c7820 */ /* 0x000fe2000040c000 */
[C---:B---3--:R-:W-:Y:S01]  /*0fd0*/  FMUL.FTZ R5, R0.reuse, R7 ;  /* 0x0000000700057220 */ /* 0x048fe20000410000 */
[----:B------:R-:W-:Y:S01]  /*0fe0*/  MUFU.SIN R8, R14 ;  /* 0x0000000e00087308 */ /* 0x000fe20000000400 */
[----:B------:R-:W-:Y:S02]  /*0ff0*/  HADD2.F32 R33, -RZ, R33.H0_H0 ;  /* 0x20000021ff217230 */ /* 0x000fe40000004100 */
[----:B------:R-:W-:Y:S01]  /*1000*/  FMUL.RZ R7, R5, 0.15915493667125701904 ;  /* 0x3e22f98305077820 */ /* 0x000fe2000040c000 */
[----:B----4-:R-:W-:Y:S01]  /*1010*/  FMUL.FTZ R5, R0, R11 ;  /* 0x0000000b00057220 */ /* 0x010fe20000410000 */
[----:B------:R-:W-:-:S02]  /*1020*/  HADD2.F32 R0, -RZ, R28.H1_H1 ;  /* 0x3000001cff007230 */ /* 0x000fc40000004100 */
[----:B------:R-:W-:Y:S01]  /*1030*/  HADD2.F32 R28, -RZ, R28.H0_H0 ;  /* 0x2000001cff1c7230 */ /* 0x000fe20000004100 */
[----:B------:R-:W0:Y:S01]  /*1040*/  MUFU.SIN R3, R12 ;  /* 0x0000000c00037308 */ /* 0x000e220000000400 */
[----:B------:R-:W-:Y:S01]  /*1050*/  FMUL.RZ R34, R5, 0.15915493667125701904 ;  /* 0x3e22f98305227820 */ /* 0x000fe2000040c000 */
[--C-:B------:R-:W-:Y:S02]  /*1060*/  HADD2.F32 R11, -RZ, R29.reuse.H1_H1 ;  /* 0x3000001dff0b7230 */ /* 0x100fe40000004100 */
[----:B------:R-:W-:-:S04]  /*1070*/  HADD2.F32 R29, -RZ, R29.H0_H0 ;  /* 0x2000001dff1d7230 */ /* 0x000fc80000004100 */
[----:B------:R-:W1:Y:S08]  /*1080*/  MUFU.COS R2, R12 ;  /* 0x0000000c00027308 */ /* 0x000e700000000000 */
[----:B------:R-:W-:Y:S01]  /*1090*/  MUFU.COS R6, R14 ;  /* 0x0000000e00067308 */ /* 0x000fe20000000000 */
[----:B0-----:R-:W-:-:S07]  /*10a0*/  FMUL.FTZ R5, R3, R4 ;  /* 0x0000000403057220 */ /* 0x001fce0000410000 */
[----:B------:R-:W0:Y:S01]  /*10b0*/  MUFU.SIN R12, R7 ;  /* 0x00000007000c7308 */ /* 0x000e220000000400 */
[C---:B-1----:R-:W-:Y:S01]  /*10c0*/  FMUL.FTZ R4, R2.reuse, R4 ;  /* 0x0000000402047220 */ /* 0x042fe20000410000 */
[----:B------:R-:W-:-:S03]  /*10d0*/  FFMA.FTZ R5, R2, R32, -R5 ;  /* 0x0000002002057223 */ /* 0x000fc60000010805 */
[----:B------:R-:W-:-:S03]  /*10e0*/  FFMA.FTZ R32, R3, R32, R4 ;  /* 0x0000002003207223 */ /* 0x000fc60000010004 */
[----:B------:R1:W2:Y:S02]  /*10f0*/  MUFU.COS R10, R7 ;  /* 0x00000007000a7308 */ /* 0x0002a40000000000 */
[----:B------:R-:W-:-:S06]  /*1100*/  F2FP.F16.F32.PACK_AB R32, R32, R5 ;  /* 0x000000052020723e */ /* 0x000fcc00000000ff */
[----:B------:R-:W3:Y:S01]  /*1110*/  MUFU.SIN R20, R34 ;  /* 0x0000002200147308 */ /* 0x000ee20000000400 */
[CC--:B-1----:R-:W-:Y:S01]  /*1120*/  FMUL.FTZ R7, R3.reuse, R0.reuse ;  /* 0x0000000003077220 */ /* 0x0c2fe20000410000 */
[----:B------:R-:W-:Y:S01]  /*1130*/  FMUL.FTZ R0, R2, R0 ;  /* 0x0000000002007220 */ /* 0x000fe20000410000 */
[----:B0-----:R-:W-:Y:S02]  /*1140*/  FMUL.FTZ R4, R12, R35 ;  /* 0x000000230c047220 */ /* 0x001fe40000410000 */
[-C--:B------:R-:W-:Y:S01]  /*1150*/  FFMA.FTZ R7, R2, R28.reuse, -R7 ;  /* 0x0000001c02077223 */ /* 0x080fe20000010807 */
[----:B------:R-:W-:Y:S01]  /*1160*/  FFMA.FTZ R28, R3, R28, R0 ;  /* 0x0000001c031c7223 */ /* 0x000fe20000010000 */
[C---:B------:R-:W-:Y:S01]  /*1170*/  FMUL.FTZ R3, R8.reuse, R9 ;  /* 0x0000000908037220 */ /* 0x040fe20000410000 */
[----:B------:R0:W1:Y:S01]  /*1180*/  MUFU.COS R14, R34 ;  /* 0x00000022000e7308 */ /* 0x0000620000000000 */
[----:B------:R-:W-:Y:S01]  /*1190*/  FMUL.FTZ R2, R8, R11 ;  /* 0x0000000b08027220 */ /* 0x000fe20000410000 */
[C---:B------:R-:W-:Y:S01]  /*11a0*/  FMUL.FTZ R9, R6.reuse, R9 ;  /* 0x0000000906097220 */ /* 0x040fe20000410000 */
[----:B------:R-:W-:Y:S01]  /*11b0*/  FMUL.FTZ R11, R6, R11 ;  /* 0x0000000b060b7220 */ /* 0x000fe20000410000 */
[----:B--2---:R-:W-:Y:S01]  /*11c0*/  FMUL.FTZ R35, R10, R35 ;  /* 0x000000230a237220 */ /* 0x004fe20000410000 */
[----:B------:R-:W-:Y:S01]  /*11d0*/  FFMA.FTZ R2, R6, R29, -R2 ;  /* 0x0000001d06027223 */ /* 0x000fe20000010802 */
[C---:B------:R-:W-:Y:S01]  /*11e0*/  FFMA.FTZ R0, R8.reuse, R33, R9 ;  /* 0x0000002108007223 */ /* 0x040fe20000010009 */
[----:B------:R-:W-:Y:S01]  /*11f0*/  FFMA.FTZ R29, R8, R29, R11 ;  /* 0x0000001d081d7223 */ /* 0x000fe2000001000b */
[-C--:B------:R-:W-:Y:S01]  /*1200*/  FMUL.FTZ R9, R12, R15.reuse ;  /* 0x0000000f0c097220 */ /* 0x080fe20000410000 */
[----:B------:R-:W-:Y:S01]  /*1210*/  FMUL.FTZ R15, R10, R15 ;  /* 0x0000000f0a0f7220 */ /* 0x000fe20000410000 */
[C---:B---3--:R-:W-:Y:S01]  /*1220*/  FMUL.FTZ R11, R20.reuse, R41 ;  /* 0x00000029140b7220 */ /* 0x048fe20000410000 */
[----:B------:R-:W-:Y:S01]  /*1230*/  FMUL.FTZ R8, R20, R43 ;  /* 0x0000002b14087220 */ /* 0x000fe20000410000 */
[----:B------:R-:W-:Y:S01]  /*1240*/  FFMA.FTZ R3, R6, R33, -R3 ;  /* 0x0000002106037223 */ /* 0x000fe20000010803 */
[-C--:B------:R-:W-:Y:S01]  /*1250*/  FFMA.FTZ R4, R10, R21.reuse, -R4 ;  /* 0x000000150a047223 */ /* 0x080fe20000010804 */
[----:B------:R-:W-:Y:S01]  /*1260*/  FFMA.FTZ R35, R12, R21, R35 ;  /* 0x000000150c237223 */ /* 0x000fe20000010023 */
[-C--:B------:R-:W-:Y:S01]  /*1270*/  FFMA.FTZ R9, R10, R13.reuse, -R9 ;  /* 0x0000000d0a097223 */ /* 0x080fe20000010809 */
[----:B0-----:R-:W-:Y:S01]  /*1280*/  FFMA.FTZ R34, R12, R13, R15 ;  /* 0x0000000d0c227223 */ /* 0x001fe2000001000f */
[----:B------:R-:W-:Y:S01]  /*1290*/  F2FP.F16.F32.PACK_AB R28, R28, R7 ;  /* 0x000000071c1c723e */ /* 0x000fe200000000ff */
[C---:B-1----:R-:W-:Y:S01]  /*12a0*/  FMUL.FTZ R41, R14.reuse, R41 ;  /* 0x000000290e297220 */ /* 0x042fe20000410000 */
        /* <DEDUP_REMOVED lines=12> */
.L_x_794:
[----:B------:R-:W-:-:S13]  /*1370*/  ISETP.GE.AND P0, PT, R36, R5, PT ;  /* 0x000000052400720c */ /* 0x000fda0003f06270 */
[----:B------:R-:W-:Y:S05]  /*1380*/  @P0 BRA `(.L_x_795) ;  /* 0x0000001800300947 */ /* 0x000fea0003800000 */
[----:B------:R-:W-:Y:S01]  /*1390*/  I2FP.F32.U32 R5, R5 ;  /* 0x0000000500057245 */ /* 0x000fe20000201000 */
[C---:B------:R-:W-:Y:S01]  /*13a0*/  VIADD R3, R36.reuse, 0x4 ;  /* 0x0000000424037836 */ /* 0x040fe20000000000 */
[----:B------:R-:W-:Y:S01]  /*13b0*/  IADD3 R2, PT, PT, R36, 0x2, RZ ;  /* 0x0000000224027810 */ /* 0x000fe20007ffe0ff */
[----:B------:R-:W-:Y:S01]  /*13c0*/  IMAD.IADD R44, R44, 0x1, -R19 ;  /* 0x000000012c2c7824 */ /* 0x000fe200078e0a13 */
[----:B------:R-:W-:Y:S01]  /*13d0*/  I2FP.F32.U32 R0, R36 ;  /* 0x0000002400007245 */ /* 0x000fe20000201000 */
[--C-:B------:R-:W-:Y:S01]  /*13e0*/  HADD2.F32 R15, -RZ, R34.reuse.H1_H1 ;  /* 0x30000022ff0f7230 */ /* 0x100fe20000004100 */
[----:B------:R-:W0:Y:S01]  /*13f0*/  MUFU.RCP R5, R5 ;  /* 0x0000000500057308 */ /* 0x000e220000001000 */
[----:B------:R-:W-:Y:S01]  /*1400*/  IADD3 R6, PT, PT, R36, 0x6, RZ ;  /* 0x0000000624067810 */ /* 0x000fe20007ffe0ff */
[----:B------:R-:W-:Y:S01]  /*1410*/  HADD2.F32 R13, -RZ, R34.H0_H0 ;  /* 0x20000022ff0d7230 */ /* 0x000fe20000004100 */
[----:B------:R-:W-:Y:S02]  /*1420*/  I2FP.F32.U32 R2, R2 ;  /* 0x0000000200027245 */ /* 0x000fe40000201000 */
[----:B------:R-:W-:-:S02]  /*1430*/  I2FP.F32.U32 R4, R3 ;  /* 0x0000000300047245 */ /* 0x000fc40000201000 */
[----:B------:R-:W-:Y:S02]  /*1440*/  I2FP.F32.U32 R8, R6 ;  /* 0x0000000600087245 */ /* 0x000fe40000201000 */
        /* <DEDUP_REMOVED lines=19> */
[----:B---3--:R-:W-:Y:S01]  /*1580*/  FMUL.FTZ R9, R44, R9 ;  /* 0x000000092c097220 */ /* 0x008fe20000410000 */
[----:B------:R-:W-:Y:S01]  /*1590*/  FMUL.RZ R7, R5, 0.15915493667125701904 ;  /* 0x3e22f98305077820 */ /* 0x000fe2000040c000 */
[----:B------:R-:W-:Y:S02]  /*15a0*/  HADD2.F32 R5, -RZ, R32.H1_H1 ;  /* 0x30000020ff057230 */ /* 0x000fe40000004100 */
[----:B------:R-:W-:Y:S01]  /*15b0*/  FMUL.RZ R14, R9, 0.15915493667125701904 ;  /* 0x3e22f983090e7820 */ /* 0x000fe2000040c000 */
[----:B------:R-:W-:-:S02]  /*15c0*/  HADD2.F32 R9, -RZ, R33.H1_H1 ;  /* 0x30000021ff097230 */ /* 0x000fc40000004100 */
[----:B------:R0:W-:Y:S01]  /*15d0*/  MUFU.COS R0, R3 ;  /* 0x0000000300007308 */ /* 0x0001e20000000000 */
[----:B------:R-:W-:-:S07]  /*15e0*/  HADD2.F32 R33, -RZ, R33.H0_H0 ;  /* 0x20000021ff217230 */ /* 0x000fce0000004100 */
[----:B------:R-:W1:Y:S01]  /*15f0*/  MUFU.SIN R4, R6 ;  /* 0x0000000600047308 */ /* 0x000e620000000400 */
[----:B0-----:R-:W-:-:S07]  /*1600*/  HADD2.F32 R3, -RZ, R32.H0_H0 ;  /* 0x20000020ff037230 */ /* 0x001fce0000004100 */
[----:B------:R-:W-:Y:S08]  /*1610*/  MUFU.SIN R12, R7 ;  /* 0x00000007000c7308 */ /* 0x000ff00000000400 */
[----:B------:R-:W-:Y:S01]  /*1620*/  MUFU.SIN R21, R14 ;  /* 0x0000000e00157308 */ /* 0x000fe20000000400 */
[----:B-1----:R-:W-:-:S07]  /*1630*/  FMUL.FTZ R11, R4, R9 ;  /* 0x00000009040b7220 */ /* 0x002fce0000410000 */
[----:B------:R0:W1:Y:S08]  /*1640*/  MUFU.COS R8, R6 ;  /* 0x0000000600087308 */ /* 0x0000700000000000 */
[----:B------:R2:W3:Y:S01]  /*1650*/  MUFU.COS R10, R7 ;  /* 0x00000007000a7308 */ /* 0x0004e20000000000 */
[--C-:B0-----:R-:W-:Y:S02]  /*1660*/  HADD2.F32 R6, -RZ, R35.reuse.H1_H1 ;  /* 0x30000023ff067230 */ /* 0x101fe40000004100 */
[----:B------:R-:W-:-:S05]  /*1670*/  HADD2.F32 R35, -RZ, R35.H0_H0 ;  /* 0x20000023ff237230 */ /* 0x000fca0000004100 */
[----:B------:R-:W0:Y:S01]  /*1680*/  MUFU.COS R20, R14 ;  /* 0x0000000e00147308 */ /* 0x000e220000000000 */
[-C--:B--2---:R-:W-:Y:S01]  /*1690*/  FMUL.FTZ R7, R2, R5.reuse ;  /* 0x0000000502077220 */ /* 0x084fe20000410000 */
[----:B------:R-:W-:Y:S01]  /*16a0*/  FMUL.FTZ R5, R0, R5 ;  /* 0x0000000500057220 */ /* 0x000fe20000410000 */
[C---:B-1----:R-:W-:Y:S01]  /*16b0*/  FMUL.FTZ R9, R8.reuse, R9 ;  /* 0x0000000908097220 */ /* 0x042fe20000410000 */
[----:B------:R-:W-:Y:S01]  /*16c0*/  FFMA.FTZ R11, R8, R33, -R11 ;  /* 0x00000021080b7223 */ /* 0x000fe2000001080b */
[-C--:B------:R-:W-:Y:S01]  /*16d0*/  FFMA.FTZ R7, R0, R3.reuse, -R7 ;  /* 0x0000000300077223 */ /* 0x080fe20000010807 */
[----:B------:R-:W-:Y:S01]  /*16e0*/  FFMA.FTZ R32, R2, R3, R5 ;  /* 0x0000000302207223 */ /* 0x000fe20000010005 */
[----:B------:R-:W-:Y:S01]  /*16f0*/  FMUL.FTZ R3, R12, R15 ;  /* 0x0000000f0c037220 */ /* 0x000fe20000410000 */
[----:B------:R-:W-:Y:S01]  /*1700*/  FMUL.FTZ R5, R21, R6 ;  /* 0x0000000615057220 */ /* 0x000fe20000410000 */
[----:B------:R-:W-:Y:S01]  /*1710*/  FFMA.FTZ R4, R4, R33, R9 ;  /* 0x0000002104047223 */ /* 0x000fe20000010009 */
[C---:B---3--:R-:W-:Y:S01]  /*1720*/  FMUL.FTZ R15, R10.reuse, R15 ;  /* 0x0000000f0a0f7220 */ /* 0x048fe20000410000 */
[----:B------:R-:W-:Y:S01]  /*1730*/  FFMA.FTZ R3, R10, R13, -R3 ;  /* 0x0000000d0a037223 */ /* 0x000fe20000010803 */
[----:B------:R-:W-:-:S02]  /*1740*/  F2FP.F16.F32.PACK_AB R32, R32, R7 ;  /* 0x000000072020723e */ /* 0x000fc400000000ff */
[----:B------:R-:W-:Y:S01]  /*1750*/  FFMA.FTZ R34, R12, R13, R15 ;  /* 0x0000000d0c227223 */ /* 0x000fe2000001000f */
[----:B------:R-:W-:Y:S01]  /*1760*/  F2FP.F16.F32.PACK_AB R33, R4, R11 ;  /* 0x0000000b0421723e */ /* 0x000fe200000000ff */
[C---:B0-----:R-:W-:Y:S01]  /*1770*/  FMUL.FTZ R6, R20.reuse, R6 ;  /* 0x0000000614067220 */ /* 0x041fe20000410000 */
[----:B------:R-:W-:Y:S02]  /*1780*/  FFMA.FTZ R5, R20, R35, -R5 ;  /* 0x0000002314057223 */ /* 0x000fe40000010805 */
[----:B------:R-:W-:Y:S01]  /*1790*/  F2FP.F16.F32.PACK_AB R34, R34, R3 ;  /* 0x000000032222723e */ /* 0x000fe200000000ff */
[----:B------:R-:W-:-:S05]  /*17a0*/  FFMA.FTZ R6, R21, R35, R6 ;  /* 0x0000002315067223 */ /* 0x000fca0000010006 */
[----:B------:R-:W-:Y:S01]  /*17b0*/  F2FP.F16.F32.PACK_AB R35, R6, R5 ;  /* 0x000000050623723e */ /* 0x000fe200000000ff */
[----:B------:R-:W-:Y:S06]  /*17c0*/  BRA `(.L_x_795) ;  /* 0x0000001400207947 */ /* 0x000fec0003800000 */
.L_x_793:
        /* <DEDUP_REMOVED lines=53> */
.L_x_796:
        /* <DEDUP_REMOVED lines=15> */
.L_x_797:
        /* <DEDUP_REMOVED lines=59> */
[----:B------:R-:W-:Y:S01]  /*1fc0*/  HADD2.F32 R32, -RZ, R33.H1_H1 ;  /* 0x30000021ff207230 */ /* 0x000fe20000004100 */
[----:B------:R-:W-:Y:S01]  /*1fd0*/  I2FP.F32.S32 R12, R10 ;  /* 0x0000000a000c7245 */ /* 0x000fe20000201400 */
[----:B------:R-:W-:-:S02]  /*1fe0*/  HADD2.F32 R34, -RZ, R29.H1_H1 ;  /* 0x3000001dff227230 */ /* 0x000fc40000004100 */
        /* <DEDUP_REMOVED lines=24> */
[----:B--2---:R-:W-:Y:S01]  /*2170*/  FMUL.FTZ R5, R12, R7 ;  /* 0x000000070c057220 */ /* 0x004fe20000410000 */
[----:B------:R-:W-:-:S03]  /*2180*/  FMUL.RZ R6, R6, 0.15915493667125701904 ;  /* 0x3e22f98306067820 */ /* 0x000fc6000040c000 */
[----:B------:R-:W-:Y:S01]  /*2190*/  FMUL.RZ R7, R5, 0.15915493667125701904 ;  /* 0x3e22f98305077820 */ /* 0x000fe2000040c000 */
[----:B---3--:R-:W-:Y:S01]  /*21a0*/  FMUL.FTZ R5, R12, R8 ;  /* 0x000000080c057220 */ /* 0x008fe20000410000 */
[----:B------:R-:W-:Y:S01]  /*21b0*/  HADD2.F32 R12, -RZ, R28.H1_H1 ;  /* 0x3000001cff0c7230 */ /* 0x000fe20000004100 */
[----:B------:R1:W2:Y:S02]  /*21c0*/  MUFU.SIN R4, R11 ;  /* 0x0000000b00047308 */ /* 0x0002a40000000400 */
[----:B------:R-:W-:-:S06]  /*21d0*/  FMUL.RZ R15, R5, 0.15915493667125701904 ;  /* 0x3e22f983050f7820 */ /* 0x000fcc000040c000 */
[----:B------:R-:W3:Y:S01]  /*21e0*/  MUFU.COS R9, R6 ;  /* 0x0000000600097308 */ /* 0x000ee20000000000 */
[----:B-1----:R-:W-:Y:S02]  /*21f0*/  HADD2.F32 R11, -RZ, R28.H0_H0 ;  /* 0x2000001cff0b7230 */ /* 0x002fe40000004100 */
[----:B0-----:R-:W-:-:S05]  /*2200*/  FMUL.FTZ R5, R20, R3 ;  /* 0x0000000314057220 */ /* 0x001fca0000410000 */
[----:B------:R0:W1:Y:S01]  /*2210*/  MUFU.SIN R10, R6 ;  /* 0x00000006000a7308 */ /* 0x0000620000000400 */
[-C--:B--2---:R-:W-:Y:S01]  /*2220*/  FFMA.FTZ R5, R21, R4.reuse, R5 ;  /* 0x0000000415057223 */ /* 0x084fe20000010005 */
[----:B------:R-:W-:-:S04]  /*2230*/  FMUL.FTZ R8, R12, R4 ;  /* 0x000000040c087220 */ /* 0x000fc80000410000 */
[----:B------:R-:W-:Y:S02]  /*2240*/  FFMA.FTZ R8, R11, R3, -R8 ;  /* 0x000000030b087223 */ /* 0x000fe40000010808 */
        /* <DEDUP_REMOVED lines=18> */
[C---:B------:R-:W-:Y:S01]  /*2370*/  FMUL.FTZ R20, R46.reuse, R14 ;  /* 0x0000000e2e147220 */ /* 0x040fe20000410000 */
[----:B------:R-:W-:Y:S01]  /*2380*/  F2FP.F16.F32.PACK_AB R32, R5, R6 ;  /* 0x000000060520723e */ /* 0x000fe200000000ff */
[-C--:B0-----:R-:W-:Y:S01]  /*2390*/  FMUL.FTZ R15, R46, R13.reuse ;  /* 0x0000000d2e0f7220 */ /* 0x081fe20000410000 */
[CC--:B------:R-:W-:Y:S01]  /*23a0*/  FFMA.FTZ R10, R49.reuse, R13.reuse, -R10 ;  /* 0x0000000d310a7223 */ /* 0x0c0fe2000001080a */
[-C--:B------:R-:W-:Y:S01]  /*23b0*/  FFMA.FTZ R9, R49, R14.reuse, R9 ;  /* 0x0000000e31097223 */ /* 0x080fe20000010009 */
[C---:B------:R-:W-:Y:S01]  /*23c0*/  FFMA.FTZ R20, R35.reuse, R13, -R20 ;  /* 0x0000000d23147223 */ /* 0x040fe20000010814 */
[----:B------:R-:W-:Y:S01]  /*23d0*/  FFMA.FTZ R15, R35, R14, R15 ;  /* 0x0000000e230f7223 */ /* 0x000fe2000001000f */
[-C--:B----4-:R-:W-:Y:S01]  /*23e0*/  FMUL.FTZ R14, R48, R28.reuse ;  /* 0x0000001c300e7220 */ /* 0x090fe20000410000 */
[----:B------:R-:W-:Y:S01]  /*23f0*/  FMUL.FTZ R30, R50, R28 ;  /* 0x0000001c321e7220 */ /* 0x000fe20000410000 */
        /* <DEDUP_REMOVED lines=12> */
[----:B------:R-:W-:-:S07]  /*24c0*/  F2FP.F16.F32.PACK_AB R31, R42, R31 ;  /* 0x0000001f2a1f723e */ /* 0x000fce00000000ff */
.L_x_803:
[----:B------:R-:W-:Y:S05]  /*24d0*/  BSYNC.RECONVERGENT B2 ;  /* 0x0000000000027941 */ /* 0x000fea0003800200 */
.L_x_802:
        /* <DEDUP_REMOVED lines=17> */
.L_x_801:
        /* <DEDUP_REMOVED lines=9> */
[--C-:B------:R-:W-:Y:S01]  /*2680*/  HADD2.F32 R21, -RZ, R33.reuse.H1_H1 ;  /* 0x30000021ff157230 */ /* 0x100fe20000004100 */
[C---:B------:R-:W-:Y:S01]  /*2690*/  IADD3 R4, PT, PT, R7.reuse, 0x2, RZ ;  /* 0x0000000207047810 */ /* 0x040fe20007ffe0ff */
[----:B------:R-:W-:Y:S01]  /*26a0*/  HADD2.F32 R33, -RZ, R33.H0_H0 ;  /* 0x20000021ff217230 */ /* 0x000fe20000004100 */
[----:B------:R-:W0:Y:S01]  /*26b0*/  MUFU.RCP R8, R8 ;  /* 0x0000000800087308 */ /* 0x000e220000001000 */
[----:B------:R-:W-:Y:S01]  /*26c0*/  IADD3 R7, PT, PT, R7, 0x6, RZ ;  /* 0x0000000607077810 */ /* 0x000fe20007ffe0ff */
[----:B------:R-:W-:Y:S01]  /*26d0*/  HADD2.F32 R42, -RZ, R34.H1_H1 ;  /* 0x30000022ff2a7230 */ /* 0x000fe20000004100 */
        /* <DEDUP_REMOVED lines=9> */
[----:B------:R-:W-:Y:S01]  /*2770*/  I2FP.F32.S32 R3, R10 ;  /* 0x0000000a00037245 */ /* 0x000fe20000201400 */
[----:B------:R-:W0:Y:S01]  /*2780*/  MUFU.EX2 R4, -R4 ;  /* 0x8000000400047308 */ /* 0x000e220000000800 */
[----:B------:R-:W-:Y:S01]  /*2790*/  FMUL.FTZ R9, R7, 13.28771209716796875 ;  /* 0x41549a7807097820 */ /* 0x000fe20000410000 */
[----:B------:R-:W-:Y:S02]  /*27a0*/  FMUL.FTZ R10, R5, 13.28771209716796875 ;  /* 0x41549a78050a7820 */ /* 0x000fe40000410000 */
        /* <DEDUP_REMOVED lines=38> */
[C---:B--2---:R-:W-:Y:S01]  /*2a10*/  FMUL.FTZ R8, R34.reuse, R14 ;  /* 0x0000000e22087220 */ /* 0x044fe20000410000 */
[----:B0-----:R-:W-:-:S03]  /*2a20*/  FMUL.FTZ R7, R34, R13 ;  /* 0x0000000d22077220 */ /* 0x001fc60000410000 */
[----:B------:R-:W-:Y:S01]  /*2a30*/  FFMA.FTZ R8, R35, R13, -R8 ;  /* 0x0000000d23087223 */ /* 0x000fe20000010808 */
[----:B------:R-:W-:Y:S01]  /*2a40*/  F2FP.F16.F32.PACK_AB R34, R5, R4 ;  /* 0x000000040522723e */ /* 0x000fe200000000ff */
[----:B------:R-:W-:-:S05]  /*2a50*/  FFMA.FTZ R7, R35, R14, R7 ;  /* 0x0000000e23077223 */ /* 0x000fca0000010007 */
[----:B------:R-:W-:-:S07]  /*2a60*/  F2FP.F16.F32.PACK_AB R35, R7, R8 ;  /* 0x000000080723723e */ /* 0x000fce00000000ff */
.L_x_804:
[----:B------:R-:W-:Y:S05]  /*2a70*/  BSYNC.RECONVERGENT B1 ;  /* 0x0000000000017941 */ /* 0x000fea0003800200 */
.L_x_800:
        /* <DEDUP_REMOVED lines=16> */
.L_x_799:
[----:B------:R-:W-:Y:S05]  /*2b80*/  BSYNC.RECONVERGENT B0 ;  /* 0x0000000000007941 */ /* 0x000fea0003800200 */
.L_x_798:
        /* <DEDUP_REMOVED lines=10> */
.L_x_806:
[----:B------:R-:W-:Y:S05]  /*2c30*/  BSYNC.RECONVERGENT B0 ;  /* 0x0000000000007941 */ /* 0x000fea0003800200 */
.L_x_805:
[----:B------:R-:W-:Y:S06]  /*2c40*/  BAR.SYNC.DEFER_BLOCKING 0x0 ;  /* 0x0000000000007b1d */ /* 0x000fec0000010000 */
.L_x_795:
[----:B------:R-:W-:Y:S05]  /*2c50*/  BSYNC.RECONVERGENT B6 ;  /* 0x0000000000067941 */ /* 0x000fea0003800200 */
.L_x_792:
[----:B------:R-:W0:Y:S01]  /*2c60*/  LDCU UR4, c[0x0][0x3f4] ;  /* 0x00007e80ff0477ac */ /* 0x000e220008000800 */
[----:B------:R-:W-:Y:S01]  /*2c70*/  ISETP.GT.U32.AND P0, PT, R37, 0x1f, PT ;  /* 0x0000001f2500780c */ /* 0x000fe20003f04070 */
[----:B---3--:R-:W-:Y:S01]  /*2c80*/  IMAD.MOV.U32 R0, RZ, RZ, -0x800001 ;  /* 0xff7fffffff007424 */ /* 0x008fe200078e00ff */
[----:B0-----:R-:W-:-:S04]  /*2c90*/  MOV R7, UR4 ;  /* 0x0000000400077c02 */ /* 0x001fc80008000f00 */
[----:B------:R-:W-:-:S07]  /*2ca0*/  VIADDMNMX R9, R18, -R7, RZ, !PT ;  /* 0x8000000712097246 */ /* 0x000fce00078001ff */
[----:B------:R-:W-:Y:S05]  /*2cb0*/  @P0 BRA `(.L_x_807) ;  /* 0x0000000000ec0947 */ /* 0x000fea0003800000 */
[----:B------:R-:W0:Y:S01]  /*2cc0*/  LDCU UR4, c[0x0][0x40c] ;  /* 0x00008180ff0477ac */ /* 0x000e220008000800 */
[----:B------:R-:W3:Y:S01]  /*2cd0*/  S2R R20, SR_CgaCtaId ;  /* 0x0000000000147919 */ /* 0x000ee20000008800 */
[----:B------:R-:W-:Y:S01]  /*2ce0*/  MOV R10, 0x400 ;  /* 0x00000400000a7802 */ /* 0x000fe20000000f00 */
[----:B--2-4-:R-:W-:-:S03]  /*2cf0*/  HMUL2 R14, R33, R29 ;  /* 0x0000001d210e7232 */ /* 0x014fc60000000000 */
[----:B-1----:R-:W-:Y:S01]  /*2d00*/  IADD3 R4, PT, PT, R10, 0x20, RZ ;  /* 0x000000200a047810 */ /* 0x002fe20007ffe0ff */
[----:B------:R-:W-:-:S04]  /*2d10*/  HFMA2 R15, R32, R28, R14 ;  /* 0x0000001c200f7231 */ /* 0x000fc8000000000e */
[----:B------:R-:W-:-:S04]  /*2d20*/  HFMA2 R15, R34, R30, R15 ;  /* 0x0000001e220f7231 */ /* 0x000fc8000000000f */
[----:B------:R-:W-:Y:S01]  /*2d30*/  HFMA2 R15, R35, R31, R15 ;  /* 0x0000001f230f7231 */ /* 0x000fe2000000000f */
[----:B0-----:R-:W-:Y:S01]  /*2d40*/  ISETP.NE.AND P1, PT, RZ, UR4, PT ;  /* 0x00000004ff007c0c */ /* 0x001fe2000bf25270 */
[----:B------:R-:W-:-:S03]  /*2d50*/  UMOV UR4, 0xffffffff ;  /* 0xffffffff00047882 */ /* 0x000fc60000000000 */
[----:B------:R-:W-:Y:S01]  /*2d60*/  HADD2.F32 R13, -RZ, R15.H0_H0 ;  /* 0x2000000fff0d7230 */ /* 0x000fe20000004100 */
[----:B------:R-:W-:-:S08]  /*2d70*/  ISETP.GT.U32.OR P0, PT, R37, 0x11, P1 ;  /* 0x000000112500780c */ /* 0x000fd00000f04470 */
[----:B------:R-:W-:Y:S01]  /*2d80*/  @!P1 VIADD R5, R10, 0x220 ;  /* 0x000002200a059836 */ /* 0x000fe20000000000 */
[----:B---3--:R-:W-:-:S04]  /*2d90*/  LEA R4, R20, R4, 0x18 ;  /* 0x0000000414047211 */ /* 0x008fc800078ec0ff */
[----:B------:R-:W0:Y:S01]  /*2da0*/  @!P0 LDC.64 R2, c[0x0][0x3b8] ;  /* 0x0000ee00ff028b82 */ /* 0x000e220000000a00 */
[C---:B------:R-:W-:Y:S02]  /*2db0*/  @!P0 IMAD R6, R37.reuse, R7, R16 ;  /* 0x0000000725068224 */ /* 0x040fe400078e0210 */
[----:B------:R-:W-:-:S03]  /*2dc0*/  IMAD R4, R37, 0x10, R4 ;  /* 0x0000001025047824 */ /* 0x000fc600078e0204 */
[----:B------:R-:W-:Y:S02]  /*2dd0*/  @!P0 SHF.L.U32 R8, R6, 0x3, RZ ;  /* 0x0000000306088819 */ /* 0x000fe400000006ff */
[----:B------:R-:W-:Y:S01]  /*2de0*/  @!P1 LEA R6, R20, R5, 0x18 ;  /* 0x0000000514069211 */ /* 0x000fe200078ec0ff */
[----:B------:R1:W-:Y:S02]  /*2df0*/  STS.128 [R4], R32 ;  /* 0x0000002004007388 */ /* 0x0003e40000000c00 */
[----:B------:R-:W-:Y:S01]  /*2e00*/  @!P0 IMAD R5, R38, R7, R8 ;  /* 0x0000000726058224 */ /* 0x000fe200078e0208 */
[----:B------:R-:W-:Y:S01]  /*2e10*/  @!P1 LEA R6, R37, R6, 0x4 ;  /* 0x0000000625069211 */ /* 0x000fe200078e20ff */
[----:B------:R-:W-:-:S04]  /*2e20*/  HADD2.F32 R8, -RZ, R15.H1_H1 ;  /* 0x3000000fff087230 */ /* 0x000fc80000004100 */
[----:B------:R1:W-:Y:S01]  /*2e30*/  @!P1 STS.128 [R6], R24 ;  /* 0x0000001806009388 */ /* 0x0003e20000000c00 */
[----:B------:R-:W-:Y:S01]  /*2e40*/  FADD.FTZ R13, R13, R8 ;  /* 0x000000080d0d7221 */ /* 0x000fe20000010000 */
        /* <DEDUP_REMOVED lines=12> */
.L_x_1011:
        /* <DEDUP_REMOVED lines=9> */
[----:B------:R-:W3:Y:S01]  /*2fa0*/  @P0 LDC.64 R2, c[0x0][0x438] ;  /* 0x00010e00ff020b82 */ /* 0x000ee20000000a00 */
[----:B--2---:R-:W-:-:S04]  /*2fb0*/  @P0 IMAD R23, R23, R0, R22 ;  /* 0x0000000017170224 */ /* 0x004fc800078e0216 */
[----:B------:R-:W-:-:S04]  /*2fc0*/  @P0 IMAD R23, R23, R0, R22 ;  /* 0x0000000017170224 */ /* 0x000fc800078e0216 */
[----:B---3--:R-:W-:-:S06]  /*2fd0*/  @P0 IMAD.WIDE R2, R23, 0x2, R2 ;  /* 0x0000000217020825 */ /* 0x008fcc00078e0202 */
[----:B------:R-:W2:Y:S01]  /*2fe0*/  @P0 LDG.E.U16 R2, desc[UR36][R2.64] ;  /* 0x0000002402020981 */ /* 0x000ea2000c1e1500 */
[----:B0-----:R-:W-:Y:S01]  /*2ff0*/  IADD3 R5, PT, PT, R10, 0x420, RZ ;  /* 0x000004200a057810 */ /* 0x001fe20007ffe0ff */
[----:B------:R-:W-:Y:S02]  /*3000*/  IMAD.IADD R4, R18, 0x1, -R9 ;  /* 0x0000000112047824 */ /* 0x000fe400078e0a09 */
[----:B-1----:R-:W-:Y:S01]  /*3010*/  FMUL.FTZ R0, R14, UR4 ;  /* 0x000000040e007c20 */ /* 0x002fe20008410000 */
[----:B------:R-:W-:-:S04]  /*3020*/  LEA R11, R20, R5, 0x18 ;  /* 0x00000005140b7211 */ /* 0x000fc800078ec0ff */
[----:B------:R-:W-:Y:S01]  /*3030*/  LEA R11, R4, R11, 0x2 ;  /* 0x0000000b040b7211 */ /* 0x000fe200078e10ff */
[----:B--2---:R-:W-:-:S05]  /*3040*/  @P0 HADD2.F32 R5, -RZ, R2.H0_H0 ;  /* 0x20000002ff050230 */ /* 0x004fca0000004100 */
[----:B------:R-:W-:-:S05]  /*3050*/  @P0 FADD.FTZ R0, R0, R5 ;  /* 0x0000000500000221 */ /* 0x000fca0000010000 */
[----:B------:R3:W-:Y:S02]  /*3060*/  STS [R11+-0x4], R0 ;  /* 0xfffffc000b007388 */ /* 0x0007e40000000800 */
.L_x_807:
[----:B------:R-:W-:Y:S05]  /*3070*/  WARPSYNC.ALL ;  /* 0x0000000000007948 */ /* 0x000fea0003800000 */
[----:B------:R-:W5:Y:S08]  /*3080*/  S2UR UR13, SR_CgaCtaId ;  /* 0x00000000000d79c3 */ /* 0x000f700000008800 */
[----:B------:R-:W-:Y:S01]  /*3090*/  BAR.SYNC.DEFER_BLOCKING 0x0 ;  /* 0x0000000000007b1d */ /* 0x000fe20000010000 */
[----:B------:R-:W-:-:S02]  /*30a0*/  LOP3.LUT R2, R36, 0x8, RZ, 0xc0, !PT ;  /* 0x0000000824027812 */ /* 0x000fc400078ec0ff */
[----:B-1----:R-:W-:-:S03]  /*30b0*/  LOP3.LUT R3, RZ, R9, RZ, 0x33, !PT ;  /* 0x00000009ff037212 */ /* 0x002fc600078e33ff */
[----:B------:R-:W-:Y:S01]  /*30c0*/  UMOV UR12, 0x400 ;  /* 0x00000400000c7882 */ /* 0x000fe20000000000 */
[----:B------:R-:W1:Y:S01]  /*30d0*/  LDCU UR5, c[0x0][0x40c] ;  /* 0x00008180ff0577ac */ /* 0x000e620008000800 */
[----:B------:R-:W2:Y:S01]  /*30e0*/  S2R R4, SR_TID.X ;  /* 0x0000000000047919 */ /* 0x000ea20000002100 */
[----:B------:R-:W4:Y:S01]  /*30f0*/  S2UR UR17, SR_CTAID.X ;  /* 0x00000000001179c3 */ /* 0x000f220000002500 */
[----:B------:R-:W-:Y:S01]  /*3100*/  IADD3 R3, PT, PT, R3, 0xf, R18 ;  /* 0x0000000f03037810 */ /* 0x000fe20007ffe012 */
[----:B------:R-:W-:Y:S01]  /*3110*/  UIADD3 UR4, UPT, UPT, UR12, 0x20, URZ ;  /* 0x000000200c047890 */ /* 0x000fe2000fffe0ff */
[----:B------:R-:W2:Y:S02]  /*3120*/  LDCU UR14, c[0x0][0x40c] ;  /* 0x00008180ff0e77ac */ /* 0x000ea40008000800 */
[----:B------:R-:W-:-:S03]  /*3130*/  SHF.R.S32.HI R6, RZ, 0x1f, R3 ;  /* 0x0000001fff067819 */ /* 0x000fc60000011403 */
[----:B0-----:R-:W4:Y:S01]  /*3140*/  LDC R5, c[0x0][0x3f0] ;  /* 0x0000fc00ff057b82 */ /* 0x001f220000000800 */
[----:B------:R-:W-:Y:S01]  /*3150*/  LEA.HI R6, R6, R3, RZ, 0x4 ;  /* 0x0000000306067211 */ /* 0x000fe200078f20ff */
[----:B------:R-:W0:Y:S03]  /*3160*/  LDCU UR15, c[0x0][0x3f8] ;  /* 0x00007f00ff0f77ac */ /* 0x000e260008000800 */
[----:B------:R-:W-:Y:S01]  /*3170*/  LOP3.LUT R214, R6, 0xfffffff0, RZ, 0xc0, !PT ;  /* 0xfffffff006d67812 */ /* 0x000fe200078ec0ff */
[----:B-----5:R-:W-:Y:S02]  /*3180*/  ULEA UR4, UR13, UR4, 0x18 ;  /* 0x000000040d047291 */ /* 0x020fe4000f8ec0ff */
[----:B-1----:R-:W-:Y:S01]  /*3190*/  UISETP.NE.AND UP0, UPT, UR5, URZ, UPT ;  /* 0x000000ff0500728c */ /* 0x002fe2000bf05270 */
[----:B------:R-:W1:Y:S01]  /*31a0*/  LDCU UR16, c[0x0][0x3f4] ;  /* 0x00007e80ff1077ac */ /* 0x000e620008000800 */
[----:B------:R-:W0:Y:S05]  /*31b0*/  LDCU UR18, c[0x0][0x410] ;  /* 0x00008200ff1277ac */ /* 0x000e2a0008000800 */
[----:B------:R0:W0:Y:S01]  /*31c0*/  LDS.64 R82, [R2+UR4] ;  /* 0x0000000402527984 */ /* 0x0000220008000a00 */
[----:B------:R-:W0:Y:S03]  /*31d0*/  LDCU.64 UR6, c[0x0][0x3b8] ;  /* 0x00007700ff0677ac */ /* 0x000e260008000a00 */
[----:B------:R0:W0:Y:S01]  /*31e0*/  LDS.64 R80, [R2+UR4+0x10] ;  /* 0x0000100402507984 */ /* 0x0000220008000a00 */
[----:B------:R-:W0:Y:S03]  /*31f0*/  LDCU.64 UR8, c[0x0][0x438] ;  /* 0x00008700ff0877ac */ /* 0x000e260008000a00 */
[----:B------:R0:W0:Y:S01]  /*3200*/  LDS.64 R78, [R2+UR4+0x20] ;  /* 0x00002004024e7984 */ /* 0x0000220008000a00 */
[----:B--2---:R-:W-:Y:S01]  /*3210*/  SHF.R.U32.HI R216, RZ, 0x1, R4 ;  /* 0x00000001ffd87819 */ /* 0x004fe20000011604 */
[----:B----4-:R-:W-:Y:S01]  /*3220*/  IMAD R6, R84, R5, UR17 ;  /* 0x0000001154067e24 */ /* 0x010fe2000f8e0205 */
[----:B------:R-:W2:Y:S01]  /*3230*/  LDCU.64 UR10, c[0x0][0x448] ;  /* 0x00008900ff0a77ac */ /* 0x000ea20008000a00 */
[----:B------:R4:W0:Y:S01]  /*3240*/  LDS.64 R76, [R2+UR4+0x30] ;  /* 0x00003004024c7984 */ /* 0x0008220008000a00 */
[----:B------:R-:W-:-:S03]  /*3250*/  ISETP.GE.AND P0, PT, R216, R214, PT ;  /* 0x000000d6d800720c */ /* 0x000fc60003f06270 */
[----:B------:R4:W0:Y:S04]  /*3260*/  LDS.64 R74, [R2+UR4+0x40] ;  /* 0x00004004024a7984 */ /* 0x0008280008000a00 */
        /* <DEDUP_REMOVED lines=26> */
[----:B------:R4:W0:Y:S01]  /*3410*/  LDS.64 R20, [R2+UR4+0x1f0] ;  /* 0x0001f00402147984 */ /* 0x0008220008000a00 */
[----:B-12---:R-:W-:Y:S05]  /*3420*/  BRA.U UP0, `(.L_x_809) ;  /* 0x0000000100887547 */ /* 0x006fea000b800000 */
[----:B------:R-:W-:-:S04]  /*3430*/  UIADD3 UR4, UPT, UPT, UR12, 0x220, URZ ;  /* 0x000002200c047890 */ /* 0x000fc8000fffe0ff */
[----:B------:R-:W-:-:S09]  /*3440*/  ULEA UR4, UR13, UR4, 0x18 ;  /* 0x000000040d047291 */ /* 0x000fd2000f8ec0ff */
[----:B------:R1:W2:Y:S04]  /*3450*/  LDS.64 R160, [R2+UR4] ;  /* 0x0000000402a07984 */ /* 0x0002a80008000a00 */
        /* <DEDUP_REMOVED lines=30> */
[----:B--2---:R1:W0:Y:S02]  /*3640*/  LDS.64 R98, [R2+UR4+0x1f0] ;  /* 0x0001f00402627984 */ /* 0x0042240008000a00 */
.L_x_809:
[----:B------:R-:W-:Y:S01]  /*3650*/  BSSY B0, `(.L_x_810) ;  /* 0x0000608000007945 */ /* 0x000fe20003800000 */
[----:B------:R-:W-:-:S03]  /*3660*/  IMAD R6, R6, 0x90, RZ ;  /* 0x0000009006067824 */ /* 0x000fc600078e02ff */
[----:B------:R-:W-:Y:S05]  /*3670*/  @P0 BRA `(.L_x_811) ;  /* 0x0000006000140947 */ /* 0x000fea0003800000 */
[----:B------:R-:W-:Y:S01]  /*3680*/  IABS R5, R7 ;  /* 0x0000000700057213 */ /* 0x000fe20000000000 */
[----:B------:R-:W2:Y:S01]  /*3690*/  LDC R8, c[0x0][0x3f8] ;  /* 0x0000fe00ff087b82 */ /* 0x000ea20000000800 */
[----:B------:R-:W5:Y:S01]  /*36a0*/  LDCU.64 UR20, c[0x0][0x420] ;  /* 0x00008400ff1477ac */ /* 0x000f620008000a00 */
[----:B------:R-:W-:Y:S01]  /*36b0*/  IMAD.SHL.U32 R4, R4, 0x4, RZ ;  /* 0x0000000404047824 */ /* 0x000fe200078e00ff */
[----:B------:R-:W1:Y:S01]  /*36c0*/  I2F.RP R12, R5 ;  /* 0x00000005000c7306 */ /* 0x000e620000209400 */
[--C-:B------:R-:W-:Y:S01]  /*36d0*/  IMAD.IADD R215, R216, 0x1, R9.reuse ;  /* 0x00000001d8d77824 */ /* 0x100fe200078e0209 */
[----:B------:R-:W-:Y:S01]  /*36e0*/  UIADD3 UR4, UPT, UPT, UR12, 0x420, URZ ;  /* 0x000004200c047890 */ /* 0x000fe2000fffe0ff */
[----:B------:R-:W-:Y:S01]  /*36f0*/  IMAD.IADD R214, R214, 0x1, R9 ;  /* 0x00000001d6d67824 */ /* 0x000fe200078e0209 */
[----:B------:R-:W-:Y:S01]  /*3700*/  LOP3.LUT R13, R4, 0x4, RZ, 0xc0, !PT ;  /* 0x00000004040d7812 */ /* 0x000fe200078ec0ff */
[----:B------:R-:W3:Y:S01]  /*3710*/  LDC R15, c[0x0][0x440] ;  /* 0x00011000ff0f7b82 */ /* 0x000ee20000000800 */
[----:B------:R-:W-:-:S06]  /*3720*/  ULEA UR4, UR13, UR4, 0x18 ;  /* 0x000000040d047291 */ /* 0x000fcc000f8ec0ff */
[----:B------:R-:W-:Y:S01]  /*3730*/  LEA R216, R216, UR4, 0x2 ;  /* 0x00000004d8d87c11 */ /* 0x000fe2000f8e10ff */
[----:B------:R-:W3:Y:S01]  /*3740*/  S2UR UR5, SR_CTAID.Y ;  /* 0x00000000000579c3 */ /* 0x000ee20000002600 */
[----:B-1----:R-:W1:Y:S01]  /*3750*/  MUFU.RCP R12, R12 ;  /* 0x0000000c000c7308 */ /* 0x002e620000001000 */
[----:B-----5:R-:W-:-:S04]  /*3760*/  ISETP.NE.U32.AND P0, PT, RZ, UR20, PT ;  /* 0x00000014ff007c0c */ /* 0x020fc8000bf05070 */
[----:B------:R-:W-:Y:S02]  /*3770*/  ISETP.NE.AND.EX P0, PT, RZ, UR21, PT, P0 ;  /* 0x00000015ff007c0c */ /* 0x000fe4000bf05300 */
[----:B0---4-:R-:W0:Y:S01]  /*3780*/  LDC.64 R2, c[0x0][0x450] ;  /* 0x00011400ff027b82 */ /* 0x011e220000000a00 */
[----:B--2---:R-:W-:-:S04]  /*3790*/  IMAD R4, R17, R8, UR17 ;  /* 0x0000001111047e24 */ /* 0x004fc8000f8e0208 */
[----:B------:R-:W-:Y:S02]  /*37a0*/  IMAD R13, R4, 0x90, R13 ;  /* 0x00000090040d7824 */ /* 0x000fe400078e020d */
[----:B---3--:R-:W-:Y:S02]  /*37b0*/  IMAD R4, R15, UR17, R18 ;  /* 0x000000110f047c24 */ /* 0x008fe4000f8e0212 */
[----:B-1----:R-:W-:-:S03]  /*37c0*/  VIADD R10, R12, 0xffffffe ;  /* 0x0ffffffe0c0a7836 */ /* 0x002fc60000000000 */
[----:B------:R-:W-:Y:S01]  /*37d0*/  IADD3 R4, PT, PT, R4, -0x1, RZ ;  /* 0xffffffff04047810 */ /* 0x000fe20007ffe0ff */
[----:B------:R1:W2:Y:S04]  /*37e0*/  F2I.FTZ.U32.TRUNC.NTZ R11, R10 ;  /* 0x0000000a000b7305 */ /* 0x0002a8000021f000 */
[----:B------:R-:W-:Y:S02]  /*37f0*/  IMAD R212, R4, R15, R215 ;  /* 0x0000000f04d47224 */ /* 0x000fe400078e02d7 */
[----:B0-----:R-:W-:-:S04]  /*3800*/  IMAD.WIDE R2, R13, 0x2, R2 ;  /* 0x000000020d027825 */ /* 0x001fc800078e0202 */
[----:B-1----:R-:W-:Y:S01]  /*3810*/  HFMA2 R10, -RZ, RZ, 0, 0 ;  /* 0x00000000ff0a7431 */ /* 0x002fe200000001ff */
[----:B--2---:R-:W-:-:S05]  /*3820*/  IADD3 R14, PT, PT, RZ, -R11, RZ ;  /* 0x8000000bff0e7210 */ /* 0x004fca0007ffe0ff */
[----:B------:R-:W-:-:S04]  /*3830*/  IMAD R85, R14, R5, RZ ;  /* 0x000000050e557224 */ /* 0x000fc800078e02ff */
[----:B------:R-:W-:-:S04]  /*3840*/  IMAD.HI.U32 R8, R11, R85, R10 ;  /* 0x000000550b087227 */ /* 0x000fc800078e000a */
[----:B------:R-:W-:-:S05]  /*3850*/  IMAD R10, R7, UR5, RZ ;  /* 0x00000005070a7c24 */ /* 0x000fca000f8e02ff */
[----:B------:R-:W-:Y:S02]  /*3860*/  SHF.R.S32.HI R213, RZ, 0x1f, R10 ;  /* 0x0000001fffd57819 */ /* 0x000fe4000001140a */
[----:B------:R-:W-:Y:S02]  /*3870*/  IADD3 R10, P1, P2, R10, UR20, R215 ;  /* 0x000000140a0a7c10 */ /* 0x000fe4000fa3e0d7 */
[----:B------:R-:W-:Y:S02]  /*3880*/  IADD3 R215, PT, PT, R215, 0x1, RZ ;  /* 0x00000001d7d77810 */ /* 0x000fe40007ffe0ff */
[----:B------:R-:W-:-:S09]  /*3890*/  IADD3.X R213, PT, PT, R213, UR21, RZ, P1, P2 ;  /* 0x00000015d5d57c10 */ /* 0x000fd20008fe44ff */
.L_x_943:
[----:B------:R-:W-:-:S05]  /*38a0*/  @P0 IMAD.MOV.U32 R11, RZ, RZ, R213 ;  /* 0x000000ffff0b0224 */ /* 0x000fca00078e00d5 */
[----:B0-----:R0:W2:Y:S01]  /*38b0*/  @P0 LDG.E.U8 R12, desc[UR36][R10.64] ;  /* 0x000000240a0c0981 */ /* 0x0010a2000c1e1100 */
[----:B------:R-:W-:Y:S01]  /*38c0*/  IADD3 R218, PT, PT, R215, -0x1, RZ ;  /* 0xffffffffd7da7810 */ /* 0x000fe20007ffe0ff */
[----:B------:R-:W-:Y:S01]  /*38d0*/  IMAD.U32 R7, RZ, RZ, UR16 ;  /* 0x00000010ff077e24 */ /* 0x000fe2000f8e00ff */
[----:B------:R-:W-:Y:S02]  /*38e0*/  BSSY.RECONVERGENT B1, `(.L_x_812) ;  /* 0x0000039000017945 */ /* 0x000fe40003800200 */
[----:B------:R-:W-:Y:S02]  /*38f0*/  IABS R13, R218 ;  /* 0x000000da000d7213 */ /* 0x000fe40000000000 */
[----:B------:R-:W-:Y:S02]  /*3900*/  IABS R15, R7 ;  /* 0x00000007000f7213 */ /* 0x000fe40000000000 */
[----:B------:R-:W-:Y:S01]  /*3910*/  ISETP.GE.AND P2, PT, R218, RZ, PT ;  /* 0x000000ffda00720c */ /* 0x000fe20003f46270 */
[----:B------:R-:W-:Y:S01]  /*3920*/  IMAD.HI.U32 R4, R8, R13, RZ ;  /* 0x0000000d08047227 */ /* 0x000fe200078e00ff */
[----:B0-----:R-:W-:-:S02]  /*3930*/  IADD3 R11, PT, PT, R18, -0x1, RZ ;  /* 0xffffffff120b7810 */ /* 0x001fc40007ffe0ff */
[----:B------:R-:W-:Y:S02]  /*3940*/  ISETP.NE.AND P3, PT, R7, RZ, PT ;  /* 0x000000ff0700720c */ /* 0x000fe40003f65270 */
[----:B------:R-:W-:-:S05]  /*3950*/  IADD3 R4, PT, PT, -R4, RZ, RZ ;  /* 0x000000ff04047210 */ /* 0x000fca0007ffe1ff */
[----:B------:R-:W-:-:S05]  /*3960*/  IMAD R4, R15, R4, R13 ;  /* 0x000000040f047224 */ /* 0x000fca00078e020d */
[----:B------:R-:W-:-:S13]  /*3970*/  ISETP.GT.U32.AND P1, PT, R5, R4, PT ;  /* 0x000000040500720c */ /* 0x000fda0003f24070 */
[----:B------:R-:W-:-:S05]  /*3980*/  @!P1 IMAD.IADD R4, R4, 0x1, -R15 ;  /* 0x0000000104049824 */ /* 0x000fca00078e0a0f */
[----:B------:R-:W-:-:S13]  /*3990*/  ISETP.GT.U32.AND P1, PT, R5, R4, PT ;  /* 0x000000040500720c */ /* 0x000fda0003f24070 */
[----:B------:R-:W-:Y:S02]  /*39a0*/  @!P1 IADD3 R4, PT, PT, R4, -R15, RZ ;  /* 0x8000000f04049210 */ /* 0x000fe40007ffe0ff */
[----:B------:R-:W-:-:S03]  /*39b0*/  ISETP.GE.AND P1, PT, R218, R11, PT ;  /* 0x0000000bda00720c */ /* 0x000fc60003f26270 */
[----:B------:R-:W-:Y:S02]  /*39c0*/  IMAD.MOV.U32 R222, RZ, RZ, R4 ;  /* 0x000000ffffde7224 */ /* 0x000fe400078e0004 */
[----:B------:R-:W-:Y:S02]  /*39d0*/  IMAD R4, R7, 0x90, RZ ;  /* 0x0000009007047824 */ /* 0x000fe400078e02ff */
[----:B------:R-:W-:Y:S01]  /*39e0*/  @!P2 IMAD.MOV R222, RZ, RZ, -R222 ;  /* 0x000000ffffdea224 */ /* 0x000fe200078e0ade */
[----:B------:R-:W-:Y:S02]  /*39f0*/  @!P3 LOP3.LUT R222, RZ, R7, RZ, 0x33, !PT ;  /* 0x00000007ffdeb212 */ /* 0x000fe400078e33ff */
[----:B--2---:R-:W-:Y:S02]  /*3a00*/  ISETP.NE.AND P2, PT, R12, RZ, P0 ;  /* 0x000000ff0c00720c */ /* 0x004fe40000745270 */
[----:B------:R-:W-:Y:S01]  /*3a10*/  SHF.L.U32 R12, R222, 0x3, RZ ;  /* 0x00000003de0c7819 */ /* 0x000fe200000006ff */
[----:B------:R-:W-:Y:S10]  /*3a20*/  @P1 BRA `(.L_x_813) ;  /* 0x0000000000901947 */ /* 0x000ff40003800000 */
[----:B------:R-:W-:Y:S01]  /*3a30*/  ISETP.GE.AND P3, PT, R12, R4, PT ;  /* 0x000000040c00720c */ /* 0x000fe20003f66270 */
[----:B------:R-:W-:Y:S01]  /*3a40*/  BSSY.RECONVERGENT B2, `(.L_x_814) ;  /* 0x000000c000027945 */ /* 0x000fe20003800200 */
[----:B------:R-:W-:-:S11]  /*3a50*/  CS2R R96, SRZ ;  /* 0x0000000000607805 */ /* 0x000fd6000001ff00 */
[----:B------:R-:W-:Y:S05]  /*3a60*/  @P3 BRA `(.L_x_815) ;  /* 0x0000000000243947 */ /* 0x000fea0003800000 */
[----:B------:R-:W0:Y:S02]  /*3a70*/  S2R R11, SR_TID.X ;  /* 0x00000000000b7919 */ /* 0x000e240000002100 */
[----:B0-----:R-:W-:-:S05]  /*3a80*/  IMAD.SHL.U32 R11, R11, 0x4, RZ ;  /* 0x000000040b0b7824 */ /* 0x001fca00078e00ff */
[----:B------:R-:W-:-:S05]  /*3a90*/  LOP3.LUT R11, R11, 0x4, RZ, 0xc0, !PT ;  /* 0x000000040b0b7812 */ /* 0x000fca00078ec0ff */
[----:B------:R-:W-:-:S05]  /*3aa0*/  IMAD R11, R6, R7, R11 ;  /* 0x00000007060b7224 */ /* 0x000fca00078e020b */
[----:B------:R-:W-:-:S04]  /*3ab0*/  IADD3 R13, P4, PT, R12, R11, RZ ;  /* 0x0000000b0c0d7210 */ /* 0x000fc80007f9e0ff */
[----:B------:R-:W-:Y:S02]  /*3ac0*/  LEA.HI.X.SX32 R14, R11, RZ, 0x1, P4 ;  /* 0x000000ff0b0e7211 */ /* 0x000fe400020f0eff */
[----:B------:R-:W-:-:S04]  /*3ad0*/  LEA R96, P4, R13, UR6, 0x1 ;  /* 0x000000060d607c11 */ /* 0x000fc8000f8808ff */
[----:B------:R-:W-:-:S06]  /*3ae0*/  LEA.HI.X R97, R13, UR7, R14, 0x1, P4 ;  /* 0x000000070d617c11 */ /* 0x000fcc000a0f0c0e */
[----:B------:R-:W5:Y:S03]  /*3af0*/  LDG.E.64 R96, desc[UR36][R96.64] ;  /* 0x0000002460607981 */ /* 0x000f66000c1e1b00 */
.L_x_815:
[----:B------:R-:W-:Y:S05]  /*3b00*/  BSYNC.RECONVERGENT B2 ;  /* 0x0000000000027941 */ /* 0x000fea0003800200 */
.L_x_814:
[----:B------:R-:W-:-:S09]  /*3b10*/  UISETP.NE.AND UP0, UPT, UR14, URZ, UPT ;  /* 0x000000ff0e00728c */ /* 0x000fd2000bf05270 */
[----:B------:R-:W-:Y:S05]  /*3b20*/  BRA.U UP0, `(.L_x_813) ;  /* 0x0000000100507547 */ /* 0x000fea000b800000 */
[----:B------:R-:W-:-:S13]  /*3b30*/  ISETP.NE.AND P4, PT, R217, RZ, PT ;  /* 0x000000ffd900720c */ /* 0x000fda0003f85270 */
[----:B------:R-:W2:Y:S01]  /*3b40*/  @P4 LDG.E.64 R14, desc[UR36][R2.64] ;  /* 0x00000024020e4981 */ /* 0x000ea2000c1e1b00 */
[----:B-----5:R-:W-:Y:S02]  /*3b50*/  HFMA2 R97, R97, 1, 1, R161 ;  /* 0x3c003c0061617831 */ /* 0x020fe400000000a1 */
[----:B------:R-:W-:Y:S02]  /*3b60*/  HADD2 R96, R96, R160 ;  /* 0x000000a060607230 */ /* 0x000fe40000000000 */
[----:B--2---:R-:W-:Y:S02]  /*3b70*/  @P4 HFMA2 R97, R97, R15, -RZ ;  /* 0x0000000f61614231 */ /* 0x004fe400001000ff */
[----:B------:R-:W-:Y:S01]  /*3b80*/  @P4 HMUL2 R96, R96, R14 ;  /* 0x0000000e60604232 */ /* 0x000fe20000000000 */
[----:B------:R-:W-:Y:S06]  /*3b90*/  @P3 BRA `(.L_x_813) ;  /* 0x0000000000343947 */ /* 0x000fec0003800000 */
[----:B------:R-:W0:Y:S01]  /*3ba0*/  S2R R11, SR_TID.X ;  /* 0x00000000000b7919 */ /* 0x000e220000002100 */
[----:B------:R-:W-:Y:S08]  /*3bb0*/  S2UR UR4, SR_CTAID.Y ;  /* 0x00000000000479c3 */ /* 0x000ff00000002600 */
[----:B------:R-:W1:Y:S01]  /*3bc0*/  S2UR UR5, SR_CTAID.X ;  /* 0x00000000000579c3 */ /* 0x000e620000002500 */
[----:B0-----:R-:W-:Y:S01]  /*3bd0*/  SHF.L.U32 R11, R11, 0x2, RZ ;  /* 0x000000020b0b7819 */ /* 0x001fe200000006ff */
[----:B-1----:R-:W-:-:S03]  /*3be0*/  UIMAD UR4, UR4, UR15, UR5 ;  /* 0x0000000f040472a4 */ /* 0x002fc6000f8e0205 */
[----:B------:R-:W-:-:S03]  /*3bf0*/  LOP3.LUT R14, R11, 0x4, RZ, 0xc0, !PT ;  /* 0x000000040b0e7812 */ /* 0x000fc600078ec0ff */
[----:B------:R-:W-:-:S04]  /*3c00*/  IMAD R11, R7, UR4, RZ ;  /* 0x00000004070b7c24 */ /* 0x000fc8000f8e02ff */
[----:B------:R-:W-:-:S05]  /*3c10*/  IMAD R11, R11, 0x90, R14 ;  /* 0x000000900b0b7824 */ /* 0x000fca00078e020e */
[----:B------:R-:W-:-:S04]  /*3c20*/  IADD3 R13, P3, PT, R12, R11, RZ ;  /* 0x0000000b0c0d7210 */ /* 0x000fc80007f7e0ff */
[----:B------:R-:W-:Y:S02]  /*3c30*/  LEA.HI.X.SX32 R220, R11, RZ, 0x1, P3 ;  /* 0x000000ff0bdc7211 */ /* 0x000fe400018f0eff */
[----:B------:R-:W-:-:S04]  /*3c40*/  LEA R14, P3, R13, UR6, 0x1 ;  /* 0x000000060d0e7c11 */ /* 0x000fc8000f8608ff */
[----:B------:R-:W-:-:S05]  /*3c50*/  LEA.HI.X R15, R13, UR7, R220, 0x1, P3 ;  /* 0x000000070d0f7c11 */ /* 0x000fca00098f0cdc */
[----:B------:R0:W-:Y:S04]  /*3c60*/  STG.E.64 desc[UR36][R14.64], R96 ;  /* 0x000000600e007986 */ /* 0x0001e8000c101b24 */
.L_x_813:
[----:B------:R-:W-:Y:S05]  /*3c70*/  BSYNC.RECONVERGENT B1 ;  /* 0x0000000000017941 */ /* 0x000fea0003800200 */
.L_x_812:
[----:B------:R-:W-:Y:S01]  /*3c80*/  BSSY.RECONVERGENT B1, `(.L_x_816) ;  /* 0x0000055000017945 */ /* 0x000fe20003800200 */
[----:B0-----:R-:W-:-:S03]  /*3c90*/  IMAD.IADD R14, R222, 0x1, R7 ;  /* 0x00000001de0e7824 */ /* 0x001fc600078e0207 */
[----:B------:R-:W-:Y:S05]  /*3ca0*/  @P1 BRA `(.L_x_817) ;  /* 0x0000000400481947 */ /* 0x000fea0003800000 */
[----:B------:R-:W-:Y:S01]  /*3cb0*/  SHF.L.U32 R13, R14, 0x3, RZ ;  /* 0x000000030e0d7819 */ /* 0x000fe200000006ff */
[----:B------:R-:W-:Y:S01]  /*3cc0*/  IMAD R11, R7, 0x10, R12 ;  /* 0x00000010070b7824 */ /* 0x000fe200078e020c */
[----:B------:R-:W-:Y:S01]  /*3cd0*/  BSSY.RECONVERGENT B2, `(.L_x_818) ;  /* 0x000000f000027945 */ /* 0x000fe20003800200 */
[----:B------:R-:W-:Y:S02]  /*3ce0*/  CS2R R94, SRZ ;  /* 0x00000000005e7805 */ /* 0x000fe4000001ff00 */
[-C--:B------:R-:W-:Y:S02]  /*3cf0*/  ISETP.GE.AND P3, PT, R13, R4.reuse, PT ;  /* 0x000000040d00720c */ /* 0x080fe40003f66270 */
[----:B------:R-:W-:-:S11]  /*3d00*/  ISETP.GE.AND P4, PT, R11, R4, PT ;  /* 0x000000040b00720c */ /* 0x000fd60003f86270 */
[----:B------:R-:W-:Y:S05]  /*3d10*/  @P3 BRA `(.L_x_819) ;  /* 0x0000000000283947 */ /* 0x000fea0003800000 */
[----:B------:R-:W0:Y:S02]  /*3d20*/  S2R R15, SR_TID.X ;  /* 0x00000000000f7919 */ /* 0x000e240000002100 */
[----:B0-----:R-:W-:-:S04]  /*3d30*/  SHF.L.U32 R15, R15, 0x2, RZ ;  /* 0x000000020f0f7819 */ /* 0x001fc800000006ff */
[----:B------:R-:W-:-:S05]  /*3d40*/  LOP3.LUT R15, R15, 0x4, RZ, 0xc0, !PT ;  /* 0x000000040f0f7812 */ /* 0x000fca00078ec0ff */
[----:B------:R-:W-:Y:S01]  /*3d50*/  IMAD R94, R6, R7, R15 ;  /* 0x00000007065e7224 */ /* 0x000fe200078e020f */
[----:B------:R-:W-:-:S04]  /*3d60*/  SHF.R.S32.HI R15, RZ, 0x1f, R13 ;  /* 0x0000001fff0f7819 */ /* 0x000fc8000001140d */
[----:B------:R-:W-:-:S04]  /*3d70*/  IADD3 R92, P5, PT, R94, R13, RZ ;  /* 0x0000000d5e5c7210 */ /* 0x000fc80007fbe0ff */
[----:B------:R-:W-:Y:S02]  /*3d80*/  LEA.HI.X.SX32 R15, R94, R15, 0x1, P5 ;  /* 0x0000000f5e0f7211 */ /* 0x000fe400028f0eff */
[----:B------:R-:W-:-:S04]  /*3d90*/  LEA R94, P5, R92, UR6, 0x1 ;  /* 0x000000065c5e7c11 */ /* 0x000fc8000f8a08ff */
[----:B------:R-:W-:-:S06]  /*3da0*/  LEA.HI.X R95, R92, UR7, R15, 0x1, P5 ;  /* 0x000000075c5f7c11 */ /* 0x000fcc000a8f0c0f */
[----:B------:R-:W5:Y:S03]  /*3db0*/  LDG.E.64 R94, desc[UR36][R94.64] ;  /* 0x000000245e5e7981 */ /* 0x000f66000c1e1b00 */
.L_x_819:
[----:B------:R-:W-:Y:S05]  /*3dc0*/  BSYNC.RECONVERGENT B2 ;  /* 0x0000000000027941 */ /* 0x000fea0003800200 */
.L_x_818:
[----:B------:R-:W-:Y:S01]  /*3dd0*/  UISETP.NE.AND UP0, UPT, UR14, URZ, UPT ;  /* 0x000000ff0e00728c */ /* 0x000fe2000bf05270 */
[----:B------:R-:W-:-:S08]  /*3de0*/  IMAD.MOV.U32 R93, RZ, RZ, RZ ;  /* 0x000000ffff5d7224 */ /* 0x000fd000078e00ff */
[----:B------:R-:W-:Y:S05]  /*3df0*/  BRA.U UP0, `(.L_x_820) ;  /* 0x00000001005c7547 */ /* 0x000fea000b800000 */
[----:B------:R-:W-:-:S13]  /*3e00*/  ISETP.NE.AND P5, PT, R217, RZ, PT ;  /* 0x000000ffd900720c */ /* 0x000fda0003fa5270 */
[----:B------:R-:W2:Y:S01]  /*3e10*/  @P5 LDG.E.64 R220, desc[UR36][R2.64+0x10] ;  /* 0x0000102402dc5981 */ /* 0x000ea2000c1e1b00 */
[----:B-----5:R-:W-:Y:S02]  /*3e20*/  HFMA2 R95, R95, 1, 1, R159 ;  /* 0x3c003c005f5f7831 */ /* 0x020fe4000000009f */
[----:B------:R-:W-:Y:S01]  /*3e30*/  HADD2 R94, R94, R158 ;  /* 0x0000009e5e5e7230 */ /* 0x000fe20000000000 */
[----:B------:R-:W-:Y:S01]  /*3e40*/  BSSY.RECONVERGENT B2, `(.L_x_820) ;  /* 0x0000012000027945 */ /* 0x000fe20003800200 */
        /* <DEDUP_REMOVED lines=10> */
[----:B------:R-:W-:Y:S01]  /*3ef0*/  IMAD R15, R15, 0x90, R92 ;  /* 0x000000900f0f7824 */ /* 0x000fe200078e025c */
[----:B------:R-:W-:-:S04]  /*3f00*/  SHF.R.S32.HI R92, RZ, 0x1f, R13 ;  /* 0x0000001fff5c7819 */ /* 0x000fc8000001140d */
[----:B------:R-:W-:-:S04]  /*3f10*/  IADD3 R13, P3, PT, R15, R13, RZ ;  /* 0x0000000d0f0d7210 */ /* 0x000fc80007f7e0ff */
[----:B------:R-:W-:Y:S02]  /*3f20*/  LEA.HI.X.SX32 R92, R15, R92, 0x1, P3 ;  /* 0x0000005c0f5c7211 */ /* 0x000fe400018f0eff */
[----:B------:R-:W-:-:S04]  /*3f30*/  LEA R220, P3, R13, UR6, 0x1 ;  /* 0x000000060ddc7c11 */ /* 0x000fc8000f8608ff */
[----:B------:R-:W-:-:S05]  /*3f40*/  LEA.HI.X R221, R13, UR7, R92, 0x1, P3 ;  /* 0x000000070ddd7c11 */ /* 0x000fca00098f0c5c */
[----:B------:R0:W-:Y:S04]  /*3f50*/  STG.E.64 desc[UR36][R220.64], R94 ;  /* 0x0000005edc007986 */ /* 0x0001e8000c101b24 */
.L_x_821:
[----:B------:R-:W-:Y:S05]  /*3f60*/  BSYNC.RECONVERGENT B2 ;  /* 0x0000000000027941 */ /* 0x000fea0003800200 */
.L_x_820:
[----:B------:R-:W-:Y:S01]  /*3f70*/  BSSY.RECONVERGENT B2, `(.L_x_822) ;  /* 0x000000d000027945 */ /* 0x000fe20003800200 */
[----:B------:R-:W-:-:S03]  /*3f80*/  IMAD.MOV.U32 R92, RZ, RZ, RZ ;  /* 0x000000ffff5c7224 */ /* 0x000fc600078e00ff */
[----:B------:R-:W-:Y:S05]  /*3f90*/  @P4 BRA `(.L_x_823) ;  /* 0x0000000000284947 */ /* 0x000fea0003800000 */
[----:B------:R-:W1:Y:S02]  /*3fa0*/  S2R R13, SR_TID.X ;  /* 0x00000000000d7919 */ /* 0x000e640000002100 */
[----:B-1----:R-:W-:-:S04]  /*3fb0*/  SHF.L.U32 R13, R13, 0x2, RZ ;  /* 0x000000020d0d7819 */ /* 0x002fc800000006ff */
[----:B------:R-:W-:-:S05]  /*3fc0*/  LOP3.LUT R13, R13, 0x4, RZ, 0xc0, !PT ;  /* 0x000000040d0d7812 */ /* 0x000fca00078ec0ff */
[----:B0-----:R-:W-:Y:S01]  /*3fd0*/  IMAD R220, R6, R7, R13 ;  /* 0x0000000706dc7224 */ /* 0x001fe200078e020d */
[----:B------:R-:W-:-:S04]  /*3fe0*/  SHF.R.S32.HI R13, RZ, 0x1f, R11 ;  /* 0x0000001fff0d7819 */ /* 0x000fc8000001140b */
[----:B------:R-:W-:-:S04]  /*3ff0*/  IADD3 R15, P3, PT, R220, R11, RZ ;  /* 0x0000000bdc0f7210 */ /* 0x000fc80007f7e0ff */
[----:B------:R-:W-:Y:S02]  /*4000*/  LEA.HI.X.SX32 R220, R220, R13, 0x1, P3 ;  /* 0x0000000ddcdc7211 */ /* 0x000fe400018f0eff */
[----:B------:R-:W-:-:S04]  /*4010*/  LEA R92, P3, R15, UR6, 0x1 ;  /* 0x000000060f5c7c11 */ /* 0x000fc8000f8608ff */
[----:B------:R-:W-:-:S06]  /*4020*/  LEA.HI.X R93, R15, UR7, R220, 0x1, P3 ;  /* 0x000000070f5d7c11 */ /* 0x000fcc00098f0cdc */
[----:B------:R-:W5:Y:S03]  /*4030*/  LDG.E.64 R92, desc[UR36][R92.64] ;  /* 0x000000245c5c7981 */ /* 0x000f66000c1e1b00 */
.L_x_823:
[----:B------:R-:W-:Y:S05]  /*4040*/  BSYNC.RECONVERGENT B2 ;  /* 0x0000000000027941 */ /* 0x000fea0003800200 */
.L_x_822:
[----:B------:R-:W-:-:S09]  /*4050*/  UISETP.NE.AND UP0, UPT, UR14, URZ, UPT ;  /* 0x000000ff0e00728c */ /* 0x000fd2000bf05270 */
[----:B------:R-:W-:Y:S05]  /*4060*/  BRA.U UP0, `(.L_x_817) ;  /* 0x0000000100587547 */ /* 0x000fea000b800000 */
[----:B------:R-:W-:-:S13]  /*4070*/  ISETP.NE.AND P4, PT, R217, RZ, PT ;  /* 0x000000ffd900720c */ /* 0x000fda0003f85270 */
[----:B0-----:R-:W2:Y:S01]  /*4080*/  @P4 LDG.E.64 R220, desc[UR36][R2.64+0x20] ;  /* 0x0000202402dc4981 */ /* 0x001ea2000c1e1b00 */
[----:B------:R-:W-:Y:S01]  /*4090*/  ISETP.GE.AND P3, PT, R11, R4, PT ;  /* 0x000000040b00720c */ /* 0x000fe20003f66270 */
[----:B-----5:R-:W-:Y:S02]  /*40a0*/  HFMA2 R93, R93, 1, 1, R157 ;  /* 0x3c003c005d5d7831 */ /* 0x020fe4000000009d */
[----:B------:R-:W-:Y:S02]  /*40b0*/  HADD2 R92, R92, R156 ;  /* 0x0000009c5c5c7230 */ /* 0x000fe40000000000 */
[----:B--2---:R-:W-:Y:S02]  /*40c0*/  @P4 HFMA2 R93, R93, R221, -RZ ;  /* 0x000000dd5d5d4231 */ /* 0x004fe400001000ff */
[----:B------:R-:W-:-:S06]  /*40d0*/  @P4 HMUL2 R92, R92, R220 ;  /* 0x000000dc5c5c4232 */ /* 0x000fcc0000000000 */
[----:B------:R-:W-:Y:S05]  /*40e0*/  @P3 BRA `(.L_x_817) ;  /* 0x0000000000383947 */ /* 0x000fea0003800000 */
[----:B------:R-:W0:Y:S01]  /*40f0*/  S2R R13, SR_TID.X ;  /* 0x00000000000d7919 */ /* 0x000e220000002100 */
[----:B------:R-:W-:Y:S08]  /*4100*/  S2UR UR4, SR_CTAID.Y ;  /* 0x00000000000479c3 */ /* 0x000ff00000002600 */
[----:B------:R-:W1:Y:S01]  /*4110*/  S2UR UR5, SR_CTAID.X ;  /* 0x00000000000579c3 */ /* 0x000e620000002500 */
[----:B0-----:R-:W-:Y:S01]  /*4120*/  IMAD.SHL.U32 R13, R13, 0x4, RZ ;  /* 0x000000040d0d7824 */ /* 0x001fe200078e00ff */
[----:B-1----:R-:W-:-:S04]  /*4130*/  UIMAD UR4, UR4, UR15, UR5 ;  /* 0x0000000f040472a4 */ /* 0x002fc8000f8e0205 */
[----:B------:R-:W-:Y:S02]  /*4140*/  LOP3.LUT R220, R13, 0x4, RZ, 0xc0, !PT ;  /* 0x000000040ddc7812 */ /* 0x000fe400078ec0ff */
        /* <DEDUP_REMOVED lines=8> */
.L_x_817:
[----:B------:R-:W-:Y:S05]  /*41d0*/  BSYNC.RECONVERGENT B1 ;  /* 0x0000000000017941 */ /* 0x000fea0003800200 */
.L_x_816:
[----:B------:R-:W-:Y:S04]  /*41e0*/  BSSY.RECONVERGENT B1, `(.L_x_824) ;  /* 0x0000056000017945 */ /* 0x000fe80003800200 */
[----:B------:R-:W-:Y:S05]  /*41f0*/  @P1 BRA `(.L_x_825) ;  /* 0x0000000400501947 */ /* 0x000fea0003800000 */
[----:B------:R-:W-:Y:S01]  /*4200*/  LEA R11, R7, R14, 0x1 ;  /* 0x0000000e070b7211 */ /* 0x000fe200078e08ff */
[----:B------:R-:W-:Y:S01]  /*4210*/  BSSY.RECONVERGENT B2, `(.L_x_826) ;  /* 0x000000f000027945 */ /* 0x000fe20003800200 */
[----:B------:R-:W-:-:S03]  /*4220*/  CS2R R90, SRZ ;  /* 0x00000000005a7805 */ /* 0x000fc6000001ff00 */
[----:B------:R-:W-:-:S05]  /*4230*/  IMAD.SHL.U32 R15, R11, 0x8, RZ ;  /* 0x000000080b0f7824 */ /* 0x000fca00078e00ff */
[----:B------:R-:W-:-:S13]  /*4240*/  ISETP.GE.AND P3, PT, R15, R4, PT ;  /* 0x000000040f00720c */ /* 0x000fda0003f66270 */
[----:B------:R-:W-:Y:S05]  /*4250*/  @P3 BRA `(.L_x_827) ;  /* 0x0000000000283947 */ /* 0x000fea0003800000 */
[----:B------:R-:W2:Y:S02]  /*4260*/  S2R R11, SR_TID.X ;  /* 0x00000000000b7919 */ /* 0x000ea40000002100 */
[----:B--2---:R-:W-:-:S04]  /*4270*/  SHF.L.U32 R11, R11, 0x2, RZ ;  /* 0x000000020b0b7819 */ /* 0x004fc800000006ff */
[----:B------:R-:W-:-:S05]  /*4280*/  LOP3.LUT R11, R11, 0x4, RZ, 0xc0, !PT ;  /* 0x000000040b0b7812 */ /* 0x000fca00078ec0ff */
[----:B01----:R-:W-:Y:S01]  /*4290*/  IMAD R220, R6, R7, R11 ;  /* 0x0000000706dc7224 */ /* 0x003fe200078e020b */
[----:B------:R-:W-:-:S04]  /*42a0*/  SHF.R.S32.HI R11, RZ, 0x1f, R15 ;  /* 0x0000001fff0b7819 */ /* 0x000fc8000001140f */
[----:B------:R-:W-:-:S04]  /*42b0*/  IADD3 R13, P3, PT, R220, R15, RZ ;  /* 0x0000000fdc0d7210 */ /* 0x000fc80007f7e0ff */
[----:B------:R-:W-:Y:S02]  /*42c0*/  LEA.HI.X.SX32 R220, R220, R11, 0x1, P3 ;  /* 0x0000000bdcdc7211 */ /* 0x000fe400018f0eff */
[----:B------:R-:W-:-:S04]  /*42d0*/  LEA R90, P3, R13, UR6, 0x1 ;  /* 0x000000060d5a7c11 */ /* 0x000fc8000f8608ff */
[----:B------:R-:W-:-:S06]  /*42e0*/  LEA.HI.X R91, R13, UR7, R220, 0x1, P3 ;  /* 0x000000070d5b7c11 */ /* 0x000fcc00098f0cdc */
[----:B------:R-:W5:Y:S03]  /*42f0*/  LDG.E.64 R90, desc[UR36][R90.64] ;  /* 0x000000245a5a7981 */ /* 0x000f66000c1e1b00 */
.L_x_827:
[----:B------:R-:W-:Y:S05]  /*4300*/  BSYNC.RECONVERGENT B2 ;  /* 0x0000000000027941 */ /* 0x000fea0003800200 */
.L_x_826:
[----:B------:R-:W-:-:S09]  /*4310*/  UISETP.NE.AND UP0, UPT, UR14, URZ, UPT ;  /* 0x000000ff0e00728c */ /* 0x000fd2000bf05270 */
[----:B------:R-:W-:Y:S05]  /*4320*/  BRA.U UP0, `(.L_x_828) ;  /* 0x0000000100607547 */ /* 0x000fea000b800000 */
[----:B------:R-:W-:-:S13]  /*4330*/  ISETP.NE.AND P4, PT, R217, RZ, PT ;  /* 0x000000ffd900720c */ /* 0x000fda0003f85270 */
[----:B01----:R-:W2:Y:S01]  /*4340*/  @P4 LDG.E.64 R220, desc[UR36][R2.64+0x30] ;  /* 0x0000302402dc4981 */ /* 0x003ea2000c1e1b00 */
[----:B------:R-:W-:Y:S01]  /*4350*/  ISETP.GE.AND P3, PT, R15, R4, PT ;  /* 0x000000040f00720c */ /* 0x000fe20003f66270 */
[----:B-----5:R-:W-:Y:S02]  /*4360*/  HFMA2 R91, R91, 1, 1, R155 ;  /* 0x3c003c005b5b7831 */ /* 0x020fe4000000009b */
[----:B------:R-:W-:Y:S01]  /*4370*/  HADD2 R90, R90, R154 ;  /* 0x0000009a5a5a7230 */ /* 0x000fe20000000000 */
[----:B------:R-:W-:Y:S01]  /*4380*/  BSSY.RECONVERGENT B2, `(.L_x_828) ;  /* 0x0000012000027945 */ /* 0x000fe20003800200 */
        /* <DEDUP_REMOVED lines=17> */
.L_x_829:
[----:B------:R-:W-:Y:S05]  /*44a0*/  BSYNC.RECONVERGENT B2 ;  /* 0x0000000000027941 */ /* 0x000fea0003800200 */
.L_x_828:
[----:B------:R-:W-:Y:S05]  /*44b0*/  @P1 BRA `(.L_x_825) ;  /* 0x0000000000a01947 */ /* 0x000fea0003800000 */
[----:B------:R-:W-:Y:S01]  /*44c0*/  LEA R15, R7, R12, 0x5 ;  /* 0x0000000c070f7211 */ /* 0x000fe200078e28ff */
[----:B------:R-:W-:Y:S01]  /*44d0*/  BSSY.RECONVERGENT B2, `(.L_x_830) ;  /* 0x000000e000027945 */ /* 0x000fe20003800200 */
[----:B------:R-:W-:Y:S02]  /*44e0*/  CS2R R88, SRZ ;  /* 0x0000000000587805 */ /* 0x000fe4000001ff00 */
[----:B------:R-:W-:-:S13]  /*44f0*/  ISETP.GE.AND P3, PT, R15, R4, PT ;  /* 0x000000040f00720c */ /* 0x000fda0003f66270 */
[----:B------:R-:W-:Y:S05]  /*4500*/  @P3 BRA `(.L_x_831) ;  /* 0x0000000000283947 */ /* 0x000fea0003800000 */
[----:B------:R-:W2:Y:S02]  /*4510*/  S2R R11, SR_TID.X ;  /* 0x00000000000b7919 */ /* 0x000ea40000002100 */
[----:B--2---:R-:W-:-:S05]  /*4520*/  IMAD.SHL.U32 R11, R11, 0x4, RZ ;  /* 0x000000040b0b7824 */ /* 0x004fca00078e00ff */
        /* <DEDUP_REMOVED lines=8> */
.L_x_831:
[----:B------:R-:W-:Y:S05]  /*45b0*/  BSYNC.RECONVERGENT B2 ;  /* 0x0000000000027941 */ /* 0x000fea0003800200 */
.L_x_830:
[----:B------:R-:W-:-:S09]  /*45c0*/  UISETP.NE.AND UP0, UPT, UR14, URZ, UPT ;  /* 0x000000ff0e00728c */ /* 0x000fd2000bf05270 */
[----:B------:R-:W-:Y:S05]  /*45d0*/  BRA.U UP0, `(.L_x_825) ;  /* 0x0000000100587547 */ /* 0x000fea000b800000 */
[----:B------:R-:W-:-:S13]  /*45e0*/  ISETP.NE.AND P4, PT, R217, RZ, PT ;  /* 0x000000ffd900720c */ /* 0x000fda0003f85270 */
[----:B01----:R-:W2:Y:S01]  /*45f0*/  @P4 LDG.E.64 R220, desc[UR36][R2.64+0x40] ;  /* 0x0000402402dc4981 */ /* 0x003ea2000c1e1b00 */
        /* <DEDUP_REMOVED lines=20> */
.L_x_825:
[----:B------:R-:W-:Y:S05]  /*4740*/  BSYNC.RECONVERGENT B1 ;  /* 0x0000000000017941 */ /* 0x000fea0003800200 */
.L_x_824:
[----:B------:R-:W-:Y:S01]  /*4750*/  BSSY.RECONVERGENT B1, `(.L_x_832) ;  /* 0x000002a000017945 */ /* 0x000fe20003800200 */
[----:B------:R-:W-:-:S03]  /*4760*/  IMAD R222, R7, 0x4, R14 ;  /* 0x0000000407de7824 */ /* 0x000fc600078e020e */
[----:B------:R-:W-:Y:S05]  /*4770*/  @P1 BRA `(.L_x_833) ;  /* 0x00000000009c1947 */ /* 0x000fea0003800000 */
[----:B------:R-:W-:Y:S01]  /*4780*/  SHF.L.U32 R11, R222, 0x3, RZ ;  /* 0x00000003de0b7819 */ /* 0x000fe200000006ff */
[----:B------:R-:W-:Y:S01]  /*4790*/  BSSY.RECONVERGENT B2, `(.L_x_834) ;  /* 0x000000e000027945 */ /* 0x000fe20003800200 */
[----:B------:R-:W-:Y:S02]  /*47a0*/  CS2R R86, SRZ ;  /* 0x0000000000567805 */ /* 0x000fe4000001ff00 */
[----:B------:R-:W-:-:S13]  /*47b0*/  ISETP.GE.AND P3, PT, R11, R4, PT ;  /* 0x000000040b00720c */ /* 0x000fda0003f66270 */
[----:B------:R-:W-:Y:S05]  /*47c0*/  @P3 BRA `(.L_x_835) ;  /* 0x0000000000283947 */ /* 0x000fea0003800000 */
[----:B------:R-:W3:Y:S02]  /*47d0*/  S2R R13, SR_TID.X ;  /* 0x00000000000d7919 */ /* 0x000ee40000002100 */
[----:B---3--:R-:W-:-:S05]  /*47e0*/  IMAD.SHL.U32 R13, R13, 0x4, RZ ;  /* 0x000000040d0d7824 */ /* 0x008fca00078e00ff */
        /* <DEDUP_REMOVED lines=8> */
.L_x_835:
[----:B------:R-:W-:Y:S05]  /*4870*/  BSYNC.RECONVERGENT B2 ;  /* 0x0000000000027941 */ /* 0x000fea0003800200 */
.L_x_834:
[----:B------:R-:W-:-:S09]  /*4880*/  UISETP.NE.AND UP0, UPT, UR14, URZ, UPT ;  /* 0x000000ff0e00728c */ /* 0x000fd2000bf05270 */
[----:B------:R-:W-:Y:S05]  /*4890*/  BRA.U UP0, `(.L_x_833) ;  /* 0x0000000100547547 */ /* 0x000fea000b800000 */
[----:B------:R-:W-:-:S13]  /*48a0*/  ISETP.NE.AND P4, PT, R217, RZ, PT ;  /* 0x000000ffd900720c */ /* 0x000fda0003f85270 */
[----:B------:R-:W3:Y:S01]  /*48b0*/  @P4 LDG.E.64 R14, desc[UR36][R2.64+0x50] ;  /* 0x00005024020e4981 */ /* 0x000ee2000c1e1b00 */
[----:B-----5:R-:W-:Y:S02]  /*48c0*/  HFMA2 R87, R87, 1, 1, R151 ;  /* 0x3c003c0057577831 */ /* 0x020fe40000000097 */
[----:B------:R-:W-:Y:S02]  /*48d0*/  HADD2 R86, R86, R150 ;  /* 0x0000009656567230 */ /* 0x000fe40000000000 */
[----:B---3--:R-:W-:Y:S02]  /*48e0*/  @P4 HFMA2 R87, R87, R15, -RZ ;  /* 0x0000000f57574231 */ /* 0x008fe400001000ff */
[----:B------:R-:W-:Y:S01]  /*48f0*/  @P4 HMUL2 R86, R86, R14 ;  /* 0x0000000e56564232 */ /* 0x000fe20000000000 */
[----:B------:R-:W-:Y:S06]  /*4900*/  @P3 BRA `(.L_x_833) ;  /* 0x0000000000383947 */ /* 0x000fec0003800000 */
[----:B------:R-:W3:Y:S01]  /*4910*/  S2R R13, SR_TID.X ;  /* 0x00000000000d7919 */ /* 0x000ee20000002100 */
[----:B------:R-:W-:Y:S01]  /*4920*/  S2UR UR4, SR_CTAID.Y ;  /* 0x00000000000479c3 */ /* 0x000fe20000002600 */
[----:B012---:R-:W-:-:S07]  /*4930*/  SHF.R.S32.HI R220, RZ, 0x1f, R11 ;  /* 0x0000001fffdc7819 */ /* 0x007fce000001140b */
[----:B------:R-:W0:Y:S01]  /*4940*/  S2UR UR5, SR_CTAID.X ;  /* 0x00000000000579c3 */ /* 0x000e220000002500 */
[----:B---3--:R-:W-:Y:S01]  /*4950*/  SHF.L.U32 R13, R13, 0x2, RZ ;  /* 0x000000020d0d7819 */ /* 0x008fe200000006ff */
[----:B0-----:R-:W-:-:S03]  /*4960*/  UIMAD UR4, UR4, UR15, UR5 ;  /* 0x0000000f040472a4 */ /* 0x001fc6000f8e0205 */
[----:B------:R-:W-:-:S03]  /*4970*/  LOP3.LUT R14, R13, 0x4, RZ, 0xc0, !PT ;  /* 0x000000040d0e7812 */ /* 0x000fc600078ec0ff */
[----:B------:R-:W-:-:S04]  /*4980*/  IMAD R13, R7, UR4, RZ ;  /* 0x00000004070d7c24 */ /* 0x000fc8000f8e02ff */
[----:B------:R-:W-:-:S05]  /*4990*/  IMAD R13, R13, 0x90, R14 ;  /* 0x000000900d0d7824 */ /* 0x000fca00078e020e */
[----:B------:R-:W-:-:S04]  /*49a0*/  IADD3 R11, P3, PT, R13, R11, RZ ;  /* 0x0000000b0d0b7210 */ /* 0x000fc80007f7e0ff */
[----:B------:R-:W-:Y:S02]  /*49b0*/  LEA.HI.X.SX32 R220, R13, R220, 0x1, P3 ;  /* 0x000000dc0ddc7211 */ /* 0x000fe400018f0eff */
[----:B------:R-:W-:-:S04]  /*49c0*/  LEA R14, P3, R11, UR6, 0x1 ;  /* 0x000000060b0e7c11 */ /* 0x000fc8000f8608ff */
[----:B------:R-:W-:-:S05]  /*49d0*/  LEA.HI.X R15, R11, UR7, R220, 0x1, P3 ;  /* 0x000000070b0f7c11 */ /* 0x000fca00098f0cdc */
[----:B------:R3:W-:Y:S04]  /*49e0*/  STG.E.64 desc[UR36][R14.64], R86 ;  /* 0x000000560e007986 */ /* 0x0007e8000c101b24 */
.L_x_833:
[----:B------:R-:W-:Y:S05]  /*49f0*/  BSYNC.RECONVERGENT B1 ;  /* 0x0000000000017941 */ /* 0x000fea0003800200 */
.L_x_832:
[----:B------:R-:W-:Y:S01]  /*4a00*/  BSSY.RECONVERGENT B1, `(.L_x_836) ;  /* 0x000002a000017945 */ /* 0x000fe20003800200 */
[----:B------:R-:W-:-:S03]  /*4a10*/  IMAD.IADD R222, R222, 0x1, R7 ;  /* 0x00000001dede7824 */ /* 0x000fc600078e0207 */
[----:B------:R-:W-:Y:S05]  /*4a20*/  @P1 BRA `(.L_x_837) ;  /* 0x00000000009c1947 */ /* 0x000fea0003800000 */
[----:B------:R-:W-:Y:S01]  /*4a30*/  SHF.L.U32 R11, R222, 0x3, RZ ;  /* 0x00000003de0b7819 */ /* 0x000fe200000006ff */
[----:B------:R-:W-:Y:S01]  /*4a40*/  BSSY.RECONVERGENT B2, `(.L_x_838) ;  /* 0x000000e000027945 */ /* 0x000fe20003800200 */
[----:B------:R-:W-:Y:S02]  /*4a50*/  CS2R R84, SRZ ;  /* 0x0000000000547805 */ /* 0x000fe4000001ff00 */
[----:B------:R-:W-:-:S13]  /*4a60*/  ISETP.GE.AND P3, PT, R11, R4, PT ;  /* 0x000000040b00720c */ /* 0x000fda0003f66270 */
[----:B------:R-:W-:Y:S05]  /*4a70*/  @P3 BRA `(.L_x_839) ;  /* 0x0000000000283947 */ /* 0x000fea0003800000 */
[----:B------:R-:W4:Y:S02]  /*4a80*/  S2R R13, SR_TID.X ;  /* 0x00000000000d7919 */ /* 0x000f240000002100 */
[----:B----4-:R-:W-:-:S05]  /*4a90*/  IMAD.SHL.U32 R13, R13, 0x4, RZ ;  /* 0x000000040d0d7824 */ /* 0x010fca00078e00ff */
[----:B------:R-:W-:-:S05]  /*4aa0*/  LOP3.LUT R13, R13, 0x4, RZ, 0xc0, !PT ;  /* 0x000000040d0d7812 */ /* 0x000fca00078ec0ff */
[----:B------:R-:W-:Y:S01]  /*4ab0*/  IMAD R84, R6, R7, R13 ;  /* 0x0000000706547224 */ /* 0x000fe200078e020d */
[----:B------:R-:W-:-:S04]  /*4ac0*/  SHF.R.S32.HI R13, RZ, 0x1f, R11 ;  /* 0x0000001fff0d7819 */ /* 0x000fc8000001140b */
[----:B---3--:R-:W-:-:S04]  /*4ad0*/  IADD3 R14, P4, PT, R84, R11, RZ ;  /* 0x0000000b540e7210 */ /* 0x008fc80007f9e0ff */
[----:B------:R-:W-:Y:S02]  /*4ae0*/  LEA.HI.X.SX32 R13, R84, R13, 0x1, P4 ;  /* 0x0000000d540d7211 */ /* 0x000fe400020f0eff */
[----:B------:R-:W-:-:S04]  /*4af0*/  LEA R84, P4, R14, UR6, 0x1 ;  /* 0x000000060e547c11 */ /* 0x000fc8000f8808ff */
[----:B------:R-:W-:-:S06]  /*4b00*/  LEA.HI.X R85, R14, UR7, R13, 0x1, P4 ;  /* 0x000000070e557c11 */ /* 0x000fcc000a0f0c0d */
[----:B------:R-:W5:Y:S03]  /*4b10*/  LDG.E.64 R84, desc[UR36][R84.64] ;  /* 0x0000002454547981 */ /* 0x000f66000c1e1b00 */
.L_x_839:
[----:B------:R-:W-:Y:S05]  /*4b20*/  BSYNC.RECONVERGENT B2 ;  /* 0x0000000000027941 */ /* 0x000fea0003800200 */
.L_x_838:
[----:B------:R-:W-:-:S09]  /*4b30*/  UISETP.NE.AND UP0, UPT, UR14, URZ, UPT ;  /* 0x000000ff0e00728c */ /* 0x000fd2000bf05270 */
[----:B------:R-:W-:Y:S05]  /*4b40*/  BRA.U UP0, `(.L_x_837) ;  /* 0x0000000100547547 */ /* 0x000fea000b800000 */
[----:B------:R-:W-:-:S13]  /*4b50*/  ISETP.NE.AND P4, PT, R217, RZ, PT ;  /* 0x000000ffd900720c */ /* 0x000fda0003f85270 */
[----:B---3--:R-:W3:Y:S01]  /*4b60*/  @P4 LDG.E.64 R14, desc[UR36][R2.64+0x60] ;  /* 0x00006024020e4981 */ /* 0x008ee2000c1e1b00 */
        /* <DEDUP_REMOVED lines=19> */
.L_x_837:
[----:B------:R-:W-:Y:S05]  /*4ca0*/  BSYNC.RECONVERGENT B1 ;  /* 0x0000000000017941 */ /* 0x000fea0003800200 */
.L_x_836:
[----:B------:R-:W-:Y:S01]  /*4cb0*/  BSSY.RECONVERGENT B1, `(.L_x_840) ;  /* 0x0000055000017945 */ /* 0x000fe20003800200 */
[----:B---34-:R-:W-:-:S03]  /*4cc0*/  IMAD.IADD R14, R222, 0x1, R7 ;  /* 0x00000001de0e7824 */ /* 0x018fc600078e0207 */
        /* <DEDUP_REMOVED lines=8> */
[----:B------:R-:W3:Y:S02]  /*4d50*/  S2R R15, SR_TID.X ;  /* 0x00000000000f7919 */ /* 0x000ee40000002100 */
[----:B---3--:R-:W-:-:S04]  /*4d60*/  SHF.L.U32 R15, R15, 0x2, RZ ;  /* 0x000000020f0f7819 */ /* 0x008fc800000006ff */
        /* <DEDUP_REMOVED lines=8> */
.L_x_843:
[----:B------:R-:W-:Y:S05]  /*4df0*/  BSYNC.RECONVERGENT B2 ;  /* 0x0000000000027941 */ /* 0x000fea0003800200 */
.L_x_842:
[----:B------:R-:W-:Y:S01]  /*4e00*/  UISETP.NE.AND UP0, UPT, UR14, URZ, UPT ;  /* 0x000000ff0e00728c */ /* 0x000fe2000bf05270 */
[----:B------:R-:W-:-:S08]  /*4e10*/  IMAD.MOV.U32 R165, RZ, RZ, RZ ;  /* 0x000000ffffa57224 */ /* 0x000fd000078e00ff */
[----:B------:R-:W-:Y:S05]  /*4e20*/  BRA.U UP0, `(.L_x_844) ;  /* 0x00000001005c7547 */ /* 0x000fea000b800000 */
[----:B------:R-:W-:-:S13]  /*4e30*/  ISETP.NE.AND P5, PT, R217, RZ, PT ;  /* 0x000000ffd900720c */ /* 0x000fda0003fa5270 */
[----:B012---:R-:W2:Y:S01]  /*4e40*/  @P5 LDG.E.64 R220, desc[UR36][R2.64+0x70] ;  /* 0x0000702402dc5981 */ /* 0x007ea2000c1e1b00 */
        /* <DEDUP_REMOVED lines=20> */
.L_x_845:
[----:B------:R-:W-:Y:S05]  /*4f90*/  BSYNC.RECONVERGENT B2 ;  /* 0x0000000000027941 */ /* 0x000fea0003800200 */
.L_x_844:
[----:B------:R-:W-:Y:S01]  /*4fa0*/  BSSY.RECONVERGENT B2, `(.L_x_846) ;  /* 0x000000d000027945 */ /* 0x000fe20003800200 */
[----:B------:R-:W-:-:S03]  /*4fb0*/  IMAD.MOV.U32 R164, RZ, RZ, RZ ;  /* 0x000000ffffa47224 */ /* 0x000fc600078e00ff */
[----:B------:R-:W-:Y:S05]  /*4fc0*/  @P4 BRA `(.L_x_847) ;  /* 0x0000000000284947 */ /* 0x000fea0003800000 */
[----:B------:R-:W3:Y:S02]  /*4fd0*/  S2R R13, SR_TID.X ;  /* 0x00000000000d7919 */ /* 0x000ee40000002100 */
[----:B---3--:R-:W-:-:S04]  /*4fe0*/  SHF.L.U32 R13, R13, 0x2, RZ ;  /* 0x000000020d0d7819 */ /* 0x008fc800000006ff */
[----:B------:R-:W-:-:S05]  /*4ff0*/  LOP3.LUT R13, R13, 0x4, RZ, 0xc0, !PT ;  /* 0x000000040d0d7812 */ /* 0x000fca00078ec0ff */
[----:B012---:R-:W-:Y:S01]  /*5000*/  IMAD R220, R6, R7, R13 ;  /* 0x0000000706dc7224 */ /* 0x007fe200078e020d */
[----:B------:R-:W-:-:S04]  /*5010*/  SHF.R.S32.HI R13, RZ, 0x1f, R11 ;  /* 0x0000001fff0d7819 */ /* 0x000fc8000001140b */
[----:B------:R-:W-:-:S04]  /*5020*/  IADD3 R15, P3, PT, R220, R11, RZ ;  /* 0x0000000bdc0f7210 */ /* 0x000fc80007f7e0ff */
[----:B------:R-:W-:Y:S02]  /*5030*/  LEA.HI.X.SX32 R220, R220, R13, 0x1, P3 ;  /* 0x0000000ddcdc7211 */ /* 0x000fe400018f0eff */
[----:B------:R-:W-:-:S04]  /*5040*/  LEA R164, P3, R15, UR6, 0x1 ;  /* 0x000000060fa47c11 */ /* 0x000fc8000f8608ff */
[----:B------:R-:W-:-:S06]  /*5050*/  LEA.HI.X R165, R15, UR7, R220, 0x1, P3 ;  /* 0x000000070fa57c11 */ /* 0x000fcc00098f0cdc */
[----:B------:R-:W5:Y:S03]  /*5060*/  LDG.E.64 R164, desc[UR36][R164.64] ;  /* 0x00000024a4a47981 */ /* 0x000f66000c1e1b00 */
.L_x_847:
[----:B------:R-:W-:Y:S05]  /*5070*/  BSYNC.RECONVERGENT B2 ;  /* 0x0000000000027941 */ /* 0x000fea0003800200 */
.L_x_846:
[----:B------:R-:W-:-:S09]  /*5080*/  UISETP.NE.AND UP0, UPT, UR14, URZ, UPT ;  /* 0x000000ff0e00728c */ /* 0x000fd2000bf05270 */
[----:B------:R-:W-:Y:S05]  /*5090*/  BRA.U UP0, `(.L_x_841) ;  /* 0x0000000100587547 */ /* 0x000fea000b800000 */
[----:B------:R-:W-:-:S13]  /*50a0*/  ISETP.NE.AND P4, PT, R217, RZ, PT ;  /* 0x000000ffd900720c */ /* 0x000fda0003f85270 */
[----:B012---:R-:W2:Y:S01]  /*50b0*/  @P4 LDG.E.64 R220, desc[UR36][R2.64+0x80] ;  /* 0x0000802402dc4981 */ /* 0x007ea2000c1e1b00 */
        /* <DEDUP_REMOVED lines=20> */
.L_x_841:
[----:B------:R-:W-:Y:S05]  /*5200*/  BSYNC.RECONVERGENT B1 ;  /* 0x0000000000017941 */ /* 0x000fea0003800200 */
.L_x_840:
[----:B------:R-:W-:Y:S01]  /*5210*/  BSSY.RECONVERGENT B1, `(.L_x_848) ;  /* 0x000002a000017945 */ /* 0x000fe20003800200 */
[----:B------:R-:W-:-:S03]  /*5220*/  LEA R222, R7, R14, 0x1 ;  /* 0x0000000e07de7211 */ /* 0x000fc600078e08ff */
[----:B------:R-:W-:Y:S05]  /*5230*/  @P1 BRA `(.L_x_849) ;  /* 0x00000000009c1947 */ /* 0x000fea0003800000 */
[----:B------:R-:W-:Y:S01]  /*5240*/  IMAD.SHL.U32 R11, R222, 0x8, RZ ;  /* 0x00000008de0b7824 */ /* 0x000fe200078e00ff */
[----:B------:R-:W-:Y:S01]  /*5250*/  BSSY.RECONVERGENT B2, `(.L_x_850) ;  /* 0x000000e000027945 */ /* 0x000fe20003800200 */
[----:B------:R-:W-:-:S03]  /*5260*/  CS2R R166, SRZ ;  /* 0x0000000000a67805 */ /* 0x000fc6000001ff00 */
[----:B------:R-:W-:-:S13]  /*5270*/  ISETP.GE.AND P3, PT, R11, R4, PT ;  /* 0x000000040b00720c */ /* 0x000fda0003f66270 */
[----:B------:R-:W-:Y:S05]  /*5280*/  @P3 BRA `(.L_x_851) ;  /* 0x0000000000283947 */ /* 0x000fea0003800000 */
[----:B------:R-:W4:Y:S02]  /*5290*/  S2R R13, SR_TID.X ;  /* 0x00000000000d7919 */ /* 0x000f240000002100 */
[----:B----4-:R-:W-:-:S04]  /*52a0*/  SHF.L.U32 R13, R13, 0x2, RZ ;  /* 0x000000020d0d7819 */ /* 0x010fc800000006ff */
        /* <DEDUP_REMOVED lines=8> */
.L_x_851:
[----:B------:R-:W-:Y:S05]  /*5330*/  BSYNC.RECONVERGENT B2 ;  /* 0x0000000000027941 */ /* 0x000fea0003800200 */
.L_x_850:
[----:B------:R-:W-:-:S09]  /*5340*/  UISETP.NE.AND UP0, UPT, UR14, URZ, UPT ;  /* 0x000000ff0e00728c */ /* 0x000fd2000bf05270 */
[----:B------:R-:W-:Y:S05]  /*5350*/  BRA.U UP0, `(.L_x_849) ;  /* 0x0000000100547547 */ /* 0x000fea000b800000 */
[----:B------:R-:W-:-:S13]  /*5360*/  ISETP.NE.AND P4, PT, R217, RZ, PT ;  /* 0x000000ffd900720c */ /* 0x000fda0003f85270 */
[----:B------:R-:W4:Y:S01]  /*5370*/  @P4 LDG.E.64 R14, desc[UR36][R2.64+0x90] ;  /* 0x00009024020e4981 */ /* 0x000f22000c1e1b00 */
[----:B-----5:R-:W-:Y:S02]  /*5380*/  HFMA2 R167, R167, 1, 1, R143 ;  /* 0x3c003c00a7a77831 */ /* 0x020fe4000000008f */
[----:B------:R-:W-:Y:S02]  /*5390*/  HADD2 R166, R166, R142 ;  /* 0x0000008ea6a67230 */ /* 0x000fe40000000000 */
[----:B----4-:R-:W-:Y:S02]  /*53a0*/  @P4 HFMA2 R167, R167, R15, -RZ ;  /* 0x0000000fa7a74231 */ /* 0x010fe400001000ff */
[----:B------:R-:W-:Y:S01]  /*53b0*/  @P4 HMUL2 R166, R166, R14 ;  /* 0x0000000ea6a64232 */ /* 0x000fe20000000000 */
[----:B------:R-:W-:Y:S06]  /*53c0*/  @P3 BRA `(.L_x_849) ;  /* 0x0000000000383947 */ /* 0x000fec0003800000 */
[----:B------:R-:W4:Y:S01]  /*53d0*/  S2R R13, SR_TID.X ;  /* 0x00000000000d7919 */ /* 0x000f220000002100 */
[----:B------:R-:W-:Y:S01]  /*53e0*/  S2UR UR4, SR_CTAID.Y ;  /* 0x00000000000479c3 */ /* 0x000fe20000002600 */
[----:B0123--:R-:W-:-:S07]  /*53f0*/  SHF.R.S32.HI R220, RZ, 0x1f, R11 ;  /* 0x0000001fffdc7819 */ /* 0x00ffce000001140b */
[----:B------:R-:W0:Y:S01]  /*5400*/  S2UR UR5, SR_CTAID.X ;  /* 0x00000000000579c3 */ /* 0x000e220000002500 */
[----:B----4-:R-:W-:Y:S01]  /*5410*/  IMAD.SHL.U32 R13, R13, 0x4, RZ ;  /* 0x000000040d0d7824 */ /* 0x010fe200078e00ff */
[----:B0-----:R-:W-:-:S04]  /*5420*/  UIMAD UR4, UR4, UR15, UR5 ;  /* 0x0000000f040472a4 */ /* 0x001fc8000f8e0205 */
[----:B------:R-:W-:Y:S02]  /*5430*/  LOP3.LUT R14, R13, 0x4, RZ, 0xc0, !PT ;  /* 0x000000040d0e7812 */ /* 0x000fe400078ec0ff */
[----:B------:R-:W-:-:S04]  /*5440*/  IMAD R13, R7, UR4, RZ ;  /* 0x00000004070d7c24 */ /* 0x000fc8000f8e02ff */
[----:B------:R-:W-:-:S05]  /*5450*/  IMAD R13, R13, 0x90, R14 ;  /* 0x000000900d0d7824 */ /* 0x000fca00078e020e */
[----:B------:R-:W-:-:S04]  /*5460*/  IADD3 R11, P3, PT, R13, R11, RZ ;  /* 0x0000000b0d0b7210 */ /* 0x000fc80007f7e0ff */
[----:B------:R-:W-:Y:S02]  /*5470*/  LEA.HI.X.SX32 R220, R13, R220, 0x1, P3 ;  /* 0x000000dc0ddc7211 */ /* 0x000fe400018f0eff */
[----:B------:R-:W-:-:S04]  /*5480*/  LEA R14, P3, R11, UR6, 0x1 ;  /* 0x000000060b0e7c11 */ /* 0x000fc8000f8608ff */
[----:B------:R-:W-:-:S05]  /*5490*/  LEA.HI.X R15, R11, UR7, R220, 0x1, P3 ;  /* 0x000000070b0f7c11 */ /* 0x000fca00098f0cdc */
[----:B------:R4:W-:Y:S04]  /*54a0*/  STG.E.64 desc[UR36][R14.64], R166 ;  /* 0x000000a60e007986 */ /* 0x0009e8000c101b24 */
.L_x_849:
[----:B------:R-:W-:Y:S05]  /*54b0*/  BSYNC.RECONVERGENT B1 ;  /* 0x0000000000017941 */ /* 0x000fea0003800200 */
.L_x_848:
[----:B------:R-:W-:Y:S01]  /*54c0*/  BSSY.RECONVERGENT B1, `(.L_x_852) ;  /* 0x000002a000017945 */ /* 0x000fe20003800200 */
[----:B------:R-:W-:-:S03]  /*54d0*/  IADD3 R222, PT, PT, R222, R7, RZ ;  /* 0x00000007dede7210 */ /* 0x000fc60007ffe0ff */
[----:B------:R-:W-:Y:S05]  /*54e0*/  @P1 BRA `(.L_x_853) ;  /* 0x00000000009c1947 */ /* 0x000fea0003800000 */
[----:B------:R-:W-:Y:S01]  /*54f0*/  IMAD.SHL.U32 R11, R222, 0x8, RZ ;  /* 0x00000008de0b7824 */ /* 0x000fe200078e00ff */
[----:B------:R-:W-:Y:S01]  /*5500*/  BSSY.RECONVERGENT B2, `(.L_x_854) ;  /* 0x000000e000027945 */ /* 0x000fe20003800200 */
[----:B------:R-:W-:-:S03]  /*5510*/  CS2R R168, SRZ ;  /* 0x0000000000a87805 */ /* 0x000fc6000001ff00 */
[----:B------:R-:W-:-:S13]  /*5520*/  ISETP.GE.AND P3, PT, R11, R4, PT ;  /* 0x000000040b00720c */ /* 0x000fda0003f66270 */
[----:B------:R-:W-:Y:S05]  /*5530*/  @P3 BRA `(.L_x_855) ;  /* 0x0000000000283947 */ /* 0x000fea0003800000 */
[----:B------:R-:W0:Y:S02]  /*5540*/  S2R R13, SR_TID.X ;  /* 0x00000000000d7919 */ /* 0x000e240000002100 */
[----:B0-----:R-:W-:-:S04]  /*5550*/  SHF.L.U32 R13, R13, 0x2, RZ ;  /* 0x000000020d0d7819 */ /* 0x001fc800000006ff */
[----:B------:R-:W-:-:S05]  /*5560*/  LOP3.LUT R13, R13, 0x4, RZ, 0xc0, !PT ;  /* 0x000000040d0d7812 */ /* 0x000fca00078ec0ff */
[----:B------:R-:W-:Y:S01]  /*5570*/  IMAD R168, R6, R7, R13 ;  /* 0x0000000706a87224 */ /* 0x000fe200078e020d */
[----:B------:R-:W-:-:S04]  /*5580*/  SHF.R.S32.HI R13, RZ, 0x1f, R11 ;  /* 0x0000001fff0d7819 */ /* 0x000fc8000001140b */
[----:B----4-:R-:W-:-:S04]  /*5590*/  IADD3 R14, P4, PT, R168, R11, RZ ;  /* 0x0000000ba80e7210 */ /* 0x010fc80007f9e0ff */
[----:B------:R-:W-:Y:S02]  /*55a0*/  LEA.HI.X.SX32 R13, R168, R13, 0x1, P4 ;  /* 0x0000000da80d7211 */ /* 0x000fe400020f0eff */
[----:B------:R-:W-:-:S04]  /*55b0*/  LEA R168, P4, R14, UR6, 0x1 ;  /* 0x000000060ea87c11 */ /* 0x000fc8000f8808ff */
[----:B------:R-:W-:-:S06]  /*55c0*/  LEA.HI.X R169, R14, UR7, R13, 0x1, P4 ;  /* 0x000000070ea97c11 */ /* 0x000fcc000a0f0c0d */
[----:B------:R-:W5:Y:S03]  /*55d0*/  LDG.E.64 R168, desc[UR36][R168.64] ;  /* 0x00000024a8a87981 */ /* 0x000f66000c1e1b00 */
.L_x_855:
[----:B------:R-:W-:Y:S05]  /*55e0*/  BSYNC.RECONVERGENT B2 ;  /* 0x0000000000027941 */ /* 0x000fea0003800200 */
.L_x_854:
[----:B------:R-:W-:-:S09]  /*55f0*/  UISETP.NE.AND UP0, UPT, UR14, URZ, UPT ;  /* 0x000000ff0e00728c */ /* 0x000fd2000bf05270 */
[----:B------:R-:W-:Y:S05]  /*5600*/  BRA.U UP0, `(.L_x_853) ;  /* 0x0000000100547547 */ /* 0x000fea000b800000 */
[----:B------:R-:W-:-:S13]  /*5610*/  ISETP.NE.AND P4, PT, R217, RZ, PT ;  /* 0x000000ffd900720c */ /* 0x000fda0003f85270 */
[----:B----4-:R-:W4:Y:S01]  /*5620*/  @P4 LDG.E.64 R14, desc[UR36][R2.64+0xa0] ;  /* 0x0000a024020e4981 */ /* 0x010f22000c1e1b00 */
        /* <DEDUP_REMOVED lines=19> */
.L_x_853:
[----:B------:R-:W-:Y:S05]  /*5760*/  BSYNC.RECONVERGENT B1 ;  /* 0x0000000000017941 */ /* 0x000fea0003800200 */
.L_x_852:
        /* <DEDUP_REMOVED lines=18> */
.L_x_859:
[----:B------:R-:W-:Y:S05]  /*5890*/  BSYNC.RECONVERGENT B2 ;  /* 0x0000000000027941 */ /* 0x000fea0003800200 */
.L_x_858:
[----:B------:R-:W-:-:S09]  /*58a0*/  UISETP.NE.AND UP0, UPT, UR14, URZ, UPT ;  /* 0x000000ff0e00728c */ /* 0x000fd2000bf05270 */
[----:B------:R-:W-:Y:S05]  /*58b0*/  BRA.U UP0, `(.L_x_857) ;  /* 0x0000000100547547 */ /* 0x000fea000b800000 */
[----:B------:R-:W-:-:S13]  /*58c0*/  ISETP.NE.AND P4, PT, R217, RZ, PT ;  /* 0x000000ffd900720c */ /* 0x000fda0003f85270 */
[----:B0---4-:R-:W4:Y:S01]  /*58d0*/  @P4 LDG.E.64 R14, desc[UR36][R2.64+0xb0] ;  /* 0x0000b024020e4981 */ /* 0x011f22000c1e1b00 */
[----:B-----5:R-:W-:Y:S02]  /*58e0*/  HFMA2 R171, R171, 1, 1, R139 ;  /* 0x3c003c00abab7831 */ /* 0x020fe4000000008b */
[----:B------:R-:W-:Y:S02]  /*58f0*/  HADD2 R170, R170, R138 ;  /* 0x0000008aaaaa7230 */ /* 0x000fe40000000000 */
[----:B----4-:R-:W-:Y:S02]  /*5900*/  @P4 HFMA2 R171, R171, R15, -RZ ;  /* 0x0000000fabab4231 */ /* 0x010fe400001000ff */
[----:B------:R-:W-:Y:S01]  /*5910*/  @P4 HMUL2 R170, R170, R14 ;  /* 0x0000000eaaaa4232 */ /* 0x000fe20000000000 */
[----:B------:R-:W-:Y:S06]  /*5920*/  @P3 BRA `(.L_x_857) ;  /* 0x0000000000383947 */ /* 0x000fec0003800000 */
[----:B------:R-:W0:Y:S01]  /*5930*/  S2R R13, SR_TID.X ;  /* 0x00000000000d7919 */ /* 0x000e220000002100 */
[----:B------:R-:W-:Y:S01]  /*5940*/  S2UR UR4, SR_CTAID.Y ;  /* 0x00000000000479c3 */ /* 0x000fe20000002600 */
[----:B-123--:R-:W-:-:S07]  /*5950*/  SHF.R.S32.HI R220, RZ, 0x1f, R11 ;  /* 0x0000001fffdc7819 */ /* 0x00efce000001140b */
[----:B------:R-:W1:Y:S01]  /*5960*/  S2UR UR5, SR_CTAID.X ;  /* 0x00000000000579c3 */ /* 0x000e620000002500 */
[----:B0-----:R-:W-:Y:S01]  /*5970*/  IMAD.SHL.U32 R13, R13, 0x4, RZ ;  /* 0x000000040d0d7824 */ /* 0x001fe200078e00ff */
[----:B-1----:R-:W-:-:S04]  /*5980*/  UIMAD UR4, UR4, UR15, UR5 ;  /* 0x0000000f040472a4 */ /* 0x002fc8000f8e0205 */
        /* <DEDUP_REMOVED lines=8> */
.L_x_857:
[----:B------:R-:W-:Y:S05]  /*5a10*/  BSYNC.RECONVERGENT B1 ;  /* 0x0000000000017941 */ /* 0x000fea0003800200 */
.L_x_856:
        /* <DEDUP_REMOVED lines=18> */
.L_x_863:
[----:B------:R-:W-:Y:S05]  /*5b40*/  BSYNC.RECONVERGENT B2 ;  /* 0x0000000000027941 */ /* 0x000fea0003800200 */
.L_x_862:
        /* <DEDUP_REMOVED lines=13> */
[----:B0-----:R-:W-:Y:S01]  /*5c20*/  SHF.L.U32 R13, R13, 0x2, RZ ;  /* 0x000000020d0d7819 */ /* 0x001fe200000006ff */
[----:B-1----:R-:W-:-:S03]  /*5c30*/  UIMAD UR4, UR4, UR15, UR5 ;  /* 0x0000000f040472a4 */ /* 0x002fc6000f8e0205 */
        /* <DEDUP_REMOVED lines=8> */
.L_x_861:
[----:B------:R-:W-:Y:S05]  /*5cc0*/  BSYNC.RECONVERGENT B1 ;  /* 0x0000000000017941 */ /* 0x000fea0003800200 */
.L_x_860:
        /* <DEDUP_REMOVED lines=18> */
.L_x_867:
[----:B------:R-:W-:Y:S05]  /*5df0*/  BSYNC.RECONVERGENT B2 ;  /* 0x0000000000027941 */ /* 0x000fea0003800200 */
.L_x_866:
        /* <DEDUP_REMOVED lines=23> */
.L_x_865:
[----:B------:R-:W-:Y:S05]  /*5f70*/  BSYNC.RECONVERGENT B1 ;  /* 0x0000000000017941 */ /* 0x000fea0003800200 */
.L_x_864:
[----:B------:R-:W-:Y:S01]  /*5f80*/  BSSY.RECONVERGENT B1, `(.L_x_868) ;  /* 0x000002a000017945 */ /* 0x000fe20003800200 */
[----:B------:R-:W-:-:S03]  /*5f90*/  IADD3 R222, PT, PT, R222, R7, RZ ;  /* 0x00000007dede7210 */ /* 0x000fc60007ffe0ff */
[----:B------:R-:W-:Y:S05]  /*5fa0*/  @P1 BRA `(.L_x_869) ;  /* 0x00000000009c1947 */ /* 0x000fea0003800000 */
[----:B------:R-:W-:Y:S01]  /*5fb0*/  SHF.L.U32 R11, R222, 0x3, RZ ;  /* 0x00000003de0b7819 */ /* 0x000fe200000006ff */
[----:B------:R-:W-:Y:S01]  /*5fc0*/  BSSY.RECONVERGENT B2, `(.L_x_870) ;  /* 0x000000e000027945 */ /* 0x000fe20003800200 */
[----:B------:R-:W-:Y:S02]  /*5fd0*/  CS2R R176, SRZ ;  /* 0x0000000000b07805 */ /* 0x000fe4000001ff00 */
[----:B------:R-:W-:-:S13]  /*5fe0*/  ISETP.GE.AND P3, PT, R11, R4, PT ;  /* 0x000000040b00720c */ /* 0x000fda0003f66270 */
[----:B------:R-:W-:Y:S05]  /*5ff0*/  @P3 BRA `(.L_x_871) ;  /* 0x0000000000283947 */ /* 0x000fea0003800000 */
[----:B------:R-:W0:Y:S02]  /*6000*/  S2R R13, SR_TID.X ;  /* 0x00000000000d7919 */ /* 0x000e240000002100 */
[----:B0-----:R-:W-:-:S05]  /*6010*/  IMAD.SHL.U32 R13, R13, 0x4, RZ ;  /* 0x000000040d0d7824 */ /* 0x001fca00078e00ff */
        /* <DEDUP_REMOVED lines=8> */
.L_x_871:
[----:B------:R-:W-:Y:S05]  /*60a0*/  BSYNC.RECONVERGENT B2 ;  /* 0x0000000000027941 */ /* 0x000fea0003800200 */
.L_x_870:
        /* <DEDUP_REMOVED lines=23> */
.L_x_869:
[----:B------:R-:W-:Y:S05]  /*6220*/  BSYNC.RECONVERGENT B1 ;  /* 0x0000000000017941 */ /* 0x000fea0003800200 */
.L_x_868:
[----:B------:R-:W-:Y:S01]  /*6230*/  BSSY.RECONVERGENT B1, `(.L_x_872) ;  /* 0x000002a000017945 */ /* 0x000fe20003800200 */
[----:B0---4-:R-:W-:-:S03]  /*6240*/  IADD3 R14, PT, PT, R222, R7, RZ ;  /* 0x00000007de0e7210 */ /* 0x011fc60007ffe0ff */
        /* <DEDUP_REMOVED lines=9> */
[----:B-123--:R-:W-:Y:S01]  /*62e0*/  IMAD R220, R6, R7, R13 ;  /* 0x0000000706dc7224 */ /* 0x00efe200078e020d */
[----:B------:R-:W-:-:S04]  /*62f0*/  SHF.R.S32.HI R13, RZ, 0x1f, R11 ;  /* 0x0000001fff0d7819 */ /* 0x000fc8000001140b */
[----:B------:R-:W-:-:S04]  /*6300*/  IADD3 R15, P4, PT, R220, R11, RZ ;  /* 0x0000000bdc0f7210 */ /* 0x000fc80007f9e0ff */
[----:B------:R-:W-:Y:S02]  /*6310*/  LEA.HI.X.SX32 R220, R220, R13, 0x1, P4 ;  /* 0x0000000ddcdc7211 */ /* 0x000fe400020f0eff */
[----:B------:R-:W-:-:S04]  /*6320*/  LEA R178, P4, R15, UR6, 0x1 ;  /* 0x000000060fb27c11 */ /* 0x000fc8000f8808ff */
[----:B------:R-:W-:-:S06]  /*6330*/  LEA.HI.X R179, R15, UR7, R220, 0x1, P4 ;  /* 0x000000070fb37c11 */ /* 0x000fcc000a0f0cdc */
[----:B------:R-:W5:Y:S03]  /*6340*/  LDG.E.64 R178, desc[UR36][R178.64] ;  /* 0x00000024b2b27981 */ /* 0x000f66000c1e1b00 */
.L_x_875:
[----:B------:R-:W-:Y:S05]  /*6350*/  BSYNC.RECONVERGENT B2 ;  /* 0x0000000000027941 */ /* 0x000fea0003800200 */
.L_x_874:
[----:B------:R-:W-:-:S09]  /*6360*/  UISETP.NE.AND UP0, UPT, UR14, URZ, UPT ;  /* 0x000000ff0e00728c */ /* 0x000fd2000bf05270 */
[----:B------:R-:W-:Y:S05]  /*6370*/  BRA.U UP0, `(.L_x_873) ;  /* 0x0000000100547547 */ /* 0x000fea000b800000 */
[----:B------:R-:W-:-:S13]  /*6380*/  ISETP.NE.AND P4, PT, R217, RZ, PT ;  /* 0x000000ffd900720c */ /* 0x000fda0003f85270 */
[----:B-123--:R-:W2:Y:S01]  /*6390*/  @P4 LDG.E.64 R220, desc[UR36][R2.64+0xf0] ;  /* 0x0000f02402dc4981 */ /* 0x00eea2000c1e1b00 */
[----:B-----5:R-:W-:Y:S02]  /*63a0*/  HFMA2 R179, R179, 1, 1, R131 ;  /* 0x3c003c00b3b37831 */ /* 0x020fe40000000083 */
[----:B------:R-:W-:Y:S02]  /*63b0*/  HADD2 R178, R178, R130 ;  /* 0x00000082b2b27230 */ /* 0x000fe40000000000 */
[----:B--2---:R-:W-:Y:S02]  /*63c0*/  @P4 HFMA2 R179, R179, R221, -RZ ;  /* 0x000000ddb3b34231 */ /* 0x004fe400001000ff */
[----:B------:R-:W-:Y:S01]  /*63d0*/  @P4 HMUL2 R178, R178, R220 ;  /* 0x000000dcb2b24232 */ /* 0x000fe20000000000 */
[----:B------:R-:W-:Y:S06]  /*63e0*/  @P3 BRA `(.L_x_873) ;  /* 0x0000000000383947 */ /* 0x000fec0003800000 */
[----:B------:R-:W0:Y:S01]  /*63f0*/  S2R R13, SR_TID.X ;  /* 0x00000000000d7919 */ /* 0x000e220000002100 */
[----:B------:R-:W-:Y:S01]  /*6400*/  S2UR UR4, SR_CTAID.Y ;  /* 0x00000000000479c3 */ /* 0x000fe20000002600 */
[----:B------:R-:W-:-:S07]  /*6410*/  SHF.R.S32.HI R222, RZ, 0x1f, R11 ;  /* 0x0000001fffde7819 */ /* 0x000fce000001140b */
        /* <DEDUP_REMOVED lines=11> */
.L_x_873:
[----:B------:R-:W-:Y:S05]  /*64d0*/  BSYNC.RECONVERGENT B1 ;  /* 0x0000000000017941 */ /* 0x000fea0003800200 */
.L_x_872:
[----:B------:R-:W-:Y:S01]  /*64e0*/  BSSY.RECONVERGENT B1, `(.L_x_876) ;  /* 0x0000029000017945 */ /* 0x000fe20003800200 */
[----:B------:R-:W-:-:S03]  /*64f0*/  IMAD R15, R7, 0x80, R12 ;  /* 0x00000080070f7824 */ /* 0x000fc600078e020c */
[----:B------:R-:W-:Y:S05]  /*6500*/  @P1 BRA `(.L_x_877) ;  /* 0x0000000000981947 */ /* 0x000fea0003800000 */
[----:B------:R-:W-:Y:S01]  /*6510*/  ISETP.GE.AND P3, PT, R15, R4, PT ;  /* 0x000000040f00720c */ /* 0x000fe20003f66270 */
[----:B------:R-:W-:Y:S01]  /*6520*/  BSSY.RECONVERGENT B2, `(.L_x_878) ;  /* 0x000000d000027945 */ /* 0x000fe20003800200 */
[----:B------:R-:W-:-:S11]  /*6530*/  CS2R R180, SRZ ;  /* 0x0000000000b47805 */ /* 0x000fd6000001ff00 */
        /* <DEDUP_REMOVED lines=11> */
.L_x_879:
[----:B------:R-:W-:Y:S05]  /*65f0*/  BSYNC.RECONVERGENT B2 ;  /* 0x0000000000027941 */ /* 0x000fea0003800200 */
.L_x_878:
        /* <DEDUP_REMOVED lines=13> */
[----:B----4-:R-:W-:Y:S01]  /*66d0*/  SHF.L.U32 R11, R11, 0x2, RZ ;  /* 0x000000020b0b7819 */ /* 0x010fe200000006ff */
        /* <DEDUP_REMOVED lines=9> */
.L_x_877:
[----:B------:R-:W-:Y:S05]  /*6770*/  BSYNC.RECONVERGENT B1 ;  /* 0x0000000000017941 */ /* 0x000fea0003800200 */
.L_x_876:
[----:B------:R-:W-:Y:S01]  /*6780*/  BSSY.RECONVERGENT B1, `(.L_x_880) ;  /* 0x000002a000017945 */ /* 0x000fe20003800200 */
[----:B0123--:R-:W-:-:S03]  /*6790*/  IMAD R220, R7, 0x2, R14 ;  /* 0x0000000207dc7824 */ /* 0x00ffc600078e020e */
[----:B------:R-:W-:Y:S05]  /*67a0*/  @P1 BRA `(.L_x_881) ;  /* 0x00000000009c1947 */ /* 0x000fea0003800000 */
[----:B------:R-:W-:Y:S01]  /*67b0*/  SHF.L.U32 R11, R220, 0x3, RZ ;  /* 0x00000003dc0b7819 */ /* 0x000fe200000006ff */
[----:B------:R-:W-:Y:S01]  /*67c0*/  BSSY.RECONVERGENT B2, `(.L_x_882) ;  /* 0x000000e000027945 */ /* 0x000fe20003800200 */
[----:B------:R-:W-:Y:S02]  /*67d0*/  CS2R R182, SRZ ;  /* 0x0000000000b67805 */ /* 0x000fe4000001ff00 */
[----:B------:R-:W-:-:S13]  /*67e0*/  ISETP.GE.AND P3, PT, R11, R4, PT ;  /* 0x000000040b00720c */ /* 0x000fda0003f66270 */
[----:B------:R-:W-:Y:S05]  /*67f0*/  @P3 BRA `(.L_x_883) ;  /* 0x0000000000283947 */ /* 0x000fea0003800000 */
[----:B----4-:R-:W0:Y:S02]  /*6800*/  S2R R12, SR_TID.X ;  /* 0x00000000000c7919 */ /* 0x010e240000002100 */
        /* <DEDUP_REMOVED lines=9> */
.L_x_883:
[----:B------:R-:W-:Y:S05]  /*68a0*/  BSYNC.RECONVERGENT B2 ;  /* 0x0000000000027941 */ /* 0x000fea0003800200 */
.L_x_882:
[----:B------:R-:W-:-:S09]  /*68b0*/  UISETP.NE.AND UP0, UPT, UR14, URZ, UPT ;  /* 0x000000ff0e00728c */ /* 0x000fd2000bf05270 */
[----:B------:R-:W-:Y:S05]  /*68c0*/  BRA.U UP0, `(.L_x_881) ;  /* 0x0000000100547547 */ /* 0x000fea000b800000 */
[----:B------:R-:W-:-:S13]  /*68d0*/  ISETP.NE.AND P4, PT, R217, RZ, PT ;  /* 0x000000ffd900720c */ /* 0x000fda0003f85270 */
[----:B----4-:R-:W2:Y:S01]  /*68e0*/  @P4 LDG.E.64 R12, desc[UR36][R2.64+0x110] ;  /* 0x00011024020c4981 */ /* 0x010ea2000c1e1b00 */
        /* <DEDUP_REMOVED lines=19> */
.L_x_881:
[----:B------:R-:W-:Y:S05]  /*6a20*/  BSYNC.RECONVERGENT B1 ;  /* 0x0000000000017941 */ /* 0x000fea0003800200 */
.L_x_880:
        /* <DEDUP_REMOVED lines=8> */
[----:B0---4-:R-:W0:Y:S02]  /*6ab0*/  S2R R12, SR_TID.X ;  /* 0x00000000000c7919 */ /* 0x011e240000002100 */
[----:B0-----:R-:W-:-:S05]  /*6ac0*/  IMAD.SHL.U32 R12, R12, 0x4, RZ ;  /* 0x000000040c0c7824 */ /* 0x001fca00078e00ff */
        /* <DEDUP_REMOVED lines=8> */
.L_x_887:
[----:B------:R-:W-:Y:S05]  /*6b50*/  BSYNC.RECONVERGENT B2 ;  /* 0x0000000000027941 */ /* 0x000fea0003800200 */
.L_x_886:
[----:B------:R-:W-:-:S09]  /*6b60*/  UISETP.NE.AND UP0, UPT, UR14, URZ, UPT ;  /* 0x000000ff0e00728c */ /* 0x000fd2000bf05270 */
[----:B------:R-:W-:Y:S05]  /*6b70*/  BRA.U UP0, `(.L_x_885) ;  /* 0x0000000100547547 */ /* 0x000fea000b800000 */
[----:B------:R-:W-:-:S13]  /*6b80*/  ISETP.NE.AND P4, PT, R217, RZ, PT ;  /* 0x000000ffd900720c */ /* 0x000fda0003f85270 */
[----:B0---4-:R-:W2:Y:S01]  /*6b90*/  @P4 LDG.E.64 R12, desc[UR36][R2.64+0x120] ;  /* 0x00012024020c4981 */ /* 0x011ea2000c1e1b00 */
        /* <DEDUP_REMOVED lines=19> */
.L_x_885:
[----:B------:R-:W-:Y:S05]  /*6cd0*/  BSYNC.RECONVERGENT B1 ;  /* 0x0000000000017941 */ /* 0x000fea0003800200 */
.L_x_884:
        /* <DEDUP_REMOVED lines=8> */
[----:B01--4-:R-:W0:Y:S02]  /*6d60*/  S2R R12, SR_TID.X ;  /* 0x00000000000c7919 */ /* 0x013e240000002100 */
        /* <DEDUP_REMOVED lines=9> */
.L_x_891:
[----:B------:R-:W-:Y:S05]  /*6e00*/  BSYNC.RECONVERGENT B2 ;  /* 0x0000000000027941 */ /* 0x000fea0003800200 */
.L_x_890:
[----:B------:R-:W-:-:S09]  /*6e10*/  UISETP.NE.AND UP0, UPT, UR14, URZ, UPT ;  /* 0x000000ff0e00728c */ /* 0x000fd2000bf05270 */
[----:B------:R-:W-:Y:S05]  /*6e20*/  BRA.U UP0, `(.L_x_889) ;  /* 0x0000000100547547 */ /* 0x000fea000b800000 */
[----:B------:R-:W-:-:S13]  /*6e30*/  ISETP.NE.AND P4, PT, R217, RZ, PT ;  /* 0x000000ffd900720c */ /* 0x000fda0003f85270 */
[----:B01--4-:R-:W2:Y:S01]  /*6e40*/  @P4 LDG.E.64 R12, desc[UR36][R2.64+0x130] ;  /* 0x00013024020c4981 */ /* 0x013ea2000c1e1b00 */
        /* <DEDUP_REMOVED lines=19> */
.L_x_889:
[----:B------:R-:W-:Y:S05]  /*6f80*/  BSYNC.RECONVERGENT B1 ;  /* 0x0000000000017941 */ /* 0x000fea0003800200 */
.L_x_888:
        /* <DEDUP_REMOVED lines=8> */
[----:B012-4-:R-:W0:Y:S02]  /*7010*/  S2R R12, SR_TID.X ;  /* 0x00000000000c7919 */ /* 0x017e240000002100 */
        /* <DEDUP_REMOVED lines=9> */
.L_x_895:
[----:B------:R-:W-:Y:S05]  /*70b0*/  BSYNC.RECONVERGENT B2 ;  /* 0x0000000000027941 */ /* 0x000fea0003800200 */
.L_x_894:
[----:B------:R-:W-:-:S09]  /*70c0*/  UISETP.NE.AND UP0, UPT, UR14, URZ, UPT ;  /* 0x000000ff0e00728c */ /* 0x000fd2000bf05270 */
[----:B------:R-:W-:Y:S05]  /*70d0*/  BRA.U UP0, `(.L_x_893) ;  /* 0x0000000100547547 */ /* 0x000fea000b800000 */
[----:B------:R-:W-:-:S13]  /*70e0*/  ISETP.NE.AND P4, PT, R217, RZ, PT ;  /* 0x000000ffd900720c */ /* 0x000fda0003f85270 */
[----:B012-4-:R-:W2:Y:S01]  /*70f0*/  @P4 LDG.E.64 R12, desc[UR36][R2.64+0x140] ;  /* 0x00014024020c4981 */ /* 0x017ea2000c1e1b00 */
        /* <DEDUP_REMOVED lines=19> */
.L_x_893:
[----:B------:R-:W-:Y:S05]  /*7230*/  BSYNC.RECONVERGENT B1 ;  /* 0x0000000000017941 */ /* 0x000fea0003800200 */
.L_x_892:
        /* <DEDUP_REMOVED lines=8> */
[----:B01234-:R-:W0:Y:S02]  /*72c0*/  S2R R12, SR_TID.X ;  /* 0x00000000000c7919 */ /* 0x01fe240000002100 */
        /* <DEDUP_REMOVED lines=9> */
.L_x_899:
[----:B------:R-:W-:Y:S05]  /*7360*/  BSYNC.RECONVERGENT B2 ;  /* 0x0000000000027941 */ /* 0x000fea0003800200 */
.L_x_898:
[----:B------:R-:W-:-:S09]  /*7370*/  UISETP.NE.AND UP0, UPT, UR14, URZ, UPT ;  /* 0x000000ff0e00728c */ /* 0x000fd2000bf05270 */
[----:B------:R-:W-:Y:S05]  /*7380*/  BRA.U UP0, `(.L_x_897) ;  /* 0x0000000100547547 */ /* 0x000fea000b800000 */
[----:B------:R-:W-:-:S13]  /*7390*/  ISETP.NE.AND P4, PT, R217, RZ, PT ;  /* 0x000000ffd900720c */ /* 0x000fda0003f85270 */
[----:B01234-:R-:W2:Y:S01]  /*73a0*/  @P4 LDG.E.64 R12, desc[UR36][R2.64+0x150] ;  /* 0x00015024020c4981 */ /* 0x01fea2000c1e1b00 */
        /* <DEDUP_REMOVED lines=19> */
.L_x_897:
[----:B------:R-:W-:Y:S05]  /*74e0*/  BSYNC.RECONVERGENT B1 ;  /* 0x0000000000017941 */ /* 0x000fea0003800200 */
.L_x_896:
        /* <DEDUP_REMOVED lines=8> */
[----:B01234-:R-:W0:Y:S02]  /*7570*/  S2R R12, SR_TID.X ;  /* 0x00000000000c7919 */ /* 0x01fe240000002100 */
        /* <DEDUP_REMOVED lines=9> */
.L_x_903:
[----:B------:R-:W-:Y:S05]  /*7610*/  BSYNC.RECONVERGENT B2 ;  /* 0x0000000000027941 */ /* 0x000fea0003800200 */
.L_x_902:
        /* <DEDUP_REMOVED lines=23> */
.L_x_901:
[----:B------:R-:W-:Y:S05]  /*7790*/  BSYNC.RECONVERGENT B1 ;  /* 0x0000000000017941 */ /* 0x000fea0003800200 */
.L_x_900:
        /* <DEDUP_REMOVED lines=18> */
.L_x_907:
[----:B------:R-:W-:Y:S05]  /*78c0*/  BSYNC.RECONVERGENT B2 ;  /* 0x0000000000027941 */ /* 0x000fea0003800200 */
.L_x_906:
        /* <DEDUP_REMOVED lines=23> */
.L_x_905:
[----:B------:R-:W-:Y:S05]  /*7a40*/  BSYNC.RECONVERGENT B1 ;  /* 0x0000000000017941 */ /* 0x000fea0003800200 */
.L_x_904:
        /* <DEDUP_REMOVED lines=18> */
.L_x_911:
[----:B------:R-:W-:Y:S05]  /*7b70*/  BSYNC.RECONVERGENT B2 ;  /* 0x0000000000027941 */ /* 0x000fea0003800200 */
.L_x_910:
        /* <DEDUP_REMOVED lines=23> */
.L_x_909:
[----:B------:R-:W-:Y:S05]  /*7cf0*/  BSYNC.RECONVERGENT B1 ;  /* 0x0000000000017941 */ /* 0x000fea0003800200 */
.L_x_908:
        /* <DEDUP_REMOVED lines=18> */
.L_x_915:
[----:B------:R-:W-:Y:S05]  /*7e20*/  BSYNC.RECONVERGENT B2 ;  /* 0x0000000000027941 */ /* 0x000fea0003800200 */
.L_x_914:
        /* <DEDUP_REMOVED lines=23> */
.L_x_913:
[----:B------:R-:W-:Y:S05]  /*7fa0*/  BSYNC.RECONVERGENT B1 ;  /* 0x0000000000017941 */ /* 0x000fea0003800200 */
.L_x_912:
        /* <DEDUP_REMOVED lines=18> */
.L_x_919:
[----:B------:R-:W-:Y:S05]  /*80d0*/  BSYNC.RECONVERGENT B2 ;  /* 0x0000000000027941 */ /* 0x000fea0003800200 */
.L_x_918:
        /* <DEDUP_REMOVED lines=23> */
.L_x_917:
[----:B------:R-:W-:Y:S05]  /*8250*/  BSYNC.RECONVERGENT B1 ;  /* 0x0000000000017941 */ /* 0x000fea0003800200 */
.L_x_916:
        /* <DEDUP_REMOVED lines=18> */
.L_x_923:
[----:B------:R-:W-:Y:S05]  /*8380*/  BSYNC.RECONVERGENT B2 ;  /* 0x0000000000027941 */ /* 0x000fea0003800200 */
.L_x_922:
        /* <DEDUP_REMOVED lines=23> */
.L_x_921:
[----:B------:R-:W-:Y:S05]  /*8500*/  BSYNC.RECONVERGENT B1 ;  /* 0x0000000000017941 */ /* 0x000fea0003800200 */
.L_x_920:
        /* <DEDUP_REMOVED lines=18> */
.L_x_927:
[----:B------:R-:W-:Y:S05]  /*8630*/  BSYNC.RECONVERGENT B2 ;  /* 0x0000000000027941 */ /* 0x000fea0003800200 */
.L_x_926:
        /* <DEDUP_REMOVED lines=23> */
.L_x_925:
[----:B------:R-:W-:Y:S05]  /*87b0*/  BSYNC.RECONVERGENT B1 ;  /* 0x0000000000017941 */ /* 0x000fea0003800200 */
.L_x_924:
        /* <DEDUP_REMOVED lines=18> */
.L_x_931:
[----:B------:R-:W-:Y:S05]  /*88e0*/  BSYNC.RECONVERGENT B2 ;  /* 0x0000000000027941 */ /* 0x000fea0003800200 */
.L_x_930:
        /* <DEDUP_REMOVED lines=23> */
.L_x_929:
[----:B------:R-:W-:Y:S05]  /*8a60*/  BSYNC.RECONVERGENT B1 ;  /* 0x0000000000017941 */ /* 0x000fea0003800200 */
.L_x_928:
        /* <DEDUP_REMOVED lines=18> */
.L_x_935:
[----:B------:R-:W-:Y:S05]  /*8b90*/  BSYNC.RECONVERGENT B2 ;  /* 0x0000000000027941 */ /* 0x000fea0003800200 */
.L_x_934:
        /* <DEDUP_REMOVED lines=23> */
.L_x_933:
[----:B------:R-:W-:Y:S05]  /*8d10*/  BSYNC.RECONVERGENT B1 ;  /* 0x0000000000017941 */ /* 0x000fea0003800200 */
.L_x_932:
[----:B------:R-:W-:Y:S04]  /*8d20*/  BSSY.RECONVERGENT B1, `(.L_x_936) ;  /* 0x000002b000017945 */ /* 0x000fe80003800200 */
[----:B------:R-:W-:Y:S05]  /*8d30*/  @P1 BRA `(.L_x_937) ;  /* 0x0000000000a41947 */ /* 0x000fea0003800000 */
[----:B------:R-:W-:Y:S01]  /*8d40*/  IADD3 R11, PT, PT, R220, R7, RZ ;  /* 0x00000007dc0b7210 */ /* 0x000fe20007ffe0ff */
[----:B------:R-:W-:Y:S01]  /*8d50*/  BSSY.RECONVERGENT B2, `(.L_x_938) ;  /* 0x000000f000027945 */ /* 0x000fe20003800200 */
[----:B------:R-:W-:-:S03]  /*8d60*/  CS2R R210, SRZ ;  /* 0x0000000000d27805 */ /* 0x000fc6000001ff00 */
[----:B------:R-:W-:-:S05]  /*8d70*/  IMAD.SHL.U32 R219, R11, 0x8, RZ ;  /* 0x000000080bdb7824 */ /* 0x000fca00078e00ff */
[----:B------:R-:W-:-:S13]  /*8d80*/  ISETP.GE.AND P3, PT, R219, R4, PT ;  /* 0x00000004db00720c */ /* 0x000fda0003f66270 */
[----:B------:R-:W-:Y:S05]  /*8d90*/  @P3 BRA `(.L_x_939) ;  /* 0x0000000000283947 */ /* 0x000fea0003800000 */
[----:B------:R-:W0:Y:S02]  /*8da0*/  S2R R4, SR_TID.X ;  /* 0x0000000000047919 */ /* 0x000e240000002100 */
[----:B0-----:R-:W-:-:S04]  /*8db0*/  SHF.L.U32 R4, R4, 0x2, RZ ;  /* 0x0000000204047819 */ /* 0x001fc800000006ff */
[----:B------:R-:W-:-:S05]  /*8dc0*/  LOP3.LUT R4, R4, 0x4, RZ, 0xc0, !PT ;  /* 0x0000000404047812 */ /* 0x000fca00078ec0ff */
[----:B-1234-:R-:W-:Y:S01]  /*8dd0*/  IMAD R12, R6, R7, R4 ;  /* 0x00000007060c7224 */ /* 0x01efe200078e0204 */
[----:B------:R-:W-:-:S04]  /*8de0*/  SHF.R.S32.HI R4, RZ, 0x1f, R219 ;  /* 0x0000001fff047819 */ /* 0x000fc800000114db */
[----:B------:R-:W-:-:S04]  /*8df0*/  IADD3 R11, P4, PT, R12, R219, RZ ;  /* 0x000000db0c0b7210 */ /* 0x000fc80007f9e0ff */
[----:B------:R-:W-:Y:S02]  /*8e00*/  LEA.HI.X.SX32 R4, R12, R4, 0x1, P4 ;  /* 0x000000040c047211 */ /* 0x000fe400020f0eff */
[----:B------:R-:W-:-:S04]  /*8e10*/  LEA R210, P4, R11, UR6, 0x1 ;  /* 0x000000060bd27c11 */ /* 0x000fc8000f8808ff */
[----:B------:R-:W-:-:S06]  /*8e20*/  LEA.HI.X R211, R11, UR7, R4, 0x1, P4 ;  /* 0x000000070bd37c11 */ /* 0x000fcc000a0f0c04 */
[----:B------:R-:W5:Y:S03]  /*8e30*/  LDG.E.64 R210, desc[UR36][R210.64] ;  /* 0x00000024d2d27981 */ /* 0x000f66000c1e1b00 */
.L_x_939:
[----:B------:R-:W-:Y:S05]  /*8e40*/  BSYNC.RECONVERGENT B2 ;  /* 0x0000000000027941 */ /* 0x000fea0003800200 */
.L_x_938:
[----:B------:R-:W-:-:S09]  /*8e50*/  UISETP.NE.AND UP0, UPT, UR14, URZ, UPT ;  /* 0x000000ff0e00728c */ /* 0x000fd2000bf05270 */
[----:B------:R-:W-:Y:S05]  /*8e60*/  BRA.U UP0, `(.L_x_937) ;  /* 0x0000000100587547 */ /* 0x000fea000b800000 */
[----:B------:R-:W-:Y:S01]  /*8e70*/  ISETP.NE.AND P5, PT, R217, RZ, PT ;  /* 0x000000ffd900720c */ /* 0x000fe20003fa5270 */
[----:B------:R-:W0:Y:S01]  /*8e80*/  @!P3 S2R R221, SR_TID.X ;  /* 0x0000000000ddb919 */ /* 0x000e220000002100 */
[----:B------:R-:W0:Y:S01]  /*8e90*/  @!P3 LDC R220, c[0x0][0x3f8] ;  /* 0x0000fe00ffdcbb82 */ /* 0x000e220000000800 */
[----:B------:R-:W0:Y:S01]  /*8ea0*/  @!P3 S2R R4, SR_CTAID.Y ;  /* 0x000000000004b919 */ /* 0x000e220000002600 */
[----:B------:R-:W0:Y:S06]  /*8eb0*/  @!P3 S2R R11, SR_CTAID.X ;  /* 0x00000000000bb919 */ /* 0x000e2c0000002500 */
[----:B------:R-:W0:Y:S03]  /*8ec0*/  @!P3 LDC.64 R14, c[0x0][0x3b8] ;  /* 0x0000ee00ff0ebb82 */ /* 0x000e260000000a00 */
[----:B01234-:R-:W2:Y:S01]  /*8ed0*/  @P5 LDG.E.64 R12, desc[UR36][R2.64+0x1f0] ;  /* 0x0001f024020c5981 */ /* 0x01fea2000c1e1b00 */
[----:B-----5:R-:W-:-:S02]  /*8ee0*/  HADD2 R210, R210, R98 ;  /* 0x00000062d2d27230 */ /* 0x020fc40000000000 */
[----:B------:R-:W-:Y:S01]  /*8ef0*/  HFMA2 R211, R211, 1, 1, R99 ;  /* 0x3c003c00d3d37831 */ /* 0x000fe20000000063 */
[----:B------:R-:W-:-:S04]  /*8f00*/  @!P3 SHF.L.U32 R221, R221, 0x2, RZ ;  /* 0x00000002ddddb819 */ /* 0x000fc800000006ff */
[----:B------:R-:W-:Y:S01]  /*8f10*/  @!P3 LOP3.LUT R221, R221, 0x4, RZ, 0xc0, !PT ;  /* 0x00000004ddddb812 */ /* 0x000fe200078ec0ff */
[----:B------:R-:W-:Y:S01]  /*8f20*/  @!P3 IMAD R4, R4, R220, R11 ;  /* 0x000000dc0404b224 */ /* 0x000fe200078e020b */
[----:B------:R-:W-:-:S03]  /*8f30*/  @!P3 SHF.R.S32.HI R11, RZ, 0x1f, R219 ;  /* 0x0000001fff0bb819 */ /* 0x000fc600000114db */
[----:B------:R-:W-:-:S04]  /*8f40*/  @!P3 IMAD R4, R4, R7, RZ ;  /* 0x000000070404b224 */ /* 0x000fc800078e02ff */
[----:B------:R-:W-:-:S05]  /*8f50*/  @!P3 IMAD R220, R4, 0x90, R221 ;  /* 0x0000009004dcb824 */ /* 0x000fca00078e02dd */
[----:B------:R-:W-:-:S04]  /*8f60*/  @!P3 IADD3 R4, P4, PT, R220, R219, RZ ;  /* 0x000000dbdc04b210 */ /* 0x000fc80007f9e0ff */
[----:B------:R-:W-:Y:S02]  /*8f70*/  @!P3 LEA.HI.X.SX32 R11, R220, R11, 0x1, P4 ;  /* 0x0000000bdc0bb211 */ /* 0x000fe400020f0eff */
[----:B------:R-:W-:-:S04]  /*8f80*/  @!P3 LEA R14, P4, R4, R14, 0x1 ;  /* 0x0000000e040eb211 */ /* 0x000fc800078808ff */
[----:B------:R-:W-:Y:S01]  /*8f90*/  @!P3 LEA.HI.X R15, R4, R15, R11, 0x1, P4 ;  /* 0x0000000f040fb211 */ /* 0x000fe200020f0c0b */
[----:B--2---:R-:W-:Y:S02]  /*8fa0*/  @P5 HMUL2 R210, R210, R12 ;  /* 0x0000000cd2d25232 */ /* 0x004fe40000000000 */
[----:B------:R-:W-:-:S05]  /*8fb0*/  @P5 HFMA2 R211, R211, R13, -RZ ;  /* 0x0000000dd3d35231 */ /* 0x000fca00001000ff */
[----:B------:R0:W-:Y:S02]  /*8fc0*/  @!P3 STG.E.64 desc[UR36][R14.64], R210 ;  /* 0x000000d20e00b986 */ /* 0x0001e4000c101b24 */
.L_x_937:
[----:B------:R-:W-:Y:S05]  /*8fd0*/  BSYNC.RECONVERGENT B1 ;  /* 0x0000000000017941 */ /* 0x000fea0003800200 */
.L_x_936:
[----:B-----5:R-:W-:Y:S02]  /*8fe0*/  HMUL2 R4, R82, R96 ;  /* 0x0000006052047232 */ /* 0x020fe40000000000 */
[----:B------:R-:W-:Y:S01]  /*8ff0*/  HFMA2 R11, R83, R97, -RZ ;  /* 0x00000061530b7231 */ /* 0x000fe200001000ff */
[----:B------:R-:W-:Y:S01]  /*9000*/  UMOV UR4, 0xffffffff ;  /* 0xffffffff00047882 */ /* 0x000fe20000000000 */
        /* <DEDUP_REMOVED lines=48> */
[----:B0-----:R-:W-:Y:S02]  /*9310*/  HFMA2 R15, R32, R198, R4 ;  /* 0x000000c6200f7231 */ /* 0x001fe40000000004 */
[----:B------:R-:W-:Y:S01]  /*9320*/  HFMA2 R11, R33, R199, R11 ;  /* 0x000000c7210b7231 */ /* 0x000fe2000000000b */
[----:B------:R-:W0:Y:S01]  /*9330*/  S2R R4, SR_TID.X ;  /* 0x0000000000047919 */ /* 0x000e220000002100 */
[----:B------:R-:W-:Y:S02]  /*9340*/  HFMA2 R14, R30, R200, R15 ;  /* 0x000000c81e0e7231 */ /* 0x000fe4000000000f */
[----:B------:R-:W-:-:S02]  /*9350*/  HFMA2 R11, R31, R201, R11 ;  /* 0x000000c91f0b7231 */ /* 0x000fc4000000000b */
[----:B-1234-:R-:W-:Y:S02]  /*9360*/  HFMA2 R13, R28, R202, R14 ;  /* 0x000000ca1c0d7231 */ /* 0x01efe4000000000e */
        /* <DEDUP_REMOVED lines=10> */
[--C-:B------:R-:W-:Y:S01]  /*9410*/  HADD2.F32 R13, -RZ, R11.reuse.H0_H0 ;  /* 0x2000000bff0d7230 */ /* 0x100fe20000004100 */
[----:B0-----:R-:W-:Y:S01]  /*9420*/  LOP3.LUT R219, R4, 0x1, RZ, 0xc0, !PT ;  /* 0x0000000104db7812 */ /* 0x001fe200078ec0ff */
[----:B------:R-:W-:-:S05]  /*9430*/  HADD2.F32 R12, -RZ, R11.H1_H1 ;  /* 0x3000000bff0c7230 */ /* 0x000fca0000004100 */
[----:B------:R-:W-:Y:S01]  /*9440*/  FADD.FTZ R13, R13, R12 ;  /* 0x0000000c0d0d7221 */ /* 0x000fe20000010000 */
[----:B------:R-:W-:Y:S06]  /*9450*/  BRA.DIV UR4, `(.L_x_940) ;  /* 0x0000005204347947 */ /* 0x000fec000b800000 */
[----:B------:R0:W1:Y:S02]  /*9460*/  SHFL.BFLY PT, R14, R13, 0x1, 0x1f ;  /* 0x0c201f000d0e7f89 */ /* 0x00006400000e0000 */
.L_x_1014:
[----:B------:R-:W-:Y:S01]  /*9470*/  ISETP.EQ.U32.OR P1, PT, R219, 0x1, P1 ;  /* 0x00000001db00780c */ /* 0x000fe20000f22470 */
        /* <DEDUP_REMOVED lines=17> */
[----:B--2---:R-:W-:-:S05]  /*9590*/  @P1 IMAD.IADD R219, R219, 0x1, R220 ;  /* 0x00000001dbdb1824 */ /* 0x004fca00078e02dc */
        /* <DEDUP_REMOVED lines=10> */
.L_x_942:
[----:B------:R-:W-:Y:S05]  /*9640*/  BSYNC.RECONVERGENT B1 ;  /* 0x0000000000017941 */ /* 0x000fea0003800200 */
.L_x_941:
[----:B-1----:R-:W-:Y:S01]  /*9650*/  IADD3 R11, PT, PT, R215, 0x3f, RZ ;  /* 0x0000003fd70b7810 */ /* 0x002fe20007ffe0ff */
[----:B------:R-:W-:Y:S01]  /*9660*/  VIADD R216, R216, 0x100 ;  /* 0x00000100d8d87836 */ /* 0x000fe20000000000 */
[----:B------:R-:W-:Y:S02]  /*9670*/  IADD3 R10, P2, PT, R10, 0x40, RZ ;  /* 0x000000400a0a7810 */ /* 0x000fe40007f5e0ff */
[----:B------:R-:W-:Y:S02]  /*9680*/  ISETP.GE.AND P1, PT, R11, R214, PT ;  /* 0x000000d60b00720c */ /* 0x000fe40003f26270 */
[----:B------:R-:W-:Y:S02]  /*9690*/  IADD3 R215, PT, PT, R215, 0x40, RZ ;  /* 0x00000040d7d77810 */ /* 0x000fe40007ffe0ff */
[----:B------:R-:W-:Y:S02]  /*96a0*/  IADD3 R212, PT, PT, R212, 0x40, RZ ;  /* 0x00000040d4d47810 */ /* 0x000fe40007ffe0ff */
[----:B------:R-:W-:-:S07]  /*96b0*/  IADD3.X R213, PT, PT, RZ, R213, RZ, P2, !PT ;  /* 0x000000d5ffd57210 */ /* 0x000fce00017fe4ff */
[----:B------:R-:W-:Y:S05]  /*96c0*/  @!P1 BRA `(.L_x_943) ;  /* 0xffffffa000749947 */ /* 0x000fea000383ffff */
.L_x_811:
[----:B0-----:R-:W-:Y:S05]  /*96d0*/  BSYNC B0 ;  /* 0x0000000000007941 */ /* 0x001fea0003800000 */
.L_x_810:
[----:B------:R-:W-:-:S03]  /*96e0*/  UMOV UR4, 0xffffffff ;  /* 0xffffffff00047882 */ /* 0x000fc60000000000 */
[----:B------:R-:W-:Y:S05]  /*96f0*/  BRA.DIV UR4, `(.L_x_944) ;  /* 0x0000004e04b07947 */ /* 0x000fea000b800000 */
[----:B------:R-:W0:Y:S02]  /*9700*/  SHFL.BFLY PT, R14, R0, 0x10, 0x1f ;  /* 0x0e001f00000e7f89 */ /* 0x000e2400000e0000 */
[----:B0-----:R-:W-:-:S05]  /*9710*/  FMNMX.FTZ R13, R14, R0, !PT ;  /* 0x000000000e0d7209 */ /* 0x001fca0007810000 */
[----:B------:R-:W1:Y:S02]  /*9720*/  SHFL.BFLY PT, R14, R13, 0x8, 0x1f ;  /* 0x0d001f000d0e7f89 */ /* 0x000e6400000e0000 */
[----:B-1--4-:R-:W-:-:S05]  /*9730*/  FMNMX.FTZ R2, R13, R14, !PT ;  /* 0x0000000e0d027209 */ /* 0x012fca0007810000 */
[----:B------:R-:W0:Y:S02]  /*9740*/  SHFL.BFLY PT, R14, R2, 0x4, 0x1f ;  /* 0x0c801f00020e7f89 */ /* 0x000e2400000e0000 */
[----:B0-----:R-:W-:-:S05]  /*9750*/  FMNMX.FTZ R3, R2, R14, !PT ;  /* 0x0000000e02037209 */ /* 0x001fca0007810000 */
[----:B------:R0:W1:Y:S02]  /*9760*/  SHFL.BFLY PT, R14, R3, 0x2, 0x1f ;  /* 0x0c401f00030e7f89 */ /* 0x00006400000e0000 */
.L_x_1020:
[----:B------:R-:W2:Y:S01]  /*9770*/  S2R R20, SR_CgaCtaId ;  /* 0x0000000000147919 */ /* 0x000ea20000008800 */
[----:B---3--:R-:W-:Y:S01]  /*9780*/  LOP3.LUT P0, R0, R4, 0x1f, RZ, 0xc0, !PT ;  /* 0x0000001f04007812 */ /* 0x008fe2000780c0ff */
[----:B------:R-:W-:Y:S05]  /*9790*/  WARPSYNC.ALL ;  /* 0x0000000000007948 */ /* 0x000fea0003800000 */
[----:B------:R-:W-:Y:S02]  /*97a0*/  MOV R13, 0x400 ;  /* 0x00000400000d7802 */ /* 0x000fe40000000f00 */
[----:B01----:R-:W-:Y:S02]  /*97b0*/  FMNMX.FTZ R3, R3, R14, !PT ;  /* 0x0000000e03037209 */ /* 0x003fe40007810000 */
[----:B--2---:R-:W-:-:S04]  /*97c0*/  LEA R5, R20, R13, 0x18 ;  /* 0x0000000d14057211 */ /* 0x004fc800078ec0ff */
[----:B------:R-:W-:-:S05]  /*97d0*/  @!P0 LEA.HI R2, R4, R5, RZ, 0x1d ;  /* 0x0000000504028211 */ /* 0x000fca00078fe8ff */
[----:B------:R0:W-:Y:S01]  /*97e0*/  @!P0 STS [R2], R3 ;  /* 0x0000000302008388 */ /* 0x0001e20000000800 */
[----:B------:R-:W-:Y:S01]  /*97f0*/  BAR.SYNC.DEFER_BLOCKING 0x0 ;  /* 0x0000000000007b1d */ /* 0x000fe20000010000 */
[C---:B------:R-:W-:Y:S01]  /*9800*/  ISETP.GT.U32.AND P0, PT, R0.reuse, 0x3, PT ;  /* 0x000000030000780c */ /* 0x040fe20003f04070 */
[----:B0-----:R-:W-:Y:S01]  /*9810*/  IMAD R2, R0, 0x4, R5 ;  /* 0x0000000400027824 */ /* 0x001fe200078e0205 */
[----:B------:R-:W-:Y:S01]  /*9820*/  MOV R8, 0xff7fffff ;  /* 0xff7fffff00087802 */ /* 0x000fe20000000f00 */
[----:B------:R-:W-:Y:S02]  /*9830*/  IMAD.MOV.U32 R12, RZ, RZ, RZ ;  /* 0x000000ffff0c7224 */ /* 0x000fe400078e00ff */
[----:B------:R-:W-:Y:S08]  /*9840*/  BSSY.RECONVERGENT B0, `(.L_x_945) ;  /* 0x0000150000007945 */ /* 0x000ff00003800200 */
[----:B------:R-:W0:Y:S04]  /*9850*/  @!P0 LDS R8, [R2] ;  /* 0x0000000002088984 */ /* 0x000e280000000800 */
[----:B0-----:R-:W0:Y:S02]  /*9860*/  SHFL.BFLY PT, R3, R8, 0x2, 0x1f ;  /* 0x0c401f0008037f89 */ /* 0x001e2400000e0000 */
[----:B0-----:R-:W-:-:S05]  /*9870*/  FMNMX.FTZ R10, R3, R8, !PT ;  /* 0x00000008030a7209 */ /* 0x001fca0007810000 */
[----:B------:R-:W0:Y:S02]  /*9880*/  SHFL.BFLY PT, R3, R10, 0x1, 0x1f ;  /* 0x0c201f000a037f89 */ /* 0x000e2400000e0000 */
[----:B0-----:R-:W-:Y:S02]  /*9890*/  FMNMX.FTZ R11, R10, R3, !PT ;  /* 0x000000030a0b7209 */ /* 0x001fe40007810000 */
[----:B------:R-:W-:-:S03]  /*98a0*/  IADD3 R3, PT, PT, R4, R9, RZ ;  /* 0x0000000904037210 */ /* 0x000fc60007ffe0ff */
[----:B------:R0:W1:Y:S01]  /*98b0*/  SHFL.IDX PT, R38, R11, RZ, 0x1f ;  /* 0x00001fff0b267589 */ /* 0x00006200000e0000 */
[----:B------:R-:W-:-:S13]  /*98c0*/  ISETP.GE.AND P0, PT, R3, R18, PT ;  /* 0x000000120300720c */ /* 0x000fda0003f06270 */
[----:B0-----:R-:W-:Y:S05]  /*98d0*/  @P0 BRA `(.L_x_946) ;  /* 0x0000001400180947 */ /* 0x001fea0003800000 */
[----:B------:R-:W0:Y:S02]  /*98e0*/  LDC.64 R10, c[0x0][0x420] ;  /* 0x00010800ff0a7b82 */ /* 0x000e240000000a00 */
[----:B0-----:R-:W-:-:S04]  /*98f0*/  ISETP.NE.U32.AND P0, PT, R10, RZ, PT ;  /* 0x000000ff0a00720c */ /* 0x001fc80003f05070 */
[----:B------:R-:W-:-:S13]  /*9900*/  ISETP.NE.AND.EX P0, PT, R11, RZ, PT, P0 ;  /* 0x000000ff0b00720c */ /* 0x000fda0003f05300 */
[----:B------:R-:W-:Y:S05]  /*9910*/  @P0 BRA `(.L_x_947) ;  /* 0x0000000c008c0947 */ /* 0x000fea0003800000 */
[----:B------:R-:W-:Y:S01]  /*9920*/  VIADDMNMX R8, R3, 0x80, R18, !PT ;  /* 0x0000008003087846 */ /* 0x000fe20007800112 */
[----:B------:R-:W-:Y:S01]  /*9930*/  BSSY.RECONVERGENT B1, `(.L_x_948) ;  /* 0x000001c000017945 */ /* 0x000fe20003800200 */
[----:B------:R-:W-:Y:S01]  /*9940*/  LOP3.LUT R7, RZ, R4, RZ, 0x33, !PT ;  /* 0x00000004ff077212 */ /* 0x000fe200078e33ff */
[----:B------:R-:W-:-:S03]  /*9950*/  HFMA2 R12, -RZ, RZ, 0, 0 ;  /* 0x00000000ff0c7431 */ /* 0x000fc600000001ff */
[----:B------:R-:W-:-:S04]  /*9960*/  IADD3 R8, PT, PT, -R9, R8, R7 ;  /* 0x0000000809087210 */ /* 0x000fc80007ffe107 */
        /* <DEDUP_REMOVED lines=9> */
[----:B------:R-:W-:Y:S02]  /*9a00*/  LOP3.LUT R8, R7, 0x3, RZ, 0xc0, !PT ;  /* 0x0000000307087812 */ /* 0x000fe400078ec0ff */
[----:B------:R-:W-:Y:S01]  /*9a10*/  MOV R7, R3 ;  /* 0x0000000300077202 */ /* 0x000fe20000000f00 */
[----:B------:R-:W-:Y:S01]  /*9a20*/  IMAD R10, R4, 0x4, R11 ;  /* 0x00000004040a7824 */ /* 0x000fe200078e020b */
[----:B------:R-:W-:-:S07]  /*9a30*/  IADD3 R8, PT, PT, -R8, RZ, RZ ;  /* 0x000000ff08087210 */ /* 0x000fce0007ffe1ff */
.L_x_950:
        /* <DEDUP_REMOVED lines=11> */
.L_x_949:
[----:B------:R-:W-:Y:S05]  /*9af0*/  BSYNC.RECONVERGENT B1 ;  /* 0x0000000000017941 */ /* 0x000fea0003800200 */
.L_x_948:
[----:B------:R-:W-:Y:S05]  /*9b00*/  @!P1 BRA `(.L_x_946) ;  /* 0x00000010008c9947 */ /* 0x000fea0003800000 */
[----:B------:R-:W-:Y:S01]  /*9b10*/  IADD3 R10, PT, PT, R18, -R7, RZ ;  /* 0x80000007120a7210 */ /* 0x000fe20007ffe0ff */
[----:B------:R-:W-:Y:S01]  /*9b20*/  VIADD R13, R13, 0x420 ;  /* 0x000004200d0d7836 */ /* 0x000fe20000000000 */
[----:B------:R-:W-:Y:S01]  /*9b30*/  SHF.L.U32 R8, R9, 0x2, RZ ;  /* 0x0000000209087819 */ /* 0x000fe200000006ff */
[----:B------:R-:W-:Y:S01]  /*9b40*/  BSSY.RECONVERGENT B1, `(.L_x_951) ;  /* 0x000006d000017945 */ /* 0x000fe20003800200 */
[----:B------:R-:W-:Y:S02]  /*9b50*/  ISETP.GT.AND P1, PT, R10, 0x600, PT ;  /* 0x000006000a00780c */ /* 0x000fe40003f24270 */
[----:B------:R-:W-:Y:S02]  /*9b60*/  LEA R13, R20, R13, 0x18 ;  /* 0x0000000d140d7211 */ /* 0x000fe400078ec0ff */
[----:B------:R-:W-:Y:S02]  /*9b70*/  LEA R8, R7, -R8, 0x2 ;  /* 0x8000000807087211 */ /* 0x000fe400078e10ff */
[----:B------:R-:W-:-:S02]  /*9b80*/  PLOP3.LUT P0, PT, PT, PT, PT, 0x80, 0x8 ;  /* 0x000000000008781c */ /* 0x000fc40003f0f070 */
[----:B------:R-:W-:-:S05]  /*9b90*/  IADD3 R8, PT, PT, R8, 0x400, R13 ;  /* 0x0000040008087810 */ /* 0x000fca0007ffe00d */
[----:B------:R-:W-:Y:S06]  /*9ba0*/  @!P1 BRA `(.L_x_952) ;  /* 0x0000000400989947 */ /* 0x000fec0003800000 */
[----:B------:R-:W-:Y:S01]  /*9bb0*/  PLOP3.LUT P0, PT, PT, PT, PT, 0x8, 0x80 ;  /* 0x000000000080781c */ /* 0x000fe20003f0e170 */
[----:B------:R-:W-:-:S12]  /*9bc0*/  VIADD R36, R18, 0xfffffa00 ;  /* 0xfffffa0012247836 */ /* 0x000fd80000000000 */
.L_x_953:
        /* <DEDUP_REMOVED lines=13> */
[C---:B-1----:R-:W-:Y:S01]  /*9ca0*/  FADD.FTZ R10, -R38.reuse, R10 ;  /* 0x0000000a260a7221 */ /* 0x042fe20000010100 */
[----:B0-----:R-:W-:-:S02]  /*9cb0*/  FADD.FTZ R11, -R38, R11 ;  /* 0x0000000b260b7221 */ /* 0x001fc40000010100 */
[----:B------:R-:W0:Y:S01]  /*9cc0*/  LDS R30, [R8+0x1200] ;  /* 0x00120000081e7984 */ /* 0x000e220000000800 */
[----:B------:R-:W-:Y:S01]  /*9cd0*/  FMUL.FTZ R10, R10, 1.4426950216293334961 ;  /* 0x3fb8aa3b0a0a7820 */ /* 0x000fe20000410000 */
[C---:B--2---:R-:W-:Y:S01]  /*9ce0*/  FADD.FTZ R14, -R38.reuse, R13 ;  /* 0x0000000d260e7221 */ /* 0x044fe20000010100 */
[----:B------:R-:W-:Y:S01]  /*9cf0*/  FMUL.FTZ R13, R11, 1.4426950216293334961 ;  /* 0x3fb8aa3b0b0d7820 */ /* 0x000fe20000410000 */
[----:B------:R-:W1:Y:S01]  /*9d00*/  LDS R32, [R8+0x1400] ;  /* 0x0014000008207984 */ /* 0x000e620000000800 */
[----:B------:R2:W2:Y:S01]  /*9d10*/  MUFU.EX2 R11, R10 ;  /* 0x0000000a000b7308 */ /* 0x0004a20000000800 */
[----:B---3--:R-:W-:Y:S01]  /*9d20*/  FADD.FTZ R15, -R38, R15 ;  /* 0x0000000f260f7221 */ /* 0x008fe20000010100 */
[----:B------:R-:W-:Y:S01]  /*9d30*/  FMUL.FTZ R14, R14, 1.4426950216293334961 ;  /* 0x3fb8aa3b0e0e7820 */ /* 0x000fe20000410000 */
[----:B------:R-:W3:Y:S01]  /*9d40*/  LDS R33, [R8+0x1600] ;  /* 0x0016000008217984 */ /* 0x000ee20000000800 */
[----:B------:R-:W2:Y:S01]  /*9d50*/  MUFU.EX2 R13, R13 ;  /* 0x0000000d000d7308 */ /* 0x000ea20000000800 */
[C---:B----4-:R-:W-:Y:S01]  /*9d60*/  FADD.FTZ R20, -R38.reuse, R19 ;  /* 0x0000001326147221 */ /* 0x050fe20000010100 */
[----:B------:R-:W-:Y:S01]  /*9d70*/  FMUL.FTZ R19, R15, 1.4426950216293334961 ;  /* 0x3fb8aa3b0f137820 */ /* 0x000fe20000410000 */
[----:B------:R-:W4:Y:S01]  /*9d80*/  LDS R34, [R8+0x1800] ;  /* 0x0018000008227984 */ /* 0x000f220000000800 */
[----:B------:R-:W2:Y:S01]  /*9d90*/  MUFU.EX2 R15, R14 ;  /* 0x0000000e000f7308 */ /* 0x000ea20000000800 */
[----:B-----5:R-:W-:Y:S01]  /*9da0*/  FADD.FTZ R21, -R38, R21 ;  /* 0x0000001526157221 */ /* 0x020fe20000010100 */
[----:B------:R-:W-:Y:S01]  /*9db0*/  FMUL.FTZ R20, R20, 1.4426950216293334961 ;  /* 0x3fb8aa3b14147820 */ /* 0x000fe20000410000 */
[----:B------:R-:W5:Y:S01]  /*9dc0*/  LDS R35, [R8+0x1a00] ;  /* 0x001a000008237984 */ /* 0x000f620000000800 */
[----:B------:R-:W0:Y:S01]  /*9dd0*/  MUFU.EX2 R19, R19 ;  /* 0x0000001300137308 */ /* 0x000e220000000800 */
[----:B--2---:R-:W-:Y:S01]  /*9de0*/  FMUL.FTZ R10, R21, 1.4426950216293334961 ;  /* 0x3fb8aa3b150a7820 */ /* 0x004fe20000410000 */
[----:B------:R-:W-:Y:S01]  /*9df0*/  FADD.FTZ R12, R11, R12 ;  /* 0x0000000c0b0c7221 */ /* 0x000fe20000010000 */
[C---:B------:R-:W-:Y:S01]  /*9e00*/  FADD.FTZ R22, -R38.reuse, R22 ;  /* 0x0000001626167221 */ /* 0x040fe20000010100 */
[----:B------:R-:W2:Y:S01]  /*9e10*/  MUFU.EX2 R21, R20 ;  /* 0x0000001400157308 */ /* 0x000ea20000000800 */
[----:B------:R-:W-:Y:S01]  /*9e20*/  FADD.FTZ R24, -R38, R23 ;  /* 0x0000001726187221 */ /* 0x000fe20000010100 */
[----:B------:R-:W-:Y:S01]  /*9e30*/  FADD.FTZ R12, R12, R13 ;  /* 0x0000000d0c0c7221 */ /* 0x000fe20000010000 */
[----:B------:R-:W-:Y:S01]  /*9e40*/  FMUL.FTZ R22, R22, 1.4426950216293334961 ;  /* 0x3fb8aa3b16167820 */ /* 0x000fe20000410000 */
[----:B------:R-:W2:Y:S01]  /*9e50*/  MUFU.EX2 R23, R10 ;  /* 0x0000000a00177308 */ /* 0x000ea20000000800 */
[----:B------:R-:W-:Y:S01]  /*9e60*/  FADD.FTZ R26, -R38, R25 ;  /* 0x00000019261a7221 */ /* 0x000fe20000010100 */
[----:B------:R-:W-:Y:S01]  /*9e70*/  FADD.FTZ R12, R12, R15 ;  /* 0x0000000f0c0c7221 */ /* 0x000fe20000010000 */
[----:B------:R-:W-:Y:S01]  /*9e80*/  FMUL.FTZ R24, R24, 1.4426950216293334961 ;  /* 0x3fb8aa3b18187820 */ /* 0x000fe20000410000 */
[----:B------:R-:W1:Y:S01]  /*9e90*/  MUFU.EX2 R25, R22 ;  /* 0x0000001600197308 */ /* 0x000e620000000800 */
[----:B------:R-:W-:Y:S01]  /*9ea0*/  FADD.FTZ R14, -R38, R27 ;  /* 0x0000001b260e7221 */ /* 0x000fe20000010100 */
[----:B0-----:R-:W-:Y:S01]  /*9eb0*/  FADD.FTZ R12, R12, R19 ;  /* 0x000000130c0c7221 */ /* 0x001fe20000010000 */
[----:B------:R-:W-:Y:S01]  /*9ec0*/  FMUL.FTZ R26, R26, 1.4426950216293334961 ;  /* 0x3fb8aa3b1a1a7820 */ /* 0x000fe20000410000 */
[----:B------:R-:W0:Y:S01]  /*9ed0*/  MUFU.EX2 R27, R24 ;  /* 0x00000018001b7308 */ /* 0x000e220000000800 */
[----:B------:R-:W-:Y:S01]  /*9ee0*/  FADD.FTZ R28, -R38, R28 ;  /* 0x0000001c261c7221 */ /* 0x000fe20000010100 */
[----:B--2---:R-:W-:Y:S01]  /*9ef0*/  FADD.FTZ R12, R12, R21 ;  /* 0x000000150c0c7221 */ /* 0x004fe20000010000 */
[----:B------:R-:W-:Y:S01]  /*9f00*/  FMUL.FTZ R14, R14, 1.4426950216293334961 ;  /* 0x3fb8aa3b0e0e7820 */ /* 0x000fe20000410000 */
[----:B------:R-:W2:Y:S01]  /*9f10*/  MUFU.EX2 R29, R26 ;  /* 0x0000001a001d7308 */ /* 0x000ea20000000800 */
[----:B------:R-:W-:Y:S01]  /*9f20*/  FMUL.FTZ R28, R28, 1.4426950216293334961 ;  /* 0x3fb8aa3b1c1c7820 */ /* 0x000fe20000410000 */
[----:B------:R-:W-:Y:S01]  /*9f30*/  FADD.FTZ R12, R12, R23 ;  /* 0x000000170c0c7221 */ /* 0x000fe20000010000 */
[----:B------:R-:W-:Y:S01]  /*9f40*/  FADD.FTZ R30, -R38, R30 ;  /* 0x0000001e261e7221 */ /* 0x000fe20000010100 */
[----:B------:R-:W4:Y:S01]  /*9f50*/  MUFU.EX2 R31, R14 ;  /* 0x0000000e001f7308 */ /* 0x000f220000000800 */
[----:B------:R2:W-:Y:S01]  /*9f60*/  STS [R8+-0x400], R11 ;  /* 0xfffc000b08007388 */ /* 0x0005e20000000800 */
[----:B-1----:R-:W-:Y:S01]  /*9f70*/  FADD.FTZ R12, R12, R25 ;  /* 0x000000190c0c7221 */ /* 0x002fe20000010000 */
[----:B------:R-:W-:Y:S01]  /*9f80*/  FADD.FTZ R32, -R38, R32 ;  /* 0x0000002026207221 */ /* 0x000fe20000010100 */
[----:B------:R-:W-:Y:S01]  /*9f90*/  FMUL.FTZ R30, R30, 1.4426950216293334961 ;  /* 0x3fb8aa3b1e1e7820 */ /* 0x000fe20000410000 */
[----:B------:R1:W-:Y:S01]  /*9fa0*/  STS [R8+-0x200], R13 ;  /* 0xfffe000d08007388 */ /* 0x0003e20000000800 */
[----:B0-----:R-:W-:Y:S01]  /*9fb0*/  FADD.FTZ R12, R12, R27 ;  /* 0x0000001b0c0c7221 */ /* 0x001fe20000010000 */
[----:B---3--:R-:W-:Y:S01]  /*9fc0*/  FADD.FTZ R33, -R38, R33 ;  /* 0x0000002126217221 */ /* 0x008fe20000010100 */
[----:B------:R-:W-:Y:S01]  /*9fd0*/  FMUL.FTZ R32, R32, 1.4426950216293334961 ;  /* 0x3fb8aa3b20207820 */ /* 0x000fe20000410000 */
[----:B------:R-:W-:Y:S01]  /*9fe0*/  STS [R8], R15 ;  /* 0x0000000f08007388 */ /* 0x000fe20000000800 */
[----:B--2---:R-:W-:Y:S01]  /*9ff0*/  FADD.FTZ R12, R12, R29 ;  /* 0x0000001d0c0c7221 */ /* 0x004fe20000010000 */
[----:B------:R-:W0:Y:S01]  /*a000*/  MUFU.EX2 R11, R28 ;  /* 0x0000001c000b7308 */ /* 0x000e220000000800 */
[----:B------:R-:W-:Y:S01]  /*a010*/  FMUL.FTZ R10, R33, 1.4426950216293334961 ;  /* 0x3fb8aa3b210a7820 */ /* 0x000fe20000410000 */
[----:B----4-:R-:W-:Y:S01]  /*a020*/  FADD.FTZ R34, -R38, R34 ;  /* 0x0000002226227221 */ /* 0x010fe20000010100 */
[----:B------:R-:W-:Y:S01]  /*a030*/  FADD.FTZ R12, R12, R31 ;  /* 0x0000001f0c0c7221 */ /* 0x000fe20000010000 */
[----:B-1----:R-:W1:Y:S01]  /*a040*/  MUFU.EX2 R13, R30 ;  /* 0x0000001e000d7308 */ /* 0x002e620000000800 */
[----:B-----5:R-:W-:Y:S01]  /*a050*/  FADD.FTZ R14, -R38, R35 ;  /* 0x00000023260e7221 */ /* 0x020fe20000010100 */
[----:B------:R-:W-:Y:S01]  /*a060*/  FMUL.FTZ R34, R34, 1.4426950216293334961 ;  /* 0x3fb8aa3b22227820 */ /* 0x000fe20000410000 */
[----:B------:R-:W-:Y:S01]  /*a070*/  STS [R8+0x200], R19 ;  /* 0x0002001308007388 */ /* 0x000fe20000000800 */
[----:B------:R-:W2:Y:S01]  /*a080*/  MUFU.EX2 R33, R32 ;  /* 0x0000002000217308 */ /* 0x000ea20000000800 */
[----:B------:R-:W-:-:S02]  /*a090*/  FMUL.FTZ R14, R14, 1.4426950216293334961 ;  /* 0x3fb8aa3b0e0e7820 */ /* 0x000fc40000410000 */
[----:B------:R-:W-:Y:S01]  /*a0a0*/  STS [R8+0x400], R21 ;  /* 0x0004001508007388 */ /* 0x000fe20000000800 */
[----:B------:R-:W3:Y:S01]  /*a0b0*/  MUFU.EX2 R35, R10 ;  /* 0x0000000a00237308 */ /* 0x000ee20000000800 */
[----:B0-----:R-:W-:Y:S02]  /*a0c0*/  FADD.FTZ R12, R12, R11 ;  /* 0x0000000b0c0c7221 */ /* 0x001fe40000010000 */
[----:B------:R-:W-:Y:S01]  /*a0d0*/  STS [R8+0x600], R23 ;  /* 0x0006001708007388 */ /* 0x000fe20000000800 */
[----:B------:R-:W0:Y:S01]  /*a0e0*/  MUFU.EX2 R37, R34 ;  /* 0x0000002200257308 */ /* 0x000e220000000800 */
[----:B-1----:R-:W-:Y:S02]  /*a0f0*/  FADD.FTZ R12, R12, R13 ;  /* 0x0000000d0c0c7221 */ /* 0x002fe40000010000 */
[----:B------:R-:W-:Y:S01]  /*a100*/  STS [R8+0x800], R25 ;  /* 0x0008001908007388 */ /* 0x000fe20000000800 */
[----:B------:R-:W1:Y:S01]  /*a110*/  MUFU.EX2 R39, R14 ;  /* 0x0000000e00277308 */ /* 0x000e620000000800 */
[----:B--2---:R-:W-:-:S02]  /*a120*/  FADD.FTZ R12, R12, R33 ;  /* 0x000000210c0c7221 */ /* 0x004fc40000010000 */
[----:B------:R-:W-:Y:S02]  /*a130*/  STS [R8+0xa00], R27 ;  /* 0x000a001b08007388 */ /* 0x000fe40000000800 */
[----:B---3--:R-:W-:Y:S02]  /*a140*/  FADD.FTZ R12, R12, R35 ;  /* 0x000000230c0c7221 */ /* 0x008fe40000010000 */
[----:B------:R-:W-:Y:S02]  /*a150*/  STS [R8+0xc00], R29 ;  /* 0x000c001d08007388 */ /* 0x000fe40000000800 */
[----:B0-----:R-:W-:Y:S02]  /*a160*/  FADD.FTZ R12, R12, R37 ;  /* 0x000000250c0c7221 */ /* 0x001fe40000010000 */
[----:B------:R-:W-:Y:S02]  /*a170*/  STS [R8+0xe00], R31 ;  /* 0x000e001f08007388 */ /* 0x000fe40000000800 */
[----:B-1----:R-:W-:-:S02]  /*a180*/  FADD.FTZ R12, R12, R39 ;  /* 0x000000270c0c7221 */ /* 0x002fc40000010000 */
        /* <DEDUP_REMOVED lines=8> */
.L_x_952:
[----:B------:R-:W-:Y:S05]  /*a210*/  BSYNC.RECONVERGENT B1 ;  /* 0x0000000000017941 */ /* 0x000fea0003800200 */
.L_x_951:
[----:B------:R-:W-:Y:S01]  /*a220*/  IMAD.IADD R10, R18, 0x1, -R7 ;  /* 0x00000001120a7824 */ /* 0x000fe200078e0a07 */
[----:B------:R-:W-:Y:S04]  /*a230*/  BSSY.RECONVERGENT B1, `(.L_x_954) ;  /* 0x0000036000017945 */ /* 0x000fe80003800200 */
        /* <DEDUP_REMOVED lines=15> */
[C---:B--2---:R-:W-:Y:S01]  /*a330*/  FADD.FTZ R14, -R38.reuse, R13 ;  /* 0x0000000d260e7221 */ /* 0x044fe20000010100 */
[----:B------:R-:W-:Y:S02]  /*a340*/  FMUL.FTZ R13, R11, 1.4426950216293334961 ;  /* 0x3fb8aa3b0b0d7820 */ /* 0x000fe40000410000 */
[----:B------:R0:W1:Y:S01]  /*a350*/  MUFU.EX2 R11, R10 ;  /* 0x0000000a000b7308 */ /* 0x0000620000000800 */
[----:B---3--:R-:W-:Y:S01]  /*a360*/  FADD.FTZ R15, -R38, R15 ;  /* 0x0000000f260f7221 */ /* 0x008fe20000010100 */
[----:B------:R-:W-:Y:S02]  /*a370*/  FMUL.FTZ R14, R14, 1.4426950216293334961 ;  /* 0x3fb8aa3b0e0e7820 */ /* 0x000fe40000410000 */
[----:B------:R-:W2:Y:S01]  /*a380*/  MUFU.EX2 R13, R13 ;  /* 0x0000000d000d7308 */ /* 0x000ea20000000800 */
[----:B----4-:R-:W-:Y:S01]  /*a390*/  FADD.FTZ R20, -R38, R19 ;  /* 0x0000001326147221 */ /* 0x010fe20000010100 */
[----:B------:R-:W-:-:S02]  /*a3a0*/  FMUL.FTZ R19, R15, 1.4426950216293334961 ;  /* 0x3fb8aa3b0f137820 */ /* 0x000fc40000410000 */
[----:B------:R-:W3:Y:S01]  /*a3b0*/  MUFU.EX2 R15, R14 ;  /* 0x0000000e000f7308 */ /* 0x000ee20000000800 */
[----:B-----5:R-:W-:Y:S01]  /*a3c0*/  FADD.FTZ R21, -R38, R21 ;  /* 0x0000001526157221 */ /* 0x020fe20000010100 */
[----:B------:R-:W-:Y:S02]  /*a3d0*/  FMUL.FTZ R20, R20, 1.4426950216293334961 ;  /* 0x3fb8aa3b14147820 */ /* 0x000fe40000410000 */
[----:B------:R-:W4:Y:S01]  /*a3e0*/  MUFU.EX2 R19, R19 ;  /* 0x0000001300137308 */ /* 0x000f220000000800 */
[----:B0-----:R-:W-:Y:S01]  /*a3f0*/  FMUL.FTZ R10, R21, 1.4426950216293334961 ;  /* 0x3fb8aa3b150a7820 */ /* 0x001fe20000410000 */
[----:B-1----:R-:W-:Y:S01]  /*a400*/  FADD.FTZ R12, R12, R11 ;  /* 0x0000000b0c0c7221 */ /* 0x002fe20000010000 */
[C---:B------:R-:W-:Y:S01]  /*a410*/  FADD.FTZ R22, -R38.reuse, R22 ;  /* 0x0000001626167221 */ /* 0x040fe20000010100 */
[----:B------:R-:W0:Y:S01]  /*a420*/  MUFU.EX2 R21, R20 ;  /* 0x0000001400157308 */ /* 0x000e220000000800 */
[----:B------:R-:W-:Y:S01]  /*a430*/  FADD.FTZ R24, -R38, R23 ;  /* 0x0000001726187221 */ /* 0x000fe20000010100 */
[----:B--2---:R-:W-:Y:S01]  /*a440*/  FADD.FTZ R12, R12, R13 ;  /* 0x0000000d0c0c7221 */ /* 0x004fe20000010000 */
[----:B------:R-:W-:Y:S01]  /*a450*/  FMUL.FTZ R22, R22, 1.4426950216293334961 ;  /* 0x3fb8aa3b16167820 */ /* 0x000fe20000410000 */
[----:B------:R-:W1:Y:S01]  /*a460*/  MUFU.EX2 R23, R10 ;  /* 0x0000000a00177308 */ /* 0x000e620000000800 */
[----:B------:R-:W-:Y:S01]  /*a470*/  FMUL.FTZ R24, R24, 1.4426950216293334961 ;  /* 0x3fb8aa3b18187820 */ /* 0x000fe20000410000 */
[----:B---3--:R-:W-:Y:S01]  /*a480*/  FADD.FTZ R12, R12, R15 ;  /* 0x0000000f0c0c7221 */ /* 0x008fe20000010000 */
[----:B------:R-:W-:Y:S01]  /*a490*/  STS [R8+-0x400], R11 ;  /* 0xfffc000b08007388 */ /* 0x000fe20000000800 */
[----:B------:R-:W2:Y:S02]  /*a4a0*/  MUFU.EX2 R25, R22 ;  /* 0x0000001600197308 */ /* 0x000ea40000000800 */
[----:B----4-:R-:W-:Y:S01]  /*a4b0*/  FADD.FTZ R12, R12, R19 ;  /* 0x000000130c0c7221 */ /* 0x010fe20000010000 */
[----:B------:R-:W-:Y:S01]  /*a4c0*/  STS [R8+-0x200], R13 ;  /* 0xfffe000d08007388 */ /* 0x000fe20000000800 */
[----:B------:R-:W3:Y:S02]  /*a4d0*/  MUFU.EX2 R27, R24 ;  /* 0x00000018001b7308 */ /* 0x000ee40000000800 */
[----:B0-----:R-:W-:Y:S01]  /*a4e0*/  FADD.FTZ R12, R12, R21 ;  /* 0x000000150c0c7221 */ /* 0x001fe20000010000 */
[----:B------:R-:W-:Y:S03]  /*a4f0*/  STS [R8], R15 ;  /* 0x0000000f08007388 */ /* 0x000fe60000000800 */
[----:B-1----:R-:W-:Y:S01]  /*a500*/  FADD.FTZ R12, R12, R23 ;  /* 0x000000170c0c7221 */ /* 0x002fe20000010000 */
[----:B------:R-:W-:Y:S03]  /*a510*/  STS [R8+0x200], R19 ;  /* 0x0002001308007388 */ /* 0x000fe60000000800 */
[----:B--2---:R-:W-:Y:S01]  /*a520*/  FADD.FTZ R12, R12, R25 ;  /* 0x000000190c0c7221 */ /* 0x004fe20000010000 */
[----:B------:R-:W-:Y:S03]  /*a530*/  STS [R8+0x400], R21 ;  /* 0x0004001508007388 */ /* 0x000fe60000000800 */
[----:B---3--:R-:W-:Y:S01]  /*a540*/  FADD.FTZ R12, R12, R27 ;  /* 0x0000001b0c0c7221 */ /* 0x008fe20000010000 */
[----:B------:R-:W-:Y:S04]  /*a550*/  STS [R8+0x600], R23 ;  /* 0x0006001708007388 */ /* 0x000fe80000000800 */
[----:B------:R-:W-:Y:S04]  /*a560*/  STS [R8+0x800], R25 ;  /* 0x0008001908007388 */ /* 0x000fe80000000800 */
[----:B------:R0:W-:Y:S02]  /*a570*/  STS [R8+0xa00], R27 ;  /* 0x000a001b08007388 */ /* 0x0001e40000000800 */
[----:B0-----:R-:W-:-:S07]  /*a580*/  IADD3 R8, PT, PT, R8, 0x1000, RZ ;  /* 0x0000100008087810 */ /* 0x001fce0007ffe0ff */
.L_x_955:
[----:B------:R-:W-:Y:S05]  /*a590*/  BSYNC.RECONVERGENT B1 ;  /* 0x0000000000017941 */ /* 0x000fea0003800200 */
.L_x_954:
[----:B------:R-:W-:-:S13]  /*a5a0*/  ISETP.LT.OR P0, PT, R7, R18, P0 ;  /* 0x000000120700720c */ /* 0x000fda0000701670 */
[----:B------:R-:W-:Y:S05]  /*a5b0*/  @!P0 BRA `(.L_x_946) ;  /* 0x0000000400e08947 */ /* 0x000fea0003800000 */
[----:B------:R-:W1:Y:S04]  /*a5c0*/  LDS R7, [R8+-0x400] ;  /* 0xfffc000008077984 */ /* 0x000e680000000800 */
[----:B------:R-:W0:Y:S04]  /*a5d0*/  LDS R11, [R8] ;  /* 0x00000000080b7984 */ /* 0x000e280000000800 */
[----:B------:R-:W2:Y:S04]  /*a5e0*/  LDS R10, [R8+-0x200] ;  /* 0xfffe0000080a7984 */ /* 0x000ea80000000800 */
[----:B------:R-:W3:Y:S01]  /*a5f0*/  LDS R13, [R8+0x200] ;  /* 0x00020000080d7984 */ /* 0x000ee20000000800 */
[C---:B-1----:R-:W-:Y:S01]  /*a600*/  FADD.FTZ R7, -R38.reuse, R7 ;  /* 0x0000000726077221 */ /* 0x042fe20000010100 */
[----:B0-----:R-:W-:-:S03]  /*a610*/  FADD.FTZ R11, -R38, R11 ;  /* 0x0000000b260b7221 */ /* 0x001fc60000010100 */
[----:B------:R-:W-:Y:S01]  /*a620*/  FMUL.FTZ R7, R7, 1.4426950216293334961 ;  /* 0x3fb8aa3b07077820 */ /* 0x000fe20000410000 */
[----:B--2---:R-:W-:-:S05]  /*a630*/  FADD.FTZ R10, -R38, R10 ;  /* 0x0000000a260a7221 */ /* 0x004fca0000010100 */
[----:B------:R-:W0:Y:S01]  /*a640*/  MUFU.EX2 R7, R7 ;  /* 0x0000000700077308 */ /* 0x000e220000000800 */
[----:B---3--:R-:W-:Y:S01]  /*a650*/  FADD.FTZ R14, -R38, R13 ;  /* 0x0000000d260e7221 */ /* 0x008fe20000010100 */
[----:B------:R-:W-:Y:S01]  /*a660*/  FMUL.FTZ R13, R11, 1.4426950216293334961 ;  /* 0x3fb8aa3b0b0d7820 */ /* 0x000fe20000410000 */
[----:B------:R-:W-:Y:S02]  /*a670*/  FMUL.FTZ R10, R10, 1.4426950216293334961 ;  /* 0x3fb8aa3b0a0a7820 */ /* 0x000fe40000410000 */
[----:B------:R-:W-:Y:S02]  /*a680*/  FMUL.FTZ R14, R14, 1.4426950216293334961 ;  /* 0x3fb8aa3b0e0e7820 */ /* 0x000fe40000410000 */
[----:B------:R-:W1:Y:S04]  /*a690*/  MUFU.EX2 R11, R10 ;  /* 0x0000000a000b7308 */ /* 0x000e680000000800 */
[----:B------:R-:W2:Y:S01]  /*a6a0*/  MUFU.EX2 R13, R13 ;  /* 0x0000000d000d7308 */ /* 0x000ea20000000800 */
[----:B0-----:R0:W-:Y:S03]  /*a6b0*/  STS [R8+-0x400], R7 ;  /* 0xfffc000708007388 */ /* 0x0011e60000000800 */
[----:B------:R-:W3:Y:S01]  /*a6c0*/  MUFU.EX2 R15, R14 ;  /* 0x0000000e000f7308 */ /* 0x000ee20000000800 */
[----:B------:R-:W-:Y:S01]  /*a6d0*/  FADD.FTZ R12, R12, R7 ;  /* 0x000000070c0c7221 */ /* 0x000fe20000010000 */
[----:B-1----:R0:W-:Y:S03]  /*a6e0*/  STS [R8+-0x200], R11 ;  /* 0xfffe000b08007388 */ /* 0x0021e60000000800 */
[----:B------:R-:W-:Y:S01]  /*a6f0*/  FADD.FTZ R12, R12, R11 ;  /* 0x0000000b0c0c7221 */ /* 0x000fe20000010000 */
[----:B--2---:R0:W-:Y:S03]  /*a700*/  STS [R8], R13 ;  /* 0x0000000d08007388 */ /* 0x0041e60000000800 */
[----:B------:R-:W-:Y:S01]  /*a710*/  FADD.FTZ R12, R12, R13 ;  /* 0x0000000d0c0c7221 */ /* 0x000fe20000010000 */
[----:B---3--:R0:W-:Y:S03]  /*a720*/  STS [R8+0x200], R15 ;  /* 0x0002000f08007388 */ /* 0x0081e60000000800 */
[----:B------:R-:W-:Y:S01]  /*a730*/  FADD.FTZ R12, R12, R15 ;  /* 0x0000000f0c0c7221 */ /* 0x000fe20000010000 */
[----:B------:R-:W-:Y:S06]  /*a740*/  BRA `(.L_x_946) ;  /* 0x00000004007c7947 */ /* 0x000fec0003800000 */
.L_x_947:
[----:B------:R-:W0:Y:S01]  /*a750*/  S2UR UR4, SR_CTAID.Y ;  /* 0x00000000000479c3 */ /* 0x000e220000002600 */
[----:B------:R-:W-:Y:S01]  /*a760*/  VIADDMNMX R8, R3, 0x80, R18, !PT ;  /* 0x0000008003087846 */ /* 0x000fe20007800112 */
[----:B------:R-:W-:Y:S01]  /*a770*/  BSSY.RECONVERGENT B1, `(.L_x_956) ;  /* 0x0000025000017945 */ /* 0x000fe20003800200 */
[----:B------:R-:W-:-:S04]  /*a780*/  LOP3.LUT R12, RZ, R4, RZ, 0x33, !PT ;  /* 0x00000004ff0c7212 */ /* 0x000fc800078e33ff */
[----:B------:R-:W-:-:S04]  /*a790*/  IADD3 R8, PT, PT, -R9, R8, R12 ;  /* 0x0000000809087210 */ /* 0x000fc80007ffe10c */
[C---:B------:R-:W-:Y:S02]  /*a7a0*/  LOP3.LUT R12, R8.reuse, 0x180, RZ, 0xc0, !PT ;  /* 0x00000180080c7812 */ /* 0x040fe400078ec0ff */
[----:B------:R-:W-:Y:S02]  /*a7b0*/  ISETP.GE.U32.AND P0, PT, R8, 0x180, PT ;  /* 0x000001800800780c */ /* 0x000fe40003f06070 */
[----:B------:R-:W-:Y:S01]  /*a7c0*/  ISETP.NE.AND P1, PT, R12, 0x180, PT ;  /* 0x000001800c00780c */ /* 0x000fe20003f25270 */
[----:B------:R-:W-:Y:S02]  /*a7d0*/  IMAD.MOV.U32 R12, RZ, RZ, RZ ;  /* 0x000000ffff0c7224 */ /* 0x000fe400078e00ff */
[----:B0-----:R-:W-:Y:S01]  /*a7e0*/  IMAD R22, R7, UR4, RZ ;  /* 0x0000000407167c24 */ /* 0x001fe2000f8e02ff */
[----:B------:R-:W-:-:S04]  /*a7f0*/  MOV R7, R3 ;  /* 0x0000000300077202 */ /* 0x000fc80000000f00 */
[----:B------:R-:W-:-:S05]  /*a800*/  SHF.R.S32.HI R24, RZ, 0x1f, R22 ;  /* 0x0000001fff187819 */ /* 0x000fca0000011416 */
[----:B------:R-:W-:Y:S05]  /*a810*/  @!P1 BRA `(.L_x_957) ;  /* 0x0000000000689947 */ /* 0x000fea0003800000 */
[----:B------:R-:W-:Y:S01]  /*a820*/  LEA.HI R7, R8, 0x1, RZ, 0x19 ;  /* 0x0000000108077811 */ /* 0x000fe200078fc8ff */
[----:B------:R-:W-:Y:S01]  /*a830*/  IMAD.MOV.U32 R12, RZ, RZ, RZ ;  /* 0x000000ffff0c7224 */ /* 0x000fe200078e00ff */
[----:B------:R-:W-:Y:S02]  /*a840*/  IADD3 R13, PT, PT, R13, 0x420, RZ ;  /* 0x000004200d0d7810 */ /* 0x000fe40007ffe0ff */
[----:B------:R-:W-:Y:S02]  /*a850*/  LOP3.LUT R8, R7, 0x3, RZ, 0xc0, !PT ;  /* 0x0000000307087812 */ /* 0x000fe400078ec0ff */
[----:B------:R-:W-:Y:S02]  /*a860*/  IADD3 R10, P1, P2, R22, R10, R3 ;  /* 0x0000000a160a7210 */ /* 0x000fe40007a3e003 */
[----:B------:R-:W-:Y:S01]  /*a870*/  LEA R13, R20, R13, 0x18 ;  /* 0x0000000d140d7211 */ /* 0x000fe200078ec0ff */
[----:B------:R-:W-:Y:S01]  /*a880*/  IMAD.MOV R8, RZ, RZ, -R8 ;  /* 0x000000ffff087224 */ /* 0x000fe200078e0a08 */
[----:B------:R-:W-:-:S02]  /*a890*/  IADD3.X R11, PT, PT, R24, R11, RZ, P1, P2 ;  /* 0x0000000b180b7210 */ /* 0x000fc40000fe44ff */
[----:B------:R-:W-:Y:S02]  /*a8a0*/  MOV R7, R3 ;  /* 0x0000000300077202 */ /* 0x000fe40000000f00 */
[----:B------:R-:W-:-:S07]  /*a8b0*/  LEA R13, R4, R13, 0x2 ;  /* 0x0000000d040d7211 */ /* 0x000fce00078e10ff */
.L_x_958:
[----:B------:R0:W2:Y:S01]  /*a8c0*/  LDG.E.U8 R14, desc[UR36][R10.64] ;  /* 0x000000240a0e7981 */ /* 0x0000a2000c1e1100 */
[----:B------:R-:W-:Y:S01]  /*a8d0*/  IADD3 R8, PT, PT, R8, 0x1, RZ ;  /* 0x0000000108087810 */ /* 0x000fe20007ffe0ff */
[----:B------:R-:W-:Y:S01]  /*a8e0*/  VIADD R7, R7, 0x80 ;  /* 0x0000008007077836 */ /* 0x000fe20000000000 */
[----:B0-----:R-:W-:-:S04]  /*a8f0*/  IADD3 R10, P2, PT, R10, 0x80, RZ ;  /* 0x000000800a0a7810 */ /* 0x001fc80007f5e0ff */
[----:B------:R-:W-:Y:S02]  /*a900*/  IADD3.X R11, PT, PT, RZ, R11, RZ, P2, !PT ;  /* 0x0000000bff0b7210 */ /* 0x000fe400017fe4ff */
        /* <DEDUP_REMOVED lines=11> */
.L_x_957:
[----:B------:R-:W-:Y:S05]  /*a9c0*/  BSYNC.RECONVERGENT B1 ;  /* 0x0000000000017941 */ /* 0x000fea0003800200 */
.L_x_956:
[----:B------:R-:W-:Y:S05]  /*a9d0*/  @!P0 BRA `(.L_x_946) ;  /* 0x0000000000d88947 */ /* 0x000fea0003800000 */
[----:B------:R-:W0:Y:S01]  /*a9e0*/  S2R R14, SR_CgaCtaId ;  /* 0x00000000000e7919 */ /* 0x000e220000008800 */
[----:B------:R-:W2:Y:S01]  /*a9f0*/  LDCU.64 UR4, c[0x0][0x420] ;  /* 0x00008400ff0477ac */ /* 0x000ea20008000a00 */
[----:B------:R-:W-:Y:S01]  /*aa00*/  MOV R11, 0x400 ;  /* 0x00000400000b7802 */ /* 0x000fe20000000f00 */
[----:B------:R-:W-:-:S03]  /*aa10*/  IMAD.SHL.U32 R8, R9, 0x4, RZ ;  /* 0x0000000409087824 */ /* 0x000fc600078e00ff */
[----:B------:R-:W-:Y:S02]  /*aa20*/  IADD3 R11, PT, PT, R11, 0x420, RZ ;  /* 0x000004200b0b7810 */ /* 0x000fe40007ffe0ff */
[----:B------:R-:W-:Y:S02]  /*aa30*/  LEA R8, R7, -R8, 0x2 ;  /* 0x8000000807087211 */ /* 0x000fe400078e10ff */
[----:B--2---:R-:W-:-:S04]  /*aa40*/  IADD3 R10, P0, P1, R22, UR4, R7 ;  /* 0x00000004160a7c10 */ /* 0x004fc8000f91e007 */
[----:B------:R-:W-:Y:S02]  /*aa50*/  IADD3 R10, P2, PT, R10, 0x100, RZ ;  /* 0x000001000a0a7810 */ /* 0x000fe40007f5e0ff */
[----:B0-----:R-:W-:Y:S02]  /*aa60*/  LEA R13, R14, R11, 0x18 ;  /* 0x0000000b0e0d7211 */ /* 0x001fe400078ec0ff */
[----:B------:R-:W-:Y:S02]  /*aa70*/  IADD3.X R11, PT, PT, R24, UR5, RZ, P0, P1 ;  /* 0x00000005180b7c10 */ /* 0x000fe400087e24ff */
[----:B------:R-:W-:-:S03]  /*aa80*/  IADD3 R8, PT, PT, R8, 0x400, R13 ;  /* 0x0000040008087810 */ /* 0x000fc60007ffe00d */
[----:B------:R-:W-:-:S07]  /*aa90*/  IMAD.X R11, RZ, RZ, R11, P2 ;  /* 0x000000ffff0b7224 */ /* 0x000fce00010e060b */
.L_x_959:
[----:B------:R-:W2:Y:S04]  /*aaa0*/  LDG.E.U8 R19, desc[UR36][R10.64+-0x100] ;  /* 0xffff00240a137981 */ /* 0x000ea8000c1e1100 */
[----:B------:R-:W3:Y:S04]  /*aab0*/  LDG.E.U8 R13, desc[UR36][R10.64+-0x80] ;  /* 0xffff80240a0d7981 */ /* 0x000ee8000c1e1100 */
[----:B------:R-:W4:Y:S04]  /*aac0*/  LDG.E.U8 R14, desc[UR36][R10.64] ;  /* 0x000000240a0e7981 */ /* 0x000f28000c1e1100 */
[----:B------:R-:W5:Y:S01]  /*aad0*/  LDG.E.U8 R15, desc[UR36][R10.64+0x80] ;  /* 0x000080240a0f7981 */ /* 0x000f62000c1e1100 */
[----:B------:R-:W-:Y:S01]  /*aae0*/  IMAD.MOV.U32 R21, RZ, RZ, RZ ;  /* 0x000000ffff157224 */ /* 0x000fe200078e00ff */
[----:B------:R-:W-:-:S02]  /*aaf0*/  MOV R23, RZ ;  /* 0x000000ff00177202 */ /* 0x000fc40000000f00 */
[----:B------:R-:W-:Y:S02]  /*ab00*/  IADD3 R7, PT, PT, R7, 0x200, RZ ;  /* 0x0000020007077810 */ /* 0x000fe40007ffe0ff */
[----:B--2---:R-:W-:Y:S02]  /*ab10*/  ISETP.NE.AND P0, PT, R19, RZ, PT ;  /* 0x000000ff1300720c */ /* 0x004fe40003f05270 */
        /* <DEDUP_REMOVED lines=8> */
[----:B------:R-:W-:-:S03]  /*aba0*/  MOV R13, RZ ;  /* 0x000000ff000d7202 */ /* 0x000fc60000000f00 */
[----:B------:R-:W-:Y:S01]  /*abb0*/  @!P0 FMUL.FTZ R14, R14, 1.4426950216293334961 ;  /* 0x3fb8aa3b0e0e8820 */ /* 0x000fe20000410000 */
[C---:B0-----:R-:W-:Y:S01]  /*abc0*/  @!P1 FADD.FTZ R19, -R38.reuse, R15 ;  /* 0x0000000f26139221 */ /* 0x041fe20000010100 */
[----:B------:R-:W-:Y:S02]  /*abd0*/  HFMA2 R15, -RZ, RZ, 0, 0 ;  /* 0x00000000ff0f7431 */ /* 0x000fe400000001ff */
[----:B------:R-:W0:Y:S01]  /*abe0*/  @!P0 MUFU.EX2 R13, R14 ;  /* 0x0000000e000d8308 */ /* 0x000e220000000800 */
[----:B------:R-:W-:Y:S01]  /*abf0*/  @!P1 FMUL.FTZ R19, R19, 1.4426950216293334961 ;  /* 0x3fb8aa3b13139820 */ /* 0x000fe20000410000 */
[C---:B--2---:R-:W-:Y:S01]  /*ac00*/  @!P2 FADD.FTZ R20, -R38.reuse, R20 ;  /* 0x000000142614a221 */ /* 0x044fe20000010100 */
[----:B------:R-:W-:Y:S01]  /*ac10*/  ISETP.GE.AND P0, PT, R7, R18, PT ;  /* 0x000000120700720c */ /* 0x000fe20003f06270 */
[----:B---3--:R-:W-:Y:S01]  /*ac20*/  @!P3 FADD.FTZ R22, -R38, R22 ;  /* 0x000000162616b221 */ /* 0x008fe20000010100 */
[----:B------:R-:W1:Y:S01]  /*ac30*/  @!P1 MUFU.EX2 R15, R19 ;  /* 0x00000013000f9308 */ /* 0x000e620000000800 */
[----:B------:R-:W-:Y:S01]  /*ac40*/  @!P2 FMUL.FTZ R20, R20, 1.4426950216293334961 ;  /* 0x3fb8aa3b1414a820 */ /* 0x000fe20000410000 */
[----:B------:R-:W-:Y:S01]  /*ac50*/  IADD3 R10, P1, PT, R10, 0x200, RZ ;  /* 0x000002000a0a7810 */ /* 0x000fe20007f3e0ff */
[----:B------:R-:W-:-:S02]  /*ac60*/  @!P3 FMUL.FTZ R22, R22, 1.4426950216293334961 ;  /* 0x3fb8aa3b1616b820 */ /* 0x000fc40000410000 */
[----:B------:R-:W2:Y:S02]  /*ac70*/  @!P2 MUFU.EX2 R21, R20 ;  /* 0x000000140015a308 */ /* 0x000ea40000000800 */
[----:B------:R-:W-:Y:S02]  /*ac80*/  IMAD.X R11, RZ, RZ, R11, P1 ;  /* 0x000000ffff0b7224 */ /* 0x000fe400008e060b */
[----:B------:R-:W3:Y:S01]  /*ac90*/  @!P3 MUFU.EX2 R23, R22 ;  /* 0x000000160017b308 */ /* 0x000ee20000000800 */
[----:B0-----:R-:W-:Y:S01]  /*aca0*/  FADD.FTZ R12, R13, R12 ;  /* 0x0000000c0d0c7221 */ /* 0x001fe20000010000 */
[----:B------:R-:W-:Y:S03]  /*acb0*/  STS [R8+-0x400], R13 ;  /* 0xfffc000d08007388 */ /* 0x000fe60000000800 */
[----:B-1----:R-:W-:Y:S01]  /*acc0*/  FADD.FTZ R12, R12, R15 ;  /* 0x0000000f0c0c7221 */ /* 0x002fe20000010000 */
[----:B------:R-:W-:Y:S03]  /*acd0*/  STS [R8+-0x200], R15 ;  /* 0xfffe000f08007388 */ /* 0x000fe60000000800 */
[----:B--2---:R-:W-:Y:S01]  /*ace0*/  FADD.FTZ R12, R12, R21 ;  /* 0x000000150c0c7221 */ /* 0x004fe20000010000 */
[----:B------:R-:W-:Y:S03]  /*acf0*/  STS [R8], R21 ;  /* 0x0000001508007388 */ /* 0x000fe60000000800 */
[----:B---3--:R-:W-:Y:S01]  /*ad00*/  FADD.FTZ R12, R12, R23 ;  /* 0x000000170c0c7221 */ /* 0x008fe20000010000 */
[----:B------:R0:W-:Y:S02]  /*ad10*/  STS [R8+0x200], R23 ;  /* 0x0002001708007388 */ /* 0x0001e40000000800 */
[----:B0-----:R-:W-:Y:S01]  /*ad20*/  IADD3 R8, PT, PT, R8, 0x800, RZ ;  /* 0x0000080008087810 */ /* 0x001fe20007ffe0ff */
[----:B------:R-:W-:Y:S06]  /*ad30*/  @!P0 BRA `(.L_x_959) ;  /* 0xfffffffc00588947 */ /* 0x000fec000383ffff */
.L_x_946:
[----:B------:R-:W-:Y:S05]  /*ad40*/  BSYNC.RECONVERGENT B0 ;  /* 0x0000000000007941 */ /* 0x000fea0003800200 */
.L_x_945:
[----:B0-----:R-:W0:Y:S01]  /*ad50*/  SHFL.BFLY PT, R7, R12, 0x10, 0x1f ;  /* 0x0e001f000c077f89 */ /* 0x001e2200000e0000 */
[C---:B------:R-:W-:Y:S01]  /*ad60*/  ISETP.NE.AND P0, PT, R0.reuse, RZ, PT ;  /* 0x000000ff0000720c */ /* 0x040fe20003f05270 */
[----:B------:R-:W2:Y:S01]  /*ad70*/  LDCU UR4, c[0x0][0x3f4] ;  /* 0x00007e80ff0477ac */ /* 0x000ea20008000800 */
[----:B------:R-:W-:Y:S02]  /*ad80*/  ISETP.GT.U32.AND P1, PT, R0, 0x3, PT ;  /* 0x000000030000780c */ /* 0x000fe40003f24070 */
[----:B------:R-:W-:Y:S01]  /*ad90*/  SHF.R.U32.HI R0, RZ, 0x5, R4 ;  /* 0x00000005ff007819 */ /* 0x000fe20000011604 */
[----:B------:R-:W3:Y:S01]  /*ada0*/  LDCU.U8 UR7, c[0x0][0x48c] ;  /* 0x00009180ff0777ac */ /* 0x000ee20008000000 */
[----:B--2---:R-:W-:Y:S01]  /*adb0*/  UIADD3 UR4, UPT, UPT, UR4, 0x4, URZ ;  /* 0x0000000404047890 */ /* 0x004fe2000fffe0ff */
[----:B0-----:R-:W-:-:S06]  /*adc0*/  FADD.FTZ R7, R7, R12 ;  /* 0x0000000c07077221 */ /* 0x001fcc0000010000 */
[----:B------:R-:W-:Y:S01]  /*add0*/  @!P0 LEA R12, R0, R5, 0x2 ;  /* 0x00000005000c8211 */ /* 0x000fe200078e10ff */
[----:B------:R-:W-:Y:S01]  /*ade0*/  USHF.R.S32.HI UR5, URZ, 0x1f, UR4 ;  /* 0x0000001fff057899 */ /* 0x000fe20008011404 */
[----:B------:R-:W0:Y:S03]  /*adf0*/  SHFL.BFLY PT, R8, R7, 0x8, 0x1f ;  /* 0x0d001f0007087f89 */ /* 0x000e2600000e0000 */
[----:B------:R-:W-:-:S04]  /*ae00*/  ULEA.HI UR5, UR5, UR4, URZ, 0x2 ;  /* 0x0000000405057291 */ /* 0x000fc8000f8f10ff */
[----:B------:R-:W-:-:S04]  /*ae10*/  USHF.L.U32 UR5, UR5, 0x2, URZ ;  /* 0x0000000205057899 */ /* 0x000fc800080006ff */
[----:B------:R-:W-:Y:S01]  /*ae20*/  ULOP3.LUT UR5, UR5, 0xfffffff0, URZ, 0xc0, !UPT ;  /* 0xfffffff005057892 */ /* 0x000fe2000f8ec0ff */
[----:B0-----:R-:W-:-:S05]  /*ae30*/  FADD.FTZ R8, R7, R8 ;  /* 0x0000000807087221 */ /* 0x001fca0000010000 */
[----:B------:R-:W0:Y:S02]  /*ae40*/  SHFL.BFLY PT, R11, R8, 0x4, 0x1f ;  /* 0x0c801f00080b7f89 */ /* 0x000e2400000e0000 */
[----:B0-----:R-:W-:-:S05]  /*ae50*/  FADD.FTZ R11, R8, R11 ;  /* 0x0000000b080b7221 */ /* 0x001fca0000010000 */
[----:B------:R-:W0:Y:S02]  /*ae60*/  SHFL.BFLY PT, R10, R11, 0x2, 0x1f ;  /* 0x0c401f000b0a7f89 */ /* 0x000e2400000e0000 */
[----:B0-----:R-:W-:-:S05]  /*ae70*/  FADD.FTZ R10, R11, R10 ;  /* 0x0000000a0b0a7221 */ /* 0x001fca0000010000 */
[----:B------:R-:W0:Y:S02]  /*ae80*/  SHFL.BFLY PT, R13, R10, 0x1, 0x1f ;  /* 0x0c201f000a0d7f89 */ /* 0x000e2400000e0000 */
[----:B0-----:R-:W-:Y:S01]  /*ae90*/  FADD.FTZ R13, R10, R13 ;  /* 0x0000000d0a0d7221 */ /* 0x001fe20000010000 */
[----:B------:R-:W-:-:S04]  /*aea0*/  CS2R R10, SRZ ;  /* 0x00000000000a7805 */ /* 0x000fc8000001ff00 */
[----:B------:R-:W-:Y:S01]  /*aeb0*/  @!P0 STS [R12+0x10], R13 ;  /* 0x0000100d0c008388 */ /* 0x000fe20000000800 */
[----:B------:R-:W-:Y:S01]  /*aec0*/  BAR.SYNC.DEFER_BLOCKING 0x0 ;  /* 0x0000000000007b1d */ /* 0x000fe20000010000 */
[----:B---3--:R-:W-:-:S05]  /*aed0*/  ISETP.NE.AND P0, PT, RZ, UR7, PT ;  /* 0x00000007ff007c0c */ /* 0x008fca000bf05270 */
[----:B------:R-:W0:Y:S01]  /*aee0*/  @!P1 LDS R13, [R2+0x10] ;  /* 0x00001000020d9984 */ /* 0x000e220000000800 */
[----:B------:R-:W-:-:S03]  /*aef0*/  ISETP.GE.AND P1, PT, R3, R18, PT ;  /* 0x000000120300720c */ /* 0x000fc60003f26270 */
[----:B0-----:R-:W0:Y:S02]  /*af00*/  SHFL.BFLY PT, R8, R13, 0x2, 0x1f ;  /* 0x0c401f000d087f89 */ /* 0x001e2400000e0000 */
[----:B0-----:R-:W-:-:S05]  /*af10*/  FADD.FTZ R5, R8, R13 ;  /* 0x0000000d08057221 */ /* 0x001fca0000010000 */
[----:B------:R-:W0:Y:S02]  /*af20*/  SHFL.BFLY PT, R8, R5, 0x1, 0x1f ;  /* 0x0c201f0005087f89 */ /* 0x000e2400000e0000 */
[----:B0-----:R-:W-:Y:S02]  /*af30*/  FADD.FTZ R7, R5, R8 ;  /* 0x0000000805077221 */ /* 0x001fe40000010000 */
[----:B------:R-:W0:Y:S04]  /*af40*/  S2R R8, SR_CTAID.X ;  /* 0x0000000000087919 */ /* 0x000e280000002500 */
[----:B------:R-:W2:Y:S02]  /*af50*/  SHFL.IDX PT, R7, R7, RZ, 0x1f ;  /* 0x00001fff07077589 */ /* 0x000ea400000e0000 */
[----:B--2---:R-:W-:-:S04]  /*af60*/  FADD.FTZ R2, R7, 9.9999999747524270788e-07 ;  /* 0x358637bd07027421 */ /* 0x004fc80000010000 */
[----:B------:R2:W3:Y:S01]  /*af70*/  MUFU.RCP R22, R2 ;  /* 0x0000000200167308 */ /* 0x0004e20000001000 */
[----:B0-----:R-:W-:Y:S05]  /*af80*/  @!P0 BRA `(.L_x_960) ;  /* 0x0000000000248947 */ /* 0x001fea0003800000 */
[----:B------:R-:W0:Y:S01]  /*af90*/  S2R R5, SR_CTAID.Y ;  /* 0x0000000000057919 */ /* 0x000e220000002600 */
[----:B------:R-:W0:Y:S08]  /*afa0*/  LDC R7, c[0x0][0x3f8] ;  /* 0x0000fe00ff077b82 */ /* 0x000e300000000800 */
[----:B--2---:R-:W2:Y:S08]  /*afb0*/  LDC R2, c[0x0][0x488] ;  /* 0x00012200ff027b82 */ /* 0x004eb00000000800 */
[----:B------:R-:W2:Y:S08]  /*afc0*/  LDC R10, c[0x0][0x40c] ;  /* 0x00010300ff0a7b82 */ /* 0x000eb00000000800 */
[----:B------:R-:W4:Y:S01]  /*afd0*/  LDC R11, c[0x0][0x3f4] ;  /* 0x0000fd00ff0b7b82 */ /* 0x000f220000000800 */
[----:B0-----:R-:W-:-:S04]  /*afe0*/  IMAD R5, R5, R7, R8 ;  /* 0x0000000705057224 */ /* 0x001fc800078e0208 */
[----:B--2---:R-:W-:-:S04]  /*aff0*/  IMAD R2, R5, R2, R10 ;  /* 0x0000000205027224 */ /* 0x004fc800078e020a */
[----:B----4-:R-:W-:-:S05]  /*b000*/  IMAD R10, R2, R11, RZ ;  /* 0x0000000b020a7224 */ /* 0x010fca00078e02ff */
[----:B------:R-:W-:-:S07]  /*b010*/  SHF.R.S32.HI R11, RZ, 0x1f, R10 ;  /* 0x0000001fff0b7819 */ /* 0x000fce000001140a */
.L_x_960:
[----:B------:R-:W-:Y:S04]  /*b020*/  BSSY.RECONVERGENT B0, `(.L_x_961) ;  /* 0x0000062000007945 */ /* 0x000fe80003800200 */
[----:B------:R-:W-:Y:S05]  /*b030*/  @P1 BRA `(.L_x_962) ;  /* 0x0000000400801947 */ /* 0x000fea0003800000 */
[----:B--2---:R-:W-:Y:S01]  /*b040*/  VIADDMNMX R2, R3, 0x80, R18, !PT ;  /* 0x0000008003027846 */ /* 0x004fe20007800112 */
        /* <DEDUP_REMOVED lines=8> */
[----:B------:R-:W2:Y:S01]  /*b0d0*/  LDCU.64 UR8, c[0x0][0x480] ;  /* 0x00009000ff0877ac */ /* 0x000ea20008000a00 */
[----:B------:R-:W-:Y:S02]  /*b0e0*/  LEA.HI R2, R2, 0x1, RZ, 0x19 ;  /* 0x0000000102027811 */ /* 0x000fe400078fc8ff */
[----:B------:R-:W-:Y:S01]  /*b0f0*/  IADD3 R15, P2, PT, R3, R10, RZ ;  /* 0x0000000a030f7210 */ /* 0x000fe20007f5e0ff */
[----:B------:R-:W-:Y:S02]  /*b100*/  UMOV UR4, 0x400 ;  /* 0x0000040000047882 */ /* 0x000fe40000000000 */
[----:B------:R-:W-:Y:S01]  /*b110*/  UIADD3 UR4, UPT, UPT, UR4, 0x420, URZ ;  /* 0x0000042004047890 */ /* 0x000fe2000fffe0ff */
[C---:B------:R-:W-:Y:S01]  /*b120*/  IMAD.SHL.U32 R5, R2.reuse, 0x80, RZ ;  /* 0x0000008002057824 */ /* 0x040fe200078e00ff */
[----:B------:R-:W-:Y:S02]  /*b130*/  LOP3.LUT R2, R2, 0x3, RZ, 0xc0, !PT ;  /* 0x0000000302027812 */ /* 0x000fe400078ec0ff */
[----:B------:R-:W-:-:S02]  /*b140*/  IADD3.X R20, PT, PT, RZ, R11, RZ, P2, !PT ;  /* 0x0000000bff147210 */ /* 0x000fc400017fe4ff */
[----:B------:R-:W-:Y:S01]  /*b150*/  LOP3.LUT R12, R5, 0x180, RZ, 0xc0, !PT ;  /* 0x00000180050c7812 */ /* 0x000fe200078ec0ff */
[----:B------:R-:W-:Y:S01]  /*b160*/  IMAD.MOV R7, RZ, RZ, -R2 ;  /* 0x000000ffff077224 */ /* 0x000fe200078e0a02 */
[----:B------:R-:W-:Y:S02]  /*b170*/  LEA R5, R4, UR5, 0x1 ;  /* 0x0000000504057c11 */ /* 0x000fe4000f8e08ff */
[----:B------:R-:W-:Y:S02]  /*b180*/  IADD3 R3, PT, PT, R3, R12, RZ ;  /* 0x0000000c03037210 */ /* 0x000fe40007ffe0ff */
[----:B--2---:R-:W-:-:S04]  /*b190*/  LEA R14, P2, R15, UR8, 0x2 ;  /* 0x000000080f0e7c11 */ /* 0x004fc8000f8410ff */
[----:B------:R-:W-:Y:S01]  /*b1a0*/  LEA.HI.X R15, R15, UR9, R20, 0x2, P2 ;  /* 0x000000090f0f7c11 */ /* 0x000fe200090f1414 */
[----:B0-----:R-:W-:-:S06]  /*b1b0*/  ULEA UR4, UR6, UR4, 0x18 ;  /* 0x0000000406047291 */ /* 0x001fcc000f8ec0ff */
[----:B------:R-:W-:Y:S02]  /*b1c0*/  IADD3 R5, PT, PT, R5, UR4, RZ ;  /* 0x0000000405057c10 */ /* 0x000fe4000fffe0ff */
[----:B------:R-:W-:-:S07]  /*b1d0*/  LEA R2, R4, UR4, 0x2 ;  /* 0x0000000404027c11 */ /* 0x000fce000f8e10ff */
.L_x_965:
[----:B--2---:R0:W3:Y:S01]  /*b1e0*/  LDS R12, [R2] ;  /* 0x00000000020c7984 */ /* 0x0040e20000000800 */
[----:B------:R-:W-:Y:S01]  /*b1f0*/  @P0 IMAD.MOV.U32 R13, RZ, RZ, R15 ;  /* 0x000000ffff0d0224 */ /* 0x000fe200078e000f */
[----:B------:R-:W-:-:S04]  /*b200*/  IADD3 R7, PT, PT, R7, 0x1, RZ ;  /* 0x0000000107077810 */ /* 0x000fc80007ffe0ff */
[----:B------:R-:W-:Y:S02]  /*b210*/  ISETP.NE.AND P3, PT, R7, RZ, PT ;  /* 0x000000ff0700720c */ /* 0x000fe40003f65270 */
[----:B0-----:R-:W-:Y:S01]  /*b220*/  IADD3 R2, PT, PT, R2, 0x200, RZ ;  /* 0x0000020002027810 */ /* 0x001fe20007ffe0ff */
[----:B---3--:R-:W-:-:S05]  /*b230*/  FMUL.FTZ R19, R12, R22 ;  /* 0x000000160c137220 */ /* 0x008fca0000410000 */
[----:B------:R-:W-:-:S04]  /*b240*/  F2FP.F16.F32.PACK_AB R12, RZ, R19 ;  /* 0x00000013ff0c723e */ /* 0x000fc800000000ff */
[----:B------:R-:W-:Y:S02]  /*b250*/  PRMT R20, R12, 0x7610, R20 ;  /* 0x000076100c147816 */ /* 0x000fe40000000014 */
[----:B------:R-:W-:Y:S02]  /*b260*/  @P0 MOV R12, R14 ;  /* 0x0000000e000c0202 */ /* 0x000fe40000000f00 */
[----:B------:R-:W-:Y:S01]  /*b270*/  IADD3 R14, P2, PT, R14, 0x200, RZ ;  /* 0x000002000e0e7810 */ /* 0x000fe20007f5e0ff */
[----:B------:R0:W-:Y:S04]  /*b280*/  STS.U16 [R5], R20 ;  /* 0x0000001405007388 */ /* 0x0001e80000000400 */
[----:B------:R2:W-:Y:S01]  /*b290*/  @P0 STG.E desc[UR36][R12.64], R19 ;  /* 0x000000130c000986 */ /* 0x0005e2000c101924 */
[----:B------:R-:W-:Y:S01]  /*b2a0*/  IMAD.X R15, RZ, RZ, R15, P2 ;  /* 0x000000ffff0f7224 */ /* 0x000fe200010e060f */
[----:B0-----:R-:W-:Y:S01]  /*b2b0*/  IADD3 R5, PT, PT, R5, 0x100, RZ ;  /* 0x0000010005057810 */ /* 0x001fe20007ffe0ff */
[----:B------:R-:W-:Y:S06]  /*b2c0*/  @P3 BRA `(.L_x_965) ;  /* 0xfffffffc00c43947 */ /* 0x000fec000383ffff */
.L_x_964:
[----:B------:R-:W-:Y:S05]  /*b2d0*/  BSYNC.RECONVERGENT B1 ;  /* 0x0000000000017941 */ /* 0x000fea0003800200 */
.L_x_963:
[----:B------:R-:W-:Y:S05]  /*b2e0*/  @!P1 BRA `(.L_x_962) ;  /* 0x0000000000d49947 */ /* 0x000fea0003800000 */
[----:B------:R-:W0:Y:S01]  /*b2f0*/  S2R R5, SR_CgaCtaId ;  /* 0x0000000000057919 */ /* 0x000e220000008800 */
[----:B------:R-:W2:Y:S01]  /*b300*/  LDCU.64 UR8, c[0x0][0x480] ;  /* 0x00009000ff0877ac */ /* 0x000ea20008000a00 */
[----:B------:R-:W-:Y:S02]  /*b310*/  MOV R2, 0x400 ;  /* 0x0000040000027802 */ /* 0x000fe40000000f00 */
[C---:B------:R-:W-:Y:S01]  /*b320*/  IADD3 R7, P0, PT, R3.reuse, R10, RZ ;  /* 0x0000000a03077210 */ /* 0x040fe20007f1e0ff */
[----:B------:R-:W-:Y:S01]  /*b330*/  UISETP.NE.AND UP0, UPT, UR7, URZ, UPT ;  /* 0x000000ff0700728c */ /* 0x000fe2000bf05270 */
[----:B------:R-:W-:Y:S02]  /*b340*/  IADD3 R2, PT, PT, R2, 0x420, RZ ;  /* 0x0000042002027810 */ /* 0x000fe40007ffe0ff */
[----:B------:R-:W-:Y:S01]  /*b350*/  LEA R10, R3, UR5, 0x1 ;  /* 0x00000005030a7c11 */ /* 0x000fe2000f8e08ff */
[----:B------:R-:W-:Y:S01]  /*b360*/  IMAD.X R14, RZ, RZ, R11, P0 ;  /* 0x000000ffff0e7224 */ /* 0x000fe200000e060b */
[----:B------:R-:W-:-:S02]  /*b370*/  ISETP.NE.AND P1, PT, RZ, UR7, PT ;  /* 0x00000007ff007c0c */ /* 0x000fc4000bf25270 */
[----:B------:R-:W-:Y:S01]  /*b380*/  PLOP3.LUT P0, PT, PT, PT, UP0, 0x80, 0x8 ;  /* 0x000000000008781c */ /* 0x000fe20003f0f008 */
[----:B------:R-:W-:Y:S01]  /*b390*/  IMAD R10, R9, -0x2, R10 ;  /* 0xfffffffe090a7824 */ /* 0x000fe200078e020a */
[----:B--2---:R-:W-:-:S04]  /*b3a0*/  LEA R12, P3, R7, UR8, 0x2 ;  /* 0x00000008070c7c11 */ /* 0x004fc8000f8610ff */
[----:B------:R-:W-:Y:S02]  /*b3b0*/  IADD3 R12, P2, PT, R12, 0x400, RZ ;  /* 0x000004000c0c7810 */ /* 0x000fe40007f5e0ff */
[----:B------:R-:W-:-:S05]  /*b3c0*/  LEA.HI.X R14, R7, UR9, R14, 0x2, P3 ;  /* 0x00000009070e7c11 */ /* 0x000fca00098f140e */
[----:B------:R-:W-:Y:S01]  /*b3d0*/  IMAD.X R13, RZ, RZ, R14, P2 ;  /* 0x000000ffff0d7224 */ /* 0x000fe200010e060e */
[----:B0-----:R-:W-:Y:S02]  /*b3e0*/  LEA R5, R5, R2, 0x18 ;  /* 0x0000000205057211 */ /* 0x001fe400078ec0ff */
[----:B------:R-:W-:-:S04]  /*b3f0*/  SHF.L.U32 R2, R9, 0x2, RZ ;  /* 0x0000000209027819 */ /* 0x000fc800000006ff */
[----:B------:R-:W-:-:S04]  /*b400*/  LEA R2, R3, -R2, 0x2 ;  /* 0x8000000203027211 */ /* 0x000fc800078e10ff */
[--C-:B------:R-:W-:Y:S02]  /*b410*/  IADD3 R2, PT, PT, R2, 0x400, R5.reuse ;  /* 0x0000040002027810 */ /* 0x100fe40007ffe005 */
[----:B------:R-:W-:-:S07]  /*b420*/  IADD3 R5, PT, PT, R10, 0x200, R5 ;  /* 0x000002000a057810 */ /* 0x000fce0007ffe005 */
.L_x_966:
[----:B------:R-:W3:Y:S01]  /*b430*/  LDS R7, [R2+-0x400] ;  /* 0xfffc000002077984 */ /* 0x000ee20000000800 */
[----:B------:R-:W-:-:S05]  /*b440*/  VIADD R3, R3, 0x200 ;  /* 0x0000020003037836 */ /* 0x000fca0000000000 */
[----:B------:R-:W-:Y:S01]  /*b450*/  ISETP.GE.AND P2, PT, R3, R18, PT ;  /* 0x000000120300720c */ /* 0x000fe20003f46270 */
[----:B---3--:R-:W-:-:S05]  /*b460*/  FMUL.FTZ R15, R7, R22 ;  /* 0x00000016070f7220 */ /* 0x008fca0000410000 */
        /* <DEDUP_REMOVED lines=11> */
[----:B0-----:R-:W-:-:S04]  /*b520*/  MOV R11, R13 ;  /* 0x0000000d000b7202 */ /* 0x001fc80000000f00 */
[----:B------:R-:W-:Y:S01]  /*b530*/  IADD3.X R13, PT, PT, RZ, R11, RZ, P3, !PT ;  /* 0x0000000bff0d7210 */ /* 0x000fe20001ffe4ff */
        /* <DEDUP_REMOVED lines=16> */
.L_x_962:
[----:B------:R-:W-:Y:S05]  /*b640*/  BSYNC.RECONVERGENT B0 ;  /* 0x0000000000007941 */ /* 0x000fea0003800200 */
.L_x_961:
[----:B------:R-:W-:Y:S01]  /*b650*/  IADD3 R25, PT, PT, R18, -0x1, RZ ;  /* 0xffffffff12197810 */ /* 0x000fe20007ffe0ff */
[----:B------:R-:W0:Y:S01]  /*b660*/  S2R R31, SR_CgaCtaId ;  /* 0x00000000001f7919 */ /* 0x000e220000008800 */
[----:B------:R-:W4:Y:S01]  /*b670*/  LDCU UR9, c[0x0][0x40c] ;  /* 0x00008180ff0977ac */ /* 0x000f220008000800 */
[----:B------:R-:W5:Y:S01]  /*b680*/  S2UR UR4, SR_CTAID.Y ;  /* 0x00000000000479c3 */ /* 0x000f620000002600 */
[----:B--2---:R-:W-:Y:S01]  /*b690*/  SHF.R.S32.HI R2, RZ, 0x1f, R25 ;  /* 0x0000001fff027819 */ /* 0x004fe20000011419 */
[----:B------:R-:W-:Y:S01]  /*b6a0*/  BSSY.RECONVERGENT B0, `(.L_x_967) ;  /* 0x0000022000007945 */ /* 0x000fe20003800200 */
[----:B------:R-:W-:Y:S01]  /*b6b0*/  SHF.L.U32 R5, R4, 0x3, RZ ;  /* 0x0000000304057819 */ /* 0x000fe200000006ff */
[----:B------:R-:W2:Y:S01]  /*b6c0*/  LDCU UR8, c[0x0][0x3f4] ;  /* 0x00007e80ff0877ac */ /* 0x000ea20008000800 */
[----:B------:R-:W-:Y:S02]  /*b6d0*/  LEA.HI R2, R2, R25, RZ, 0x2 ;  /* 0x0000001902027211 */ /* 0x000fe400078f10ff */
[----:B------:R-:W-:-:S02]  /*b6e0*/  CS2R R14, SRZ ;  /* 0x00000000000e7805 */ /* 0x000fc4000001ff00 */
[----:B------:R-:W-:Y:S01]  /*b6f0*/  LOP3.LUT R5, R5, 0xf8, RZ, 0xc0, !PT ;  /* 0x000000f805057812 */ /* 0x000fe200078ec0ff */
[----:B------:R-:W5:Y:S01]  /*b700*/  LDC R33, c[0x0][0x3f8] ;  /* 0x0000fe00ff217b82 */ /* 0x000f620000000800 */
[----:B------:R-:W-:Y:S02]  /*b710*/  LOP3.LUT R2, R2, 0xfffffffc, RZ, 0xc0, !PT ;  /* 0xfffffffc02027812 */ /* 0x000fe400078ec0ff */
[----:B------:R-:W-:Y:S02]  /*b720*/  CS2R R12, SRZ ;  /* 0x00000000000c7805 */ /* 0x000fe4000001ff00 */
[----:B------:R-:W-:Y:S02]  /*b730*/  MOV R29, 0x400 ;  /* 0x00000400001d7802 */ /* 0x000fe40000000f00 */
[----:B------:R-:W-:Y:S01]  /*b740*/  SHF.L.U32 R3, R4, 0x4, RZ ;  /* 0x0000000404037819 */ /* 0x000fe200000006ff */
[----:B------:R-:W-:Y:S01]  /*b750*/  IMAD.IADD R27, R25, 0x1, -R2 ;  /* 0x00000001191b7824 */ /* 0x000fe200078e0a02 */
[----:B------:R-:W-:-:S02]  /*b760*/  IADD3 R2, PT, PT, R29, 0x220, RZ ;  /* 0x000002201d027810 */ /* 0x000fc40007ffe0ff */
[----:B------:R-:W-:Y:S02]  /*b770*/  LOP3.LUT R3, R3, 0x1f0, RZ, 0xc0, !PT ;  /* 0x000001f003037812 */ /* 0x000fe400078ec0ff */
[----:B------:R-:W-:Y:S01]  /*b780*/  ISETP.NE.AND P0, PT, R0, R27, PT ;  /* 0x0000001b0000720c */ /* 0x000fe20003f05270 */
[----:B--2---:R-:W-:-:S03]  /*b790*/  IMAD R37, R6, UR8, R5 ;  /* 0x0000000806257c24 */ /* 0x004fc6000f8e0205 */
[----:B----4-:R-:W-:-:S04]  /*b7a0*/  ISETP.NE.OR P0, PT, RZ, UR9, P0 ;  /* 0x00000009ff007c0c */ /* 0x010fc80008705670 */
[----:B------:R-:W-:Y:S02]  /*b7b0*/  ISETP.GT.U32.OR P0, PT, R5, 0x8f, P0 ;  /* 0x0000008f0500780c */ /* 0x000fe40000704470 */
[----:B0-----:R-:W-:Y:S01]  /*b7c0*/  LEA R2, R31, R2, 0x18 ;  /* 0x000000021f027211 */ /* 0x001fe200078ec0ff */
[----:B-----5:R-:W-:-:S04]  /*b7d0*/  IMAD R10, R33, UR4, R8 ;  /* 0x00000004210a7c24 */ /* 0x020fc8000f8e0208 */
[----:B------:R-:W-:Y:S02]  /*b7e0*/  IMAD.IADD R28, R2, 0x1, R3 ;  /* 0x00000001021c7824 */ /* 0x000fe400078e0203 */
[----:B------:R-:W-:-:S04]  /*b7f0*/  IMAD R10, R10, 0x90, RZ ;  /* 0x000000900a0a7824 */ /* 0x000fc800078e02ff */
[----:B------:R-:W-:Y:S01]  /*b800*/  IMAD R35, R10, UR8, R5 ;  /* 0x000000080a237c24 */ /* 0x000fe2000f8e0205 */
[----:B------:R-:W-:Y:S06]  /*b810*/  @P0 BRA `(.L_x_968) ;  /* 0x0000000000280947 */ /* 0x000fec0003800000 */
[----:B------:R-:W0:Y:S01]  /*b820*/  LDCU.64 UR6, c[0x0][0x3b0] ;  /* 0x00007600ff0677ac */ /* 0x000e220008000a00 */
[----:B------:R-:W-:Y:S01]  /*b830*/  HFMA2 R15, -RZ, RZ, 0, 0 ;  /* 0x00000000ff0f7431 */ /* 0x000fe200000001ff */
[----:B0-----:R-:W-:-:S04]  /*b840*/  UISETP.NE.U32.AND UP0, UPT, UR6, URZ, UPT ;  /* 0x000000ff0600728c */ /* 0x001fc8000bf05070 */
[----:B------:R-:W-:-:S09]  /*b850*/  UISETP.NE.AND.EX UP0, UPT, UR7, URZ, UPT, UP0 ;  /* 0x000000ff0700728c */ /* 0x000fd2000bf05300 */
[----:B------:R-:W-:Y:S05]  /*b860*/  BRA.U !UP0, `(.L_x_969) ;  /* 0x0000000108107547 */ /* 0x000fea000b800000 */
[----:B------:R-:W0:Y:S01]  /*b870*/  LDC.64 R12, c[0x0][0x3b0] ;  /* 0x0000ec00ff0c7b82 */ /* 0x000e220000000a00 */
[----:B------:R-:W-:-:S04]  /*b880*/  IMAD R3, R8, 0x90, R5 ;  /* 0x0000009008037824 */ /* 0x000fc800078e0205 */
[----:B0-----:R-:W-:-:S06]  /*b890*/  IMAD.WIDE.U32 R12, R3, 0x2, R12 ;  /* 0x00000002030c7825 */ /* 0x001fcc00078e000c */
[----:B------:R-:W5:Y:S02]  /*b8a0*/  LDG.E.128 R12, desc[UR36][R12.64] ;  /* 0x000000240c0c7981 */ /* 0x000f64000c1e1d00 */
.L_x_969:
[----:B-----5:R0:W-:Y:S02]  /*b8b0*/  STS.128 [R28], R12 ;  /* 0x0000000c1c007388 */ /* 0x0201e40000000c00 */
.L_x_968:
[----:B------:R-:W-:Y:S05]  /*b8c0*/  BSYNC.RECONVERGENT B0 ;  /* 0x0000000000007941 */ /* 0x000fea0003800200 */
.L_x_967:
[----:B------:R-:W-:Y:S01]  /*b8d0*/  ISETP.GT.U32.AND P0, PT, R5, 0x8f, PT ;  /* 0x0000008f0500780c */ /* 0x000fe20003f04070 */
[----:B------:R-:W-:Y:S01]  /*b8e0*/  BAR.SYNC.DEFER_BLOCKING 0x0 ;  /* 0x0000000000007b1d */ /* 0x000fe20000010000 */
[----:B------:R-:W-:Y:S01]  /*b8f0*/  HFMA2 R24, -RZ, RZ, 0, 0 ;  /* 0x00000000ff187431 */ /* 0x000fe200000001ff */
[----:B------:R-:W-:Y:S02]  /*b900*/  MOV R11, RZ ;  /* 0x000000ff000b7202 */ /* 0x000fe40000000f00 */
[----:B------:R-:W-:Y:S01]  /*b910*/  CS2R R20, SRZ ;  /* 0x0000000000147805 */ /* 0x000fe2000001ff00 */
[----:B------:R-:W-:Y:S01]  /*b920*/  IMAD.MOV.U32 R19, RZ, RZ, RZ ;  /* 0x000000ffff137224 */ /* 0x000fe200078e00ff */
[----:B---3--:R-:W-:Y:S01]  /*b930*/  CS2R R22, SRZ ;  /* 0x0000000000167805 */ /* 0x008fe2000001ff00 */
[----:B------:R-:W2:Y:S01]  /*b940*/  LDCU UR10, c[0x0][0x40c] ;  /* 0x00008180ff0a77ac */ /* 0x000ea20008000800 */
[----:B------:R-:W-:Y:S01]  /*b950*/  BSSY.RECONVERGENT B0, `(.L_x_970) ;  /* 0x000020b000007945 */ /* 0x000fe20003800200 */
[----:B------:R-:W-:-:S03]  /*b960*/  MOV R26, RZ ;  /* 0x000000ff001a7202 */ /* 0x000fc60000000f00 */
[----:B------:R-:W-:Y:S05]  /*b970*/  @P0 BRA `(.L_x_971) ;  /* 0x0000002000200947 */ /* 0x000fea0003800000 */
[----:B------:R-:W3:Y:S01]  /*b980*/  LDC.64 R6, c[0x0][0x3c0] ;  /* 0x0000f000ff067b82 */ /* 0x000ee20000000a00 */
[----:B------:R-:W-:Y:S01]  /*b990*/  IMAD.IADD R46, R0, 0x1, R9 ;  /* 0x00000001002e7824 */ /* 0x000fe200078e0209 */
[----:B------:R-:W-:Y:S01]  /*b9a0*/  VIMNMX R45, PT, PT, R25, UR8, PT ;  /* 0x00000008192d7c48 */ /* 0x000fe2000bfe0100 */
[----:B------:R-:W-:Y:S01]  /*b9b0*/  BSSY.RECONVERGENT B1, `(.L_x_972) ;  /* 0x00000f1000017945 */ /* 0x000fe20003800200 */
[----:B------:R-:W-:Y:S02]  /*b9c0*/  IADD3 R44, PT, PT, R29, 0x420, RZ ;  /* 0x000004201d2c7810 */ /* 0x000fe40007ffe0ff */
[----:B------:R-:W-:Y:S02]  /*b9d0*/  ISETP.GE.AND P0, PT, R46, R45, PT ;  /* 0x0000002d2e00720c */ /* 0x000fe40003f06270 */
[----:B------:R-:W-:Y:S02]  /*b9e0*/  LEA R44, R31, R44, 0x18 ;  /* 0x0000002c1f2c7211 */ /* 0x000fe400078ec0ff */
[----:B------:R-:W-:-:S03]  /*b9f0*/  MOV R11, RZ ;  /* 0x000000ff000b7202 */ /* 0x000fc60000000f00 */
[----:B------:R-:W-:Y:S02]  /*ba00*/  VIADD R29, R44, UR5 ;  /* 0x000000052c1d7c36 */ /* 0x000fe40008000000 */
[----:B---3--:R-:W-:-:S04]  /*ba10*/  IMAD.WIDE R2, R35, 0x2, R6 ;  /* 0x0000000223027825 */ /* 0x008fc800078e0206 */
[----:B------:R-:W-:Y:S01]  /*ba20*/  IMAD.WIDE R6, R37, 0x2, R6 ;  /* 0x0000000225067825 */ /* 0x000fe200078e0206 */
[----:B------:R-:W-:Y:S06]  /*ba30*/  @P0 BRA `(.L_x_973) ;  /* 0x0000000c00a00947 */ /* 0x000fec0003800000 */
[----:B------:R-:W-:Y:S01]  /*ba40*/  VIADDMNMX R11, R46, 0x4, R45, !PT ;  /* 0x000000042e0b7846 */ /* 0x000fe2000780012d */
[----:B------:R-:W3:Y:S01]  /*ba50*/  LDC.64 R30, c[0x0][0x458] ;  /* 0x00011600ff1e7b82 */ /* 0x000ee20000000a00 */
[----:B------:R-:W-:Y:S01]  /*ba60*/  LOP3.LUT R36, RZ, R9, RZ, 0x33, !PT ;  /* 0x00000009ff247212 */ /* 0x000fe200078e33ff */
[----:B------:R-:W-:Y:S01]  /*ba70*/  IMAD R20, R17, R33, R8 ;  /* 0x0000002111147224 */ /* 0x000fe200078e0208 */
[----:B------:R-:W-:Y:S01]  /*ba80*/  BSSY.RECONVERGENT B2, `(.L_x_974) ;  /* 0x000004c000027945 */ /* 0x000fe20003800200 */
[----:B------:R-:W-:Y:S01]  /*ba90*/  HFMA2 R26, -RZ, RZ, 0, 0 ;  /* 0x00000000ff1a7431 */ /* 0x000fe200000001ff */
[----:B------:R-:W-:Y:S01]  /*baa0*/  IADD3 R36, PT, PT, -R0, R11, R36 ;  /* 0x0000000b00247210 */ /* 0x000fe20007ffe124 */
[----:B------:R-:W-:Y:S01]  /*bab0*/  IMAD R11, R20, 0x90, R5 ;  /* 0x00000090140b7824 */ /* 0x000fe200078e0205 */
[----:B------:R-:W-:Y:S02]  /*bac0*/  MOV R52, R46 ;  /* 0x0000002e00347202 */ /* 0x000fe40000000f00 */
[----:B------:R-:W-:-:S02]  /*bad0*/  CS2R R22, SRZ ;  /* 0x0000000000167805 */ /* 0x000fc4000001ff00 */
[----:B------:R-:W-:Y:S01]  /*bae0*/  LOP3.LUT R19, R36, 0xc, RZ, 0xc0, !PT ;  /* 0x0000000c24137812 */ /* 0x000fe200078ec0ff */
[----:B------:R-:W-:Y:S01]  /*baf0*/  IMAD.MOV.U32 R24, RZ, RZ, RZ ;  /* 0x000000ffff187224 */ /* 0x000fe200078e00ff */
[----:B------:R-:W-:Y:S02]  /*bb00*/  CS2R R20, SRZ ;  /* 0x0000000000147805 */ /* 0x000fe4000001ff00 */
[----:B------:R-:W-:Y:S01]  /*bb10*/  ISETP.NE.AND P0, PT, R19, 0xc, PT ;  /* 0x0000000c1300780c */ /* 0x000fe20003f05270 */
[----:B------:R-:W-:Y:S02]  /*bb20*/  HFMA2 R19, -RZ, RZ, 0, 0 ;  /* 0x00000000ff137431 */ /* 0x000fe400000001ff */
[----:B---3--:R-:W-:Y:S01]  /*bb30*/  IMAD.WIDE R30, R11, 0x2, R30 ;  /* 0x000000020b1e7825 */ /* 0x008fe200078e021e */
[----:B------:R-:W-:-:S09]  /*bb40*/  MOV R11, RZ ;  /* 0x000000ff000b7202 */ /* 0x000fd20000000f00 */
[----:B------:R-:W-:Y:S05]  /*bb50*/  @!P0 BRA `(.L_x_975) ;  /* 0x0000000000f88947 */ /* 0x000fea0003800000 */
[----:B------:R-:W3:Y:S01]  /*bb60*/  LDCU.64 UR6, c[0x0][0x3c0] ;  /* 0x00007800ff0677ac */ /* 0x000ee20008000a00 */
[----:B------:R-:W-:Y:S01]  /*bb70*/  IMAD R32, R46, 0x90, RZ ;  /* 0x000000902e207824 */ /* 0x000fe200078e02ff */
[----:B------:R-:W-:Y:S02]  /*bb80*/  LEA.HI R26, R36, 0x1, RZ, 0x1e ;  /* 0x00000001241a7811 */ /* 0x000fe400078ff0ff */
[----:B------:R-:W-:Y:S01]  /*bb90*/  MOV R52, R46 ;  /* 0x0000002e00347202 */ /* 0x000fe20000000f00 */
[----:B------:R-:W-:-:S04]  /*bba0*/  IMAD.WIDE.U32 R32, R32, 0x2, RZ ;  /* 0x0000000220207825 */ /* 0x000fc800078e00ff */
[----:B------:R-:W-:-:S04]  /*bbb0*/  IMAD.WIDE R34, R35, 0x2, R32 ;  /* 0x0000000223227825 */ /* 0x000fc800078e0220 */
[----:B------:R-:W-:Y:S01]  /*bbc0*/  IMAD.WIDE R32, R37, 0x2, R32 ;  /* 0x0000000225207825 */ /* 0x000fe200078e0220 */
[----:B---3--:R-:W-:Y:S02]  /*bbd0*/  IADD3 R53, P0, PT, R34, UR6, RZ ;  /* 0x0000000622357c10 */ /* 0x008fe4000ff1e0ff */
[----:B------:R-:W-:Y:S02]  /*bbe0*/  IADD3 R47, P1, PT, R32, UR6, RZ ;  /* 0x00000006202f7c10 */ /* 0x000fe4000ff3e0ff */
[----:B------:R-:W-:Y:S01]  /*bbf0*/  LOP3.LUT R32, R26, 0x3, RZ, 0xc0, !PT ;  /* 0x000000031a207812 */ /* 0x000fe200078ec0ff */
[----:B------:R-:W-:Y:S01]  /*bc00*/  IMAD.MOV.U32 R26, RZ, RZ, RZ ;  /* 0x000000ffff1a7224 */ /* 0x000fe200078e00ff */
[----:B------:R-:W-:Y:S02]  /*bc10*/  IADD3.X R54, PT, PT, R33, UR7, RZ, P1, !PT ;  /* 0x0000000721367c10 */ /* 0x000fe40008ffe4ff */
[----:B------:R-:W-:Y:S02]  /*bc20*/  LEA R33, R0, UR5, 0x1 ;  /* 0x0000000500217c11 */ /* 0x000fe4000f8e08ff */
[----:B------:R-:W-:Y:S01]  /*bc30*/  IADD3.X R60, PT, PT, R35, UR7, RZ, P0, !PT ;  /* 0x00000007233c7c10 */ /* 0x000fe200087fe4ff */
[----:B------:R-:W-:Y:S01]  /*bc40*/  IMAD.MOV R35, RZ, RZ, -R32 ;  /* 0x000000ffff237224 */ /* 0x000fe200078e0a20 */
[----:B------:R-:W-:-:S07]  /*bc50*/  IADD3 R34, PT, PT, R44, R33, RZ ;  /* 0x000000212c227210 */ /* 0x000fce0007ffe0ff */
.L_x_977:
[----:B------:R-:W-:Y:S01]  /*bc60*/  MOV R32, R47 ;  /* 0x0000002f00207202 */ /* 0x000fe20000000f00 */
[----:B------:R-:W3:Y:S01]  /*bc70*/  LDS.U16 R37, [R34] ;  /* 0x0000000022257984 */ /* 0x000ee20000000400 */
[----:B------:R-:W-:-:S05]  /*bc80*/  MOV R33, R54 ;  /* 0x0000003600217202 */ /* 0x000fca0000000f00 */
[----:B------:R4:W5:Y:S01]  /*bc90*/  LDG.E.128 R40, desc[UR36][R32.64] ;  /* 0x0000002420287981 */ /* 0x000962000c1e1d00 */
[----:B------:R-:W-:Y:S01]  /*bca0*/  UISETP.NE.AND UP0, UPT, UR9, URZ, UPT ;  /* 0x000000ff0900728c */ /* 0x000fe2000bf05270 */
[----:B---3--:R-:W-:-:S08]  /*bcb0*/  HADD2.F32 R37, -RZ, R37.H0_H0 ;  /* 0x20000025ff257230 */ /* 0x008fd00000004100 */
[----:B----4-:R-:W-:Y:S05]  /*bcc0*/  BRA.U UP0, `(.L_x_976) ;  /* 0x0000000100387547 */ /* 0x010fea000b800000 */
[----:B------:R-:W-:Y:S01]  /*bcd0*/  ISETP.NE.AND P0, PT, R217, RZ, PT ;  /* 0x000000ffd900720c */ /* 0x000fe20003f05270 */
[----:B------:R-:W3:-:S12]  /*bce0*/  LDS.128 R48, [R28] ;  /* 0x000000001c307984 */ /* 0x000ed80000000c00 */
[----:B------:R-:W4:Y:S01]  /*bcf0*/  @P0 LDG.E.128 R56, desc[UR36][R30.64] ;  /* 0x000000241e380981 */ /* 0x000f22000c1e1d00 */
[----:B------:R-:W-:Y:S01]  /*bd00*/  IMAD.MOV.U32 R32, RZ, RZ, R53 ;  /* 0x000000ffff207224 */ /* 0x000fe200078e0035 */
[----:B------:R-:W-:Y:S01]  /*bd10*/  MOV R33, R60 ;  /* 0x0000003c00217202 */ /* 0x000fe20000000f00 */
[----:B---3-5:R-:W-:Y:S02]  /*bd20*/  HFMA2 R40, R40, 1, 1, R48 ;  /* 0x3c003c0028287831 */ /* 0x028fe40000000030 */
[----:B------:R-:W-:Y:S02]  /*bd30*/  HADD2 R41, R41, R49 ;  /* 0x0000003129297230 */ /* 0x000fe40000000000 */
[----:B------:R-:W-:Y:S02]  /*bd40*/  HFMA2 R42, R42, 1, 1, R50 ;  /* 0x3c003c002a2a7831 */ /* 0x000fe40000000032 */
[----:B------:R-:W-:Y:S02]  /*bd50*/  HADD2 R43, R43, R51 ;  /* 0x000000332b2b7230 */ /* 0x000fe40000000000 */
[----:B----4-:R-:W-:-:S02]  /*bd60*/  @P0 HMUL2 R40, R40, R56 ;  /* 0x0000003828280232 */ /* 0x010fc40000000000 */
[----:B------:R-:W-:Y:S02]  /*bd70*/  @P0 HFMA2 R41, R41, R57, -RZ ;  /* 0x0000003929290231 */ /* 0x000fe400001000ff */
[----:B------:R-:W-:Y:S02]  /*bd80*/  @P0 HMUL2 R42, R42, R58 ;  /* 0x0000003a2a2a0232 */ /* 0x000fe40000000000 */
[----:B------:R-:W-:-:S05]  /*bd90*/  @P0 HFMA2 R43, R43, R59, -RZ ;  /* 0x0000003b2b2b0231 */ /* 0x000fca00001000ff */
[----:B------:R3:W-:Y:S02]  /*bda0*/  STG.E.128 desc[UR36][R32.64], R40 ;  /* 0x0000002820007986 */ /* 0x0007e4000c101d24 */
.L_x_976:
[----:B------:R-:W-:Y:S01]  /*bdb0*/  IADD3 R35, PT, PT, R35, 0x1, RZ ;  /* 0x0000000123237810 */ /* 0x000fe20007ffe0ff */
[----:B---3-5:R-:W-:Y:S01]  /*bdc0*/  HADD2.F32 R32, -RZ, R40.H0_H0 ;  /* 0x20000028ff207230 */ /* 0x028fe20000004100 */
[----:B------:R-:W-:Y:S01]  /*bdd0*/  IADD3 R53, P1, PT, R53, 0x480, RZ ;  /* 0x0000048035357810 */ /* 0x000fe20007f3e0ff */
[--C-:B------:R-:W-:Y:S01]  /*bde0*/  HADD2.F32 R33, -RZ, R41.reuse.H0_H0 ;  /* 0x20000029ff217230 */ /* 0x100fe20000004100 */
[----:B------:R-:W-:Y:S01]  /*bdf0*/  ISETP.NE.AND P0, PT, R35, RZ, PT ;  /* 0x000000ff2300720c */ /* 0x000fe20003f05270 */
[----:B-1----:R-:W-:Y:S01]  /*be00*/  HADD2.F32 R38, -RZ, R41.H1_H1 ;  /* 0x30000029ff267230 */ /* 0x002fe20000004100 */
[----:B------:R-:W-:Y:S01]  /*be10*/  IADD3 R47, P2, PT, R47, 0x480, RZ ;  /* 0x000004802f2f7810 */ /* 0x000fe20007f5e0ff */
[----:B------:R-:W-:Y:S02]  /*be20*/  HADD2.F32 R39, -RZ, R42.H0_H0 ;  /* 0x2000002aff277230 */ /* 0x000fe40000004100 */
[----:B------:R-:W-:Y:S01]  /*be30*/  FFMA.FTZ R26, R37, R32, R26 ;  /* 0x00000020251a7223 */ /* 0x000fe2000001001a */
[----:B------:R-:W-:-:S02]  /*be40*/  HADD2.F32 R40, -RZ, R40.H1_H1 ;  /* 0x30000028ff287230 */ /* 0x000fc40000004100 */
[C---:B------:R-:W-:Y:S01]  /*be50*/  FFMA.FTZ R24, R37.reuse, R33, R24 ;  /* 0x0000002125187223 */ /* 0x040fe20000010018 */
[----:B------:R-:W-:Y:S02]  /*be60*/  HADD2.F32 R42, -RZ, R42.H1_H1 ;  /* 0x3000002aff2a7230 */ /* 0x000fe40000004100 */
[C---:B------:R-:W-:Y:S01]  /*be70*/  FFMA.FTZ R21, R37.reuse, R38, R21 ;  /* 0x0000002625157223 */ /* 0x040fe20000010015 */
[--C-:B------:R-:W-:Y:S02]  /*be80*/  HADD2.F32 R41, -RZ, R43.reuse.H0_H0 ;  /* 0x2000002bff297230 */ /* 0x100fe40000004100 */
[C---:B------:R-:W-:Y:S01]  /*be90*/  FFMA.FTZ R23, R37.reuse, R40, R23 ;  /* 0x0000002825177223 */ /* 0x040fe20000010017 */
[----:B------:R-:W-:Y:S02]  /*bea0*/  HADD2.F32 R48, -RZ, R43.H1_H1 ;  /* 0x3000002bff307230 */ /* 0x000fe40000004100 */
[C---:B------:R-:W-:Y:S01]  /*beb0*/  FFMA.FTZ R22, R37.reuse, R39, R22 ;  /* 0x0000002725167223 */ /* 0x040fe20000010016 */
[C---:B------:R-:W-:Y:S01]  /*bec0*/  FFMA.FTZ R19, R37.reuse, R42, R19 ;  /* 0x0000002a25137223 */ /* 0x040fe20000010013 */
[----:B------:R-:W-:Y:S01]  /*bed0*/  FFMA.FTZ R20, R37, R41, R20 ;  /* 0x0000002925147223 */ /* 0x000fe20000010014 */
[----:B------:R-:W-:-:S02]  /*bee0*/  VIADD R52, R52, 0x4 ;  /* 0x0000000434347836 */ /* 0x000fc40000000000 */
[----:B------:R-:W-:Y:S01]  /*bef0*/  FFMA.FTZ R11, R37, R48, R11 ;  /* 0x00000030250b7223 */ /* 0x000fe2000001000b */
[----:B------:R-:W-:Y:S01]  /*bf00*/  IADD3 R34, PT, PT, R34, 0x8, RZ ;  /* 0x0000000822227810 */ /* 0x000fe20007ffe0ff */
[----:B------:R-:W-:Y:S01]  /*bf10*/  IMAD.X R60, RZ, RZ, R60, P1 ;  /* 0x000000ffff3c7224 */ /* 0x000fe200008e063c */
[----:B------:R-:W-:Y:S01]  /*bf20*/  IADD3.X R54, PT, PT, RZ, R54, RZ, P2, !PT ;  /* 0x00000036ff367210 */ /* 0x000fe200017fe4ff */
[----:B------:R-:W-:Y:S06]  /*bf30*/  @P0 BRA `(.L_x_977) ;  /* 0xfffffffc00480947 */ /* 0x000fec000383ffff */
.L_x_975:
[----:B--2---:R-:W-:Y:S05]  /*bf40*/  BSYNC.RECONVERGENT B2 ;  /* 0x0000000000027941 */ /* 0x004fea0003800200 */
.L_x_974:
[----:B------:R-:W-:-:S13]  /*bf50*/  ISETP.GE.U32.AND P0, PT, R36, 0xc, PT ;  /* 0x0000000c2400780c */ /* 0x000fda0003f06070 */
[----:B------:R-:W-:Y:S05]  /*bf60*/  @!P0 BRA `(.L_x_973) ;  /* 0x0000000800548947 */ /* 0x000fea0003800000 */
[----:B------:R-:W2:Y:S02]  /*bf70*/  LDCU UR4, c[0x0][0x40c] ;  /* 0x00008180ff0477ac */ /* 0x000ea40008000800 */
[----:B--2---:R-:W-:-:S06]  /*bf80*/  UISETP.NE.AND UP0, UPT, UR4, URZ, UPT ;  /* 0x000000ff0400728c */ /* 0x004fcc000bf05270 */
[----:B------:R-:W-:-:S13]  /*bf90*/  PLOP3.LUT P1, PT, PT, PT, UP0, 0x80, 0x8 ;  /* 0x000000000008781c */ /* 0x000fda0003f2f008 */
.L_x_983:
[----:B------:R-:W-:Y:S01]  /*bfa0*/  IMAD R41, R52, 0x90, RZ ;  /* 0x0000009034297824 */ /* 0x000fe200078e02ff */
[----:B------:R-:W-:-:S03]  /*bfb0*/  ISETP.NE.AND P0, PT, R217, RZ, PT ;  /* 0x000000ffd900720c */ /* 0x000fc60003f05270 */
[----:B------:R-:W-:-:S06]  /*bfc0*/  IMAD.WIDE.U32 R48, R41, 0x2, R6 ;  /* 0x0000000229307825 */ /* 0x000fcc00078e0006 */
[----:B------:R-:W5:Y:S01]  /*bfd0*/  LDG.E.128 R48, desc[UR36][R48.64] ;  /* 0x0000002430307981 */ /* 0x000f62000c1e1d00 */
[----:B------:R-:W-:Y:S04]  /*bfe0*/  BSSY.RECONVERGENT B2, `(.L_x_978) ;  /* 0x000000e000027945 */ /* 0x000fe80003800200 */
[----:B------:R-:W-:Y:S05]  /*bff0*/  @P1 BRA `(.L_x_979) ;  /* 0x0000000000301947 */ /* 0x000fea0003800000 */
[----:B-1----:R-:W2:Y:S04]  /*c000*/  @P0 LDG.E.128 R36, desc[UR36][R30.64] ;  /* 0x000000241e240981 */ /* 0x002ea8000c1e1d00 */
        /* <DEDUP_REMOVED lines=11> */
.L_x_979:
[----:B------:R-:W-:Y:S05]  /*c0c0*/  BSYNC.RECONVERGENT B2 ;  /* 0x0000000000027941 */ /* 0x000fea0003800200 */
.L_x_978:
[C---:B--2---:R-:W-:Y:S01]  /*c0d0*/  IADD3 R33, PT, PT, R41.reuse, 0x240, RZ ;  /* 0x0000024029217810 */ /* 0x044fe20007ffe0ff */
[C---:B------:R-:W-:Y:S01]  /*c0e0*/  VIADD R61, R41.reuse, 0x6c0 ;  /* 0x000006c0293d7836 */ /* 0x040fe20000000000 */
[----:B------:R-:W-:Y:S01]  /*c0f0*/  IADD3 R37, PT, PT, R41, 0x480, RZ ;  /* 0x0000048029257810 */ /* 0x000fe20007ffe0ff */
[----:B------:R-:W-:Y:S02]  /*c100*/  UISETP.NE.AND UP0, UPT, UR10, URZ, UPT ;  /* 0x000000ff0a00728c */ /* 0x000fe4000bf05270 */
[----:B------:R-:W-:-:S04]  /*c110*/  IMAD.WIDE.U32 R40, R33, 0x2, R6 ;  /* 0x0000000221287825 */ /* 0x000fc800078e0006 */
[----:B------:R-:W-:Y:S01]  /*c120*/  PLOP3.LUT P1, PT, PT, PT, UP0, 0x80, 0x8 ;  /* 0x000000000008781c */ /* 0x000fe20003f2f008 */
[--C-:B------:R-:W-:Y:S01]  /*c130*/  IMAD.WIDE.U32 R34, R37, 0x2, R6.reuse ;  /* 0x0000000225227825 */ /* 0x100fe200078e0006 */
[----:B------:R-:W5:Y:S03]  /*c140*/  LDG.E.128 R40, desc[UR36][R40.64] ;  /* 0x0000002428287981 */ /* 0x000f66000c1e1d00 */
[----:B-1----:R-:W-:-:S08]  /*c150*/  IMAD.WIDE.U32 R38, R61, 0x2, R6 ;  /* 0x000000023d267825 */ /* 0x002fd000078e0006 */
[----:B------:R-:W-:Y:S05]  /*c160*/  @P1 BRA `(.L_x_980) ;  /* 0x0000000000301947 */ /* 0x000fea0003800000 */
[----:B------:R-:W2:Y:S01]  /*c170*/  @P0 LDG.E.128 R56, desc[UR36][R30.64] ;  /* 0x000000241e380981 */ /* 0x000ea2000c1e1d00 */
[----:B------:R-:W-:-:S03]  /*c180*/  IMAD.WIDE.U32 R32, R33, 0x2, R2 ;  /* 0x0000000221207825 */ /* 0x000fc600078e0002 */
[----:B------:R-:W1:Y:S02]  /*c190*/  LDS.128 R64, [R28] ;  /* 0x000000001c407984 */ /* 0x000e640000000c00 */
[----:B-1---5:R-:W-:Y:S02]  /*c1a0*/  HFMA2 R40, R40, 1, 1, R64 ;  /* 0x3c003c0028287831 */ /* 0x022fe40000000040 */
[----:B------:R-:W-:Y:S02]  /*c1b0*/  HADD2 R41, R41, R65 ;  /* 0x0000004129297230 */ /* 0x000fe40000000000 */
[----:B------:R-:W-:Y:S02]  /*c1c0*/  HFMA2 R42, R42, 1, 1, R66 ;  /* 0x3c003c002a2a7831 */ /* 0x000fe40000000042 */
[----:B------:R-:W-:Y:S02]  /*c1d0*/  HADD2 R43, R43, R67 ;  /* 0x000000432b2b7230 */ /* 0x000fe40000000000 */
[----:B--2---:R-:W-:-:S02]  /*c1e0*/  @P0 HMUL2 R40, R40, R56 ;  /* 0x0000003828280232 */ /* 0x004fc40000000000 */
[----:B------:R-:W-:Y:S02]  /*c1f0*/  @P0 HFMA2 R41, R41, R57, -RZ ;  /* 0x0000003929290231 */ /* 0x000fe400001000ff */
[----:B------:R-:W-:Y:S02]  /*c200*/  @P0 HMUL2 R42, R42, R58 ;  /* 0x0000003a2a2a0232 */ /* 0x000fe40000000000 */
[----:B------:R-:W-:-:S05]  /*c210*/  @P0 HFMA2 R43, R43, R59, -RZ ;  /* 0x0000003b2b2b0231 */ /* 0x000fca00001000ff */
[----:B------:R1:W-:Y:S02]  /*c220*/  STG.E.128 desc[UR36][R32.64], R40 ;  /* 0x0000002820007986 */ /* 0x0003e4000c101d24 */
.L_x_980:
[----:B-1----:R-:W5:Y:S01]  /*c230*/  LDG.E.128 R32, desc[UR36][R34.64] ;  /* 0x0000002422207981 */ /* 0x002f62000c1e1d00 */
[----:B------:R-:W-:Y:S05]  /*c240*/  @P1 BRA `(.L_x_981) ;  /* 0x0000000000301947 */ /* 0x000fea0003800000 */
[----:B------:R-:W2:Y:S01]  /*c250*/  @P0 LDG.E.128 R56, desc[UR36][R30.64] ;  /* 0x000000241e380981 */ /* 0x000ea2000c1e1d00 */
[----:B------:R-:W-:-:S03]  /*c260*/  IMAD.WIDE.U32 R36, R37, 0x2, R2 ;  /* 0x0000000225247825 */ /* 0x000fc600078e0002 */
[----:B------:R-:W1:Y:S02]  /*c270*/  LDS.128 R64, [R28] ;  /* 0x000000001c407984 */ /* 0x000e640000000c00 */
[----:B-1---5:R-:W-:Y:S02]  /*c280*/  HADD2 R32, R32, R64 ;  /* 0x0000004020207230 */ /* 0x022fe40000000000 */
[----:B------:R-:W-:Y:S02]  /*c290*/  HFMA2 R33, R33, 1, 1, R65 ;  /* 0x3c003c0021217831 */ /* 0x000fe40000000041 */
[----:B------:R-:W-:Y:S02]  /*c2a0*/  HADD2 R34, R34, R66 ;  /* 0x0000004222227230 */ /* 0x000fe40000000000 */
[----:B------:R-:W-:Y:S02]  /*c2b0*/  HFMA2 R35, R35, 1, 1, R67 ;  /* 0x3c003c0023237831 */ /* 0x000fe40000000043 */
[----:B--2---:R-:W-:-:S02]  /*c2c0*/  @P0 HMUL2 R32, R32, R56 ;  /* 0x0000003820200232 */ /* 0x004fc40000000000 */
[----:B------:R-:W-:Y:S02]  /*c2d0*/  @P0 HFMA2 R33, R33, R57, -RZ ;  /* 0x0000003921210231 */ /* 0x000fe400001000ff */
[----:B------:R-:W-:Y:S02]  /*c2e0*/  @P0 HMUL2 R34, R34, R58 ;  /* 0x0000003a22220232 */ /* 0x000fe40000000000 */
[----:B------:R-:W-:-:S05]  /*c2f0*/  @P0 HFMA2 R35, R35, R59, -RZ ;  /* 0x0000003b23230231 */ /* 0x000fca00001000ff */
[----:B------:R1:W-:Y:S02]  /*c300*/  STG.E.128 desc[UR36][R36.64], R32 ;  /* 0x0000002024007986 */ /* 0x0003e4000c101d24 */
.L_x_981:
[----:B-1----:R-:W5:Y:S01]  /*c310*/  LDG.E.128 R36, desc[UR36][R38.64] ;  /* 0x0000002426247981 */ /* 0x002f62000c1e1d00 */
[----:B------:R-:W-:Y:S01]  /*c320*/  IADD3 R54, PT, PT, R52, -R9, RZ ;  /* 0x8000000934367210 */ /* 0x000fe20007ffe0ff */
[--C-:B-----5:R-:W-:Y:S02]  /*c330*/  HADD2.F32 R55, -RZ, R49.reuse.H0_H0 ;  /* 0x20000031ff377230 */ /* 0x120fe40000004100 */
[----:B------:R-:W-:Y:S01]  /*c340*/  HADD2.F32 R53, -RZ, R48.H0_H0 ;  /* 0x20000030ff357230 */ /* 0x000fe20000004100 */
[----:B------:R-:W-:Y:S01]  /*c350*/  LEA R60, R54, R29, 0x1 ;  /* 0x0000001d363c7211 */ /* 0x000fe200078e08ff */
[----:B------:R-:W-:Y:S02]  /*c360*/  HADD2.F32 R54, -RZ, R49.H1_H1 ;  /* 0x30000031ff367230 */ /* 0x000fe40000004100 */
[----:B------:R-:W-:Y:S02]  /*c370*/  HADD2.F32 R49, -RZ, R50.H0_H0 ;  /* 0x20000032ff317230 */ /* 0x000fe40000004100 */
[----:B------:R-:W1:Y:S01]  /*c380*/  LDS.U16 R47, [R60] ;  /* 0x000000003c2f7984 */ /* 0x000e620000000400 */
[----:B------:R-:W-:-:S02]  /*c390*/  HADD2.F32 R48, -RZ, R48.H1_H1 ;  /* 0x30000030ff307230 */ /* 0x000fc40000004100 */
[--C-:B------:R-:W-:Y:S01]  /*c3a0*/  HADD2.F32 R57, -RZ, R51.reuse.H0_H0 ;  /* 0x20000033ff397230 */ /* 0x100fe20000004100 */
[----:B------:R-:W2:Y:S01]  /*c3b0*/  LDS.U16 R58, [R60+0x8] ;  /* 0x000008003c3a7984 */ /* 0x000ea20000000400 */
[----:B------:R-:W-:Y:S02]  /*c3c0*/  HADD2.F32 R50, -RZ, R50.H1_H1 ;  /* 0x30000032ff327230 */ /* 0x000fe40000004100 */
[----:B------:R-:W-:Y:S01]  /*c3d0*/  HADD2.F32 R56, -RZ, R51.H1_H1 ;  /* 0x30000033ff387230 */ /* 0x000fe20000004100 */
[----:B------:R-:W3:Y:S01]  /*c3e0*/  LDS.U16 R59, [R60+0x10] ;  /* 0x000010003c3b7984 */ /* 0x000ee20000000400 */
[----:B-1----:R-:W-:Y:S02]  /*c3f0*/  HADD2.F32 R47, -RZ, R47.H0_H0 ;  /* 0x2000002fff2f7230 */ /* 0x002fe40000004100 */
[----:B--2---:R-:W-:-:S03]  /*c400*/  HADD2.F32 R58, -RZ, R58.H0_H0 ;  /* 0x2000003aff3a7230 */ /* 0x004fc60000004100 */
[C---:B------:R-:W-:Y:S01]  /*c410*/  FFMA.FTZ R22, R47.reuse, R49, R22 ;  /* 0x000000312f167223 */ /* 0x040fe20000010016 */
[C---:B------:R-:W-:Y:S01]  /*c420*/  FFMA.FTZ R48, R47.reuse, R48, R23 ;  /* 0x000000302f307223 */ /* 0x040fe20000010017 */
[C---:B------:R-:W-:Y:S01]  /*c430*/  FFMA.FTZ R54, R47.reuse, R54, R21 ;  /* 0x000000362f367223 */ /* 0x040fe20000010015 */
[----:B------:R-:W-:Y:S02]  /*c440*/  HADD2.F32 R49, -RZ, R43.H0_H0 ;  /* 0x2000002bff317230 */ /* 0x000fe40000004100 */
[C---:B------:R-:W-:Y:S01]  /*c450*/  FFMA.FTZ R20, R47.reuse, R57, R20 ;  /* 0x000000392f147223 */ /* 0x040fe20000010014 */
[----:B------:R-:W-:Y:S02]  /*c460*/  HADD2.F32 R21, -RZ, R41.H0_H0 ;  /* 0x20000029ff157230 */ /* 0x000fe40000004100 */
[C---:B------:R-:W-:Y:S01]  /*c470*/  FFMA.FTZ R53, R47.reuse, R53, R26 ;  /* 0x000000352f357223 */ /* 0x040fe2000001001a */
[----:B------:R-:W-:Y:S02]  /*c480*/  HADD2.F32 R23, -RZ, R42.H0_H0 ;  /* 0x2000002aff177230 */ /* 0x000fe40000004100 */
[C---:B------:R-:W-:Y:S01]  /*c490*/  FFMA.FTZ R24, R47.reuse, R55, R24 ;  /* 0x000000372f187223 */ /* 0x040fe20000010018 */
[C---:B------:R-:W-:Y:S01]  /*c4a0*/  FFMA.FTZ R50, R47.reuse, R50, R19 ;  /* 0x000000322f327223 */ /* 0x040fe20000010013 */
        /* <DEDUP_REMOVED lines=9> */
[----:B------:R-:W-:-:S02]  /*c540*/  HADD2.F32 R43, -RZ, R43.H1_H1 ;  /* 0x3000002bff2b7230 */ /* 0x000fc40000004100 */
[C---:B------:R-:W-:Y:S01]  /*c550*/  FFMA.FTZ R19, R58.reuse, R19, R48 ;  /* 0x000000133a137223 */ /* 0x040fe20000010030 */
[----:B------:R-:W-:Y:S02]  /*c560*/  HADD2.F32 R20, -RZ, R32.H0_H0 ;  /* 0x20000020ff147230 */ /* 0x000fe40000004100 */
[C---:B------:R-:W-:Y:S01]  /*c570*/  FFMA.FTZ R41, R58.reuse, R41, R54 ;  /* 0x000000293a297223 */ /* 0x040fe20000010036 */
[----:B------:R-:W-:Y:S02]  /*c580*/  HADD2.F32 R26, -RZ, R34.H0_H0 ;  /* 0x20000022ff1a7230 */ /* 0x000fe40000004100 */
[C---:B------:R-:W-:Y:S01]  /*c590*/  FFMA.FTZ R47, R58.reuse, R47, R50 ;  /* 0x0000002f3a2f7223 */ /* 0x040fe20000010032 */
[----:B---3--:R-:W-:Y:S02]  /*c5a0*/  HADD2.F32 R59, -RZ, R59.H0_H0 ;  /* 0x2000003bff3b7230 */ /* 0x008fe40000004100 */
[----:B------:R-:W-:Y:S01]  /*c5b0*/  FFMA.FTZ R43, R58, R43, R56 ;  /* 0x0000002b3a2b7223 */ /* 0x000fe20000010038 */
[----:B------:R-:W-:-:S02]  /*c5c0*/  HADD2.F32 R32, -RZ, R32.H1_H1 ;  /* 0x30000020ff207230 */ /* 0x000fc40000004100 */
[--C-:B------:R-:W-:Y:S02]  /*c5d0*/  HADD2.F32 R22, -RZ, R33.reuse.H0_H0 ;  /* 0x20000021ff167230 */ /* 0x100fe40000004100 */
[C---:B------:R-:W-:Y:S01]  /*c5e0*/  FFMA.FTZ R62, R59.reuse, R20, R62 ;  /* 0x000000143b3e7223 */ /* 0x040fe2000001003e */
[----:B------:R-:W-:Y:S02]  /*c5f0*/  HADD2.F32 R24, -RZ, R33.H1_H1 ;  /* 0x30000021ff187230 */ /* 0x000fe40000004100 */
[C---:B------:R-:W-:Y:S01]  /*c600*/  FFMA.FTZ R19, R59.reuse, R32, R19 ;  /* 0x000000203b137223 */ /* 0x040fe20000010013 */
[----:B------:R-:W-:Y:S02]  /*c610*/  HADD2.F32 R34, -RZ, R34.H1_H1 ;  /* 0x30000022ff227230 */ /* 0x000fe40000004100 */
[C---:B------:R-:W-:Y:S01]  /*c620*/  FFMA.FTZ R33, R59.reuse, R22, R21 ;  /* 0x000000163b217223 */ /* 0x040fe20000010015 */
[--C-:B------:R-:W-:Y:S02]  /*c630*/  HADD2.F32 R40, -RZ, R35.reuse.H0_H0 ;  /* 0x20000023ff287230 */ /* 0x100fe40000004100 */
[----:B------:R-:W-:Y:S01]  /*c640*/  FFMA.FTZ R41, R59, R24, R41 ;  /* 0x000000183b297223 */ /* 0x000fe20000010029 */
[----:B------:R-:W-:-:S02]  /*c650*/  HADD2.F32 R42, -RZ, R35.H1_H1 ;  /* 0x30000023ff2a7230 */ /* 0x000fc40000004100 */
[C---:B------:R-:W-:Y:S01]  /*c660*/  FFMA.FTZ R35, R59.reuse, R26, R23 ;  /* 0x0000001a3b237223 */ /* 0x040fe20000010017 */
[C---:B------:R-:W-:Y:S01]  /*c670*/  FFMA.FTZ R47, R59.reuse, R34, R47 ;  /* 0x000000223b2f7223 */ /* 0x040fe2000001002f */
[C---:B------:R-:W-:Y:S01]  /*c680*/  FFMA.FTZ R49, R59.reuse, R40, R49 ;  /* 0x000000283b317223 */ /* 0x040fe20000010031 */
[----:B------:R-:W-:Y:S01]  /*c690*/  FFMA.FTZ R43, R59, R42, R43 ;  /* 0x0000002a3b2b7223 */ /* 0x000fe2000001002b */
[----:B------:R-:W-:Y:S06]  /*c6a0*/  @P1 BRA `(.L_x_982) ;  /* 0x0000000000301947 */ /* 0x000fec0003800000 */
[----:B------:R-:W2:Y:S04]  /*c6b0*/  @P0 LDG.E.128 R20, desc[UR36][R30.64] ;  /* 0x000000241e140981 */ /* 0x000ea8000c1e1d00 */
[----:B------:R-:W1:Y:S02]  /*c6c0*/  LDS.128 R56, [R28] ;  /* 0x000000001c387984 */ /* 0x000e640000000c00 */
[----:B-1----:R-:W-:Y:S02]  /*c6d0*/  HFMA2 R36, R36, 1, 1, R56 ;  /* 0x3c003c0024247831 */ /* 0x002fe40000000038 */
[----:B------:R-:W-:Y:S02]  /*c6e0*/  HADD2 R37, R37, R57 ;  /* 0x0000003925257230 */ /* 0x000fe40000000000 */
[----:B------:R-:W-:-:S02]  /*c6f0*/  HFMA2 R38, R38, 1, 1, R58 ;  /* 0x3c003c0026267831 */ /* 0x000fc4000000003a */
[----:B------:R-:W-:Y:S02]  /*c700*/  HADD2 R39, R39, R59 ;  /* 0x0000003b27277230 */ /* 0x000fe40000000000 */
[----:B--2---:R-:W-:Y:S02]  /*c710*/  @P0 HMUL2 R36, R36, R20 ;  /* 0x0000001424240232 */ /* 0x004fe40000000000 */
[----:B------:R-:W-:Y:S02]  /*c720*/  @P0 HFMA2 R37, R37, R21, -RZ ;  /* 0x0000001525250231 */ /* 0x000fe400001000ff */
[----:B------:R-:W-:Y:S02]  /*c730*/  @P0 HMUL2 R38, R38, R22 ;  /* 0x0000001626260232 */ /* 0x000fe40000000000 */
[----:B------:R-:W-:Y:S02]  /*c740*/  @P0 HFMA2 R39, R39, R23, -RZ ;  /* 0x0000001727270231 */ /* 0x000fe400001000ff */
[----:B------:R-:W-:-:S05]  /*c750*/  IMAD.WIDE.U32 R20, R61, 0x2, R2 ;  /* 0x000000023d147825 */ /* 0x000fca00078e0002 */
[----:B------:R1:W-:Y:S02]  /*c760*/  STG.E.128 desc[UR36][R20.64], R36 ;  /* 0x0000002414007986 */ /* 0x0003e4000c101d24 */
.L_x_982:
[----:B------:R-:W2:Y:S01]  /*c770*/  LDS.U16 R11, [R60+0x18] ;  /* 0x000018003c0b7984 */ /* 0x000ea20000000400 */
[----:B------:R-:W-:Y:S02]  /*c780*/  VIADD R52, R52, 0x10 ;  /* 0x0000001034347836 */ /* 0x000fe40000000000 */
[--C-:B------:R-:W-:Y:S02]  /*c790*/  HADD2.F32 R26, -RZ, R36.reuse.H0_H0 ;  /* 0x20000024ff1a7230 */ /* 0x100fe40000004100 */
[----:B-1----:R-:W-:Y:S01]  /*c7a0*/  HADD2.F32 R36, -RZ, R36.H1_H1 ;  /* 0x30000024ff247230 */ /* 0x002fe20000004100 */
[----:B------:R-:W-:Y:S01]  /*c7b0*/  ISETP.GE.AND P0, PT, R52, R45, PT ;  /* 0x0000002d3400720c */ /* 0x000fe20003f06270 */
[--C-:B------:R-:W-:Y:S02]  /*c7c0*/  HADD2.F32 R20, -RZ, R37.reuse.H1_H1 ;  /* 0x30000025ff147230 */ /* 0x100fe40000004100 */
[----:B------:R-:W-:Y:S02]  /*c7d0*/  HADD2.F32 R22, -RZ, R38.H0_H0 ;  /* 0x20000026ff167230 */ /* 0x000fe40000004100 */
[----:B------:R-:W-:-:S02]  /*c7e0*/  HADD2.F32 R24, -RZ, R37.H0_H0 ;  /* 0x20000025ff187230 */ /* 0x000fc40000004100 */
        /* <DEDUP_REMOVED lines=13> */
.L_x_973:
[----:B--2---:R-:W-:Y:S05]  /*c8c0*/  BSYNC.RECONVERGENT B1 ;  /* 0x0000000000017941 */ /* 0x004fea0003800200 */
.L_x_972:
[----:B------:R-:W-:Y:S01]  /*c8d0*/  ISETP.GE.AND P0, PT, R46, R25, PT ;  /* 0x000000192e00720c */ /* 0x000fe20003f06270 */
[----:B------:R-:W-:-:S12]  /*c8e0*/  BSSY.RECONVERGENT B1, `(.L_x_984) ;  /* 0x00000e0000017945 */ /* 0x000fd80003800200 */
[----:B------:R-:W-:Y:S05]  /*c8f0*/  @P0 BRA `(.L_x_985) ;  /* 0x0000000c00780947 */ /* 0x000fea0003800000 */
[----:B------:R-:W-:Y:S01]  /*c900*/  IADD3 R34, PT, PT, R46, 0x4, RZ ;  /* 0x000000042e227810 */ /* 0x000fe20007ffe0ff */
[----:B------:R-:W2:Y:S01]  /*c910*/  LDCU UR4, c[0x0][0x3f8] ;  /* 0x00007f00ff0477ac */ /* 0x000ea20008000800 */
[----:B------:R-:W3:Y:S01]  /*c920*/  LDC.64 R30, c[0x0][0x458] ;  /* 0x00011600ff1e7b82 */ /* 0x000ee20000000a00 */
[----:B------:R-:W-:Y:S01]  /*c930*/  LOP3.LUT R35, RZ, R9, RZ, 0x33, !PT ;  /* 0x00000009ff237212 */ /* 0x000fe200078e33ff */
[----:B------:R-:W-:Y:S01]  /*c940*/  BSSY.RECONVERGENT B2, `(.L_x_986) ;  /* 0x000004b000027945 */ /* 0x000fe20003800200 */
[----:B------:R-:W-:-:S04]  /*c950*/  VIMNMX R33, PT, PT, R25, R34, !PT ;  /* 0x0000002219217248 */ /* 0x000fc80007fe0100 */
[----:B------:R-:W-:-:S04]  /*c960*/  IADD3 R35, PT, PT, -R0, R33, R35 ;  /* 0x0000002100237210 */ /* 0x000fc80007ffe123 */
[----:B------:R-:W-:Y:S01]  /*c970*/  LOP3.LUT P0, RZ, R35, 0x4, RZ, 0xc0, !PT ;  /* 0x0000000423ff7812 */ /* 0x000fe2000780c0ff */
[----:B--2---:R-:W-:-:S04]  /*c980*/  IMAD R32, R17, UR4, R8 ;  /* 0x0000000411207c24 */ /* 0x004fc8000f8e0208 */
[----:B------:R-:W-:Y:S01]  /*c990*/  IMAD R33, R32, 0x90, R5 ;  /* 0x0000009020217824 */ /* 0x000fe200078e0205 */
[----:B------:R-:W-:-:S03]  /*c9a0*/  MOV R32, R46 ;  /* 0x0000002e00207202 */ /* 0x000fc60000000f00 */
[----:B---3--:R-:W-:-:S04]  /*c9b0*/  IMAD.WIDE R30, R33, 0x2, R30 ;  /* 0x00000002211e7825 */ /* 0x008fc800078e021e */
[----:B------:R-:W-:Y:S05]  /*c9c0*/  @P0 BRA `(.L_x_987) ;  /* 0x0000000400080947 */ /* 0x000fea0003800000 */
[----:B------:R-:W2:Y:S01]  /*c9d0*/  LDC R37, c[0x0][0x3f4] ;  /* 0x0000fd00ff257b82 */ /* 0x000ea20000000800 */
[----:B------:R-:W-:Y:S01]  /*c9e0*/  IMAD.MOV.U32 R32, RZ, RZ, R34 ;  /* 0x000000ffff207224 */ /* 0x000fe200078e0022 */
[----:B--2---:R-:W-:-:S13]  /*c9f0*/  ISETP.GE.AND P0, PT, R46, R37, PT ;  /* 0x000000252e00720c */ /* 0x004fda0003f06270 */
[----:B------:R-:W-:Y:S05]  /*ca00*/  @!P0 BRA `(.L_x_987) ;  /* 0x0000000000f88947 */ /* 0x000fea0003800000 */
[----:B------:R-:W-:Y:S01]  /*ca10*/  IABS R39, R37 ;  /* 0x0000002500277213 */ /* 0x000fe20000000000 */
[----:B------:R-:W2:Y:S01]  /*ca20*/  LDCU UR4, c[0x0][0x40c] ;  /* 0x00008180ff0477ac */ /* 0x000ea20008000800 */
[----:B------:R-:W-:Y:S02]  /*ca30*/  IABS R40, R46 ;  /* 0x0000002e00287213 */ /* 0x000fe40000000000 */
[----:B------:R-:W3:Y:S01]  /*ca40*/  I2F.RP R36, R39 ;  /* 0x0000002700247306 */ /* 0x000ee20000209400 */
[----:B------:R-:W-:Y:S02]  /*ca50*/  ISETP.GE.AND P1, PT, R46, RZ, PT ;  /* 0x000000ff2e00720c */ /* 0x000fe40003f26270 */
[----:B------:R-:W-:-:S05]  /*ca60*/  ISETP.NE.AND P2, PT, R37, RZ, PT ;  /* 0x000000ff2500720c */ /* 0x000fca0003f45270 */
[----:B---3--:R-:W1:Y:S02]  /*ca70*/  MUFU.RCP R36, R36 ;  /* 0x0000002400247308 */ /* 0x008e640000001000 */
[----:B-1----:R-:W-:-:S06]  /*ca80*/  IADD3 R38, PT, PT, R36, 0xffffffe, RZ ;  /* 0x0ffffffe24267810 */ /* 0x002fcc0007ffe0ff */
[----:B------:R-:W1:Y:S02]  /*ca90*/  F2I.FTZ.U32.TRUNC.NTZ R33, R38 ;  /* 0x0000002600217305 */ /* 0x000e64000021f000 */
[----:B-1----:R-:W-:-:S05]  /*caa0*/  IADD3 R32, PT, PT, RZ, -R33, RZ ;  /* 0x80000021ff207210 */ /* 0x002fca0007ffe0ff */
        /* <DEDUP_REMOVED lines=12> */
[----:B------:R-:W-:-:S05]  /*cb70*/  @!P2 LOP3.LUT R32, RZ, R37, RZ, 0x33, !PT ;  /* 0x00000025ff20a212 */ /* 0x000fca00078e33ff */
[----:B------:R-:W-:-:S04]  /*cb80*/  IMAD R33, R32, 0x90, RZ ;  /* 0x0000009020217824 */ /* 0x000fc800078e02ff */
[----:B------:R-:W-:-:S05]  /*cb90*/  IMAD.WIDE.U32 R32, R33, 0x2, R6 ;  /* 0x0000000221207825 */ /* 0x000fca00078e0006 */
[----:B------:R1:W5:Y:S01]  /*cba0*/  LDG.E.128 R36, desc[UR36][R32.64] ;  /* 0x0000002420247981 */ /* 0x000362000c1e1d00 */
[----:B------:R-:W-:Y:S01]  /*cbb0*/  IMAD R40, R0, 0x2, R29 ;  /* 0x0000000200287824 */ /* 0x000fe200078e021d */
[----:B--2---:R-:W-:-:S05]  /*cbc0*/  UISETP.NE.AND UP0, UPT, UR4, URZ, UPT ;  /* 0x000000ff0400728c */ /* 0x004fca000bf05270 */
[----:B------:R-:W2:Y:S02]  /*cbd0*/  LDS.U16 R40, [R40] ;  /* 0x0000000028287984 */ /* 0x000ea40000000400 */
[----:B--2---:R-:W-:Y:S02]  /*cbe0*/  HADD2.F32 R45, -RZ, R40.H0_H0 ;  /* 0x20000028ff2d7230 */ /* 0x004fe40000004100 */
[----:B-1----:R-:W-:Y:S05]  /*cbf0*/  BRA.U UP0, `(.L_x_988) ;  /* 0x0000000100387547 */ /* 0x002fea000b800000 */
        /* <DEDUP_REMOVED lines=14> */
.L_x_988:
[--C-:B-1---5:R-:W-:Y:S02]  /*cce0*/  HADD2.F32 R33, -RZ, R37.reuse.H0_H0 ;  /* 0x20000025ff217230 */ /* 0x122fe40000004100 */
[----:B------:R-:W-:Y:S02]  /*ccf0*/  HADD2.F32 R40, -RZ, R37.H1_H1 ;  /* 0x30000025ff287230 */ /* 0x000fe40000004100 */
[----:B------:R-:W-:Y:S02]  /*cd00*/  HADD2.F32 R32, -RZ, R36.H0_H0 ;  /* 0x20000024ff207230 */ /* 0x000fe40000004100 */
[C---:B------:R-:W-:Y:S01]  /*cd10*/  FFMA.FTZ R24, R45.reuse, R33, R24 ;  /* 0x000000212d187223 */ /* 0x040fe20000010018 */
        /* <DEDUP_REMOVED lines=10> */
[----:B------:R-:W-:Y:S01]  /*cdc0*/  MOV R32, R34 ;  /* 0x0000002200207202 */ /* 0x000fe20000000f00 */
[C---:B------:R-:W-:Y:S01]  /*cdd0*/  FFMA.FTZ R20, R45.reuse, R41, R20 ;  /* 0x000000292d147223 */ /* 0x040fe20000010014 */
[----:B------:R-:W-:-:S07]  /*cde0*/  FFMA.FTZ R11, R45, R42, R11 ;  /* 0x0000002a2d0b7223 */ /* 0x000fce000001000b */
.L_x_987:
[----:B------:R-:W-:Y:S05]  /*cdf0*/  BSYNC.RECONVERGENT B2 ;  /* 0x0000000000027941 */ /* 0x000fea0003800200 */
.L_x_986:
[----:B------:R-:W-:-:S13]  /*ce00*/  ISETP.GE.U32.AND P0, PT, R35, 0x4, PT ;  /* 0x000000042300780c */ /* 0x000fda0003f06070 */
[----:B------:R-:W-:Y:S05]  /*ce10*/  @!P0 BRA `(.L_x_985) ;  /* 0x0000000800308947 */ /* 0x000fea0003800000 */
[C---:B------:R-:W-:Y:S01]  /*ce20*/  LEA R34, R32.reuse, UR5, 0x1 ;  /* 0x0000000520227c11 */ /* 0x040fe2000f8e08ff */
[----:B------:R-:W-:-:S04]  /*ce30*/  IMAD R35, R32, 0x90, RZ ;  /* 0x0000009020237824 */ /* 0x000fc800078e02ff */
[----:B------:R-:W-:Y:S01]  /*ce40*/  IMAD R33, R9, -0x2, R34 ;  /* 0xfffffffe09217824 */ /* 0x000fe200078e0222 */
[----:B------:R-:W-:-:S04]  /*ce50*/  IADD3 R34, PT, PT, R32, 0x4, RZ ;  /* 0x0000000420227810 */ /* 0x000fc80007ffe0ff */
[----:B------:R-:W-:-:S07]  /*ce60*/  IADD3 R44, PT, PT, R33, 0x8, R44 ;  /* 0x00000008212c7810 */ /* 0x000fce0007ffe02c */
.L_x_995:
[----:B------:R-:W2:Y:S01]  /*ce70*/  LDC R47, c[0x0][0x3f4] ;  /* 0x0000fd00ff2f7b82 */ /* 0x000ea20000000800 */
[----:B------:R-:W-:Y:S01]  /*ce80*/  VIADD R36, R34, 0xfffffffc ;  /* 0xfffffffc22247836 */ /* 0x000fe20000000000 */
[----:B------:R-:W-:Y:S04]  /*ce90*/  BSSY.RECONVERGENT B2, `(.L_x_989) ;  /* 0x000003e000027945 */ /* 0x000fe80003800200 */
[----:B--2---:R-:W-:-:S13]  /*cea0*/  ISETP.GE.AND P0, PT, R36, R47, PT ;  /* 0x0000002f2400720c */ /* 0x004fda0003f06270 */
[----:B------:R-:W-:Y:S05]  /*ceb0*/  @!P0 BRA `(.L_x_990) ;  /* 0x0000000000ec8947 */ /* 0x000fea0003800000 */
[----:B------:R-:W-:Y:S01]  /*cec0*/  IABS R37, R47 ;  /* 0x0000002f00257213 */ /* 0x000fe20000000000 */
[----:B------:R-:W2:Y:S01]  /*ced0*/  LDCU UR4, c[0x0][0x40c] ;  /* 0x00008180ff0477ac */ /* 0x000ea20008000800 */
[----:B------:R-:W-:Y:S02]  /*cee0*/  IABS R40, R36 ;  /* 0x0000002400287213 */ /* 0x000fe40000000000 */
[----:B-1----:R-:W1:Y:S01]  /*cef0*/  I2F.RP R38, R37 ;  /* 0x0000002500267306 */ /* 0x002e620000209400 */
[----:B------:R-:W-:Y:S02]  /*cf00*/  ISETP.GE.AND P1, PT, R36, RZ, PT ;  /* 0x000000ff2400720c */ /* 0x000fe40003f26270 */
[----:B------:R-:W-:-:S05]  /*cf10*/  ISETP.NE.AND P2, PT, R47, RZ, PT ;  /* 0x000000ff2f00720c */ /* 0x000fca0003f45270 */
[----:B-1----:R-:W1:Y:S02]  /*cf20*/  MUFU.RCP R38, R38 ;  /* 0x0000002600267308 */ /* 0x002e640000001000 */
[----:B-1----:R-:W-:-:S06]  /*cf30*/  IADD3 R39, PT, PT, R38, 0xffffffe, RZ ;  /* 0x0ffffffe26277810 */ /* 0x002fcc0007ffe0ff */
[----:B------:R-:W1:Y:S02]  /*cf40*/  F2I.FTZ.U32.TRUNC.NTZ R33, R39 ;  /* 0x0000002700217305 */ /* 0x000e64000021f000 */
[----:B-1----:R-:W-:-:S05]  /*cf50*/  IADD3 R32, PT, PT, RZ, -R33, RZ ;  /* 0x80000021ff207210 */ /* 0x002fca0007ffe0ff */
[----:B------:R-:W-:Y:S02]  /*cf60*/  IMAD R41, R32, R37, RZ ;  /* 0x0000002520297224 */ /* 0x000fe400078e02ff */
[----:B------:R-:W-:-:S04]  /*cf70*/  IMAD.MOV.U32 R32, RZ, RZ, RZ ;  /* 0x000000ffff207224 */ /* 0x000fc800078e00ff */
[----:B------:R-:W-:Y:S01]  /*cf80*/  IMAD.HI.U32 R32, R33, R41, R32 ;  /* 0x0000002921207227 */ /* 0x000fe200078e0020 */
[----:B------:R-:W-:Y:S02]  /*cf90*/  MOV R33, R40 ;  /* 0x0000002800217202 */ /* 0x000fe40000000f00 */
[----:B------:R-:W1:Y:S03]  /*cfa0*/  LDS.U16 R40, [R44+-0x8] ;  /* 0xfffff8002c287984 */ /* 0x000e660000000400 */
        /* <DEDUP_REMOVED lines=12> */
[----:B--2---:R-:W-:Y:S01]  /*d070*/  UISETP.NE.AND UP0, UPT, UR4, URZ, UPT ;  /* 0x000000ff0400728c */ /* 0x004fe2000bf05270 */
[----:B-1----:R-:W-:-:S08]  /*d080*/  HADD2.F32 R45, -RZ, R40.H0_H0 ;  /* 0x20000028ff2d7230 */ /* 0x002fd00000004100 */
[----:B---3--:R-:W-:Y:S05]  /*d090*/  BRA.U UP0, `(.L_x_991) ;  /* 0x0000000100347547 */ /* 0x008fea000b800000 */
        /* <DEDUP_REMOVED lines=13> */
.L_x_991:
        /* <DEDUP_REMOVED lines=14> */
[----:B------:R-:W-:-:S02]  /*d250*/  FFMA.FTZ R20, R45, R41, R20 ;  /* 0x000000292d147223 */ /* 0x000fc40000010014 */
[----:B------:R-:W-:-:S07]  /*d260*/  FFMA.FTZ R11, R45, R42, R11 ;  /* 0x0000002a2d0b7223 */ /* 0x000fce000001000b */
.L_x_990:
[----:B------:R-:W-:Y:S05]  /*d270*/  BSYNC.RECONVERGENT B2 ;  /* 0x0000000000027941 */ /* 0x000fea0003800200 */
.L_x_989:
[----:B------:R-:W-:Y:S01]  /*d280*/  ISETP.GE.AND P0, PT, R34, R47, PT ;  /* 0x0000002f2200720c */ /* 0x000fe20003f06270 */
[----:B------:R-:W-:-:S12]  /*d290*/  BSSY.RECONVERGENT B2, `(.L_x_992) ;  /* 0x000003e000027945 */ /* 0x000fd80003800200 */
        /* <DEDUP_REMOVED lines=8> */
[----:B-1----:R-:W-:-:S06]  /*d320*/  VIADD R38, R36, 0xffffffe ;  /* 0x0ffffffe24267836 */ /* 0x002fcc0000000000 */
[----:B------:R-:W1:Y:S02]  /*d330*/  F2I.FTZ.U32.TRUNC.NTZ R33, R38 ;  /* 0x0000002600217305 */ /* 0x000e64000021f000 */
[----:B-1----:R-:W-:-:S05]  /*d340*/  IADD3 R32, PT, PT, RZ, -R33, RZ ;  /* 0x80000021ff207210 */ /* 0x002fca0007ffe0ff */
[----:B------:R-:W-:Y:S01]  /*d350*/  IMAD R39, R32, R37, RZ ;  /* 0x0000002520277224 */ /* 0x000fe200078e02ff */
[----:B------:R-:W-:-:S05]  /*d360*/  MOV R32, RZ ;  /* 0x000000ff00207202 */ /* 0x000fca0000000f00 */
[----:B------:R-:W-:-:S04]  /*d370*/  IMAD.HI.U32 R32, R33, R39, R32 ;  /* 0x0000002721207227 */ /* 0x000fc800078e0020 */
[----:B------:R-:W-:Y:S02]  /*d380*/  IMAD.MOV.U32 R33, RZ, RZ, R40 ;  /* 0x000000ffff217224 */ /* 0x000fe400078e0028 */
[----:B------:R-:W1:Y:S02]  /*d390*/  LDS.U16 R40, [R44] ;  /* 0x000000002c287984 */ /* 0x000e640000000400 */
[----:B------:R-:W-:-:S05]  /*d3a0*/  IMAD.HI.U32 R32, R32, R33, RZ ;  /* 0x0000002120207227 */ /* 0x000fca00078e00ff */
[----:B------:R-:W-:-:S05]  /*d3b0*/  IADD3 R32, PT, PT, -R32, RZ, RZ ;  /* 0x000000ff20207210 */ /* 0x000fca0007ffe1ff */
        /* <DEDUP_REMOVED lines=27> */
.L_x_994:
        /* <DEDUP_REMOVED lines=16> */
.L_x_993:
[----:B------:R-:W-:Y:S05]  /*d670*/  BSYNC.RECONVERGENT B2 ;  /* 0x0000000000027941 */ /* 0x000fea0003800200 */
.L_x_992:
[C---:B------:R-:W-:Y:S01]  /*d680*/  VIADD R32, R34.reuse, 0x4 ;  /* 0x0000000422207836 */ /* 0x040fe20000000000 */
[----:B------:R-:W-:Y:S01]  /*d690*/  IADD3 R34, PT, PT, R34, 0x8, RZ ;  /* 0x0000000822227810 */ /* 0x000fe20007ffe0ff */
[----:B------:R-:W-:Y:S01]  /*d6a0*/  VIADD R44, R44, 0x10 ;  /* 0x000000102c2c7836 */ /* 0x000fe20000000000 */
[----:B------:R-:W-:Y:S02]  /*d6b0*/  IADD3 R35, PT, PT, R35, 0x480, RZ ;  /* 0x0000048023237810 */ /* 0x000fe40007ffe0ff */
[----:B------:R-:W-:-:S13]  /*d6c0*/  ISETP.GE.AND P0, PT, R32, R25, PT ;  /* 0x000000192000720c */ /* 0x000fda0003f06270 */
[----:B------:R-:W-:Y:S05]  /*d6d0*/  @!P0 BRA `(.L_x_995) ;  /* 0xfffffff400e48947 */ /* 0x000fea000383ffff */
.L_x_985:
[----:B------:R-:W-:Y:S05]  /*d6e0*/  BSYNC.RECONVERGENT B1 ;  /* 0x0000000000017941 */ /* 0x000fea0003800200 */
.L_x_984:
[----:B------:R-:W-:-:S13]  /*d6f0*/  ISETP.NE.AND P0, PT, R0, R27, PT ;  /* 0x0000001b0000720c */ /* 0x000fda0003f05270 */
[----:B------:R-:W-:Y:S05]  /*d700*/  @P0 BRA `(.L_x_971) ;  /* 0x0000000000bc0947 */ /* 0x000fea0003800000 */
[----:B------:R-:W-:Y:S01]  /*d710*/  MOV R7, 0x90 ;  /* 0x0000009000077802 */ /* 0x000fe20000000f00 */
[----:B------:R-:W2:Y:S04]  /*d720*/  LDCU UR4, c[0x0][0x40c] ;  /* 0x00008180ff0477ac */ /* 0x000ea80008000800 */
[----:B------:R-:W-:-:S04]  /*d730*/  IMAD R7, R18, R7, -0x90 ;  /* 0xffffff7012077424 */ /* 0x000fc800078e0207 */
[----:B------:R-:W-:-:S05]  /*d740*/  IMAD.WIDE R6, R7, 0x2, R2 ;  /* 0x0000000207067825 */ /* 0x000fca00078e0202 */
[----:B------:R3:W5:Y:S01]  /*d750*/  LDG.E.128 R32, desc[UR36][R6.64] ;  /* 0x0000002406207981 */ /* 0x000762000c1e1d00 */
[----:B------:R-:W-:Y:S01]  /*d760*/  IADD3 R18, PT, PT, R18, -R9, RZ ;  /* 0x8000000912127210 */ /* 0x000fe20007ffe0ff */
[----:B--2---:R-:W-:-:S04]  /*d770*/  UISETP.NE.AND UP0, UPT, UR4, URZ, UPT ;  /* 0x000000ff0400728c */ /* 0x004fc8000bf05270 */
[----:B------:R-:W-:-:S06]  /*d780*/  IMAD R29, R18, 0x2, R29 ;  /* 0x00000002121d7824 */ /* 0x000fcc00078e021d */
[----:B------:R-:W2:Y:S02]  /*d790*/  LDS.U16 R29, [R29+-0x2] ;  /* 0xfffffe001d1d7984 */ /* 0x000ea40000000400 */
[----:B--2---:R-:W-:Y:S01]  /*d7a0*/  HADD2.F32 R25, -RZ, R29.H0_H0 ;  /* 0x2000001dff197230 */ /* 0x004fe20000004100 */
[----:B---3--:R-:W-:Y:S06]  /*d7b0*/  BRA.U UP0, `(.L_x_996) ;  /* 0x0000000100507547 */ /* 0x008fec000b800000 */
[----:B------:R-:W2:Y:S02]  /*d7c0*/  LDCU.64 UR6, c[0x0][0x460] ;  /* 0x00008c00ff0677ac */ /* 0x000ea40008000a00 */
[----:B--2---:R-:W-:-:S04]  /*d7d0*/  ISETP.NE.U32.AND P0, PT, RZ, UR6, PT ;  /* 0x00000006ff007c0c */ /* 0x004fc8000bf05070 */
[----:B------:R-:W-:-:S13]  /*d7e0*/  ISETP.NE.AND.EX P0, PT, RZ, UR7, PT, P0 ;  /* 0x00000007ff007c0c */ /* 0x000fda000bf05300 */
[----:B------:R-:W2:Y:S08]  /*d7f0*/  @P0 LDC R9, c[0x0][0x3f8] ;  /* 0x0000fe00ff090b82 */ /* 0x000eb00000000800 */
[----:B------:R-:W3:Y:S01]  /*d800*/  @P0 LDC.64 R6, c[0x0][0x458] ;  /* 0x00011600ff060b82 */ /* 0x000ee20000000a00 */
[----:B--2---:R-:W-:-:S04]  /*d810*/  @P0 IMAD R8, R17, R9, R8 ;  /* 0x0000000911080224 */ /* 0x004fc800078e0208 */
[----:B------:R-:W-:-:S04]  /*d820*/  @P0 IMAD R9, R8, 0x90, R5 ;  /* 0x0000009008090824 */ /* 0x000fc800078e0205 */
[----:B---3--:R-:W-:-:S05]  /*d830*/  @P0 IMAD.WIDE R6, R9, 0x2, R6 ;  /* 0x0000000209060825 */ /* 0x008fca00078e0206 */
        /* <DEDUP_REMOVED lines=12> */
.L_x_996:
[----:B--2--5:R-:W-:Y:S02]  /*d900*/  HADD2.F32 R2, -RZ, R32.H0_H0 ;  /* 0x20000020ff027230 */ /* 0x024fe40000004100 */
[----:B------:R-:W-:Y:S02]  /*d910*/  HADD2.F32 R7, -RZ, R34.H0_H0 ;  /* 0x20000022ff077230 */ /* 0x000fe40000004100 */
[----:B------:R-:W-:Y:S02]  /*d920*/  HADD2.F32 R32, -RZ, R32.H1_H1 ;  /* 0x30000020ff207230 */ /* 0x000fe40000004100 */
[C---:B------:R-:W-:Y:S01]  /*d930*/  FFMA.FTZ R26, R25.reuse, R2, R26 ;  /* 0x00000002191a7223 */ /* 0x040fe2000001001a */
[--C-:B------:R-:W-:Y:S02]  /*d940*/  HADD2.F32 R3, -RZ, R33.reuse.H0_H0 ;  /* 0x20000021ff037230 */ /* 0x100fe40000004100 */
        /* <DEDUP_REMOVED lines=11> */
.L_x_971:
[----:B--2---:R-:W-:Y:S05]  /*da00*/  BSYNC.RECONVERGENT B0 ;  /* 0x0000000000007941 */ /* 0x004fea0003800200 */
.L_x_970:
[----:B------:R-:W-:Y:S01]  /*da10*/  BAR.SYNC.DEFER_BLOCKING 0x0 ;  /* 0x0000000000007b1d */ /* 0x000fe20000010000 */
[----:B------:R-:W-:-:S13]  /*da20*/  ISETP.GT.U32.AND P0, PT, R5, 0x8f, PT ;  /* 0x0000008f0500780c */ /* 0x000fda0003f04070 */
[----:B------:R-:W-:Y:S05]  /*da30*/  @P0 EXIT ;  /* 0x000000000000094d */ /* 0x000fea0003800000 */
[----:B------:R-:W2:Y:S01]  /*da40*/  S2UR UR5, SR_CgaCtaId ;  /* 0x00000000000579c3 */ /* 0x000ea20000008800 */
[----:B------:R-:W-:Y:S01]  /*da50*/  LOP3.LUT R2, R4, 0x3c0, RZ, 0xc0, !PT ;  /* 0x000003c004027812 */ /* 0x000fe200078ec0ff */
[----:B------:R-:W-:Y:S01]  /*da60*/  UMOV UR4, 0x400 ;  /* 0x0000040000047882 */ /* 0x000fe20000000000 */
[----:B------:R-:W-:Y:S01]  /*da70*/  IMAD R0, R0, 0x90, R5 ;  /* 0x0000009000007824 */ /* 0x000fe200078e0205 */
[----:B------:R-:W-:Y:S01]  /*da80*/  UIADD3 UR4, UPT, UPT, UR4, 0x420, URZ ;  /* 0x0000042004047890 */ /* 0x000fe2000fffe0ff */
[----:B------:R-:W-:Y:S01]  /*da90*/  ISETP.NE.AND P0, PT, R2, 0x40, PT ;  /* 0x000000400200780c */ /* 0x000fe20003f05270 */
[----:B------:R-:W-:Y:S01]  /*daa0*/  BSSY.RECONVERGENT B0, `(.L_x_997) ;  /* 0x000000d000007945 */ /* 0x000fe20003800200 */
[C---:B------:R-:W-:Y:S02]  /*dab0*/  LOP3.LUT R3, R4.reuse, 0x3e0, RZ, 0xc0, !PT ;  /* 0x000003e004037812 */ /* 0x040fe400078ec0ff */
[C---:B------:R-:W-:Y:S02]  /*dac0*/  ISETP.GT.U32.AND P1, PT, R4.reuse, 0x3f, PT ;  /* 0x0000003f0400780c */ /* 0x040fe40003f24070 */
[----:B------:R-:W-:-:S02]  /*dad0*/  ISETP.GT.U32.AND P3, PT, R4, 0x1f, PT ;  /* 0x0000001f0400780c */ /* 0x000fc40003f64070 */
[----:B------:R-:W-:Y:S01]  /*dae0*/  ISETP.NE.AND P2, PT, R3, 0x20, PT ;  /* 0x000000200300780c */ /* 0x000fe20003f45270 */
[----:B--2---:R-:W-:-:S06]  /*daf0*/  ULEA UR4, UR5, UR4, 0x18 ;  /* 0x0000000405047291 */ /* 0x004fcc000f8ec0ff */
[----:B------:R-:W-:Y:S01]  /*db00*/  LEA R0, R0, UR4, 0x1 ;  /* 0x0000000400007c11 */ /* 0x000fe2000f8e08ff */
[----:B------:R-:W-:Y:S06]  /*db10*/  @P0 BRA `(.L_x_998) ;  /* 0x0000000000140947 */ /* 0x000fec0003800000 */
[----:B0-----:R-:W-:Y:S02]  /*db20*/  F2FP.F16.F32.PACK_AB R12, R23, R26 ;  /* 0x0000001a170c723e */ /* 0x001fe400000000ff */
[----:B------:R-:W-:Y:S02]  /*db30*/  F2FP.F16.F32.PACK_AB R13, R21, R24 ;  /* 0x00000018150d723e */ /* 0x000fe400000000ff */
[----:B------:R-:W-:Y:S02]  /*db40*/  F2FP.F16.F32.PACK_AB R14, R19, R22 ;  /* 0x00000016130e723e */ /* 0x000fe400000000ff */
[----:B------:R-:W-:-:S05]  /*db50*/  F2FP.F16.F32.PACK_AB R15, R11, R20 ;  /* 0x000000140b0f723e */ /* 0x000fca00000000ff */
[----:B------:R2:W-:Y:S02]  /*db60*/  STS.128 [R0+-0x240], R12 ;  /* 0xfffdc00c00007388 */ /* 0x0005e40000000c00 */
.L_x_998:
[----:B------:R-:W-:Y:S05]  /*db70*/  BSYNC.RECONVERGENT B0 ;  /* 0x0000000000007941 */ /* 0x000fea0003800200 */
.L_x_997:
[----:B------:R-:W-:Y:S06]  /*db80*/  BAR.SYNC.DEFER_BLOCKING 0x0 ;  /* 0x0000000000007b1d */ /* 0x000fec0000010000 */
[----:B------:R-:W-:Y:S04]  /*db90*/  BSSY.RECONVERGENT B0, `(.L_x_999) ;  /* 0x0000013000007945 */ /* 0x000fe80003800200 */
[----:B------:R-:W-:Y:S05]  /*dba0*/  @P1 BRA `(.L_x_1000) ;  /* 0x0000000000441947 */ /* 0x000fea0003800000 */
[----:B0-2---:R-:W0:Y:S02]  /*dbb0*/  LDS.128 R12, [R0] ;  /* 0x00000000000c7984 */ /* 0x005e240000000c00 */
[----:B0-----:R-:W-:Y:S02]  /*dbc0*/  HADD2.F32 R3, -RZ, R12.H0_H0 ;  /* 0x2000000cff037230 */ /* 0x001fe40000004100 */
[--C-:B------:R-:W-:Y:S02]  /*dbd0*/  HADD2.F32 R7, -RZ, R13.reuse.H0_H0 ;  /* 0x2000000dff077230 */ /* 0x100fe40000004100 */
[----:B------:R-:W-:Y:S02]  /*dbe0*/  HADD2.F32 R2, -RZ, R13.H1_H1 ;  /* 0x3000000dff027230 */ /* 0x000fe40000004100 */
[----:B------:R-:W-:Y:S01]  /*dbf0*/  FADD.FTZ R26, R26, R3 ;  /* 0x000000031a1a7221 */ /* 0x000fe20000010000 */
[----:B------:R-:W-:Y:S02]  /*dc00*/  HADD2.F32 R9, -RZ, R14.H0_H0 ;  /* 0x2000000eff097230 */ /* 0x000fe40000004100 */
[----:B------:R-:W-:Y:S01]  /*dc10*/  FADD.FTZ R24, R24, R7 ;  /* 0x0000000718187221 */ /* 0x000fe20000010000 */
[----:B------:R-:W-:-:S02]  /*dc20*/  HADD2.F32 R12, -RZ, R12.H1_H1 ;  /* 0x3000000cff0c7230 */ /* 0x000fc40000004100 */
[----:B------:R-:W-:Y:S01]  /*dc30*/  FADD.FTZ R21, R21, R2 ;  /* 0x0000000215157221 */ /* 0x000fe20000010000 */
[----:B------:R-:W-:Y:S02]  /*dc40*/  HADD2.F32 R14, -RZ, R14.H1_H1 ;  /* 0x3000000eff0e7230 */ /* 0x000fe40000004100 */
[----:B------:R-:W-:Y:S01]  /*dc50*/  FADD.FTZ R22, R22, R9 ;  /* 0x0000000916167221 */ /* 0x000fe20000010000 */
[--C-:B------:R-:W-:Y:S02]  /*dc60*/  HADD2.F32 R13, -RZ, R15.reuse.H0_H0 ;  /* 0x2000000fff0d7230 */ /* 0x100fe40000004100 */
[----:B------:R-:W-:Y:S01]  /*dc70*/  FADD.FTZ R23, R23, R12 ;  /* 0x0000000c17177221 */ /* 0x000fe20000010000 */
[----:B------:R-:W-:Y:S02]  /*dc80*/  HADD2.F32 R4, -RZ, R15.H1_H1 ;  /* 0x3000000fff047230 */ /* 0x000fe40000004100 */
[----:B------:R-:W-:Y:S01]  /*dc90*/  FADD.FTZ R19, R19, R14 ;  /* 0x0000000e13137221 */ /* 0x000fe20000010000 */
[----:B------:R-:W-:-:S02]  /*dca0*/  FADD.FTZ R20, R20, R13 ;  /* 0x0000000d14147221 */ /* 0x000fc40000010000 */
[----:B------:R-:W-:-:S07]  /*dcb0*/  FADD.FTZ R11, R11, R4 ;  /* 0x000000040b0b7221 */ /* 0x000fce0000010000 */
.L_x_1000:
[----:B------:R-:W-:Y:S05]  /*dcc0*/  BSYNC.RECONVERGENT B0 ;  /* 0x0000000000007941 */ /* 0x000fea0003800200 */
.L_x_999:
        /* <DEDUP_REMOVED lines=8> */
.L_x_1002:
[----:B------:R-:W-:Y:S05]  /*dd50*/  BSYNC.RECONVERGENT B0 ;  /* 0x0000000000007941 */ /* 0x000fea0003800200 */
.L_x_1001:
[----:B------:R-:W-:Y:S06]  /*dd60*/  BAR.SYNC.DEFER_BLOCKING 0x0 ;  /* 0x0000000000007b1d */ /* 0x000fec0000010000 */
[----:B------:R-:W-:Y:S04]  /*dd70*/  BSSY.RECONVERGENT B0, `(.L_x_1003) ;  /* 0x0000013000007945 */ /* 0x000fe80003800200 */
[----:B------:R-:W-:Y:S05]  /*dd80*/  @P3 BRA `(.L_x_1004) ;  /* 0x0000000000443947 */ /* 0x000fea0003800000 */
[----:B0-23--:R-:W0:Y:S02]  /*dd90*/  LDS.128 R12, [R0] ;  /* 0x00000000000c7984 */ /* 0x00de240000000c00 */
        /* <DEDUP_REMOVED lines=16> */
.L_x_1004:
[----:B------:R-:W-:Y:S05]  /*dea0*/  BSYNC.RECONVERGENT B0 ;  /* 0x0000000000007941 */ /* 0x000fea0003800200 */
.L_x_1003:
        /* <DEDUP_REMOVED lines=8> */
[----:B------:R-:W-:-:S04]  /*df30*/  IADD3 R10, PT, PT, R10, R5, RZ ;  /* 0x000000050a0a7210 */ /* 0x000fc80007ffe0ff */
[----:B-----5:R-:W-:Y:S01]  /*df40*/  IADD3 R8, P0, PT, R10, UR4, RZ ;  /* 0x000000040a087c10 */ /* 0x020fe2000ff1e0ff */
[C---:B----4-:R-:W-:Y:S01]  /*df50*/  FMUL.FTZ R20, R2.reuse, R20 ;  /* 0x0000001402147220 */ /* 0x050fe20000410000 */
[C---:B------:R-:W-:Y:S01]  /*df60*/  FMUL.FTZ R19, R2.reuse, R19 ;  /* 0x0000001302137220 */ /* 0x040fe20000410000 */
[C---:B------:R-:W-:Y:S01]  /*df70*/  FMUL.FTZ R11, R2.reuse, R11 ;  /* 0x0000000b020b7220 */ /* 0x040fe20000410000 */
[C---:B------:R-:W-:Y:S01]  /*df80*/  FMUL.FTZ R21, R2.reuse, R21 ;  /* 0x0000001502157220 */ /* 0x040fe20000410000 */
[C---:B------:R-:W-:Y:S01]  /*df90*/  FMUL.FTZ R23, R2.reuse, R23 ;  /* 0x0000001702177220 */ /* 0x040fe20000410000 */
[C---:B------:R-:W-:Y:S01]  /*dfa0*/  FMUL.FTZ R24, R2.reuse, R24 ;  /* 0x0000001802187220 */ /* 0x040fe20000410000 */
[----:B------:R-:W2:Y:S01]  /*dfb0*/  F2I.S8.NTZ R20, R20 ;  /* 0x0000001400147305 */ /* 0x000ea20000202100 */
[C---:B------:R-:W-:Y:S01]  /*dfc0*/  FMUL.FTZ R22, R2.reuse, R22 ;  /* 0x0000001602167220 */ /* 0x040fe20000410000 */
[----:B------:R-:W-:-:S06]  /*dfd0*/  FMUL.FTZ R2, R2, R26 ;  /* 0x0000001a02027220 */ /* 0x000fcc0000410000 */
[----:B------:R-:W4:Y:S01]  /*dfe0*/  F2I.S8.NTZ R19, R19 ;  /* 0x0000001300137305 */ /* 0x000f220000202100 */
[----:B--23--:R-:W-:-:S07]  /*dff0*/  PRMT R0, R20, 0x8880, RZ ;  /* 0x0000888014007816 */ /* 0x00cfce00000000ff */
[----:B------:R-:W2:Y:S01]  /*e000*/  F2I.S8.NTZ R11, R11 ;  /* 0x0000000b000b7305 */ /* 0x000ea20000202100 */
[----:B------:R-:W-:-:S04]  /*e010*/  PRMT R0, R0, 0x7710, RZ ;  /* 0x0000771000007816 */ /* 0x000fc800000000ff */
[----:B------:R-:W-:-:S03]  /*e020*/  SHF.L.U32 R0, R0, 0x10, RZ ;  /* 0x0000001000007819 */ /* 0x000fc600000006ff */
[----:B------:R-:W3:Y:S01]  /*e030*/  F2I.S8.NTZ R21, R21 ;  /* 0x0000001500157305 */ /* 0x000ee20000202100 */
[----:B----4-:R-:W-:Y:S02]  /*e040*/  PRMT R19, R19, 0x8880, RZ ;  /* 0x0000888013137816 */ /* 0x010fe400000000ff */
[----:B------:R-:W-:Y:S02]  /*e050*/  LOP3.LUT R4, R0, 0xff0000, RZ, 0xc0, !PT ;  /* 0x00ff000000047812 */ /* 0x000fe400078ec0ff */
[----:B------:R-:W-:Y:S02]  /*e060*/  PRMT R0, R19, 0x7710, RZ ;  /* 0x0000771013007816 */ /* 0x000fe400000000ff */
[----:B--2---:R-:W-:Y:S01]  /*e070*/  PRMT R3, R11, 0x8880, RZ ;  /* 0x000088800b037816 */ /* 0x004fe200000000ff */
[----:B------:R-:W2:Y:S02]  /*e080*/  F2I.S8.NTZ R23, R23 ;  /* 0x0000001700177305 */ /* 0x000ea40000202100 */
[----:B------:R-:W-:Y:S01]  /*e090*/  IMAD.SHL.U32 R0, R0, 0x100, RZ ;  /* 0x0000010000007824 */ /* 0x000fe200078e00ff */
[----:B------:R-:W-:-:S04]  /*e0a0*/  PRMT R3, R3, 0x7710, RZ ;  /* 0x0000771003037816 */ /* 0x000fc800000000ff */
[----:B------:R-:W-:Y:S01]  /*e0b0*/  PRMT R3, R4, 0x4210, R3 ;  /* 0x0000421004037816 */ /* 0x000fe20000000003 */
[----:B------:R-:W4:Y:S01]  /*e0c0*/  F2I.S8.NTZ R24, R24 ;  /* 0x0000001800187305 */ /* 0x000f220000202100 */
[----:B---3--:R-:W-:Y:S02]  /*e0d0*/  PRMT R4, R21, 0x8880, RZ ;  /* 0x0000888015047816 */ /* 0x008fe400000000ff */
[----:B------:R-:W-:Y:S02]  /*e0e0*/  LOP3.LUT R9, R3, 0xff00, R0, 0xf8, !PT ;  /* 0x0000ff0003097812 */ /* 0x000fe400078ef800 */
[----:B------:R-:W-:Y:S02]  /*e0f0*/  PRMT R4, R4, 0x7710, RZ ;  /* 0x0000771004047816 */ /* 0x000fe400000000ff */
[----:B--2---:R-:W-:Y:S01]  /*e100*/  PRMT R23, R23, 0x8880, RZ ;  /* 0x0000888017177816 */ /* 0x004fe200000000ff */
[----:B------:R-:W2:Y:S01]  /*e110*/  F2I.S8.NTZ R22, R22 ;  /* 0x0000001600167305 */ /* 0x000ea20000202100 */
[----:B------:R-:W-:-:S02]  /*e120*/  LOP3.LUT R4, R4, 0xff, RZ, 0xc0, !PT ;  /* 0x000000ff04047812 */ /* 0x000fc400078ec0ff */
[----:B------:R-:W-:Y:S02]  /*e130*/  PRMT R0, R23, 0x7710, RZ ;  /* 0x0000771017007816 */ /* 0x000fe400000000ff */
[----:B----4-:R-:W-:-:S03]  /*e140*/  PRMT R24, R24, 0x8880, RZ ;  /* 0x0000888018187816 */ /* 0x010fc600000000ff */
[----:B------:R-:W3:Y:S01]  /*e150*/  F2I.S8.NTZ R2, R2 ;  /* 0x0000000200027305 */ /* 0x000ee20000202100 */
[----:B------:R-:W-:Y:S02]  /*e160*/  LOP3.LUT R6, R0, 0xff, RZ, 0xc0, !PT ;  /* 0x000000ff00067812 */ /* 0x000fe400078ec0ff */
[----:B------:R-:W-:-:S03]  /*e170*/  PRMT R3, R24, 0x7710, RZ ;  /* 0x0000771018037816 */ /* 0x000fc600000000ff */
[----:B------:R-:W-:Y:S01]  /*e180*/  IMAD.WIDE.U32 R6, R6, 0x100, RZ ;  /* 0x0000010006067825 */ /* 0x000fe200078e00ff */
[----:B--2---:R-:W-:Y:S02]  /*e190*/  PRMT R22, R22, 0x8880, RZ ;  /* 0x0000888016167816 */ /* 0x004fe400000000ff */
[----:B------:R-:W-:Y:S02]  /*e1a0*/  LOP3.LUT R5, R3, 0xff, RZ, 0xc0, !PT ;  /* 0x000000ff03057812 */ /* 0x000fe400078ec0ff */
[----:B------:R-:W-:Y:S02]  /*e1b0*/  PRMT R0, R22, 0x7710, RZ ;  /* 0x0000771016007816 */ /* 0x000fe400000000ff */
[----:B---3--:R-:W-:Y:S01]  /*e1c0*/  PRMT R11, R2, 0x8880, RZ ;  /* 0x00008880020b7816 */ /* 0x008fe200000000ff */
        /* <DEDUP_REMOVED lines=11> */
.L_x_1005:
[----:B------:R-:W4:Y:S01]  /*e280*/  LDC.64 R2, c[0x0][0x380] ;  /* 0x0000e000ff027b82 */ /* 0x000f220000000a00 */
[----:B------:R-:W-:Y:S02]  /*e290*/  IADD3 R5, PT, PT, R10, R5, RZ ;  /* 0x000000050a057210 */ /* 0x000fe40007ffe0ff */
        /* <DEDUP_REMOVED lines=10> */
.L_x_808:
[----:B------:R-:W-:Y:S01]  /*e340*/  MOV R12, 0x10 ;  /* 0x00000010000c7802 */ /* 0x000fe20000000f00 */
[----:B------:R-:W-:Y:S01]  /*e350*/  IMAD.MOV.U32 R11, RZ, RZ, 0x1f ;  /* 0x0000001fff0b7424 */ /* 0x000fe200078e00ff */
[----:B------:R-:W-:-:S07]  /*e360*/  MOV R15, 0xffffffff ;  /* 0xffffffff000f7802 */ /* 0x000fce0000000f00 */
[----:B-1----:R-:W-:Y:S05]  /*e370*/  WARPSYNC.COLLECTIVE R15, `(.L_x_1006) ;  /* 0x000000000f087348 */ /* 0x002fea0003c00000 */
[----:B------:R0:W2:Y:S02]  /*e380*/  SHFL.BFLY P6, R14, R13, R12, R11 ;  /* 0x0c00000c0d0e7389 */ /* 0x0000a400000c000b */
[----:B012---:R-:W-:Y:S05]  /*e390*/  ENDCOLLECTIVE ;  /* 0x000000000000791b */ /* 0x007fea0003800000 */
.L_x_1006:
[----:B------:R-:W-:Y:S02]  /*e3a0*/  IMAD.MOV.U32 R12, RZ, RZ, 0x8 ;  /* 0x00000008ff0c7424 */ /* 0x000fe400078e00ff */
[----:B------:R-:W-:-:S05]  /*e3b0*/  FADD.FTZ R2, R13, R14 ;  /* 0x0000000e0d027221 */ /* 0x000fca0000010000 */
[----:B------:R-:W-:-:S07]  /*e3c0*/  MOV R13, R2 ;  /* 0x00000002000d7202 */ /* 0x000fce0000000f00 */
[----:B------:R-:W-:Y:S05]  /*e3d0*/  WARPSYNC.COLLECTIVE R15, `(.L_x_1007) ;  /* 0x000000000f087348 */ /* 0x000fea0003c00000 */
[----:B------:R0:W1:Y:S02]  /*e3e0*/  SHFL.BFLY P6, R14, R13, R12, R11 ;  /* 0x0c00000c0d0e7389 */ /* 0x00006400000c000b */
[----:B01----:R-:W-:Y:S05]  /*e3f0*/  ENDCOLLECTIVE ;  /* 0x000000000000791b */ /* 0x003fea0003800000 */
.L_x_1007:
[----:B------:R-:W-:Y:S01]  /*e400*/  MOV R12, 0x4 ;  /* 0x00000004000c7802 */ /* 0x000fe20000000f00 */
[----:B------:R-:W-:-:S05]  /*e410*/  FADD.FTZ R3, R2, R14 ;  /* 0x0000000e02037221 */ /* 0x000fca0000010000 */
[----:B------:R-:W-:-:S07]  /*e420*/  MOV R13, R3 ;  /* 0x00000003000d7202 */ /* 0x000fce0000000f00 */
[----:B------:R-:W-:Y:S05]  /*e430*/  WARPSYNC.COLLECTIVE R15, `(.L_x_1008) ;  /* 0x000000000f087348 */ /* 0x000fea0003c00000 */
[----:B------:R0:W1:Y:S02]  /*e440*/  SHFL.BFLY P6, R14, R13, R12, R11 ;  /* 0x0c00000c0d0e7389 */ /* 0x00006400000c000b */
[----:B01----:R-:W-:Y:S05]  /*e450*/  ENDCOLLECTIVE ;  /* 0x000000000000791b */ /* 0x003fea0003800000 */
.L_x_1008:
[----:B------:R-:W-:Y:S01]  /*e460*/  MOV R12, 0x2 ;  /* 0x00000002000c7802 */ /* 0x000fe20000000f00 */
[----:B------:R-:W-:-:S04]  /*e470*/  FADD.FTZ R4, R3, R14 ;  /* 0x0000000e03047221 */ /* 0x000fc80000010000 */
[----:B------:R-:W-:-:S07]  /*e480*/  IMAD.MOV.U32 R13, RZ, RZ, R4 ;  /* 0x000000ffff0d7224 */ /* 0x000fce00078e0004 */
[----:B------:R-:W-:Y:S05]  /*e490*/  WARPSYNC.COLLECTIVE R15, `(.L_x_1009) ;  /* 0x000000000f087348 */ /* 0x000fea0003c00000 */
[----:B------:R0:W1:Y:S02]  /*e4a0*/  SHFL.BFLY P6, R14, R13, R12, R11 ;  /* 0x0c00000c0d0e7389 */ /* 0x00006400000c000b */
[----:B01----:R-:W-:Y:S05]  /*e4b0*/  ENDCOLLECTIVE ;  /* 0x000000000000791b */ /* 0x003fea0003800000 */
.L_x_1009:
[----:B------:R-:W-:Y:S02]  /*e4c0*/  IMAD.MOV.U32 R12, RZ, RZ, 0x1 ;  /* 0x00000001ff0c7424 */ /* 0x000fe400078e00ff */
[----:B------:R-:W-:-:S05]  /*e4d0*/  FADD.FTZ R5, R4, R14 ;  /* 0x0000000e04057221 */ /* 0x000fca0000010000 */
[----:B------:R-:W-:-:S07]  /*e4e0*/  MOV R13, R5 ;  /* 0x00000005000d7202 */ /* 0x000fce0000000f00 */
[----:B------:R-:W-:Y:S05]  /*e4f0*/  WARPSYNC.COLLECTIVE R15, `(.L_x_1010) ;  /* 0x000000000f087348 */ /* 0x000fea0003c00000 */
[----:B------:R0:W1:Y:S02]  /*e500*/  SHFL.BFLY P6, R14, R13, R12, R11 ;  /* 0x0c00000c0d0e7389 */ /* 0x00006400000c000b */
[----:B01----:R-:W-:Y:S05]  /*e510*/  ENDCOLLECTIVE ;  /* 0x000000000000791b */ /* 0x003fea0003800000 */
.L_x_1010:
[----:B------:R-:W-:Y:S05]  /*e520*/  BRA `(.L_x_1011) ;  /* 0xffffff4800787947 */ /* 0x000fea000383ffff */
.L_x_940:
[----:B------:R-:W-:Y:S01]  /*e530*/  BSSY B1, `(.L_x_1012) ;  /* 0x0000007000017945 */ /* 0x000fe20003800000 */
[----:B------:R-:W-:Y:S01]  /*e540*/  MOV R12, 0x1 ;  /* 0x00000001000c7802 */ /* 0x000fe20000000f00 */
[----:B------:R-:W-:Y:S01]  /*e550*/  IMAD.MOV.U32 R15, RZ, RZ, -0x1 ;  /* 0xffffffffff0f7424 */ /* 0x000fe200078e00ff */
[----:B------:R-:W-:-:S07]  /*e560*/  MOV R11, 0x1f ;  /* 0x0000001f000b7802 */ /* 0x000fce0000000f00 */
[----:B------:R-:W-:Y:S05]  /*e570*/  WARPSYNC.COLLECTIVE R15, `(.L_x_1013) ;  /* 0x000000000f087348 */ /* 0x000fea0003c00000 */
[----:B------:R0:W1:Y:S02]  /*e580*/  SHFL.BFLY P6, R14, R13, R12, R11 ;  /* 0x0c00000c0d0e7389 */ /* 0x00006400000c000b */
[----:B01----:R-:W-:Y:S05]  /*e590*/  ENDCOLLECTIVE ;  /* 0x000000000000791b */ /* 0x003fea0003800000 */
.L_x_1013:
[----:B------:R-:W-:Y:S05]  /*e5a0*/  BSYNC B1 ;  /* 0x0000000000017941 */ /* 0x000fea0003800000 */
.L_x_1012:
[----:B------:R-:W-:Y:S05]  /*e5b0*/  BRA `(.L_x_1014) ;  /* 0xffffffac00ac7947 */ /* 0x000fea000383ffff */
.L_x_944:
[----:B------:R-:W-:Y:S01]  /*e5c0*/  HFMA2 R12, -RZ, RZ, 0, 9.5367431640625e-07 ;  /* 0x00000010ff0c7431 */ /* 0x000fe200000001ff */
[----:B------:R-:W-:Y:S01]  /*e5d0*/  BSSY B0, `(.L_x_1015) ;  /* 0x0000007000007945 */ /* 0x000fe20003800000 */
[----:B------:R-:W-:Y:S01]  /*e5e0*/  MOV R13, R0 ;  /* 0x00000000000d7202 */ /* 0x000fe20000000f00 */
[----:B---3--:R-:W-:Y:S01]  /*e5f0*/  IMAD.MOV.U32 R11, RZ, RZ, 0x1f ;  /* 0x0000001fff0b7424 */ /* 0x008fe200078e00ff */
[----:B------:R-:W-:-:S07]  /*e600*/  MOV R15, 0xffffffff ;  /* 0xffffffff000f7802 */ /* 0x000fce0000000f00 */
[----:B-1--4-:R-:W-:Y:S05]  /*e610*/  WARPSYNC.COLLECTIVE R15, `(.L_x_1016) ;  /* 0x000000000f087348 */ /* 0x012fea0003c00000 */
[----:B------:R0:W2:Y:S02]  /*e620*/  SHFL.BFLY P6, R14, R13, R12, R11 ;  /* 0x0c00000c0d0e7389 */ /* 0x0000a400000c000b */
[----:B012-4-:R-:W-:Y:S05]  /*e630*/  ENDCOLLECTIVE ;  /* 0x000000000000791b */ /* 0x017fea0003800000 */
.L_x_1016:
[----:B------:R-:W-:Y:S05]  /*e640*/  BSYNC B0 ;  /* 0x0000000000007941 */ /* 0x000fea0003800000 */
.L_x_1015:
[----:B------:R-:W-:Y:S01]  /*e650*/  FMNMX.FTZ R13, R14, R0, !PT ;  /* 0x000000000e0d7209 */ /* 0x000fe20007810000 */
[----:B------:R-:W-:Y:S02]  /*e660*/  HFMA2 R12, -RZ, RZ, 0, 4.76837158203125e-07 ;  /* 0x00000008ff0c7431 */ /* 0x000fe400000001ff */
[----:B------:R-:W-:Y:S01]  /*e670*/  IMAD.MOV.U32 R11, RZ, RZ, 0x1f ;  /* 0x0000001fff0b7424 */ /* 0x000fe200078e00ff */
[----:B------:R-:W-:-:S07]  /*e680*/  MOV R15, 0xffffffff ;  /* 0xffffffff000f7802 */ /* 0x000fce0000000f00 */
[----:B------:R-:W-:Y:S05]  /*e690*/  WARPSYNC.COLLECTIVE R15, `(.L_x_1017) ;  /* 0x000000000f087348 */ /* 0x000fea0003c00000 */
[----:B------:R0:W1:Y:S02]  /*e6a0*/  SHFL.BFLY P6, R14, R13, R12, R11 ;  /* 0x0c00000c0d0e7389 */ /* 0x00006400000c000b */
[----:B01----:R-:W-:Y:S05]  /*e6b0*/  ENDCOLLECTIVE ;  /* 0x000000000000791b */ /* 0x003fea0003800000 */
.L_x_1017:
[----:B------:R-:W-:Y:S01]  /*e6c0*/  IMAD.MOV.U32 R12, RZ, RZ, 0x4 ;  /* 0x00000004ff0c7424 */ /* 0x000fe200078e00ff */
[----:B------:R-:W-:-:S04]  /*e6d0*/  FMNMX.FTZ R2, R13, R14, !PT ;  /* 0x0000000e0d027209 */ /* 0x000fc80007810000 */
[----:B------:R-:W-:-:S07]  /*e6e0*/  MOV R13, R2 ;  /* 0x00000002000d7202 */ /* 0x000fce0000000f00 */
[----:B------:R-:W-:Y:S05]  /*e6f0*/  WARPSYNC.COLLECTIVE R15, `(.L_x_1018) ;  /* 0x000000000f087348 */ /* 0x000fea0003c00000 */
[----:B------:R0:W1:Y:S02]  /*e700*/  SHFL.BFLY P6, R14, R13, R12, R11 ;  /* 0x0c00000c0d0e7389 */ /* 0x00006400000c000b */
[----:B01----:R-:W-:Y:S05]  /*e710*/  ENDCOLLECTIVE ;  /* 0x000000000000791b */ /* 0x003fea0003800000 */
.L_x_1018:
[----:B------:R-:W-:Y:S01]  /*e720*/  HFMA2 R12, -RZ, RZ, 0, 1.1920928955078125e-07 ;  /* 0x00000002ff0c7431 */ /* 0x000fe200000001ff */
[----:B------:R-:W-:-:S04]  /*e730*/  FMNMX.FTZ R3, R2, R14, !PT ;  /* 0x0000000e02037209 */ /* 0x000fc80007810000 */
[----:B------:R-:W-:-:S07]  /*e740*/  MOV R13, R3 ;  /* 0x00000003000d7202 */ /* 0x000fce0000000f00 */
[----:B------:R-:W-:Y:S05]  /*e750*/  WARPSYNC.COLLECTIVE R15, `(.L_x_1019) ;  /* 0x000000000f087348 */ /* 0x000fea0003c00000 */
[----:B------:R0:W1:Y:S02]  /*e760*/  SHFL.BFLY P6, R14, R13, R12, R11 ;  /* 0x0c00000c0d0e7389 */ /* 0x00006400000c000b */
[----:B01----:R-:W-:Y:S05]  /*e770*/  ENDCOLLECTIVE ;  /* 0x000000000000791b */ /* 0x003fea0003800000 */
.L_x_1019:
[----:B------:R-:W-:Y:S05]  /*e780*/  BRA `(.L_x_1020) ;  /* 0xffffffac00f87947 */ /* 0x000fea000383ffff */
.L_x_1021:
        /* <DEDUP_REMOVED lines=15> */
.L_x_5593:


//--------------------- .text._ZN4mmha33masked_multihead_attention_kernelItLi144ELi256ELi4ELi32ELi64ELb1ELb0EEEv26Multihead_attention_paramsIT_XT5_EE --------------------------
	.section	.text._ZN4mmha33masked_multihead_attention_kernelItLi144ELi256ELi4ELi32ELi64ELb1ELb0EEEv26Multihead_attention_paramsIT_XT5_EE,"ax",@progbits
	.align	128
        .global         _ZN4mmha33masked_multihead_attention_kernelItLi144ELi256ELi4ELi32ELi64ELb1ELb0EEEv26Multihead_attention_paramsIT_XT5_EE
        .type           _ZN4mmha33masked_multihead_attention_kernelItLi144ELi256ELi4ELi32ELi64ELb1ELb0EEEv26Multihead_attention_paramsIT_XT5_EE,@function
        .size           _ZN4mmha33masked_multihead_attention_kernelItLi144ELi256ELi4ELi32ELi64ELb1ELb0EEEv26Multihead_attention_paramsIT_XT5_EE,(.L_x_5594 - _ZN4mmha33masked_multihead_attention_kernelItLi144ELi256ELi4ELi32ELi64ELb1ELb0EEEv26Multihead_attention_paramsIT_XT5_EE)
        .other          _ZN4mmha33masked_multihead_attention_kernelItLi144ELi256ELi4ELi32ELi64ELb1ELb0EEEv26Multihead_attention_paramsIT_XT5_EE,@"STO_CUDA_ENTRY STV_DEFAULT"
_ZN4mmha33masked_multihead_attention_kernelItLi144ELi256ELi4ELi32ELi64ELb1ELb0EEEv26Multihead_attention_paramsIT_XT5_EE:
.text._ZN4mmha33masked_multihead_attention_kernelItLi144ELi256ELi4ELi32ELi64ELb1ELb0EEEv26Multihead_attention_paramsIT_XT5_EE:
        /* <DEDUP_REMOVED lines=14> */
.L_x_1022:
        /* <DEDUP_REMOVED lines=8> */
[----:B------:R-:W-:Y:S01]  /*0160*/  IMAD.U32 R2, RZ, RZ, UR4 ;  /* 0x00000004ff027e24 */ /* 0x000fe2000f8e00ff */
[----:B------:R-:W-:-:S05]  /*0170*/  MOV R3, UR5 ;  /* 0x0000000500037c02 */ /* 0x000fca0008000f00 */
        /* <DEDUP_REMOVED lines=49> */
[----:B--2---:R-:W-:Y:S02]  /*0490*/  HFMA2 R4, -RZ, RZ, 0, 0 ;  /* 0x00000000ff047431 */ /* 0x004fe400000001ff */
[----:B-1----:R-:W-:-:S04]  /*04a0*/  IMAD.MOV R7, RZ, RZ, -R5 ;  /* 0x000000ffff077224 */ /* 0x002fc800078e0a05 */
[----:B------:R-:W-:-:S04]  /*04b0*/  IMAD R7, R7, R6, RZ ;  /* 0x0000000607077224 */ /* 0x000fc800078e02ff */
[----:B------:R-:W-:Y:S01]  /*04c0*/  IMAD.HI.U32 R5, R5, R7, R4 ;  /* 0x0000000705057227 */ /* 0x000fe200078e0004 */
[----:B-----5:R-:W-:-:S13]  /*04d0*/  R2UR UR44, R10 ;  /* 0x000000000a2c72ca */ /* 0x020fda00000e0000 */
[----:B------:R-:W-:-:S06]  /*04e0*/  UIADD3 UR45, UPT, UPT, UR44, -0x1, URZ ;  /* 0xffffffff2c2d7890 */ /* 0x000fcc000fffe0ff */
[----:B------:R-:W-:-:S05]  /*04f0*/  IMAD.U32 R25, RZ, RZ, UR45 ;  /* 0x0000002dff197e24 */ /* 0x000fca000f8e00ff */
[----:B------:R-:W-:-:S05]  /*0500*/  IABS R0, R25 ;  /* 0x0000001900007213 */ /* 0x000fca0000000000 */
[----:B------:R-:W-:-:S04]  /*0510*/  IMAD.HI.U32 R5, R5, R0, RZ ;  /* 0x0000000005057227 */ /* 0x000fc800078e00ff */
[----:B------:R-:W-:-:S04]  /*0520*/  IMAD.MOV R5, RZ, RZ, -R5 ;  /* 0x000000ffff057224 */ /* 0x000fc800078e0a05 */
[----:B------:R-:W-:-:S05]  /*0530*/  IMAD R5, R6, R5, R0 ;  /* 0x0000000506057224 */ /* 0x000fca00078e0200 */
[----:B------:R-:W-:-:S13]  /*0540*/  R2UR UR40, R5 ;  /* 0x00000000052872ca */ /* 0x000fda00000e0000 */
[----:B------:R-:W-:Y:S01]  /*0550*/  ISETP.GT.U32.AND P0, PT, R6, UR40, PT ;  /* 0x0000002806007c0c */ /* 0x000fe2000bf04070 */
[----:B---3--:R-:W1:-:S12]  /*0560*/  S2R R2, SR_TID.X ;  /* 0x0000000000027919 */ /* 0x008e580000002100 */
[----:B------:R-:W-:-:S04]  /*0570*/  @!P0 IADD3 R0, PT, PT, -R6, UR40, RZ ;  /* 0x0000002806008c10 */ /* 0x000fc8000fffe1ff */
[----:B------:R-:W-:Y:S01]  /*0580*/  @!P0 R2UR UR40, R0 ;  /* 0x00000000002882ca */ /* 0x000fe200000e0000 */
[----:B------:R-:W2:-:S12]  /*0590*/  S2R R5, SR_CTAID.X ;  /* 0x0000000000057919 */ /* 0x000e980000002500 */
[----:B------:R-:W-:Y:S01]  /*05a0*/  ISETP.GT.U32.AND P0, PT, R6, UR40, PT ;  /* 0x0000002806007c0c */ /* 0x000fe2000bf04070 */
[----:B0-----:R-:W-:Y:S02]  /*05b0*/  UISETP.NE.AND UP1, UPT, UR4, URZ, UPT ;  /* 0x000000ff0400728c */ /* 0x001fe4000bf25270 */
[----:B------:R-:W-:Y:S01]  /*05c0*/  UP2UR UR43, UPR, URZ, 0x4 ;  /* 0x00000004ff2b7883 */ /* 0x000fe20008000000 */
[----:B-1----:R-:W-:Y:S01]  /*05d0*/  ISETP.GT.U32.AND P3, PT, R2, 0x11, PT ;  /* 0x000000110200780c */ /* 0x002fe20003f64070 */
[----:B------:R-:W-:-:S08]  /*05e0*/  UISETP.NE.AND UP0, UPT, UR8, URZ, UPT ;  /* 0x000000ff0800728c */ /* 0x000fd0000bf05270 */
[----:B------:R-:W-:-:S04]  /*05f0*/  @!P0 IADD3 R6, PT, PT, -R6, UR40, RZ ;  /* 0x0000002806068c10 */ /* 0x000fc8000fffe1ff */
[----:B------:R-:W-:Y:S02]  /*0600*/  @!P0 R2UR UR40, R6 ;  /* 0x00000000062882ca */ /* 0x000fe400000e0000 */
[----:B------:R-:W-:Y:S01]  /*0610*/  PLOP3.LUT P0, PT, PT, PT, UP2, 0x80, 0x8 ;  /* 0x000000000008781c */ /* 0x000fe20003f0f028 */
[----:B------:R-:W-:Y:S02]  /*0620*/  UISETP.GE.AND UP2, UPT, UR45, URZ, UPT ;  /* 0x000000ff2d00728c */ /* 0x000fe4000bf46270 */
[----:B------:R-:W-:Y:S02]  /*0630*/  UIMAD UR41, UR7, UR6, UR46 ;  /* 0x00000006072972a4 */ /* 0x000fe4000f8e022e */
[----:B------:R-:W-:Y:S01]  /*0640*/  @UP1 UIMAD UR4, UR7, UR4, URZ ;  /* 0x00000004070412a4 */ /* 0x000fe2000f8e02ff */
[----:B------:R-:W-:Y:S01]  /*0650*/  IMAD.SHL.U32 R0, R2, 0x8, RZ ;  /* 0x0000000802007824 */ /* 0x000fe200078e00ff */
[----:B------:R-:W-:Y:S01]  /*0660*/  UMOV UR38, URZ ;  /* 0x000000ff00267c82 */ /* 0x000fe20008000000 */
[----:B------:R-:W-:Y:S01]  /*0670*/  @!UP1 UIMAD UR5, UR41, 0x90, URZ ;  /* 0x00000090290598a4 */ /* 0x000fe2000f8e02ff */
[----:B------:R-:W-:Y:S01]  /*0680*/  BSSY.RECONVERGENT B0, `(.L_x_1023) ;  /* 0x0000048000007945 */ /* 0x000fe20003800200 */
[----:B------:R-:W-:-:S02]  /*0690*/  @UP1 UIMAD UR5, UR46, 0x90, UR4 ;  /* 0x000000902e0518a4 */ /* 0x000fc4000f8e0204 */
[----:B------:R-:W-:Y:S02]  /*06a0*/  @!UP2 UIADD3 UR40, UPT, UPT, -UR40, URZ, URZ ;  /* 0x000000ff2828a290 */ /* 0x000fe4000fffe1ff */
[----:B------:R-:W-:Y:S02]  /*06b0*/  @!UP0 ULOP3.LUT UR40, URZ, UR8, URZ, 0x33, !UPT ;  /* 0x00000008ff288292 */ /* 0x000fe4000f8e33ff */
[----:B------:R-:W-:Y:S01]  /*06c0*/  UIMAD UR42, UR42, UR6, URZ ;  /* 0x000000062a2a72a4 */ /* 0x000fe2000f8e02ff */
[----:B------:R-:W-:Y:S02]  /*06d0*/  P2R R16, PR, RZ, 0x10 ;  /* 0x00000010ff107803 */ /* 0x000fe40000000000 */
[----:B------:R-:W-:Y:S02]  /*06e0*/  CS2R R34, SRZ ;  /* 0x0000000000227805 */ /* 0x000fe4000001ff00 */
[----:B------:R-:W-:Y:S02]  /*06f0*/  CS2R R32, SRZ ;  /* 0x0000000000207805 */ /* 0x000fe4000001ff00 */
[----:B----4-:R-:W-:Y:S01]  /*0700*/  @P0 R2UR UR38, R3 ;  /* 0x00000000032602ca */ /* 0x010fe200000e0000 */
[----:B--2---:R-:W-:Y:S01]  /*0710*/  IMAD R3, R5, 0x90, R0 ;  /* 0x0000009005037824 */ /* 0x004fe200078e0200 */
[----:B------:R-:W-:-:S13]  /*0720*/  @P3 BRA `(.L_x_1024) ;  /* 0x0000000000f43947 */ /* 0x000fda0003800000 */
        /* <DEDUP_REMOVED lines=9> */
[----:B0-----:R0:W3:Y:S01]  /*07c0*/  LDG.E R4, desc[UR36][R4.64] ;  /* 0x0000002404047981 */ /* 0x0010e2000c1e1900 */
[----:B--2---:R-:W-:Y:S01]  /*07d0*/  LOP3.LUT R12, R21, 0xff, RZ, 0xc0, !PT ;  /* 0x000000ff150c7812 */ /* 0x004fe200078ec0ff */
[----:B------:R-:W3:Y:S01]  /*07e0*/  I2F.S8 R9, R20 ;  /* 0x0000001400097306 */ /* 0x000ee20000001400 */
[----:B------:R-:W-:Y:S02]  /*07f0*/  SHF.R.S64 R14, R20, 0x10, R21 ;  /* 0x00000010140e7819 */ /* 0x000fe40000001015 */
[----:B------:R-:W-:Y:S02]  /*0800*/  SHF.R.U64 R10, R12, 0x7, RZ ;  /* 0x000000070c0a7819 */ /* 0x000fe400000012ff */
[----:B------:R-:W-:-:S02]  /*0810*/  PRMT R8, R20, 0x9910, RZ ;  /* 0x0000991014087816 */ /* 0x000fc400000000ff */
[----:B------:R-:W-:Y:S02]  /*0820*/  PRMT R6, R21, 0x9910, RZ ;  /* 0x0000991015067816 */ /* 0x000fe400000000ff */
[----:B------:R-:W-:Y:S02]  /*0830*/  LOP3.LUT R14, R14, 0xff, RZ, 0xc0, !PT ;  /* 0x000000ff0e0e7812 */ /* 0x000fe400078ec0ff */
[--C-:B------:R-:W-:Y:S02]  /*0840*/  SHF.R.U64 R7, R20, 0x10, R21.reuse ;  /* 0x0000001014077819 */ /* 0x100fe40000001215 */
[----:B------:R-:W-:Y:S02]  /*0850*/  ISETP.NE.U32.AND P1, PT, R10, RZ, PT ;  /* 0x000000ff0a00720c */ /* 0x000fe40003f25070 */
[----:B0-----:R-:W-:Y:S01]  /*0860*/  SHF.R.S32.HI R5, RZ, 0x8, R8 ;  /* 0x00000008ff057819 */ /* 0x001fe20000011408 */
[----:B------:R-:W-:Y:S01]  /*0870*/  IMAD.MOV.U32 R8, RZ, RZ, R6 ;  /* 0x000000ffff087224 */ /* 0x000fe200078e0006 */
[----:B------:R-:W-:-:S02]  /*0880*/  SHF.R.S32.HI R10, RZ, 0x10, R21 ;  /* 0x00000010ff0a7819 */ /* 0x000fc40000011415 */
[----:B------:R-:W-:Y:S02]  /*0890*/  SHF.R.U64 R6, R14, 0x7, RZ ;  /* 0x000000070e067819 */ /* 0x000fe400000012ff */
[----:B------:R-:W-:Y:S01]  /*08a0*/  PRMT R7, R7, 0x9910, RZ ;  /* 0x0000991007077816 */ /* 0x000fe200000000ff */
[----:B------:R-:W0:Y:S01]  /*08b0*/  I2F.S16 R5, R5 ;  /* 0x0000000500057306 */ /* 0x000e220000101400 */
[----:B------:R-:W-:Y:S01]  /*08c0*/  LOP3.LUT R10, R10, 0xff, RZ, 0xc0, !PT ;  /* 0x000000ff0a0a7812 */ /* 0x000fe200078ec0ff */
[----:B---3--:R-:W-:Y:S01]  /*08d0*/  FMUL.FTZ R9, R4, R9 ;  /* 0x0000000904097220 */ /* 0x008fe20000410000 */
[----:B------:R-:W-:Y:S01]  /*08e0*/  ISETP.NE.U32.AND P0, PT, R6, RZ, PT ;  /* 0x000000ff0600720c */ /* 0x000fe20003f05070 */
[----:B------:R-:W-:Y:S01]  /*08f0*/  IMAD.MOV.U32 R6, RZ, RZ, R7 ;  /* 0x000000ffff067224 */ /* 0x000fe200078e0007 */
[----:B------:R-:W-:Y:S02]  /*0900*/  SHF.R.U64 R7, R10, 0x7, RZ ;  /* 0x000000070a077819 */ /* 0x000fe400000012ff */
[----:B------:R-:W-:-:S02]  /*0910*/  ISETP.NE.U32.AND.EX P1, PT, RZ, RZ, PT, P1 ;  /* 0x000000ffff00720c */ /* 0x000fc40003f25110 */
[----:B------:R-:W-:Y:S02]  /*0920*/  ISETP.NE.U32.AND P2, PT, R7, RZ, PT ;  /* 0x000000ff0700720c */ /* 0x000fe40003f45070 */
[----:B------:R-:W-:Y:S02]  /*0930*/  ISETP.NE.U32.AND.EX P0, PT, RZ, RZ, PT, P0 ;  /* 0x000000ffff00720c */ /* 0x000fe40003f05100 */
[----:B------:R-:W-:Y:S02]  /*0940*/  ISETP.NE.U32.AND.EX P2, PT, RZ, RZ, PT, P2 ;  /* 0x000000ffff00720c */ /* 0x000fe40003f45120 */
[----:B------:R-:W-:Y:S01]  /*0950*/  SHF.R.S32.HI R19, RZ, 0x18, R21 ;  /* 0x00000018ff137819 */ /* 0x000fe20000011415 */
[----:B0-----:R-:W-:Y:S01]  /*0960*/  FMUL.FTZ R32, R4, R5 ;  /* 0x0000000504207220 */ /* 0x001fe20000410000 */
[----:B------:R-:W-:Y:S02]  /*0970*/  SHF.R.S32.HI R8, RZ, 0x8, R8 ;  /* 0x00000008ff087819 */ /* 0x000fe40000011408 */
[----:B------:R-:W-:-:S02]  /*0980*/  SHF.R.S32.HI R6, RZ, 0x8, R6 ;  /* 0x00000008ff067819 */ /* 0x000fc40000011406 */
[----:B------:R-:W-:Y:S01]  /*0990*/  @P1 LOP3.LUT R12, R12, 0xffffff00, RZ, 0xfc, !PT ;  /* 0xffffff000c0c1812 */ /* 0x000fe200078efcff */
[----:B------:R-:W0:Y:S01]  /*09a0*/  I2F.S16 R19, R19 ;  /* 0x0000001300137306 */ /* 0x000e220000101400 */
[----:B------:R-:W-:Y:S02]  /*09b0*/  F2FP.F16.F32.PACK_AB R32, R32, R9 ;  /* 0x000000092020723e */ /* 0x000fe400000000ff */
[----:B------:R-:W-:Y:S02]  /*09c0*/  @P0 LOP3.LUT R14, R14, 0xffffff00, RZ, 0xfc, !PT ;  /* 0xffffff000e0e0812 */ /* 0x000fe400078efcff */
[----:B------:R-:W-:-:S03]  /*09d0*/  @P2 LOP3.LUT R10, R10, 0xffffff00, RZ, 0xfc, !PT ;  /* 0xffffff000a0a2812 */ /* 0x000fc600078efcff */
[----:B------:R0:W1:Y:S08]  /*09e0*/  I2F.S16 R15, R8 ;  /* 0x00000008000f7306 */ /* 0x0000700000101400 */
[----:B------:R-:W2:Y:S01]  /*09f0*/  I2F.S16 R11, R6 ;  /* 0x00000006000b7306 */ /* 0x000ea20000101400 */
[C---:B0-----:R-:W-:Y:S01]  /*0a00*/  FMUL.FTZ R8, R4.reuse, R19 ;  /* 0x0000001304087220 */ /* 0x041fe20000410000 */
[----:B-1----:R-:W-:-:S06]  /*0a10*/  FMUL.FTZ R34, R4, R15 ;  /* 0x0000000f04227220 */ /* 0x002fcc0000410000 */
[----:B------:R-:W0:Y:S01]  /*0a20*/  I2F.S8 R13, R12 ;  /* 0x0000000c000d7306 */ /* 0x000e220000001400 */
[----:B--2---:R-:W-:-:S07]  /*0a30*/  FMUL.FTZ R6, R4, R11 ;  /* 0x0000000b04067220 */ /* 0x004fce0000410000 */
[----:B------:R-:W1:Y:S01]  /*0a40*/  I2F.S8 R7, R14 ;  /* 0x0000000e00077306 */ /* 0x000e620000001400 */
[----:B0-----:R-:W-:-:S07]  /*0a50*/  FMUL.FTZ R13, R4, R13 ;  /* 0x0000000d040d7220 */ /* 0x001fce0000410000 */
[----:B------:R-:W0:Y:S01]  /*0a60*/  I2F.S8 R17, R10 ;  /* 0x0000000a00117306 */ /* 0x000e220000001400 */
[----:B------:R-:W-:Y:S01]  /*0a70*/  F2FP.F16.F32.PACK_AB R34, R34, R13 ;  /* 0x0000000d2222723e */ /* 0x000fe200000000ff */
[----:B-1----:R-:W-:-:S05]  /*0a80*/  FMUL.FTZ R7, R4, R7 ;  /* 0x0000000704077220 */ /* 0x002fca0000410000 */
[----:B------:R-:W-:Y:S01]  /*0a90*/  F2FP.F16.F32.PACK_AB R33, R6, R7 ;  /* 0x000000070621723e */ /* 0x000fe200000000ff */
[----:B0-----:R-:W-:-:S05]  /*0aa0*/  FMUL.FTZ R17, R4, R17 ;  /* 0x0000001104117220 */ /* 0x001fca0000410000 */
[----:B------:R-:W-:Y:S01]  /*0ab0*/  F2FP.F16.F32.PACK_AB R35, R8, R17 ;  /* 0x000000110823723e */ /* 0x000fe200000000ff */
[----:B------:R-:W-:Y:S06]  /*0ac0*/  BRA `(.L_x_1024) ;  /* 0x00000000000c7947 */ /* 0x000fec0003800000 */
.L_x_1025:
[----:B------:R-:W0:Y:S02]  /*0ad0*/  LDC.64 R32, c[0x0][0x388] ;  /* 0x0000e200ff207b82 */ /* 0x000e240000000a00 */
[----:B0-----:R-:W-:-:S06]  /*0ae0*/  IMAD.WIDE R32, R5, 0x2, R32 ;  /* 0x0000000205207825 */ /* 0x001fcc00078e0220 */
[----:B------:R-:W5:Y:S02]  /*0af0*/  LDG.E.128 R32, desc[UR36][R32.64] ;  /* 0x0000002420207981 */ /* 0x000f64000c1e1d00 */
.L_x_1024:
[----:B------:R-:W-:Y:S05]  /*0b00*/  BSYNC.RECONVERGENT B0 ;  /* 0x0000000000007941 */ /* 0x000fea0003800200 */
.L_x_1023:
[----:B------:R-:W0:Y:S01]  /*0b10*/  LDCU.64 UR10, c[0x0][0x3a0] ;  /* 0x00007400ff0a77ac */ /* 0x000e220008000a00 */
[----:B------:R-:W1:Y:S01]  /*0b20*/  LDC.64 R6, c[0x0][0x418] ;  /* 0x00010600ff067b82 */ /* 0x000e620000000a00 */
[----:B------:R-:W-:Y:S01]  /*0b30*/  @!P3 IMAD R8, R2, UR8, R25 ;  /* 0x000000080208bc24 */ /* 0x000fe2000f8e0219 */
[----:B------:R-:W-:Y:S01]  /*0b40*/  CS2R R26, SRZ ;  /* 0x00000000001a7805 */ /* 0x000fe2000001ff00 */
[----:B------:R-:W2:Y:S01]  /*0b50*/  LDCU.64 UR4, c[0x0][0x390] ;  /* 0x00007200ff0477ac */ /* 0x000ea20008000a00 */
[----:B------:R-:W-:Y:S02]  /*0b60*/  CS2R R24, SRZ ;  /* 0x0000000000187805 */ /* 0x000fe4000001ff00 */
[----:B------:R-:W-:Y:S02]  /*0b70*/  CS2R R30, SRZ ;  /* 0x00000000001e7805 */ /* 0x000fe4000001ff00 */
[----:B------:R-:W-:Y:S01]  /*0b80*/  @!P3 SHF.L.U32 R8, R8, 0x3, RZ ;  /* 0x000000030808b819 */ /* 0x000fe200000006ff */
[----:B------:R-:W-:Y:S01]  /*0b90*/  VOTEU.ANY UP0, P4 ;  /* 0x0000000000ff7886 */ /* 0x000fe20002000100 */
[----:B------:R-:W3:Y:S01]  /*0ba0*/  @!P3 LDC.64 R4, c[0x0][0x3b8] ;  /* 0x0000ee00ff04bb82 */ /* 0x000ee20000000a00 */
[----:B------:R-:W-:Y:S01]  /*0bb0*/  UIMAD UR41, UR41, 0x90, URZ ;  /* 0x00000090292978a4 */ /* 0x000fe2000f8e02ff */
[----:B------:R-:W-:-:S02]  /*0bc0*/  CS2R R28, SRZ ;  /* 0x00000000001c7805 */ /* 0x000fc4000001ff00 */
[----:B------:R-:W-:Y:S01]  /*0bd0*/  PLOP3.LUT P0, PT, PT, PT, UP0, 0x40, 0x4 ;  /* 0x000000000004781c */ /* 0x000fe20003f0e808 */
[----:B------:R-:W-:Y:S02]  /*0be0*/  UISETP.NE.AND UP1, UPT, UR9, URZ, UPT ;  /* 0x000000ff0900728c */ /* 0x000fe4000bf25270 */
[----:B------:R-:W-:Y:S01]  /*0bf0*/  @!P3 IMAD R13, R23, UR41, R8 ;  /* 0x00000029170dbc24 */ /* 0x000fe2000f8e0208 */
[----:B------:R-:W-:Y:S02]  /*0c00*/  ISETP.GT.U32.OR P0, PT, R2, 0x1f, P0 ;  /* 0x0000001f0200780c */ /* 0x000fe40000704470 */
[----:B0-----:R-:W-:Y:S02]  /*0c10*/  ISETP.NE.U32.AND P1, PT, RZ, UR10, PT ;  /* 0x0000000aff007c0c */ /* 0x001fe4000bf25070 */
[----:B--2---:R-:W-:Y:S02]  /*0c20*/  ISETP.NE.U32.AND P2, PT, RZ, UR4, PT ;  /* 0x00000004ff007c0c */ /* 0x004fe4000bf45070 */
[----:B------:R-:W-:-:S02]  /*0c30*/  ISETP.NE.AND.EX P1, PT, RZ, UR11, PT, P1 ;  /* 0x0000000bff007c0c */ /* 0x000fc4000bf25310 */
[----:B-1----:R-:W-:Y:S02]  /*0c40*/  R2UR UR4, R7 ;  /* 0x00000000070472ca */ /* 0x002fe400000e0000 */
[----:B------:R-:W-:Y:S02]  /*0c50*/  ISETP.GT.U32.OR P1, PT, R2, 0x11, !P1 ;  /* 0x000000110200780c */ /* 0x000fe40004f24470 */
[----:B------:R-:W-:Y:S01]  /*0c60*/  ISETP.NE.U32.AND P4, PT, R6, RZ, PT ;  /* 0x000000ff0600720c */ /* 0x000fe20003f85070 */
[----:B------:R-:W0:Y:S01]  /*0c70*/  @!P0 LDC.64 R10, c[0x0][0x450] ;  /* 0x00011400ff0a8b82 */ /* 0x000e220000000a00 */
[----:B------:R-:W-:Y:S01]  /*0c80*/  ISETP.NE.OR P1, PT, RZ, UR9, P1 ;  /* 0x00000009ff007c0c */ /* 0x000fe20008f25670 */
[----:B---3--:R-:W-:Y:S01]  /*0c90*/  @!P3 IMAD.WIDE R4, R13, 0x2, R4 ;  /* 0x000000020d04b825 */ /* 0x008fe200078e0204 */
[----:B------:R-:W-:-:S04]  /*0ca0*/  ISETP.NE.AND.EX P2, PT, RZ, UR5, PT, P2 ;  /* 0x00000005ff007c0c */ /* 0x000fc8000bf45320 */
[----:B------:R1:W5:Y:S01]  /*0cb0*/  @!P3 LDG.E.128 R24, desc[UR36][R4.64] ;  /* 0x000000240418b981 */ /* 0x000362000c1e1d00 */
[----:B------:R-:W-:-:S04]  /*0cc0*/  ISETP.GT.U32.OR P2, PT, R2, 0x11, !P2 ;  /* 0x000000110200780c */ /* 0x000fc80005744470 */
[----:B------:R-:W-:Y:S01]  /*0cd0*/  VOTEU.ANY UP0, P4 ;  /* 0x0000000000ff7886 */ /* 0x000fe20002000100 */
[----:B------:R-:W-:Y:S01]  /*0ce0*/  UISETP.NE.AND.EX UP0, UPT, UR4, URZ, UPT, UP0 ;  /* 0x000000ff0400728c */ /* 0x000fe2000bf05300 */
[----:B------:R-:W2:Y:S08]  /*0cf0*/  @!P1 LDC.64 R6, c[0x0][0x3a0] ;  /* 0x0000e800ff069b82 */ /* 0x000eb00000000a00 */
[----:B------:R-:W3:Y:S02]  /*0d00*/  @!P2 LDC.64 R8, c[0x0][0x390] ;  /* 0x0000e400ff08ab82 */ /* 0x000ee40000000a00 */
[----:B------:R-:W4:Y:S01]  /*0d10*/  @UP0 LDCU.64 UR4, c[0x0][0x418] ;  /* 0x00008300ff0407ac */ /* 0x000f220008000a00 */
[----:B--2---:R-:W-:-:S05]  /*0d20*/  @!P1 IMAD.WIDE.U32 R6, R3, 0x2, R6 ;  /* 0x0000000203069825 */ /* 0x004fca00078e0006 */
[----:B------:R1:W5:Y:S01]  /*0d30*/  @!P1 LDG.E.128 R28, desc[UR36][R6.64] ;  /* 0x00000024061c9981 */ /* 0x000362000c1e1d00 */
[----:B0---4-:R-:W-:Y:S05]  /*0d40*/  BRA.U UP1, `(.L_x_1026) ;  /* 0x0000000101107547 */ /* 0x011fea000b800000 */
[----:B-----5:R-:W-:Y:S02]  /*0d50*/  HFMA2 R25, R25, 1, 1, R29 ;  /* 0x3c003c0019197831 */ /* 0x020fe4000000001d */
[----:B------:R-:W-:Y:S02]  /*0d60*/  HADD2 R24, R24, R28 ;  /* 0x0000001c18187230 */ /* 0x000fe40000000000 */
[----:B------:R-:W-:Y:S02]  /*0d70*/  HFMA2 R27, R27, 1, 1, R31 ;  /* 0x3c003c001b1b7831 */ /* 0x000fe4000000001f */
[----:B------:R-:W-:-:S07]  /*0d80*/  HADD2 R26, R26, R30 ;  /* 0x0000001e1a1a7230 */ /* 0x000fce0000000000 */
.L_x_1026:
[----:B------:R-:W-:Y:S01]  /*0d90*/  VOTEU.ALL UP2, P0 ;  /* 0x0000000000ff7886 */ /* 0x000fe20000040000 */
[----:B------:R-:W-:Y:S01]  /*0da0*/  PLOP3.LUT P3, PT, PT, PT, UP0, 0x80, 0x8 ;  /* 0x000000000008781c */ /* 0x000fe20003f6f008 */
[----:B------:R-:W-:Y:S01]  /*0db0*/  @UP0 UIMAD.WIDE.U32 UR4, UR7, 0x4, UR4 ;  /* 0x00000004070408a5 */ /* 0x000fe2000f8e0004 */
[----:B------:R-:W-:Y:S02]  /*0dc0*/  CS2R R22, SRZ ;  /* 0x0000000000167805 */ /* 0x000fe4000001ff00 */
[----:B------:R-:W-:Y:S01]  /*0dd0*/  CS2R R20, SRZ ;  /* 0x0000000000147805 */ /* 0x000fe2000001ff00 */
[----:B------:R-:W-:Y:S01]  /*0de0*/  @!UP2 UIMAD UR6, UR38, UR6, URZ ;  /* 0x000000062606a2a4 */ /* 0x000fe2000f8e02ff */
[----:B-1-3--:R-:W-:Y:S01]  /*0df0*/  @!P2 IMAD.WIDE.U32 R4, R3, 0x2, R8 ;  /* 0x000000020304a825 */ /* 0x00afe200078e0008 */
[----:B------:R-:W0:Y:S01]  /*0e00*/  LDC R15, c[0x0][0x400] ;  /* 0x00010000ff0f7b82 */ /* 0x000e220000000800 */
[----:B------:R-:W-:Y:S02]  /*0e10*/  MOV R13, UR5 ;  /* 0x00000005000d7c02 */ /* 0x000fe40008000f00 */
[----:B------:R-:W-:Y:S01]  /*0e20*/  IMAD.U32 R12, RZ, RZ, UR4 ;  /* 0x00000004ff0c7e24 */ /* 0x000fe2000f8e00ff */
[----:B------:R-:W2:Y:S01]  /*0e30*/  @!P2 LDG.E.128 R20, desc[UR36][R4.64] ;  /* 0x000000240414a981 */ /* 0x000ea2000c1e1d00 */
[----:B------:R-:W-:Y:S01]  /*0e40*/  IMAD.U32 R6, RZ, RZ, UR6 ;  /* 0x00000006ff067e24 */ /* 0x000fe2000f8e00ff */
[----:B------:R-:W1:Y:S03]  /*0e50*/  LDCU.U8 UR4, c[0x0][0x404] ;  /* 0x00008080ff0477ac */ /* 0x000e660008000000 */
[----:B------:R-:W-:Y:S01]  /*0e60*/  @!P0 IMAD R7, R6, 0x90, R3 ;  /* 0x0000009006078824 */ /* 0x000fe200078e0203 */
[----:B------:R-:W3:Y:S03]  /*0e70*/  @P3 LDG.E R12, desc[UR36][R12.64] ;  /* 0x000000240c0c3981 */ /* 0x000ee6000c1e1900 */
[----:B------:R-:W-:-:S05]  /*0e80*/  @!P0 IMAD.WIDE R6, R7, 0x2, R10 ;  /* 0x0000000207068825 */ /* 0x000fca00078e020a */
[----:B------:R-:W4:Y:S01]  /*0e90*/  @!P0 LDG.E.128 R8, desc[UR36][R6.64] ;  /* 0x0000002406088981 */ /* 0x000f22000c1e1d00 */
[----:B-1----:R-:W-:-:S04]  /*0ea0*/  ISETP.NE.AND P1, PT, RZ, UR4, PT ;  /* 0x00000004ff007c0c */ /* 0x002fc8000bf25270 */
[----:B0-----:R-:W-:Y:S01]  /*0eb0*/  ISETP.LT.OR P1, PT, R15, 0x1, P1 ;  /* 0x000000010f00780c */ /* 0x001fe20000f21670 */
        /* <DEDUP_REMOVED lines=28> */
[----:B------:R-:W-:Y:S02]  /*1080*/  HADD2.F32 R21, -RZ, R26.H1_H1 ;  /* 0x3000001aff157230 */ /* 0x000fe40000004100 */
[----:B------:R-:W-:Y:S02]  /*1090*/  HADD2.F32 R15, -RZ, R34.H0_H0 ;  /* 0x20000022ff0f7230 */ /* 0x000fe40000004100 */
[----:B------:R-:W-:Y:S02]  /*10a0*/  HADD2.F32 R19, -RZ, R26.H0_H0 ;  /* 0x2000001aff137230 */ /* 0x000fe40000004100 */
[----:B------:R-:W-:Y:S02]  /*10b0*/  HADD2.F32 R23, -RZ, R35.H1_H1 ;  /* 0x30000023ff177230 */ /* 0x000fe40000004100 */
        /* <DEDUP_REMOVED lines=9> */
[----:B------:R-:W-:Y:S01]  /*1150*/  FMUL.FTZ R9, R4, 13.28771209716796875 ;  /* 0x41549a7804097820 */ /* 0x000fe20000410000 */
[----:B------:R-:W-:Y:S01]  /*1160*/  HADD2.F32 R27, -RZ, R27.H0_H0 ;  /* 0x2000001bff1b7230 */ /* 0x000fe20000004100 */
[----:B------:R-:W0:Y:S01]  /*1170*/  MUFU.EX2 R3, -R3 ;  /* 0x8000000300037308 */ /* 0x000e220000000800 */
[----:B------:R-:W-:-:S03]  /*1180*/  HADD2.F32 R35, -RZ, R35.H0_H0 ;  /* 0x20000023ff237230 */ /* 0x000fc60000004100 */
        /* <DEDUP_REMOVED lines=36> */
[----:B------:R-:W0:Y:S01]  /*13d0*/  MUFU.COS R18, R22 ;  /* 0x0000001600127308 */ /* 0x000e220000000000 */
        /* <DEDUP_REMOVED lines=13> */
[C---:B------:R-:W-:Y:S01]  /*14b0*/  FFMA.FTZ R34, R14.reuse, R15, R17 ;  /* 0x0000000f0e227223 */ /* 0x040fe20000010011 */
[----:B------:R-:W-:Y:S01]  /*14c0*/  FFMA.FTZ R21, R14, R19, R21 ;  /* 0x000000130e157223 */ /* 0x000fe20000010015 */
[----:B------:R-:W-:Y:S01]  /*14d0*/  F2FP.F16.F32.PACK_AB R24, R24, R7 ;  /* 0x000000071818723e */ /* 0x000fe200000000ff */
[C---:B0-----:R-:W-:Y:S01]  /*14e0*/  FMUL.FTZ R23, R18.reuse, R23 ;  /* 0x0000001712177220 */ /* 0x041fe20000410000 */
        /* <DEDUP_REMOVED lines=12> */
.L_x_1029:
[----:B------:R-:W-:-:S13]  /*15b0*/  ISETP.GE.AND P0, PT, R0, R15, PT ;  /* 0x0000000f0000720c */ /* 0x000fda0003f06270 */
[----:B------:R-:W-:Y:S05]  /*15c0*/  @P0 BRA `(.L_x_1030) ;  /* 0x00000018002c0947 */ /* 0x000fea0003800000 */
[----:B------:R-:W-:Y:S01]  /*15d0*/  I2FP.F32.U32 R15, R15 ;  /* 0x0000000f000f7245 */ /* 0x000fe20000201000 */
[C---:B------:R-:W-:Y:S01]  /*15e0*/  VIADD R5, R0.reuse, 0x2 ;  /* 0x0000000200057836 */ /* 0x040fe20000000000 */
[----:B------:R-:W-:Y:S01]  /*15f0*/  I2FP.F32.U32 R3, R0 ;  /* 0x0000000000037245 */ /* 0x000fe20000201000 */
[C---:B------:R-:W-:Y:S01]  /*1600*/  VIADD R6, R0.reuse, 0x4 ;  /* 0x0000000400067836 */ /* 0x040fe20000000000 */
[----:B------:R-:W0:Y:S01]  /*1610*/  MUFU.RCP R4, R15 ;  /* 0x0000000f00047308 */ /* 0x000e220000001000 */
[----:B------:R-:W-:Y:S01]  /*1620*/  IADD3 R0, PT, PT, R0, 0x6, RZ ;  /* 0x0000000600007810 */ /* 0x000fe20007ffe0ff */
[----:B------:R-:W-:Y:S01]  /*1630*/  UIADD3 UR4, UPT, UPT, -UR39, UR9, URZ ;  /* 0x0000000927047290 */ /* 0x000fe2000fffe1ff */
[----:B------:R-:W-:Y:S01]  /*1640*/  I2FP.F32.U32 R5, R5 ;  /* 0x0000000500057245 */ /* 0x000fe20000201000 */
[----:B------:R-:W-:Y:S01]  /*1650*/  HADD2.F32 R18, -RZ, R35.H1_H1 ;  /* 0x30000023ff127230 */ /* 0x000fe20000004100 */
[----:B------:R-:W-:Y:S02]  /*1660*/  I2FP.F32.U32 R7, R6 ;  /* 0x0000000600077245 */ /* 0x000fe40000201000 */
[----:B------:R-:W-:-:S02]  /*1670*/  I2FP.F32.U32 R9, R0 ;  /* 0x0000000000097245 */ /* 0x000fc40000201000 */
[----:B------:R-:W-:Y:S01]  /*1680*/  I2FP.F32.S32 R0, UR4 ;  /* 0x0000000400007c45 */ /* 0x000fe20008201400 */
[-C--:B0-----:R-:W-:Y:S01]  /*1690*/  FMUL.FTZ R3, R3, R4.reuse ;  /* 0x0000000403037220 */ /* 0x081fe20000410000 */
[-C--:B------:R-:W-:Y:S01]  /*16a0*/  FMUL.FTZ R5, R5, R4.reuse ;  /* 0x0000000405057220 */ /* 0x080fe20000410000 */
[-C--:B------:R-:W-:Y:S01]  /*16b0*/  FMUL.FTZ R7, R7, R4.reuse ;  /* 0x0000000407077220 */ /* 0x080fe20000410000 */
[----:B------:R-:W-:Y:S01]  /*16c0*/  FMUL.FTZ R4, R9, R4 ;  /* 0x0000000409047220 */ /* 0x000fe20000410000 */
[----:B------:R-:W-:Y:S01]  /*16d0*/  FMUL.FTZ R3, R3, 13.28771209716796875 ;  /* 0x41549a7803037820 */ /* 0x000fe20000410000 */
[----:B------:R-:W-:Y:S01]  /*16e0*/  FMUL.FTZ R6, R5, 13.28771209716796875 ;  /* 0x41549a7805067820 */ /* 0x000fe20000410000 */
[----:B------:R-:W-:Y:S01]  /*16f0*/  FMUL.FTZ R9, R7, 13.28771209716796875 ;  /* 0x41549a7807097820 */ /* 0x000fe20000410000 */
[----:B------:R-:W-:Y:S02]  /*1700*/  FMUL.FTZ R11, R4, 13.28771209716796875 ;  /* 0x41549a78040b7820 */ /* 0x000fe40000410000 */
        /* <DEDUP_REMOVED lines=16> */
[----:B------:R-:W0:Y:S01]  /*1810*/  MUFU.SIN R5, R4 ;  /* 0x0000000400057308 */ /* 0x000e220000000400 */
[----:B------:R-:W-:-:S02]  /*1820*/  HADD2.F32 R33, -RZ, R33.H0_H0 ;  /* 0x20000021ff217230 */ /* 0x000fc40000004100 */
[--C-:B------:R-:W-:Y:S02]  /*1830*/  HADD2.F32 R13, -RZ, R34.reuse.H1_H1 ;  /* 0x30000022ff0d7230 */ /* 0x100fe40000004100 */
[----:B------:R-:W-:-:S03]  /*1840*/  HADD2.F32 R34, -RZ, R34.H0_H0 ;  /* 0x20000022ff227230 */ /* 0x000fc60000004100 */
[----:B------:R0:W1:Y:S08]  /*1850*/  MUFU.COS R3, R4 ;  /* 0x0000000400037308 */ /* 0x0000700000000000 */
[----:B------:R2:W3:Y:S01]  /*1860*/  MUFU.COS R8, R7 ;  /* 0x0000000700087308 */ /* 0x0004e20000000000 */
[----:B0-----:R-:W-:-:S07]  /*1870*/  FMUL.FTZ R4, R5, R0 ;  /* 0x0000000005047220 */ /* 0x001fce0000410000 */
[----:B------:R-:W0:Y:S01]  /*1880*/  MUFU.SIN R12, R10 ;  /* 0x0000000a000c7308 */ /* 0x000e220000000400 */
[----:B--2---:R-:W-:Y:S01]  /*1890*/  FMUL.FTZ R7, R6, R9 ;  /* 0x0000000906077220 */ /* 0x004fe20000410000 */
[C---:B-1----:R-:W-:Y:S01]  /*18a0*/  FMUL.FTZ R0, R3.reuse, R0 ;  /* 0x0000000003007220 */ /* 0x042fe20000410000 */
[----:B------:R-:W-:-:S03]  /*18b0*/  FFMA.FTZ R4, R3, R32, -R4 ;  /* 0x0000002003047223 */ /* 0x000fc60000010804 */
[----:B------:R-:W-:Y:S02]  /*18c0*/  FFMA.FTZ R5, R5, R32, R0 ;  /* 0x0000002005057223 */ /* 0x000fe40000010000 */
[----:B------:R-:W1:Y:S01]  /*18d0*/  MUFU.SIN R17, R14 ;  /* 0x0000000e00117308 */ /* 0x000e620000000400 */
[C---:B---3--:R-:W-:Y:S01]  /*18e0*/  FMUL.FTZ R9, R8.reuse, R9 ;  /* 0x0000000908097220 */ /* 0x048fe20000410000 */
[-C--:B------:R-:W-:Y:S01]  /*18f0*/  FFMA.FTZ R7, R8, R33.reuse, -R7 ;  /* 0x0000002108077223 */ /* 0x080fe20000010807 */
[----:B------:R-:W-:Y:S02]  /*1900*/  F2FP.F16.F32.PACK_AB R32, R5, R4 ;  /* 0x000000040520723e */ /* 0x000fe400000000ff */
[----:B------:R-:W-:-:S03]  /*1910*/  FFMA.FTZ R6, R6, R33, R9 ;  /* 0x0000002106067223 */ /* 0x000fc60000010009 */
[----:B------:R2:W3:Y:S01]  /*1920*/  MUFU.COS R11, R10 ;  /* 0x0000000a000b7308 */ /* 0x0004e20000000000 */
[----:B0-----:R-:W-:Y:S01]  /*1930*/  FMUL.FTZ R0, R12, R13 ;  /* 0x0000000d0c007220 */ /* 0x001fe20000410000 */
[----:B------:R-:W-:-:S06]  /*1940*/  F2FP.F16.F32.PACK_AB R33, R6, R7 ;  /* 0x000000070621723e */ /* 0x000fcc00000000ff */
[----:B------:R-:W0:Y:S01]  /*1950*/  MUFU.COS R15, R14 ;  /* 0x0000000e000f7308 */ /* 0x000e220000000000 */
[----:B--2---:R-:W-:Y:S02]  /*1960*/  HADD2.F32 R10, -RZ, R35.H0_H0 ;  /* 0x20000023ff0a7230 */ /* 0x004fe40000004100 */
[----:B-1----:R-:W-:Y:S01]  /*1970*/  FMUL.FTZ R8, R17, R18 ;  /* 0x0000001211087220 */ /* 0x002fe20000410000 */
[C---:B---3--:R-:W-:Y:S01]  /*1980*/  FMUL.FTZ R13, R11.reuse, R13 ;  /* 0x0000000d0b0d7220 */ /* 0x048fe20000410000 */
[----:B------:R-:W-:-:S03]  /*1990*/  FFMA.FTZ R0, R11, R34, -R0 ;  /* 0x000000220b007223 */ /* 0x000fc60000010800 */
[----:B------:R-:W-:Y:S01]  /*19a0*/  FFMA.FTZ R13, R12, R34, R13 ;  /* 0x000000220c0d7223 */ /* 0x000fe2000001000d */
[C---:B0-----:R-:W-:Y:S01]  /*19b0*/  FMUL.FTZ R18, R15.reuse, R18 ;  /* 0x000000120f127220 */ /* 0x041fe20000410000 */
[----:B------:R-:W-:-:S03]  /*19c0*/  FFMA.FTZ R8, R15, R10, -R8 ;  /* 0x0000000a0f087223 */ /* 0x000fc60000010808 */
[----:B------:R-:W-:Y:S01]  /*19d0*/  F2FP.F16.F32.PACK_AB R34, R13, R0 ;  /* 0x000000000d22723e */ /* 0x000fe200000000ff */
[----:B------:R-:W-:-:S05]  /*19e0*/  FFMA.FTZ R35, R17, R10, R18 ;  /* 0x0000000a11237223 */ /* 0x000fca0000010012 */
[----:B------:R-:W-:Y:S01]  /*19f0*/  F2FP.F16.F32.PACK_AB R35, R35, R8 ;  /* 0x000000082323723e */ /* 0x000fe200000000ff */
[----:B------:R-:W-:Y:S06]  /*1a00*/  BRA `(.L_x_1030) ;  /* 0x00000014001c7947 */ /* 0x000fec0003800000 */
.L_x_1028:
        /* <DEDUP_REMOVED lines=13> */
[----:B0-----:R-:W-:Y:S01]  /*1ae0*/  MOV R4, RZ ;  /* 0x000000ff00047202 */ /* 0x001fe20000000f00 */
[----:B-1----:R-:W-:-:S04]  /*1af0*/  IMAD.MOV R7, RZ, RZ, -R5 ;  /* 0x000000ffff077224 */ /* 0x002fc800078e0a05 */
[----:B------:R-:W-:-:S04]  /*1b00*/  IMAD R7, R7, R6, RZ ;  /* 0x0000000607077224 */ /* 0x000fc800078e02ff */
        /* <DEDUP_REMOVED lines=12> */
[----:B------:R-:W-:Y:S01]  /*1bd0*/  @!P2 IMAD.MOV R18, RZ, RZ, -R18 ;  /* 0x000000ffff12a224 */ /* 0x000fe200078e0a12 */
[----:B------:R-:W-:Y:S02]  /*1be0*/  @!P1 LOP3.LUT R18, RZ, R17, RZ, 0x33, !PT ;  /* 0x00000011ff129212 */ /* 0x000fe400078e33ff */
[----:B------:R-:W-:Y:S02]  /*1bf0*/  ISETP.LT.U32.AND P1, PT, R2, 0x20, !P0 ;  /* 0x000000200200780c */ /* 0x000fe40004721070 */
[----:B------:R-:W-:Y:S02]  /*1c00*/  LOP3.LUT P0, RZ, R17, 0x7, RZ, 0xc0, !PT ;  /* 0x0000000711ff7812 */ /* 0x000fe4000780c0ff */
[----:B------:R-:W-:Y:S02]  /*1c10*/  IADD3 R19, PT, PT, -R18, RZ, RZ ;  /* 0x000000ff12137210 */ /* 0x000fe40007ffe1ff */
[----:B------:R-:W-:-:S03]  /*1c20*/  P2R R22, PR, RZ, 0x2 ;  /* 0x00000002ff167803 */ /* 0x000fc60000000000 */
[----:B------:R-:W-:-:S06]  /*1c30*/  IMAD R19, R17, R19, R0 ;  /* 0x0000001311137224 */ /* 0x000fcc00078e0200 */
[----:B------:R-:W-:Y:S05]  /*1c40*/  @!P0 BRA `(.L_x_1031) ;  /* 0x0000000000408947 */ /* 0x000fea0003800000 */
[----:B------:R-:W-:Y:S01]  /*1c50*/  MOV R0, 0x0 ;  /* 0x0000000000007802 */ /* 0x000fe20000000f00 */
[----:B------:R-:W0:Y:S01]  /*1c60*/  LDCU.64 UR4, c[0x4][0xc8] ;  /* 0x01001900ff0477ac */ /* 0x000e220008000a00 */
[----:B------:R-:W-:Y:S02]  /*1c70*/  HFMA2 R13, -RZ, RZ, 0, 0 ;  /* 0x00000000ff0d7431 */ /* 0x000fe400000001ff */
[----:B------:R-:W-:Y:S01]  /*1c80*/  IMAD.MOV.U32 R8, RZ, RZ, 0x53f ;  /* 0x0000053fff087424 */ /* 0x000fe200078e00ff */
[----:B------:R1:W2:Y:S01]  /*1c90*/  LDC.64 R14, c[0x4][R0] ;  /* 0x01000000000e7b82 */ /* 0x0002a20000000a00 */
[----:B------:R-:W3:Y:S01]  /*1ca0*/  LDCU.64 UR6, c[0x4][0xd0] ;  /* 0x01001a00ff0677ac */ /* 0x000ee20008000a00 */
[----:B------:R-:W-:Y:S01]  /*1cb0*/  IMAD.MOV.U32 R12, RZ, RZ, 0x1 ;  /* 0x00000001ff0c7424 */ /* 0x000fe200078e00ff */
[----:B------:R-:W4:Y:S01]  /*1cc0*/  LDCU.64 UR8, c[0x4][0x98] ;  /* 0x01001300ff0877ac */ /* 0x000f220008000a00 */
[----:B0-----:R-:W-:Y:S02]  /*1cd0*/  IMAD.U32 R4, RZ, RZ, UR4 ;  /* 0x00000004ff047e24 */ /* 0x001fe4000f8e00ff */
[----:B------:R-:W-:Y:S01]  /*1ce0*/  IMAD.U32 R5, RZ, RZ, UR5 ;  /* 0x00000005ff057e24 */ /* 0x000fe2000f8e00ff */
[----:B---3--:R-:W-:Y:S01]  /*1cf0*/  MOV R6, UR6 ;  /* 0x0000000600067c02 */ /* 0x008fe20008000f00 */
[----:B------:R-:W-:-:S02]  /*1d00*/  IMAD.U32 R7, RZ, RZ, UR7 ;  /* 0x00000007ff077e24 */ /* 0x000fc4000f8e00ff */
[----:B----4-:R-:W-:Y:S01]  /*1d10*/  IMAD.U32 R10, RZ, RZ, UR8 ;  /* 0x00000008ff0a7e24 */ /* 0x010fe2000f8e00ff */
[----:B-1----:R-:W-:-:S07]  /*1d20*/  MOV R11, UR9 ;  /* 0x00000009000b7c02 */ /* 0x002fce0008000f00 */
[----:B------:R-:W-:-:S07]  /*1d30*/  LEPC R20, `(.L_x_1031) ;  /* 0x000000001014794e */ /* 0x000fce0000000000 */
[----:B--2---:R-:W-:Y:S05]  /*1d40*/  CALL.ABS.NOINC R14 ;  /* 0x000000000e007343 */ /* 0x004fea0003c00000 */
.L_x_1031:
[----:B------:R-:W0:Y:S01]  /*1d50*/  S2R R3, SR_CgaCtaId ;  /* 0x0000000000037919 */ /* 0x000e220000008800 */
[----:B------:R-:W1:Y:S01]  /*1d60*/  LDC R11, c[0x0][0x400] ;  /* 0x00010000ff0b7b82 */ /* 0x000e620000000800 */
[----:B------:R-:W-:Y:S02]  /*1d70*/  ISETP.NE.AND P6, PT, R22, RZ, PT ;  /* 0x000000ff1600720c */ /* 0x000fe40003fc5270 */
[----:B------:R-:W-:-:S05]  /*1d80*/  MOV R0, 0x400 ;  /* 0x0000040000007802 */ /* 0x000fca0000000f00 */
[----:B------:R-:W-:-:S05]  /*1d90*/  VIADD R0, R0, 0x410 ;  /* 0x0000041000007836 */ /* 0x000fca0000000000 */
[----:B0-----:R-:W-:-:S05]  /*1da0*/  LEA R0, R3, R0, 0x18 ;  /* 0x0000000003007211 */ /* 0x001fca00078ec0ff */
[----:B-1----:R-:W-:Y:S01]  /*1db0*/  IMAD R3, R11, 0x2, R0 ;  /* 0x000000020b037824 */ /* 0x002fe200078e0200 */
[----:B------:R-:W-:Y:S06]  /*1dc0*/  @!P6 BRA `(.L_x_1032) ;  /* 0x00000000001ce947 */ /* 0x000fec0003800000 */
[----:B------:R-:W0:Y:S01]  /*1dd0*/  LDCU UR4, c[0x0][0x40c] ;  /* 0x00008180ff0477ac */ /* 0x000e220008000800 */
[----:B------:R-:W-:-:S05]  /*1de0*/  IMAD R5, R17, R18, R19 ;  /* 0x0000001211057224 */ /* 0x000fca00078e0213 */
[----:B------:R-:W-:-:S05]  /*1df0*/  LEA R4, R5, R0, 0x1 ;  /* 0x0000000005047211 */ /* 0x000fca00078e08ff */
[----:B------:R1:W-:Y:S01]  /*1e00*/  STS.128 [R4], R32 ;  /* 0x0000002004007388 */ /* 0x0003e20000000c00 */
[----:B0-----:R-:W-:-:S13]  /*1e10*/  ISETP.NE.AND P0, PT, RZ, UR4, PT ;  /* 0x00000004ff007c0c */ /* 0x001fda000bf05270 */
[----:B------:R-:W-:-:S05]  /*1e20*/  @!P0 IMAD R5, R5, 0x2, R3 ;  /* 0x0000000205058824 */ /* 0x000fca00078e0203 */
[----:B------:R1:W-:Y:S02]  /*1e30*/  @!P0 STS.128 [R5], R24 ;  /* 0x0000001805008388 */ /* 0x0003e40000000c00 */
.L_x_1032:
        /* <DEDUP_REMOVED lines=28> */
[----:B------:R-:W-:Y:S02]  /*2000*/  BSSY.RECONVERGENT B2, `(.L_x_1037) ;  /* 0x0000070000027945 */ /* 0x000fe40003800200 */
[----:B------:R-:W-:Y:S01]  /*2010*/  IMAD R7, R17, 0x2, R6 ;  /* 0x0000000211077824 */ /* 0x000fe200078e0206 */
[----:B------:R-:W0:Y:S01]  /*2020*/  LDS.64 R14, [R6] ;  /* 0x00000000060e7984 */ /* 0x000e220000000a00 */
[----:B------:R-:W-:-:S03]  /*2030*/  LEA.HI R8, R8, R9, RZ, 0x2 ;  /* 0x0000000908087211 */ /* 0x000fc600078f10ff */
[----:B------:R-:W1:Y:S01]  /*2040*/  LDS.64 R20, [R7] ;  /* 0x0000000007147984 */ /* 0x000e620000000a00 */
[----:B------:R-:W-:-:S04]  /*2050*/  SHF.L.U32 R8, R8, 0x1, RZ ;  /* 0x0000000108087819 */ /* 0x000fc800000006ff */
        /* <DEDUP_REMOVED lines=14> */
[C---:B------:R-:W-:Y:S01]  /*2140*/  VIADD R11, R12.reuse, 0x4 ;  /* 0x000000040c0b7836 */ /* 0x040fe20000000000 */
[----:B------:R-:W-:Y:S01]  /*2150*/  IADD3 R12, PT, PT, R12, 0x6, RZ ;  /* 0x000000060c0c7810 */ /* 0x000fe20007ffe0ff */
[----:B------:R-:W-:Y:S01]  /*2160*/  VIADD R13, R13, -UR39 ;  /* 0x800000270d0d7c36 */ /* 0x000fe20008000000 */
[----:B------:R-:W0:Y:S01]  /*2170*/  MUFU.RCP R9, R9 ;  /* 0x0000000900097308 */ /* 0x000e220000001000 */
        /* <DEDUP_REMOVED lines=8> */
[--C-:B------:R-:W-:Y:S02]  /*2200*/  HADD2.F32 R39, -RZ, R33.reuse.H1_H1 ;  /* 0x30000021ff277230 */ /* 0x100fe40000004100 */
        /* <DEDUP_REMOVED lines=63> */
[-C--:B----4-:R-:W-:Y:S01]  /*2600*/  FMUL.FTZ R22, R44, R32.reuse ;  /* 0x000000202c167220 */ /* 0x090fe20000410000 */
        /* <DEDUP_REMOVED lines=15> */
.L_x_1038:
[----:B------:R-:W-:Y:S05]  /*2700*/  BSYNC.RECONVERGENT B2 ;  /* 0x0000000000027941 */ /* 0x000fea0003800200 */
.L_x_1037:
        /* <DEDUP_REMOVED lines=15> */
[----:B------:R0:W-:Y:S01]  /*2800*/  STS.64 [R7], R10 ;  /* 0x0000000a07007388 */ /* 0x0001e20000000a00 */
[----:B------:R-:W-:Y:S05]  /*2810*/  BRA `(.L_x_1039) ;  /* 0x0000000400207947 */ /* 0x000fea0003800000 */
.L_x_1036:
[----:B------:R-:W-:-:S04]  /*2820*/  SHF.R.S32.HI R6, RZ, 0x1f, R9 ;  /* 0x0000001fff067819 */ /* 0x000fc80000011409 */
[----:B------:R-:W-:-:S04]  /*2830*/  LEA.HI R6, R6, R9, RZ, 0x2 ;  /* 0x0000000906067211 */ /* 0x000fc800078f10ff */
[----:B------:R-:W-:-:S04]  /*2840*/  SHF.L.U32 R6, R6, 0x1, RZ ;  /* 0x0000000106067819 */ /* 0x000fc800000006ff */
[----:B------:R-:W-:-:S04]  /*2850*/  LOP3.LUT R10, R6, 0xfffffff8, RZ, 0xc0, !PT ;  /* 0xfffffff8060a7812 */ /* 0x000fc800078ec0ff */
[----:B------:R-:W-:-:S13]  /*2860*/  ISETP.GE.AND P0, PT, R10, R11, PT ;  /* 0x0000000b0a00720c */ /* 0x000fda0003f06270 */
[----:B------:R-:W-:Y:S05]  /*2870*/  @P0 BRA `(.L_x_1039) ;  /* 0x0000000400080947 */ /* 0x000fea0003800000 */
[----:B------:R-:W-:Y:S01]  /*2880*/  I2FP.F32.S32 R11, R11 ;  /* 0x0000000b000b7245 */ /* 0x000fe20000201400 */
[C---:B------:R-:W-:Y:S01]  /*2890*/  VIADD R7, R10.reuse, 0x2 ;  /* 0x000000020a077836 */ /* 0x040fe20000000000 */
[----:B------:R-:W-:Y:S01]  /*28a0*/  I2FP.F32.S32 R6, R10 ;  /* 0x0000000a00067245 */ /* 0x000fe20000201400 */
[C---:B------:R-:W-:Y:S01]  /*28b0*/  VIADD R9, R10.reuse, 0x4 ;  /* 0x000000040a097836 */ /* 0x040fe20000000000 */
[----:B------:R-:W-:Y:S01]  /*28c0*/  IADD3 R10, PT, PT, R10, 0x6, RZ ;  /* 0x000000060a0a7810 */ /* 0x000fe20007ffe0ff */
[----:B------:R-:W-:Y:S01]  /*28d0*/  HADD2.F32 R37, -RZ, R32.H0_H0 ;  /* 0x20000020ff257230 */ /* 0x000fe20000004100 */
[----:B------:R-:W0:Y:S01]  /*28e0*/  MUFU.RCP R11, R11 ;  /* 0x0000000b000b7308 */ /* 0x000e220000001000 */
        /* <DEDUP_REMOVED lines=59> */
.L_x_1039:
[----:B------:R-:W-:Y:S05]  /*2ca0*/  BSYNC.RECONVERGENT B1 ;  /* 0x0000000000017941 */ /* 0x000fea0003800200 */
.L_x_1035:
        /* <DEDUP_REMOVED lines=16> */
.L_x_1034:
[----:B------:R-:W-:Y:S05]  /*2db0*/  BSYNC.RECONVERGENT B0 ;  /* 0x0000000000007941 */ /* 0x000fea0003800200 */
.L_x_1033:
[----:B------:R-:W-:Y:S06]  /*2dc0*/  BAR.SYNC.DEFER_BLOCKING 0x0 ;  /* 0x0000000000007b1d */ /* 0x000fec0000010000 */
[----:B------:R-:W-:Y:S04]  /*2dd0*/  BSSY.RECONVERGENT B0, `(.L_x_1040) ;  /* 0x0000009000007945 */ /* 0x000fe80003800200 */
[----:B------:R-:W-:Y:S05]  /*2de0*/  @!P6 BRA `(.L_x_1041) ;  /* 0x00000000001ce947 */ /* 0x000fea0003800000 */
[----:B------:R-:W2:Y:S01]  /*2df0*/  LDCU UR4, c[0x0][0x40c] ;  /* 0x00008180ff0477ac */ /* 0x000ea20008000800 */
[----:B------:R-:W-:-:S04]  /*2e00*/  IMAD R17, R17, R18, R19 ;  /* 0x0000001211117224 */ /* 0x000fc800078e0213 */
[----:B------:R-:W-:-:S05]  /*2e10*/  IMAD R0, R17, 0x2, R0 ;  /* 0x0000000211007824 */ /* 0x000fca00078e0200 */
[----:B-1----:R3:W4:Y:S01]  /*2e20*/  LDS.128 R32, [R0] ;  /* 0x0000000000207984 */ /* 0x0027220000000c00 */
[----:B--2---:R-:W-:-:S13]  /*2e30*/  ISETP.NE.AND P0, PT, RZ, UR4, PT ;  /* 0x00000004ff007c0c */ /* 0x004fda000bf05270 */
[----:B------:R-:W-:-:S05]  /*2e40*/  @!P0 LEA R3, R17, R3, 0x1 ;  /* 0x0000000311038211 */ /* 0x000fca00078e08ff */
[----:B------:R3:W2:Y:S02]  /*2e50*/  @!P0 LDS.128 R24, [R3] ;  /* 0x0000000003188984 */ /* 0x0006a40000000c00 */
.L_x_1041:
[----:B------:R-:W-:Y:S05]  /*2e60*/  BSYNC.RECONVERGENT B0 ;  /* 0x0000000000007941 */ /* 0x000fea0003800200 */
.L_x_1040:
[----:B------:R-:W-:Y:S06]  /*2e70*/  BAR.SYNC.DEFER_BLOCKING 0x0 ;  /* 0x0000000000007b1d */ /* 0x000fec0000010000 */
.L_x_1030:
[----:B------:R-:W-:Y:S05]  /*2e80*/  BSYNC.RECONVERGENT B6 ;  /* 0x0000000000067941 */ /* 0x000fea0003800200 */
.L_x_1027:
[----:B------:R-:W3:Y:S01]  /*2e90*/  LDCU UR4, c[0x0][0x3f4] ;  /* 0x00007e80ff0477ac */ /* 0x000ee20008000800 */
[----:B------:R-:W-:Y:S02]  /*2ea0*/  ISETP.GT.U32.AND P0, PT, R2, 0x1f, PT ;  /* 0x0000001f0200780c */ /* 0x000fe40003f04070 */
[----:B------:R-:W-:Y:S01]  /*2eb0*/  MOV R118, 0xff7fffff ;  /* 0xff7fffff00767802 */ /* 0x000fe20000000f00 */
[----:B---3--:R-:W-:-:S04]  /*2ec0*/  IMAD.U32 R3, RZ, RZ, UR4 ;  /* 0x00000004ff037e24 */ /* 0x008fc8000f8e00ff */
[----:B------:R-:W-:-:S05]  /*2ed0*/  IMAD.MOV R0, RZ, RZ, -R3 ;  /* 0x000000ffff007224 */ /* 0x000fca00078e0a03 */
[----:B------:R-:W-:-:S04]  /*2ee0*/  VIADDMNMX R0, R0, UR44, RZ, !PT ;  /* 0x0000002c00007c46 */ /* 0x000fc8000f8001ff */
[----:B------:R-:W-:Y:S01]  /*2ef0*/  R2UR UR11, R0 ;  /* 0x00000000000b72ca */ /* 0x000fe200000e0000 */
[----:B------:R-:W-:-:S14]  /*2f00*/  @P0 BRA `(.L_x_1042) ;  /* 0x0000000400000947 */ /* 0x000fdc0003800000 */
[----:B------:R-:W3:Y:S01]  /*2f10*/  LDCU UR4, c[0x0][0x40c] ;  /* 0x00008180ff0477ac */ /* 0x000ee20008000800 */
[----:B0-----:R-:W0:Y:S01]  /*2f20*/  S2R R9, SR_CgaCtaId ;  /* 0x0000000000097919 */ /* 0x001e220000008800 */
        /* <DEDUP_REMOVED lines=8> */
[----:B------:R-:W-:-:S09]  /*2fb0*/  ISETP.GT.U32.OR P0, PT, R2, 0x11, P1 ;  /* 0x000000110200780c */ /* 0x000fd20000f04470 */
[----:B------:R-:W-:-:S04]  /*2fc0*/  @!P1 VIADD R6, R10, 0x210 ;  /* 0x000002100a069836 */ /* 0x000fc80000000000 */
[----:B-1----:R-:W1:Y:S01]  /*2fd0*/  @!P0 LDC.64 R4, c[0x0][0x3b8] ;  /* 0x0000ee00ff048b82 */ /* 0x002e620000000a00 */
[----:B------:R-:W-:-:S05]  /*2fe0*/  @!P0 IMAD R7, R2, R3, UR40 ;  /* 0x0000002802078e24 */ /* 0x000fca000f8e0203 */
[----:B------:R-:W-:Y:S02]  /*2ff0*/  @!P0 SHF.L.U32 R8, R7, 0x3, RZ ;  /* 0x0000000307088819 */ /* 0x000fe400000006ff */
[C---:B0-----:R-:W-:Y:S01]  /*3000*/  LEA R7, R9.reuse, R0, 0x18 ;  /* 0x0000000009077211 */ /* 0x041fe200078ec0ff */
[--C-:B------:R-:W-:Y:S01]  /*3010*/  HADD2.F32 R0, -RZ, R13.reuse.H0_H0 ;  /* 0x2000000dff007230 */ /* 0x100fe20000004100 */
[----:B------:R-:W-:Y:S01]  /*3020*/  @!P1 LEA R9, R9, R6, 0x18 ;  /* 0x0000000609099211 */ /* 0x000fe200078ec0ff */
[----:B------:R-:W-:Y:S02]  /*3030*/  @!P0 IMAD R11, R3, UR41, R8 ;  /* 0x00000029030b8c24 */ /* 0x000fe4000f8e0208 */
[C---:B------:R-:W-:Y:S02]  /*3040*/  IMAD R7, R2.reuse, 0x10, R7 ;  /* 0x0000001002077824 */ /* 0x040fe400078e0207 */
[----:B------:R-:W-:Y:S02]  /*3050*/  @!P1 IMAD R9, R2, 0x10, R9 ;  /* 0x0000001002099824 */ /* 0x000fe400078e0209 */
[----:B------:R-:W-:Y:S01]  /*3060*/  HADD2.F32 R13, -RZ, R13.H1_H1 ;  /* 0x3000000dff0d7230 */ /* 0x000fe20000004100 */
[----:B------:R0:W-:Y:S04]  /*3070*/  STS.128 [R7], R32 ;  /* 0x0000002007007388 */ /* 0x0001e80000000c00 */
[----:B------:R0:W-:Y:S01]  /*3080*/  @!P1 STS.128 [R9], R28 ;  /* 0x0000001c09009388 */ /* 0x0001e20000000c00 */
[----:B------:R-:W-:Y:S01]  /*3090*/  FADD.FTZ R13, R0, R13 ;  /* 0x0000000d000d7221 */ /* 0x000fe20000010000 */
[----:B-1----:R-:W-:-:S05]  /*30a0*/  @!P0 IMAD.WIDE R4, R11, 0x2, R4 ;  /* 0x000000020b048825 */ /* 0x002fca00078e0204 */
        /* <DEDUP_REMOVED lines=11> */
.L_x_1239:
        /* <DEDUP_REMOVED lines=16> */
[----:B------:R-:W2:Y:S03]  /*3260*/  LDCU UR7, c[0x0][0x410] ;  /* 0x00008200ff0777ac */ /* 0x000ea60008000800 */
[----:B------:R-:W3:Y:S01]  /*3270*/  @P0 LDG.E.U16 R4, desc[UR36][R4.64] ;  /* 0x0000002404040981 */ /* 0x000ee2000c1e1500 */
[----:B------:R-:W-:Y:S01]  /*3280*/  R2UR UR5, R10 ;  /* 0x000000000a0572ca */ /* 0x000fe200000e0000 */
[----:B------:R-:W-:-:S12]  /*3290*/  UIADD3 UR4, UPT, UPT, UR44, -UR11, URZ ;  /* 0x8000000b2c047290 */ /* 0x000fd8000fffe0ff */
[----:B------:R-:W-:Y:S01]  /*32a0*/  UIADD3 UR5, UPT, UPT, UR5, 0x410, URZ ;  /* 0x0000041005057890 */ /* 0x000fe2000fffe0ff */
[----:B--2---:R-:W-:-:S03]  /*32b0*/  FMUL.FTZ R118, R14, UR7 ;  /* 0x000000070e767c20 */ /* 0x004fc60008410000 */
[----:B-1----:R-:W-:-:S04]  /*32c0*/  ULEA UR5, UR6, UR5, 0x18 ;  /* 0x0000000506057291 */ /* 0x002fc8000f8ec0ff */
[----:B------:R-:W-:Y:S01]  /*32d0*/  ULEA UR4, UR4, UR5, 0x2 ;  /* 0x0000000504047291 */ /* 0x000fe2000f8e10ff */
[----:B---3--:R-:W-:-:S05]  /*32e0*/  @P0 HADD2.F32 R7, -RZ, R4.H0_H0 ;  /* 0x20000004ff070230 */ /* 0x008fca0000004100 */
[----:B------:R-:W-:-:S05]  /*32f0*/  @P0 FADD.FTZ R118, R118, R7 ;  /* 0x0000000776760221 */ /* 0x000fca0000010000 */
[----:B------:R3:W-:Y:S02]  /*3300*/  STS [UR4+-0x4], R118 ;  /* 0xfffffc76ff007988 */ /* 0x0007e40008000804 */
.L_x_1042:
[----:B------:R-:W-:Y:S05]  /*3310*/  WARPSYNC.ALL ;  /* 0x0000000000007948 */ /* 0x000fea0003800000 */
[----:B------:R-:W5:Y:S08]  /*3320*/  S2UR UR16, SR_CgaCtaId ;  /* 0x00000000001079c3 */ /* 0x000f700000008800 */
[----:B------:R-:W-:Y:S01]  /*3330*/  BAR.SYNC.DEFER_BLOCKING 0x0 ;  /* 0x0000000000007b1d */ /* 0x000fe20000010000 */
[----:B------:R-:W-:Y:S01]  /*3340*/  IMAD.SHL.U32 R0, R2, 0x4, RZ ;  /* 0x0000000402007824 */ /* 0x000fe200078e00ff */
[----:B-1--4-:R-:W-:-:S04]  /*3350*/  SHF.R.U32.HI R34, RZ, 0x2, R2 ;  /* 0x00000002ff227819 */ /* 0x012fc80000011602 */
[----:B------:R-:W-:Y:S01]  /*3360*/  UMOV UR10, 0x400 ;  /* 0x00000400000a7882 */ /* 0x000fe20000000000 */
[----:B------:R-:W1:Y:S01]  /*3370*/  LDCU UR7, c[0x0][0x40c] ;  /* 0x00008180ff0777ac */ /* 0x000e620008000800 */
[----:B------:R-:W-:Y:S01]  /*3380*/  LOP3.LUT R0, R0, 0xc, RZ, 0xc0, !PT ;  /* 0x0000000c00007812 */ /* 0x000fe200078ec0ff */
[----:B------:R-:W-:Y:S01]  /*3390*/  UIADD3 UR4, UPT, UPT, UR10, 0x10, URZ ;  /* 0x000000100a047890 */ /* 0x000fe2000fffe0ff */
[----:B------:R-:W4:Y:S01]  /*33a0*/  LDCU UR6, c[0x0][0x3f0] ;  /* 0x00007e00ff0677ac */ /* 0x000f220008000800 */
[----:B------:R-:W0:Y:S01]  /*33b0*/  LDCU UR18, c[0x0][0x40c] ;  /* 0x00008180ff1277ac */ /* 0x000e220008000800 */
[----:B------:R-:W0:Y:S01]  /*33c0*/  LDCU UR22, c[0x0][0x3f4] ;  /* 0x00007e80ff1677ac */ /* 0x000e220008000800 */
[----:B-----5:R-:W-:Y:S02]  /*33d0*/  ULEA UR4, UR16, UR4, 0x18 ;  /* 0x0000000410047291 */ /* 0x020fe4000f8ec0ff */
[----:B-1----:R-:W-:Y:S01]  /*33e0*/  UISETP.NE.AND UP0, UPT, UR7, URZ, UPT ;  /* 0x000000ff0700728c */ /* 0x002fe2000bf05270 */
[----:B------:R-:W1:Y:S01]  /*33f0*/  LDCU UR19, c[0x0][0x410] ;  /* 0x00008200ff1377ac */ /* 0x000e620008000800 */
[----:B----4-:R-:W-:-:S05]  /*3400*/  UIMAD UR6, UR42, UR6, UR46 ;  /* 0x000000062a0672a4 */ /* 0x010fca000f8e022e */
[----:B------:R-:W4:Y:S01]  /*3410*/  LDS R116, [R0+UR4] ;  /* 0x0000000400747984 */ /* 0x000f220008000800 */
[----:B------:R-:W0:Y:S03]  /*3420*/  LDCU.64 UR8, c[0x0][0x3b8] ;  /* 0x00007700ff0877ac */ /* 0x000e260008000a00 */
[----:B------:R-:W0:Y:S01]  /*3430*/  LDS R117, [R0+UR4+0x10] ;  /* 0x0000100400757984 */ /* 0x000e220008000800 */
[----:B------:R-:W0:Y:S03]  /*3440*/  LDCU.64 UR20, c[0x0][0x438] ;  /* 0x00008700ff1477ac */ /* 0x000e260008000a00 */
[----:B------:R-:W0:Y:S01]  /*3450*/  LDS R115, [R0+UR4+0x20] ;  /* 0x0000200400737984 */ /* 0x000e220008000800 */
[----:B------:R-:W0:Y:S03]  /*3460*/  LDCU.64 UR14, c[0x0][0x448] ;  /* 0x00008900ff0e77ac */ /* 0x000e260008000a00 */
[----:B------:R-:W0:Y:S01]  /*3470*/  LDS R114, [R0+UR4+0x30] ;  /* 0x0000300400727984 */ /* 0x000e220008000800 */
[----:B------:R-:W-:-:S03]  /*3480*/  UIMAD UR6, UR6, 0x90, URZ ;  /* 0x00000090060678a4 */ /* 0x000fc6000f8e02ff */
[----:B------:R-:W0:Y:S04]  /*3490*/  LDS R113, [R0+UR4+0x40] ;  /* 0x0000400400717984 */ /* 0x000e280008000800 */
        /* <DEDUP_REMOVED lines=26> */
[----:B------:R5:W0:Y:S01]  /*3640*/  LDS R87, [R0+UR4+0x1f0] ;  /* 0x0001f00400577984 */ /* 0x000a220008000800 */
[----:B------:R-:W-:-:S04]  /*3650*/  UIADD3 UR4, UPT, UPT, UR45, 0x7, -UR11 ;  /* 0x000000072d047890 */ /* 0x000fc8000fffe80b */
[----:B------:R-:W-:Y:S01]  /*3660*/  USHF.R.S32.HI UR5, URZ, 0x1f, UR4 ;  /* 0x0000001fff057899 */ /* 0x000fe20008011404 */
[----:B-----5:R-:W-:-:S03]  /*3670*/  SHF.L.U32 R0, R2, 0x1, RZ ;  /* 0x0000000102007819 */ /* 0x020fc600000006ff */
[----:B------:R-:W-:Y:S01]  /*3680*/  ULEA.HI UR5, UR5, UR4, URZ, 0x3 ;  /* 0x0000000405057291 */ /* 0x000fe2000f8f18ff */
[----:B------:R-:W-:-:S03]  /*3690*/  LOP3.LUT R14, R0, 0x6, RZ, 0xc0, !PT ;  /* 0x00000006000e7812 */ /* 0x000fc600078ec0ff */
[----:B------:R-:W-:-:S06]  /*36a0*/  ULOP3.LUT UR5, UR5, 0xfffffff8, URZ, 0xc0, !UPT ;  /* 0xfffffff805057892 */ /* 0x000fcc000f8ec0ff */
[----:B------:R-:W-:Y:S01]  /*36b0*/  ISETP.GE.AND P0, PT, R34, UR5, PT ;  /* 0x0000000522007c0c */ /* 0x000fe2000bf06270 */
[----:B-1--4-:R-:W-:-:S12]  /*36c0*/  BRA.U UP0, `(.L_x_1044) ;  /* 0x00000001008c7547 */ /* 0x012fd8000b800000 */
[----:B------:R-:W-:-:S04]  /*36d0*/  UIADD3 UR4, UPT, UPT, UR10, 0x210, URZ ;  /* 0x000002100a047890 */ /* 0x000fc8000fffe0ff */
[----:B------:R-:W-:-:S06]  /*36e0*/  ULEA UR4, UR16, UR4, 0x18 ;  /* 0x0000000410047291 */ /* 0x000fcc000f8ec0ff */
[----:B------:R-:W-:-:S05]  /*36f0*/  LEA R11, R14, UR4, 0x1 ;  /* 0x000000040e0b7c11 */ /* 0x000fca000f8e08ff */
[----:B------:R1:W4:Y:S04]  /*3700*/  LDS R84, [R11] ;  /* 0x000000000b547984 */ /* 0x0003280000000800 */
        /* <DEDUP_REMOVED lines=10> */
[----:B------:R1:W1:Y:S04]  /*37b0*/  LDS R75, [R11+0xb0] ;  /* 0x0000b0000b4b7984 */ /* 0x0002680000000800 */
        /* <DEDUP_REMOVED lines=8> */
[----:B0-----:R0:W0:Y:S04]  /*3840*/  LDS R4, [R11+0x140] ;  /* 0x000140000b047984 */ /* 0x0010280000000800 */
        /* <DEDUP_REMOVED lines=10> */
[----:B-1--4-:R0:W0:Y:S02]  /*38f0*/  LDS R21, [R11+0x1f0] ;  /* 0x0001f0000b157984 */ /* 0x0120240000000800 */
.L_x_1044:
[----:B------:R-:W-:Y:S04]  /*3900*/  BSSY B0, `(.L_x_1045) ;  /* 0x0000444000007945 */ /* 0x000fe80003800000 */
[----:B------:R-:W-:Y:S05]  /*3910*/  @P0 BRA `(.L_x_1046) ;  /* 0x0000004400080947 */ /* 0x000fea0003800000 */
[----:B------:R-:W-:Y:S01]  /*3920*/  IABS R22, R3 ;  /* 0x0000000300167213 */ /* 0x000fe20000000000 */
[----:B------:R-:W1:Y:S01]  /*3930*/  LDCU UR4, c[0x0][0x3f8] ;  /* 0x00007f00ff0477ac */ /* 0x000e620008000800 */
[----:B------:R-:W4:Y:S01]  /*3940*/  S2UR UR7, SR_CTAID.Y ;  /* 0x00000000000779c3 */ /* 0x000f220000002600 */
[----:B------:R-:W-:Y:S01]  /*3950*/  VIADD R30, R34, UR11 ;  /* 0x0000000b221e7c36 */ /* 0x000fe20008000000 */
[----:B0-----:R-:W0:Y:S01]  /*3960*/  I2F.RP R11, R22 ;  /* 0x00000016000b7306 */ /* 0x001e220000209400 */
[----:B------:R-:W5:Y:S01]  /*3970*/  LDCU UR17, c[0x0][0x440] ;  /* 0x00008800ff1177ac */ /* 0x000f620008000800 */
[C-C-:B--2---:R-:W-:Y:S02]  /*3980*/  IMAD R26, R3.reuse, UR41, R14.reuse ;  /* 0x00000029031a7c24 */ /* 0x144fe4000f8e020e */
[C---:B------:R-:W-:Y:S01]  /*3990*/  IMAD R27, R3.reuse, UR6, R14 ;  /* 0x00000006031b7c24 */ /* 0x040fe2000f8e020e */
[----:B------:R-:W2:Y:S01]  /*39a0*/  LDCU.64 UR12, c[0x0][0x420] ;  /* 0x00008400ff0c77ac */ /* 0x000ea20008000a00 */
[----:B------:R-:W3:Y:S01]  /*39b0*/  LDC.64 R122, c[0x0][0x450] ;  /* 0x00011400ff7a7b82 */ /* 0x000ee20000000a00 */
[----:B------:R-:W-:Y:S01]  /*39c0*/  IMAD.U32 R31, RZ, RZ, UR5 ;  /* 0x00000005ff1f7e24 */ /* 0x000fe2000f8e00ff */
[----:B------:R-:W-:Y:S01]  /*39d0*/  SHF.R.S32.HI R32, RZ, 0x1f, R26 ;  /* 0x0000001fff207819 */ /* 0x000fe2000001141a */
[----:B------:R-:W-:Y:S01]  /*39e0*/  IMAD R28, R3, 0x90, RZ ;  /* 0x00000090031c7824 */ /* 0x000fe200078e02ff */
[----:B------:R-:W-:-:S02]  /*39f0*/  SHF.R.S32.HI R33, RZ, 0x1f, R27 ;  /* 0x0000001fff217819 */ /* 0x000fc4000001141b */
[----:B------:R-:W-:Y:S01]  /*3a00*/  IADD3 R31, PT, PT, R31, UR11, RZ ;  /* 0x0000000b1f1f7c10 */ /* 0x000fe2000fffe0ff */
[----:B0-----:R-:W0:Y:S01]  /*3a10*/  MUFU.RCP R11, R11 ;  /* 0x0000000b000b7308 */ /* 0x001e220000001000 */
[----:B-1----:R-:W-:Y:S01]  /*3a20*/  UIMAD UR4, UR38, UR4, UR46 ;  /* 0x00000004260472a4 */ /* 0x002fe2000f8e022e */
[----:B-----5:R-:W-:Y:S01]  /*3a30*/  MOV R29, UR17 ;  /* 0x00000011001d7c02 */ /* 0x020fe20008000f00 */
[----:B----4-:R-:W-:Y:S01]  /*3a40*/  IMAD R15, R3, UR7, RZ ;  /* 0x00000007030f7c24 */ /* 0x010fe2000f8e02ff */
[----:B------:R-:W-:Y:S01]  /*3a50*/  UIMAD UR7, UR46, UR17, UR45 ;  /* 0x000000112e0772a4 */ /* 0x000fe2000f8e022d */
[----:B--2---:R-:W-:-:S03]  /*3a60*/  ISETP.NE.U32.AND P0, PT, RZ, UR12, PT ;  /* 0x0000000cff007c0c */ /* 0x004fc6000bf05070 */
[----:B------:R-:W-:Y:S02]  /*3a70*/  SHF.R.S32.HI R25, RZ, 0x1f, R15 ;  /* 0x0000001fff197819 */ /* 0x000fe4000001140f */
[--C-:B------:R-:W-:Y:S01]  /*3a80*/  IADD3 R24, P1, P2, R15, UR12, R30.reuse ;  /* 0x0000000c0f187c10 */ /* 0x100fe2000fa3e01e */
[----:B------:R-:W-:Y:S01]  /*3a90*/  IMAD R29, R29, UR7, R30 ;  /* 0x000000071d1d7c24 */ /* 0x000fe2000f8e021e */
[----:B------:R-:W-:Y:S01]  /*3aa0*/  ISETP.NE.AND.EX P0, PT, RZ, UR13, PT, P0 ;  /* 0x0000000dff007c0c */ /* 0x000fe2000bf05300 */
[----:B------:R-:W-:Y:S01]  /*3ab0*/  VIADD R30, R30, 0x1 ;  /* 0x000000011e1e7836 */ /* 0x000fe20000000000 */
[----:B------:R-:W-:Y:S01]  /*3ac0*/  IADD3.X R25, PT, PT, R25, UR13, RZ, P1, P2 ;  /* 0x0000000d19197c10 */ /* 0x000fe20008fe44ff */
[----:B0-----:R-:W-:Y:S01]  /*3ad0*/  VIADD R12, R11, 0xffffffe ;  /* 0x0ffffffe0b0c7836 */ /* 0x001fe20000000000 */
[----:B------:R-:W-:Y:S01]  /*3ae0*/  MOV R11, UR4 ;  /* 0x00000004000b7c02 */ /* 0x000fe20008000f00 */
[----:B------:R-:W-:Y:S02]  /*3af0*/  UIADD3 UR4, UPT, UPT, UR10, 0x410, URZ ;  /* 0x000004100a047890 */ /* 0x000fe4000fffe0ff */
[----:B------:R0:W1:Y:S02]  /*3b00*/  F2I.FTZ.U32.TRUNC.NTZ R13, R12 ;  /* 0x0000000c000d7305 */ /* 0x000064000021f000 */
[----:B------:R-:W-:Y:S01]  /*3b10*/  ULEA UR4, UR16, UR4, 0x18 ;  /* 0x0000000410047291 */ /* 0x000fe2000f8ec0ff */
[----:B------:R-:W-:-:S04]  /*3b20*/  IMAD R11, R11, 0x90, R14 ;  /* 0x000000900b0b7824 */ /* 0x000fc800078e020e */
[----:B---3--:R-:W-:Y:S01]  /*3b30*/  IMAD.WIDE R122, R11, 0x2, R122 ;  /* 0x000000020b7a7825 */ /* 0x008fe200078e027a */
[----:B------:R-:W-:-:S03]  /*3b40*/  LEA R34, R34, UR4, 0x2 ;  /* 0x0000000422227c11 */ /* 0x000fc6000f8e10ff */
[----:B0-----:R-:W-:Y:S02]  /*3b50*/  IMAD.MOV.U32 R12, RZ, RZ, RZ ;  /* 0x000000ffff0c7224 */ /* 0x001fe400078e00ff */
[----:B-1----:R-:W-:-:S04]  /*3b60*/  IMAD.MOV R23, RZ, RZ, -R13 ;  /* 0x000000ffff177224 */ /* 0x002fc800078e0a0d */
[----:B------:R-:W-:-:S04]  /*3b70*/  IMAD R23, R23, R22, RZ ;  /* 0x0000001617177224 */ /* 0x000fc800078e02ff */
[----:B------:R-:W-:-:S07]  /*3b80*/  IMAD.HI.U32 R23, R13, R23, R12 ;  /* 0x000000170d177227 */ /* 0x000fce00078e000c */
.L_x_1175:
[----:B------:R-:W2:Y:S01]  /*3b90*/  @P0 LDG.E.U8 R12, desc[UR36][R24.64] ;  /* 0x00000024180c0981 */ /* 0x000ea2000c1e1100 */
[----:B------:R-:W-:Y:S01]  /*3ba0*/  VIADD R35, R30, 0xffffffff ;  /* 0xffffffff1e237836 */ /* 0x000fe20000000000 */
[----:B------:R-:W-:Y:S01]  /*3bb0*/  MOV R36, UR44 ;  /* 0x0000002c00247c02 */ /* 0x000fe20008000f00 */
[----:B------:R-:W-:Y:S01]  /*3bc0*/  IMAD.U32 R3, RZ, RZ, UR22 ;  /* 0x00000016ff037e24 */ /* 0x000fe2000f8e00ff */
[----:B------:R-:W-:Y:S02]  /*3bd0*/  BSSY.RECONVERGENT B1, `(.L_x_1047) ;  /* 0x000002c000017945 */ /* 0x000fe40003800200 */
[----:B------:R-:W-:Y:S01]  /*3be0*/  IABS R124, R35 ;  /* 0x00000023007c7213 */ /* 0x000fe20000000000 */
[----:B------:R-:W-:Y:S01]  /*3bf0*/  VIADD R36, R36, 0xffffffff ;  /* 0xffffffff24247836 */ /* 0x000fe20000000000 */
[----:B0-----:R-:W-:Y:S02]  /*3c00*/  IABS R13, R3 ;  /* 0x00000003000d7213 */ /* 0x001fe40000000000 */
[----:B------:R-:W-:Y:S01]  /*3c10*/  ISETP.GE.AND P3, PT, R35, RZ, PT ;  /* 0x000000ff2300720c */ /* 0x000fe20003f66270 */
[----:B------:R-:W-:Y:S01]  /*3c20*/  IMAD.HI.U32 R11, R23, R124, RZ ;  /* 0x0000007c170b7227 */ /* 0x000fe200078e00ff */
[----:B------:R-:W-:-:S04]  /*3c30*/  ISETP.NE.AND P4, PT, R3, RZ, PT ;  /* 0x000000ff0300720c */ /* 0x000fc80003f85270 */
[----:B------:R-:W-:-:S05]  /*3c40*/  IADD3 R11, PT, PT, -R11, RZ, RZ ;  /* 0x000000ff0b0b7210 */ /* 0x000fca0007ffe1ff */
[----:B------:R-:W-:-:S05]  /*3c50*/  IMAD R124, R13, R11, R124 ;  /* 0x0000000b0d7c7224 */ /* 0x000fca00078e027c */
[----:B------:R-:W-:-:S13]  /*3c60*/  ISETP.GT.U32.AND P1, PT, R22, R124, PT ;  /* 0x0000007c1600720c */ /* 0x000fda0003f24070 */
[----:B------:R-:W-:-:S05]  /*3c70*/  @!P1 IMAD.IADD R124, R124, 0x1, -R13 ;  /* 0x000000017c7c9824 */ /* 0x000fca00078e0a0d */
[----:B------:R-:W-:-:S13]  /*3c80*/  ISETP.GT.U32.AND P1, PT, R22, R124, PT ;  /* 0x0000007c1600720c */ /* 0x000fda0003f24070 */
[----:B------:R-:W-:Y:S01]  /*3c90*/  @!P1 IMAD.IADD R124, R124, 0x1, -R13 ;  /* 0x000000017c7c9824 */ /* 0x000fe200078e0a0d */
[----:B------:R-:W-:-:S03]  /*3ca0*/  ISETP.GE.AND P1, PT, R35, R36, PT ;  /* 0x000000242300720c */ /* 0x000fc60003f26270 */
[----:B------:R-:W-:Y:S01]  /*3cb0*/  @!P3 IMAD.MOV R124, RZ, RZ, -R124 ;  /* 0x000000ffff7cb224 */ /* 0x000fe200078e0a7c */
[----:B------:R-:W-:Y:S02]  /*3cc0*/  @!P4 LOP3.LUT R124, RZ, R3, RZ, 0x33, !PT ;  /* 0x00000003ff7cc212 */ /* 0x000fe400078e33ff */
[----:B--2---:R-:W-:Y:S02]  /*3cd0*/  ISETP.NE.AND P2, PT, R12, RZ, P0 ;  /* 0x000000ff0c00720c */ /* 0x004fe40000745270 */
[----:B------:R-:W-:-:S05]  /*3ce0*/  SHF.L.U32 R12, R124, 0x3, RZ ;  /* 0x000000037c0c7819 */ /* 0x000fca00000006ff */
[----:B------:R-:W-:Y:S06]  /*3cf0*/  @P1 BRA `(.L_x_1048) ;  /* 0x0000000000641947 */ /* 0x000fec0003800000 */
[----:B------:R-:W-:Y:S01]  /*3d00*/  ISETP.GE.AND P1, PT, R12, R28, PT ;  /* 0x0000001c0c00720c */ /* 0x000fe20003f26270 */
[----:B------:R-:W-:Y:S01]  /*3d10*/  BSSY.RECONVERGENT B2, `(.L_x_1049) ;  /* 0x0000008000027945 */ /* 0x000fe20003800200 */
[----:B------:R-:W-:-:S11]  /*3d20*/  IMAD.MOV.U32 R37, RZ, RZ, RZ ;  /* 0x000000ffff257224 */ /* 0x000fd600078e00ff */
[----:B------:R-:W-:Y:S05]  /*3d30*/  @P1 BRA `(.L_x_1050) ;  /* 0x0000000000141947 */ /* 0x000fea0003800000 */
[----:B------:R-:W-:-:S05]  /*3d40*/  IADD3 R11, P3, PT, R27, R12, RZ ;  /* 0x0000000c1b0b7210 */ /* 0x000fca0007f7e0ff */
[----:B------:R-:W-:Y:S01]  /*3d50*/  IMAD.X R13, RZ, RZ, R33, P3 ;  /* 0x000000ffff0d7224 */ /* 0x000fe200018e0621 */
[----:B------:R-:W-:-:S04]  /*3d60*/  LEA R14, P3, R11, UR8, 0x1 ;  /* 0x000000080b0e7c11 */ /* 0x000fc8000f8608ff */
[----:B------:R-:W-:-:S05]  /*3d70*/  LEA.HI.X R15, R11, UR9, R13, 0x1, P3 ;  /* 0x000000090b0f7c11 */ /* 0x000fca00098f0c0d */
[----:B------:R0:W5:Y:S04]  /*3d80*/  LDG.E R37, desc[UR36][R14.64] ;  /* 0x000000240e257981 */ /* 0x000168000c1e1900 */
.L_x_1050:
[----:B------:R-:W-:Y:S05]  /*3d90*/  BSYNC.RECONVERGENT B2 ;  /* 0x0000000000027941 */ /* 0x000fea0003800200 */
.L_x_1049:
[----:B------:R-:W-:-:S09]  /*3da0*/  UISETP.NE.AND UP0, UPT, UR18, URZ, UPT ;  /* 0x000000ff1200728c */ /* 0x000fd2000bf05270 */
[----:B------:R-:W-:Y:S05]  /*3db0*/  BRA.U UP0, `(.L_x_1048) ;  /* 0x0000000100347547 */ /* 0x000fea000b800000 */
[----:B0-----:R-:W0:Y:S01]  /*3dc0*/  @!P1 LDC.64 R14, c[0x0][0x3b8] ;  /* 0x0000ee00ff0e9b82 */ /* 0x001e220000000a00 */
[----:B------:R-:W-:-:S13]  /*3dd0*/  ISETP.NE.AND P3, PT, R16, RZ, PT ;  /* 0x000000ff1000720c */ /* 0x000fda0003f65270 */
[----:B------:R-:W-:Y:S01]  /*3de0*/  VOTEU.ANY UP0, P3 ;  /* 0x0000000000ff7886 */ /* 0x000fe20001800100 */
[----:B------:R-:W-:Y:S02]  /*3df0*/  PLOP3.LUT P5, PT, PT, PT, UP0, 0x80, 0x8 ;  /* 0x000000000008781c */ /* 0x000fe40003faf008 */
[----:B------:R-:W-:-:S04]  /*3e00*/  @!P1 IADD3 R11, P3, PT, R26, R12, RZ ;  /* 0x0000000c1a0b9210 */ /* 0x000fc80007f7e0ff */
[----:B------:R-:W-:Y:S02]  /*3e10*/  @!P1 IADD3.X R13, PT, PT, RZ, R32, RZ, P3, !PT ;  /* 0x00000020ff0d9210 */ /* 0x000fe40001ffe4ff */
[----:B0-----:R-:W-:-:S04]  /*3e20*/  @!P1 LEA R14, P4, R11, R14, 0x1 ;  /* 0x0000000e0b0e9211 */ /* 0x001fc800078808ff */
[----:B------:R-:W-:Y:S02]  /*3e30*/  @!P1 LEA.HI.X R15, R11, R15, R13, 0x1, P4 ;  /* 0x0000000f0b0f9211 */ /* 0x000fe400020f0c0d */
[----:B------:R-:W2:Y:S01]  /*3e40*/  @P5 LDG.E R11, desc[UR36][R122.64] ;  /* 0x000000247a0b5981 */ /* 0x000ea2000c1e1900 */
[----:B------:R-:W-:Y:S01]  /*3e50*/  PLOP3.LUT P3, PT, PT, PT, UP0, 0x80, 0x8 ;  /* 0x000000000008781c */ /* 0x000fe20003f6f008 */
[----:B-----5:R-:W-:-:S12]  /*3e60*/  HFMA2 R37, R37, 1, 1, R84 ;  /* 0x3c003c0025257831 */ /* 0x020fd80000000054 */
[----:B--2---:R-:W-:-:S05]  /*3e70*/  @P3 HMUL2 R37, R37, R11 ;  /* 0x0000000b25253232 */ /* 0x004fca0000000000 */
[----:B------:R1:W-:Y:S02]  /*3e80*/  @!P1 STG.E desc[UR36][R14.64], R37 ;  /* 0x000000250e009986 */ /* 0x0003e4000c101924 */
.L_x_1048:
[----:B------:R-:W-:Y:S05]  /*3e90*/  BSYNC.RECONVERGENT B1 ;  /* 0x0000000000017941 */ /* 0x000fea0003800200 */
.L_x_1047:
[----:B------:R-:W-:Y:S01]  /*3ea0*/  ISETP.GE.AND P1, PT, R35, R36, PT ;  /* 0x000000242300720c */ /* 0x000fe20003f26270 */
[----:B------:R-:W-:Y:S01]  /*3eb0*/  BSSY.RECONVERGENT B1, `(.L_x_1051) ;  /* 0x0000038000017945 */ /* 0x000fe20003800200 */
[----:B------:R-:W-:-:S11]  /*3ec0*/  IMAD.IADD R124, R124, 0x1, R3 ;  /* 0x000000017c7c7824 */ /* 0x000fd600078e0203 */
[----:B------:R-:W-:Y:S05]  /*3ed0*/  @P1 BRA `(.L_x_1052) ;  /* 0x0000000000d41947 */ /* 0x000fea0003800000 */
[----:B------:R-:W-:Y:S01]  /*3ee0*/  IMAD.SHL.U32 R121, R124, 0x8, RZ ;  /* 0x000000087c797824 */ /* 0x000fe200078e00ff */
[----:B------:R-:W-:Y:S01]  /*3ef0*/  BSSY.RECONVERGENT B2, `(.L_x_1053) ;  /* 0x0000009000027945 */ /* 0x000fe20003800200 */
[----:B------:R-:W-:-:S03]  /*3f00*/  MOV R38, RZ ;  /* 0x000000ff00267202 */ /* 0x000fc60000000f00 */
[----:B------:R-:W-:-:S13]  /*3f10*/  ISETP.GE.AND P3, PT, R121, R28, PT ;  /* 0x0000001c7900720c */ /* 0x000fda0003f66270 */
[----:B------:R-:W-:Y:S05]  /*3f20*/  @P3 BRA `(.L_x_1054) ;  /* 0x0000000000143947 */ /* 0x000fea0003800000 */
[----:B------:R-:W-:-:S04]  /*3f30*/  IADD3 R11, P4, PT, R27, R121, RZ ;  /* 0x000000791b0b7210 */ /* 0x000fc80007f9e0ff */
[----:B------:R-:W-:Y:S02]  /*3f40*/  LEA.HI.X.SX32 R38, R121, R33, 0x1, P4 ;  /* 0x0000002179267211 */ /* 0x000fe400020f0eff */
[----:B01----:R-:W-:-:S04]  /*3f50*/  LEA R14, P4, R11, UR8, 0x1 ;  /* 0x000000080b0e7c11 */ /* 0x003fc8000f8808ff */
[----:B------:R-:W-:-:S05]  /*3f60*/  LEA.HI.X R15, R11, UR9, R38, 0x1, P4 ;  /* 0x000000090b0f7c11 */ /* 0x000fca000a0f0c26 */
[----:B------:R2:W5:Y:S04]  /*3f70*/  LDG.E R38, desc[UR36][R14.64] ;  /* 0x000000240e267981 */ /* 0x000568000c1e1900 */
.L_x_1054:
[----:B------:R-:W-:Y:S05]  /*3f80*/  BSYNC.RECONVERGENT B2 ;  /* 0x0000000000027941 */ /* 0x000fea0003800200 */
.L_x_1053:
[----:B------:R-:W-:-:S09]  /*3f90*/  UISETP.NE.AND UP0, UPT, UR18, URZ, UPT ;  /* 0x000000ff1200728c */ /* 0x000fd2000bf05270 */
[----:B------:R-:W-:Y:S05]  /*3fa0*/  BRA.U UP0, `(.L_x_1055) ;  /* 0x0000000100347547 */ /* 0x000fea000b800000 */
[----:B------:R-:W-:Y:S01]  /*3fb0*/  ISETP.NE.AND P4, PT, R16, RZ, PT ;  /* 0x000000ff1000720c */ /* 0x000fe20003f85270 */
[----:B012---:R-:W0:-:S12]  /*3fc0*/  @!P3 LDC.64 R14, c[0x0][0x3b8] ;  /* 0x0000ee00ff0ebb82 */ /* 0x007e180000000a00 */
[----:B------:R-:W-:Y:S01]  /*3fd0*/  VOTEU.ANY UP0, P4 ;  /* 0x0000000000ff7886 */ /* 0x000fe20002000100 */
[----:B------:R-:W-:-:S13]  /*3fe0*/  PLOP3.LUT P4, PT, PT, PT, UP0, 0x80, 0x8 ;  /* 0x000000000008781c */ /* 0x000fda0003f8f008 */
[----:B------:R-:W2:Y:S01]  /*3ff0*/  @P4 LDG.E R11, desc[UR36][R122.64+0x10] ;  /* 0x000010247a0b4981 */ /* 0x000ea2000c1e1900 */
[----:B------:R-:W-:Y:S01]  /*4000*/  @!P3 IADD3 R13, P4, PT, R26, R121, RZ ;  /* 0x000000791a0db210 */ /* 0x000fe20007f9e0ff */
[----:B-----5:R-:W-:-:S03]  /*4010*/  HADD2 R38, R38, R85 ;  /* 0x0000005526267230 */ /* 0x020fc60000000000 */
[----:B------:R-:W-:Y:S02]  /*4020*/  @!P3 LEA.HI.X.SX32 R120, R121, R32, 0x1, P4 ;  /* 0x000000207978b211 */ /* 0x000fe400020f0eff */
[----:B0-----:R-:W-:-:S04]  /*4030*/  @!P3 LEA R14, P4, R13, R14, 0x1 ;  /* 0x0000000e0d0eb211 */ /* 0x001fc800078808ff */
[----:B------:R-:W-:Y:S02]  /*4040*/  @!P3 LEA.HI.X R15, R13, R15, R120, 0x1, P4 ;  /* 0x0000000f0d0fb211 */ /* 0x000fe400020f0c78 */
[----:B------:R-:W-:-:S13]  /*4050*/  PLOP3.LUT P4, PT, PT, PT, UP0, 0x80, 0x8 ;  /* 0x000000000008781c */ /* 0x000fda0003f8f008 */
[----:B--2---:R-:W-:-:S05]  /*4060*/  @P4 HFMA2 R38, R38, R11, -RZ ;  /* 0x0000000b26264231 */ /* 0x004fca00001000ff */
[----:B------:R3:W-:Y:S02]  /*4070*/  @!P3 STG.E desc[UR36][R14.64], R38 ;  /* 0x000000260e00b986 */ /* 0x0007e4000c101924 */
.L_x_1055:
[----:B------:R-:W-:Y:S01]  /*4080*/  IMAD R13, R3, 0x10, R12 ;  /* 0x00000010030d7824 */ /* 0x000fe200078e020c */
[----:B------:R-:W-:Y:S01]  /*4090*/  BSSY.RECONVERGENT B2, `(.L_x_1056) ;  /* 0x0000009000027945 */ /* 0x000fe20003800200 */
[----:B------:R-:W-:-:S03]  /*40a0*/  IMAD.MOV.U32 R120, RZ, RZ, RZ ;  /* 0x000000ffff787224 */ /* 0x000fc600078e00ff */
[----:B------:R-:W-:-:S13]  /*40b0*/  ISETP.GE.AND P3, PT, R13, R28, PT ;  /* 0x0000001c0d00720c */ /* 0x000fda0003f66270 */
[----:B------:R-:W-:Y:S05]  /*40c0*/  @P3 BRA `(.L_x_1057) ;  /* 0x0000000000143947 */ /* 0x000fea0003800000 */
[----:B------:R-:W-:-:S04]  /*40d0*/  IADD3 R11, P3, PT, R27, R13, RZ ;  /* 0x0000000d1b0b7210 */ /* 0x000fc80007f7e0ff */
[----:B0123--:R-:W-:Y:S02]  /*40e0*/  LEA.HI.X.SX32 R14, R13, R33, 0x1, P3 ;  /* 0x000000210d0e7211 */ /* 0x00ffe400018f0eff */
[----:B------:R-:W-:-:S04]  /*40f0*/  LEA R120, P3, R11, UR8, 0x1 ;  /* 0x000000080b787c11 */ /* 0x000fc8000f8608ff */
[----:B------:R-:W-:-:S05]  /*4100*/  LEA.HI.X R121, R11, UR9, R14, 0x1, P3 ;  /* 0x000000090b797c11 */ /* 0x000fca00098f0c0e */
[----:B------:R4:W5:Y:S04]  /*4110*/  LDG.E R120, desc[UR36][R120.64] ;  /* 0x0000002478787981 */ /* 0x000968000c1e1900 */
.L_x_1057:
[----:B------:R-:W-:Y:S05]  /*4120*/  BSYNC.RECONVERGENT B2 ;  /* 0x0000000000027941 */ /* 0x000fea0003800200 */
.L_x_1056:
[----:B------:R-:W-:-:S09]  /*4130*/  UISETP.NE.AND UP0, UPT, UR18, URZ, UPT ;  /* 0x000000ff1200728c */ /* 0x000fd2000bf05270 */
[----:B------:R-:W-:Y:S05]  /*4140*/  BRA.U UP0, `(.L_x_1052) ;  /* 0x0000000100387547 */ /* 0x000fea000b800000 */
[----:B------:R-:W-:-:S13]  /*4150*/  ISETP.NE.AND P3, PT, R16, RZ, PT ;  /* 0x000000ff1000720c */ /* 0x000fda0003f65270 */
[----:B------:R-:W-:Y:S01]  /*4160*/  VOTEU.ANY UP0, P3 ;  /* 0x0000000000ff7886 */ /* 0x000fe20001800100 */
[----:B------:R-:W-:Y:S02]  /*4170*/  ISETP.GE.AND P3, PT, R13, R28, PT ;  /* 0x0000001c0d00720c */ /* 0x000fe40003f66270 */
[----:B------:R-:W-:-:S11]  /*4180*/  PLOP3.LUT P4, PT, PT, PT, UP0, 0x80, 0x8 ;  /* 0x000000000008781c */ /* 0x000fd60003f8f008 */
[----:B0123--:R-:W0:Y:S01]  /*4190*/  @!P3 LDC.64 R14, c[0x0][0x3b8] ;  /* 0x0000ee00ff0ebb82 */ /* 0x00fe220000000a00 */
[----:B------:R-:W-:-:S04]  /*41a0*/  @!P3 IADD3 R11, P5, PT, R26, R13, RZ ;  /* 0x0000000d1a0bb210 */ /* 0x000fc80007fbe0ff */
[----:B------:R-:W-:Y:S02]  /*41b0*/  @!P3 LEA.HI.X.SX32 R13, R13, R32, 0x1, P5 ;  /* 0x000000200d0db211 */ /* 0x000fe400028f0eff */
[----:B0-----:R-:W-:-:S04]  /*41c0*/  @!P3 LEA R14, P5, R11, R14, 0x1 ;  /* 0x0000000e0b0eb211 */ /* 0x001fc800078a08ff */
[----:B------:R-:W-:Y:S02]  /*41d0*/  @!P3 LEA.HI.X R15, R11, R15, R13, 0x1, P5 ;  /* 0x0000000f0b0fb211 */ /* 0x000fe400028f0c0d */
[----:B------:R-:W2:Y:S01]  /*41e0*/  @P4 LDG.E R11, desc[UR36][R122.64+0x20] ;  /* 0x000020247a0b4981 */ /* 0x000ea2000c1e1900 */
[----:B------:R-:W-:Y:S01]  /*41f0*/  PLOP3.LUT P4, PT, PT, PT, UP0, 0x80, 0x8 ;  /* 0x000000000008781c */ /* 0x000fe20003f8f008 */
[----:B-----5:R-:W-:-:S12]  /*4200*/  HADD2 R120, R120, R83 ;  /* 0x0000005378787230 */ /* 0x020fd80000000000 */
[----:B--2---:R-:W-:-:S05]  /*4210*/  @P4 HMUL2 R120, R120, R11 ;  /* 0x0000000b78784232 */ /* 0x004fca0000000000 */
[----:B------:R0:W-:Y:S02]  /*4220*/  @!P3 STG.E desc[UR36][R14.64], R120 ;  /* 0x000000780e00b986 */ /* 0x0001e4000c101924 */
.L_x_1052:
[----:B------:R-:W-:Y:S05]  /*4230*/  BSYNC.RECONVERGENT B1 ;  /* 0x0000000000017941 */ /* 0x000fea0003800200 */
.L_x_1051:
[----:B------:R-:W-:Y:S04]  /*4240*/  BSSY.RECONVERGENT B1, `(.L_x_1058) ;  /* 0x000003a000017945 */ /* 0x000fe80003800200 */
[----:B------:R-:W-:Y:S05]  /*4250*/  @P1 BRA `(.L_x_1059) ;  /* 0x0000000000e01947 */ /* 0x000fea0003800000 */
[----:B------:R-:W-:Y:S01]  /*4260*/  LEA R13, R3, R124, 0x1 ;  /* 0x0000007c030d7211 */ /* 0x000fe200078e08ff */
[----:B------:R-:W-:Y:S01]  /*4270*/  BSSY.RECONVERGENT B2, `(.L_x_1060) ;  /* 0x000000a000027945 */ /* 0x000fe20003800200 */
[----:B------:R-:W-:-:S03]  /*4280*/  IMAD.MOV.U32 R39, RZ, RZ, RZ ;  /* 0x000000ffff277224 */ /* 0x000fc600078e00ff */
[----:B------:R-:W-:-:S05]  /*4290*/  IMAD.SHL.U32 R13, R13, 0x8, RZ ;  /* 0x000000080d0d7824 */ /* 0x000fca00078e00ff */
[----:B------:R-:W-:-:S13]  /*42a0*/  ISETP.GE.AND P3, PT, R13, R28, PT ;  /* 0x0000001c0d00720c */ /* 0x000fda0003f66270 */
[----:B------:R-:W-:Y:S05]  /*42b0*/  @P3 BRA `(.L_x_1061) ;  /* 0x0000000000143947 */ /* 0x000fea0003800000 */
[----:B------:R-:W-:-:S04]  /*42c0*/  IADD3 R11, P3, PT, R27, R13, RZ ;  /* 0x0000000d1b0b7210 */ /* 0x000fc80007f7e0ff */
[----:B0123--:R-:W-:Y:S02]  /*42d0*/  LEA.HI.X.SX32 R15, R13, R33, 0x1, P3 ;  /* 0x000000210d0f7211 */ /* 0x00ffe400018f0eff */
[----:B------:R-:W-:-:S04]  /*42e0*/  LEA R14, P3, R11, UR8, 0x1 ;  /* 0x000000080b0e7c11 */ /* 0x000fc8000f8608ff */
[----:B------:R-:W-:-:S05]  /*42f0*/  LEA.HI.X R15, R11, UR9, R15, 0x1, P3 ;  /* 0x000000090b0f7c11 */ /* 0x000fca00098f0c0f */
[----:B------:R0:W5:Y:S04]  /*4300*/  LDG.E R39, desc[UR36][R14.64] ;  /* 0x000000240e277981 */ /* 0x000168000c1e1900 */
.L_x_1061:
[----:B------:R-:W-:Y:S05]  /*4310*/  BSYNC.RECONVERGENT B2 ;  /* 0x0000000000027941 */ /* 0x000fea0003800200 */
.L_x_1060:
        /* <DEDUP_REMOVED lines=13> */
[----:B-----5:R-:W-:-:S12]  /*43f0*/  HFMA2 R39, R39, 1, 1, R82 ;  /* 0x3c003c0027277831 */ /* 0x020fd80000000052 */
[----:B--2---:R-:W-:-:S05]  /*4400*/  @P4 HMUL2 R39, R39, R11 ;  /* 0x0000000b27274232 */ /* 0x004fca0000000000 */
[----:B------:R0:W-:Y:S02]  /*4410*/  @!P3 STG.E desc[UR36][R14.64], R39 ;  /* 0x000000270e00b986 */ /* 0x0001e4000c101924 */
.L_x_1062:
[----:B------:R-:W-:Y:S05]  /*4420*/  @P1 BRA `(.L_x_1059) ;  /* 0x00000000006c1947 */ /* 0x000fea0003800000 */
[----:B------:R-:W-:Y:S01]  /*4430*/  LEA R13, R3, R12, 0x5 ;  /* 0x0000000c030d7211 */ /* 0x000fe200078e28ff */
[----:B------:R-:W-:Y:S01]  /*4440*/  BSSY.RECONVERGENT B2, `(.L_x_1063) ;  /* 0x0000009000027945 */ /* 0x000fe20003800200 */
[----:B------:R-:W-:Y:S02]  /*4450*/  IMAD.MOV.U32 R40, RZ, RZ, RZ ;  /* 0x000000ffff287224 */ /* 0x000fe400078e00ff */
[----:B------:R-:W-:-:S13]  /*4460*/  ISETP.GE.AND P3, PT, R13, R28, PT ;  /* 0x0000001c0d00720c */ /* 0x000fda0003f66270 */
[----:B------:R-:W-:Y:S05]  /*4470*/  @P3 BRA `(.L_x_1064) ;  /* 0x0000000000143947 */ /* 0x000fea0003800000 */
[----:B------:R-:W-:-:S04]  /*4480*/  IADD3 R11, P3, PT, R27, R13, RZ ;  /* 0x0000000d1b0b7210 */ /* 0x000fc80007f7e0ff */
[----:B------:R-:W-:Y:S02]  /*4490*/  LEA.HI.X.SX32 R40, R13, R33, 0x1, P3 ;  /* 0x000000210d287211 */ /* 0x000fe400018f0eff */
[----:B0123--:R-:W-:-:S04]  /*44a0*/  LEA R14, P3, R11, UR8, 0x1 ;  /* 0x000000080b0e7c11 */ /* 0x00ffc8000f8608ff */
[----:B------:R-:W-:-:S05]  /*44b0*/  LEA.HI.X R15, R11, UR9, R40, 0x1, P3 ;  /* 0x000000090b0f7c11 */ /* 0x000fca00098f0c28 */
[----:B------:R0:W5:Y:S04]  /*44c0*/  LDG.E R40, desc[UR36][R14.64] ;  /* 0x000000240e287981 */ /* 0x000168000c1e1900 */
.L_x_1064:
[----:B------:R-:W-:Y:S05]  /*44d0*/  BSYNC.RECONVERGENT B2 ;  /* 0x0000000000027941 */ /* 0x000fea0003800200 */
.L_x_1063:
        /* <DEDUP_REMOVED lines=14> */
[----:B--2---:R-:W-:-:S05]  /*45c0*/  @P4 HFMA2 R40, R40, R11, -RZ ;  /* 0x0000000b28284231 */ /* 0x004fca00001000ff */
[----:B------:R0:W-:Y:S02]  /*45d0*/  @!P3 STG.E desc[UR36][R14.64], R40 ;  /* 0x000000280e00b986 */ /* 0x0001e4000c101924 */
.L_x_1059:
[----:B------:R-:W-:Y:S05]  /*45e0*/  BSYNC.RECONVERGENT B1 ;  /* 0x0000000000017941 */ /* 0x000fea0003800200 */
.L_x_1058:
        /* <DEDUP_REMOVED lines=8> */
[----:B------:R-:W-:-:S04]  /*4670*/  IADD3 R11, P4, PT, R27, R13, RZ ;  /* 0x0000000d1b0b7210 */ /* 0x000fc80007f9e0ff */
[----:B0123--:R-:W-:Y:S02]  /*4680*/  LEA.HI.X.SX32 R15, R13, R33, 0x1, P4 ;  /* 0x000000210d0f7211 */ /* 0x00ffe400020f0eff */
[----:B------:R-:W-:-:S04]  /*4690*/  LEA R14, P4, R11, UR8, 0x1 ;  /* 0x000000080b0e7c11 */ /* 0x000fc8000f8808ff */
[----:B------:R-:W-:-:S05]  /*46a0*/  LEA.HI.X R15, R11, UR9, R15, 0x1, P4 ;  /* 0x000000090b0f7c11 */ /* 0x000fca000a0f0c0f */
[----:B------:R0:W5:Y:S04]  /*46b0*/  LDG.E R41, desc[UR36][R14.64] ;  /* 0x000000240e297981 */ /* 0x000168000c1e1900 */
.L_x_1068:
[----:B------:R-:W-:Y:S05]  /*46c0*/  BSYNC.RECONVERGENT B2 ;  /* 0x0000000000027941 */ /* 0x000fea0003800200 */
.L_x_1067:
[----:B------:R-:W-:-:S09]  /*46d0*/  UISETP.NE.AND UP0, UPT, UR18, URZ, UPT ;  /* 0x000000ff1200728c */ /* 0x000fd2000bf05270 */
[----:B------:R-:W-:Y:S05]  /*46e0*/  BRA.U UP0, `(.L_x_1066) ;  /* 0x0000000100347547 */ /* 0x000fea000b800000 */
[----:B0123--:R-:W0:Y:S01]  /*46f0*/  @!P3 LDC.64 R14, c[0x0][0x3b8] ;  /* 0x0000ee00ff0ebb82 */ /* 0x00fe220000000a00 */
[----:B------:R-:W-:Y:S02]  /*4700*/  ISETP.NE.AND P4, PT, R16, RZ, PT ;  /* 0x000000ff1000720c */ /* 0x000fe40003f85270 */
[----:B------:R-:W-:-:S04]  /*4710*/  @!P3 IADD3 R11, P5, PT, R26, R13, RZ ;  /* 0x0000000d1a0bb210 */ /* 0x000fc80007fbe0ff */
[----:B------:R-:W-:-:S07]  /*4720*/  @!P3 LEA.HI.X.SX32 R13, R13, R32, 0x1, P5 ;  /* 0x000000200d0db211 */ /* 0x000fce00028f0eff */
[----:B------:R-:W-:Y:S01]  /*4730*/  VOTEU.ANY UP0, P4 ;  /* 0x0000000000ff7886 */ /* 0x000fe20002000100 */
[----:B------:R-:W-:Y:S02]  /*4740*/  PLOP3.LUT P4, PT, PT, PT, UP0, 0x80, 0x8 ;  /* 0x000000000008781c */ /* 0x000fe40003f8f008 */
[----:B0-----:R-:W-:-:S04]  /*4750*/  @!P3 LEA R14, P5, R11, R14, 0x1 ;  /* 0x0000000e0b0eb211 */ /* 0x001fc800078a08ff */
[----:B------:R-:W-:-:S07]  /*4760*/  @!P3 LEA.HI.X R15, R11, R15, R13, 0x1, P5 ;  /* 0x0000000f0b0fb211 */ /* 0x000fce00028f0c0d */
[----:B------:R-:W2:Y:S01]  /*4770*/  @P4 LDG.E R11, desc[UR36][R122.64+0x50] ;  /* 0x000050247a0b4981 */ /* 0x000ea2000c1e1900 */
[----:B------:R-:W-:Y:S01]  /*4780*/  PLOP3.LUT P4, PT, PT, PT, UP0, 0x80, 0x8 ;  /* 0x000000000008781c */ /* 0x000fe20003f8f008 */
[----:B-----5:R-:W-:-:S12]  /*4790*/  HADD2 R41, R41, R80 ;  /* 0x0000005029297230 */ /* 0x020fd80000000000 */
[----:B--2---:R-:W-:-:S05]  /*47a0*/  @P4 HMUL2 R41, R41, R11 ;  /* 0x0000000b29294232 */ /* 0x004fca0000000000 */
[----:B------:R0:W-:Y:S02]  /*47b0*/  @!P3 STG.E desc[UR36][R14.64], R41 ;  /* 0x000000290e00b986 */ /* 0x0001e4000c101924 */
.L_x_1066:
[----:B------:R-:W-:Y:S05]  /*47c0*/  BSYNC.RECONVERGENT B1 ;  /* 0x0000000000017941 */ /* 0x000fea0003800200 */
.L_x_1065:
        /* <DEDUP_REMOVED lines=13> */
.L_x_1072:
[----:B------:R-:W-:Y:S05]  /*48a0*/  BSYNC.RECONVERGENT B2 ;  /* 0x0000000000027941 */ /* 0x000fea0003800200 */
.L_x_1071:
        /* <DEDUP_REMOVED lines=12> */
[----:B-----5:R-:W-:-:S12]  /*4970*/  HFMA2 R42, R42, 1, 1, R79 ;  /* 0x3c003c002a2a7831 */ /* 0x020fd8000000004f */
[----:B--2---:R-:W-:-:S05]  /*4980*/  @P4 HMUL2 R42, R42, R11 ;  /* 0x0000000b2a2a4232 */ /* 0x004fca0000000000 */
[----:B------:R0:W-:Y:S02]  /*4990*/  @!P3 STG.E desc[UR36][R14.64], R42 ;  /* 0x0000002a0e00b986 */ /* 0x0001e4000c101924 */
.L_x_1070:
[----:B------:R-:W-:Y:S05]  /*49a0*/  BSYNC.RECONVERGENT B1 ;  /* 0x0000000000017941 */ /* 0x000fea0003800200 */
.L_x_1069:
        /* <DEDUP_REMOVED lines=13> */
.L_x_1076:
[----:B------:R-:W-:Y:S05]  /*4a80*/  BSYNC.RECONVERGENT B2 ;  /* 0x0000000000027941 */ /* 0x000fea0003800200 */
.L_x_1075:
[----:B------:R-:W-:-:S09]  /*4a90*/  UISETP.NE.AND UP0, UPT, UR18, URZ, UPT ;  /* 0x000000ff1200728c */ /* 0x000fd2000bf05270 */
[----:B------:R-:W-:Y:S05]  /*4aa0*/  BRA.U UP0, `(.L_x_1077) ;  /* 0x0000000100347547 */ /* 0x000fea000b800000 */
[----:B------:R-:W-:Y:S01]  /*4ab0*/  ISETP.NE.AND P4, PT, R16, RZ, PT ;  /* 0x000000ff1000720c */ /* 0x000fe20003f85270 */
[----:B0123--:R-:W0:-:S12]  /*4ac0*/  @!P3 LDC.64 R14, c[0x0][0x3b8] ;  /* 0x0000ee00ff0ebb82 */ /* 0x00fe180000000a00 */
        /* <DEDUP_REMOVED lines=11> */
.L_x_1077:
[----:B------:R-:W-:Y:S01]  /*4b80*/  IMAD R13, R3, 0x40, R12 ;  /* 0x00000040030d7824 */ /* 0x000fe200078e020c */
[----:B------:R-:W-:Y:S01]  /*4b90*/  BSSY.RECONVERGENT B2, `(.L_x_1078) ;  /* 0x0000009000027945 */ /* 0x000fe20003800200 */
[----:B------:R-:W-:-:S03]  /*4ba0*/  MOV R119, RZ ;  /* 0x000000ff00777202 */ /* 0x000fc60000000f00 */
[----:B------:R-:W-:-:S13]  /*4bb0*/  ISETP.GE.AND P3, PT, R13, R28, PT ;  /* 0x0000001c0d00720c */ /* 0x000fda0003f66270 */
[----:B------:R-:W-:Y:S05]  /*4bc0*/  @P3 BRA `(.L_x_1079) ;  /* 0x0000000000143947 */ /* 0x000fea0003800000 */
[----:B------:R-:W-:-:S04]  /*4bd0*/  IADD3 R11, P3, PT, R27, R13, RZ ;  /* 0x0000000d1b0b7210 */ /* 0x000fc80007f7e0ff */
[----:B0123--:R-:W-:Y:S02]  /*4be0*/  LEA.HI.X.SX32 R15, R13, R33, 0x1, P3 ;  /* 0x000000210d0f7211 */ /* 0x00ffe400018f0eff */
[----:B------:R-:W-:-:S04]  /*4bf0*/  LEA R14, P3, R11, UR8, 0x1 ;  /* 0x000000080b0e7c11 */ /* 0x000fc8000f8608ff */
[----:B------:R-:W-:-:S05]  /*4c00*/  LEA.HI.X R15, R11, UR9, R15, 0x1, P3 ;  /* 0x000000090b0f7c11 */ /* 0x000fca00098f0c0f */
[----:B------:R0:W5:Y:S04]  /*4c10*/  LDG.E R119, desc[UR36][R14.64] ;  /* 0x000000240e777981 */ /* 0x000168000c1e1900 */
.L_x_1079:
[----:B------:R-:W-:Y:S05]  /*4c20*/  BSYNC.RECONVERGENT B2 ;  /* 0x0000000000027941 */ /* 0x000fea0003800200 */
.L_x_1078:
        /* <DEDUP_REMOVED lines=16> */
.L_x_1074:
[----:B------:R-:W-:Y:S05]  /*4d30*/  BSYNC.RECONVERGENT B1 ;  /* 0x0000000000017941 */ /* 0x000fea0003800200 */
.L_x_1073:
[----:B------:R-:W-:Y:S01]  /*4d40*/  BSSY.RECONVERGENT B1, `(.L_x_1080) ;  /* 0x000001d000017945 */ /* 0x000fe20003800200 */
[----:B------:R-:W-:-:S03]  /*4d50*/  IMAD R124, R3, 0x2, R124 ;  /* 0x00000002037c7824 */ /* 0x000fc600078e027c */
        /* <DEDUP_REMOVED lines=8> */
[----:B0123--:R-:W-:-:S04]  /*4de0*/  LEA R14, P4, R11, UR8, 0x1 ;  /* 0x000000080b0e7c11 */ /* 0x00ffc8000f8808ff */
[----:B------:R-:W-:-:S05]  /*4df0*/  LEA.HI.X R15, R11, UR9, R44, 0x1, P4 ;  /* 0x000000090b0f7c11 */ /* 0x000fca000a0f0c2c */
[----:B------:R0:W5:Y:S04]  /*4e00*/  LDG.E R44, desc[UR36][R14.64] ;  /* 0x000000240e2c7981 */ /* 0x000168000c1e1900 */
.L_x_1083:
[----:B------:R-:W-:Y:S05]  /*4e10*/  BSYNC.RECONVERGENT B2 ;  /* 0x0000000000027941 */ /* 0x000fea0003800200 */
.L_x_1082:
        /* <DEDUP_REMOVED lines=15> */
.L_x_1081:
[----:B------:R-:W-:Y:S05]  /*4f10*/  BSYNC.RECONVERGENT B1 ;  /* 0x0000000000017941 */ /* 0x000fea0003800200 */
.L_x_1080:
[----:B------:R-:W-:Y:S01]  /*4f20*/  BSSY.RECONVERGENT B1, `(.L_x_1084) ;  /* 0x000001d000017945 */ /* 0x000fe20003800200 */
[----:B------:R-:W-:-:S03]  /*4f30*/  IMAD.IADD R124, R124, 0x1, R3 ;  /* 0x000000017c7c7824 */ /* 0x000fc600078e0203 */
[----:B------:R-:W-:Y:S05]  /*4f40*/  @P1 BRA `(.L_x_1085) ;  /* 0x0000000000681947 */ /* 0x000fea0003800000 */
[----:B------:R-:W-:Y:S01]  /*4f50*/  IMAD.SHL.U32 R13, R124, 0x8, RZ ;  /* 0x000000087c0d7824 */ /* 0x000fe200078e00ff */
        /* <DEDUP_REMOVED lines=9> */
.L_x_1087:
[----:B------:R-:W-:Y:S05]  /*4ff0*/  BSYNC.RECONVERGENT B2 ;  /* 0x0000000000027941 */ /* 0x000fea0003800200 */
.L_x_1086:
        /* <DEDUP_REMOVED lines=13> */
[----:B--2---:R-:W-:-:S05]  /*50d0*/  @P4 HFMA2 R45, R45, R11, -RZ ;  /* 0x0000000b2d2d4231 */ /* 0x004fca00001000ff */
[----:B------:R0:W-:Y:S02]  /*50e0*/  @!P3 STG.E desc[UR36][R14.64], R45 ;  /* 0x0000002d0e00b986 */ /* 0x0001e4000c101924 */
.L_x_1085:
[----:B------:R-:W-:Y:S05]  /*50f0*/  BSYNC.RECONVERGENT B1 ;  /* 0x0000000000017941 */ /* 0x000fea0003800200 */
.L_x_1084:
        /* <DEDUP_REMOVED lines=13> */
.L_x_1091:
[----:B------:R-:W-:Y:S05]  /*51d0*/  BSYNC.RECONVERGENT B2 ;  /* 0x0000000000027941 */ /* 0x000fea0003800200 */
.L_x_1090:
        /* <DEDUP_REMOVED lines=15> */
.L_x_1089:
[----:B------:R-:W-:Y:S05]  /*52d0*/  BSYNC.RECONVERGENT B1 ;  /* 0x0000000000017941 */ /* 0x000fea0003800200 */
.L_x_1088:
[----:B------:R-:W-:Y:S01]  /*52e0*/  BSSY.RECONVERGENT B1, `(.L_x_1092) ;  /* 0x000001d000017945 */ /* 0x000fe20003800200 */
[----:B------:R-:W-:-:S03]  /*52f0*/  IMAD.IADD R124, R124, 0x1, R3 ;  /* 0x000000017c7c7824 */ /* 0x000fc600078e0203 */
[----:B------:R-:W-:Y:S05]  /*5300*/  @P1 BRA `(.L_x_1093) ;  /* 0x0000000000681947 */ /* 0x000fea0003800000 */
[----:B------:R-:W-:Y:S01]  /*5310*/  IMAD.SHL.U32 R13, R124, 0x8, RZ ;  /* 0x000000087c0d7824 */ /* 0x000fe200078e00ff */
[----:B------:R-:W-:Y:S01]  /*5320*/  BSSY.RECONVERGENT B2, `(.L_x_1094) ;  /* 0x0000009000027945 */ /* 0x000fe20003800200 */
[----:B------:R-:W-:-:S03]  /*5330*/  HFMA2 R47, -RZ, RZ, 0, 0 ;  /* 0x00000000ff2f7431 */ /* 0x000fc600000001ff */
[----:B------:R-:W-:-:S13]  /*5340*/  ISETP.GE.AND P3, PT, R13, R28, PT ;  /* 0x0000001c0d00720c */ /* 0x000fda0003f66270 */
[----:B------:R-:W-:Y:S05]  /*5350*/  @P3 BRA `(.L_x_1095) ;  /* 0x0000000000143947 */ /* 0x000fea0003800000 */
[----:B------:R-:W-:-:S04]  /*5360*/  IADD3 R11, P4, PT, R27, R13, RZ ;  /* 0x0000000d1b0b7210 */ /* 0x000fc80007f9e0ff */
[----:B0123--:R-:W-:Y:S02]  /*5370*/  LEA.HI.X.SX32 R15, R13, R33, 0x1, P4 ;  /* 0x000000210d0f7211 */ /* 0x00ffe400020f0eff */
[----:B------:R-:W-:-:S04]  /*5380*/  LEA R14, P4, R11, UR8, 0x1 ;  /* 0x000000080b0e7c11 */ /* 0x000fc8000f8808ff */
[----:B------:R-:W-:-:S05]  /*5390*/  LEA.HI.X R15, R11, UR9, R15, 0x1, P4 ;  /* 0x000000090b0f7c11 */ /* 0x000fca000a0f0c0f */
[----:B------:R0:W5:Y:S04]  /*53a0*/  LDG.E R47, desc[UR36][R14.64] ;  /* 0x000000240e2f7981 */ /* 0x000168000c1e1900 */
.L_x_1095:
[----:B------:R-:W-:Y:S05]  /*53b0*/  BSYNC.RECONVERGENT B2 ;  /* 0x0000000000027941 */ /* 0x000fea0003800200 */
.L_x_1094:
        /* <DEDUP_REMOVED lines=15> */
.L_x_1093:
[----:B------:R-:W-:Y:S05]  /*54b0*/  BSYNC.RECONVERGENT B1 ;  /* 0x0000000000017941 */ /* 0x000fea0003800200 */
.L_x_1092:
        /* <DEDUP_REMOVED lines=13> */
.L_x_1099:
[----:B------:R-:W-:Y:S05]  /*5590*/  BSYNC.RECONVERGENT B2 ;  /* 0x0000000000027941 */ /* 0x000fea0003800200 */
.L_x_1098:
        /* <DEDUP_REMOVED lines=15> */
.L_x_1097:
[----:B------:R-:W-:Y:S05]  /*5690*/  BSYNC.RECONVERGENT B1 ;  /* 0x0000000000017941 */ /* 0x000fea0003800200 */
.L_x_1096:
        /* <DEDUP_REMOVED lines=13> */
.L_x_1103:
[----:B------:R-:W-:Y:S05]  /*5770*/  BSYNC.RECONVERGENT B2 ;  /* 0x0000000000027941 */ /* 0x000fea0003800200 */
.L_x_1102:
        /* <DEDUP_REMOVED lines=15> */
.L_x_1101:
[----:B------:R-:W-:Y:S05]  /*5870*/  BSYNC.RECONVERGENT B1 ;  /* 0x0000000000017941 */ /* 0x000fea0003800200 */
.L_x_1100:
        /* <DEDUP_REMOVED lines=13> */
.L_x_1107:
[----:B------:R-:W-:Y:S05]  /*5950*/  BSYNC.RECONVERGENT B2 ;  /* 0x0000000000027941 */ /* 0x000fea0003800200 */
.L_x_1106:
        /* <DEDUP_REMOVED lines=15> */
.L_x_1105:
[----:B------:R-:W-:Y:S05]  /*5a50*/  BSYNC.RECONVERGENT B1 ;  /* 0x0000000000017941 */ /* 0x000fea0003800200 */
.L_x_1104:
[----:B------:R-:W-:Y:S01]  /*5a60*/  BSSY.RECONVERGENT B1, `(.L_x_1108) ;  /* 0x000001c000017945 */ /* 0x000fe20003800200 */
[----:B----4-:R-:W-:-:S03]  /*5a70*/  IMAD R121, R3, 0x80, R12 ;  /* 0x0000008003797824 */ /* 0x010fc600078e020c */
[----:B------:R-:W-:Y:S05]  /*5a80*/  @P1 BRA `(.L_x_1109) ;  /* 0x0000000000641947 */ /* 0x000fea0003800000 */
[----:B------:R-:W-:Y:S01]  /*5a90*/  ISETP.GE.AND P3, PT, R121, R28, PT ;  /* 0x0000001c7900720c */ /* 0x000fe20003f66270 */
[----:B------:R-:W-:Y:S01]  /*5aa0*/  BSSY.RECONVERGENT B2, `(.L_x_1110) ;  /* 0x0000008000027945 */ /* 0x000fe20003800200 */
[----:B------:R-:W-:-:S11]  /*5ab0*/  IMAD.MOV.U32 R51, RZ, RZ, RZ ;  /* 0x000000ffff337224 */ /* 0x000fd600078e00ff */
[----:B------:R-:W-:Y:S05]  /*5ac0*/  @P3 BRA `(.L_x_1111) ;  /* 0x0000000000143947 */ /* 0x000fea0003800000 */
[----:B------:R-:W-:-:S04]  /*5ad0*/  IADD3 R11, P4, PT, R27, R121, RZ ;  /* 0x000000791b0b7210 */ /* 0x000fc80007f9e0ff */
[----:B0123--:R-:W-:Y:S02]  /*5ae0*/  LEA.HI.X.SX32 R14, R121, R33, 0x1, P4 ;  /* 0x00000021790e7211 */ /* 0x00ffe400020f0eff */
[----:B------:R-:W-:-:S04]  /*5af0*/  LEA R12, P4, R11, UR8, 0x1 ;  /* 0x000000080b0c7c11 */ /* 0x000fc8000f8808ff */
[----:B------:R-:W-:-:S05]  /*5b00*/  LEA.HI.X R13, R11, UR9, R14, 0x1, P4 ;  /* 0x000000090b0d7c11 */ /* 0x000fca000a0f0c0e */
[----:B------:R4:W5:Y:S04]  /*5b10*/  LDG.E R51, desc[UR36][R12.64] ;  /* 0x000000240c337981 */ /* 0x000968000c1e1900 */
.L_x_1111:
[----:B------:R-:W-:Y:S05]  /*5b20*/  BSYNC.RECONVERGENT B2 ;  /* 0x0000000000027941 */ /* 0x000fea0003800200 */
.L_x_1110:
[----:B------:R-:W-:-:S09]  /*5b30*/  UISETP.NE.AND UP0, UPT, UR18, URZ, UPT ;  /* 0x000000ff1200728c */ /* 0x000fd2000bf05270 */
[----:B------:R-:W-:Y:S05]  /*5b40*/  BRA.U UP0, `(.L_x_1109) ;  /* 0x0000000100347547 */ /* 0x000fea000b800000 */
[----:B------:R-:W-:Y:S01]  /*5b50*/  ISETP.NE.AND P4, PT, R16, RZ, PT ;  /* 0x000000ff1000720c */ /* 0x000fe20003f85270 */
[----:B0123--:R-:W0:-:S12]  /*5b60*/  @!P3 LDC.64 R14, c[0x0][0x3b8] ;  /* 0x0000ee00ff0ebb82 */ /* 0x00fe180000000a00 */
[----:B------:R-:W-:Y:S01]  /*5b70*/  VOTEU.ANY UP0, P4 ;  /* 0x0000000000ff7886 */ /* 0x000fe20002000100 */
[----:B------:R-:W-:-:S13]  /*5b80*/  PLOP3.LUT P4, PT, PT, PT, UP0, 0x80, 0x8 ;  /* 0x000000000008781c */ /* 0x000fda0003f8f008 */
[----:B----4-:R-:W2:Y:S01]  /*5b90*/  @P4 LDG.E R12, desc[UR36][R122.64+0x100] ;  /* 0x000100247a0c4981 */ /* 0x010ea2000c1e1900 */
[----:B------:R-:W-:Y:S01]  /*5ba0*/  @!P3 IADD3 R11, P4, PT, R26, R121, RZ ;  /* 0x000000791a0bb210 */ /* 0x000fe20007f9e0ff */
[----:B-----5:R-:W-:-:S03]  /*5bb0*/  HFMA2 R51, R51, 1, 1, R68 ;  /* 0x3c003c0033337831 */ /* 0x020fc60000000044 */
[----:B------:R-:W-:Y:S02]  /*5bc0*/  @!P3 LEA.HI.X.SX32 R121, R121, R32, 0x1, P4 ;  /* 0x000000207979b211 */ /* 0x000fe400020f0eff */
[----:B0-----:R-:W-:-:S04]  /*5bd0*/  @!P3 LEA R14, P4, R11, R14, 0x1 ;  /* 0x0000000e0b0eb211 */ /* 0x001fc800078808ff */
[----:B------:R-:W-:Y:S02]  /*5be0*/  @!P3 LEA.HI.X R15, R11, R15, R121, 0x1, P4 ;  /* 0x0000000f0b0fb211 */ /* 0x000fe400020f0c79 */
[----:B------:R-:W-:-:S13]  /*5bf0*/  PLOP3.LUT P4, PT, PT, PT, UP0, 0x80, 0x8 ;  /* 0x000000000008781c */ /* 0x000fda0003f8f008 */
[----:B--2---:R-:W-:-:S05]  /*5c00*/  @P4 HMUL2 R51, R51, R12 ;  /* 0x0000000c33334232 */ /* 0x004fca0000000000 */
[----:B------:R0:W-:Y:S02]  /*5c10*/  @!P3 STG.E desc[UR36][R14.64], R51 ;  /* 0x000000330e00b986 */ /* 0x0001e4000c101924 */
.L_x_1109:
[----:B------:R-:W-:Y:S05]  /*5c20*/  BSYNC.RECONVERGENT B1 ;  /* 0x0000000000017941 */ /* 0x000fea0003800200 */
.L_x_1108:
[----:B------:R-:W-:Y:S01]  /*5c30*/  BSSY.RECONVERGENT B1, `(.L_x_1112) ;  /* 0x000001d000017945 */ /* 0x000fe20003800200 */
[----:B------:R-:W-:-:S03]  /*5c40*/  LEA R124, R3, R124, 0x1 ;  /* 0x0000007c037c7211 */ /* 0x000fc600078e08ff */
[----:B------:R-:W-:Y:S05]  /*5c50*/  @P1 BRA `(.L_x_1113) ;  /* 0x0000000000681947 */ /* 0x000fea0003800000 */
[----:B------:R-:W-:Y:S01]  /*5c60*/  IMAD.SHL.U32 R121, R124, 0x8, RZ ;  /* 0x000000087c797824 */ /* 0x000fe200078e00ff */
[----:B------:R-:W-:Y:S01]  /*5c70*/  BSSY.RECONVERGENT B2, `(.L_x_1114) ;  /* 0x0000009000027945 */ /* 0x000fe20003800200 */
[----:B------:R-:W-:-:S03]  /*5c80*/  IMAD.MOV.U32 R52, RZ, RZ, RZ ;  /* 0x000000ffff347224 */ /* 0x000fc600078e00ff */
[----:B------:R-:W-:-:S13]  /*5c90*/  ISETP.GE.AND P3, PT, R121, R28, PT ;  /* 0x0000001c7900720c */ /* 0x000fda0003f66270 */
[----:B------:R-:W-:Y:S05]  /*5ca0*/  @P3 BRA `(.L_x_1115) ;  /* 0x0000000000143947 */ /* 0x000fea0003800000 */
[----:B------:R-:W-:-:S04]  /*5cb0*/  IADD3 R11, P4, PT, R27, R121, RZ ;  /* 0x000000791b0b7210 */ /* 0x000fc80007f9e0ff */
[----:B0123--:R-:W-:Y:S02]  /*5cc0*/  LEA.HI.X.SX32 R14, R121, R33, 0x1, P4 ;  /* 0x00000021790e7211 */ /* 0x00ffe400020f0eff */
[----:B----4-:R-:W-:-:S04]  /*5cd0*/  LEA R12, P4, R11, UR8, 0x1 ;  /* 0x000000080b0c7c11 */ /* 0x010fc8000f8808ff */
[----:B------:R-:W-:-:S05]  /*5ce0*/  LEA.HI.X R13, R11, UR9, R14, 0x1, P4 ;  /* 0x000000090b0d7c11 */ /* 0x000fca000a0f0c0e */
[----:B------:R0:W5:Y:S04]  /*5cf0*/  LDG.E R52, desc[UR36][R12.64] ;  /* 0x000000240c347981 */ /* 0x000168000c1e1900 */
.L_x_1115:
[----:B------:R-:W-:Y:S05]  /*5d00*/  BSYNC.RECONVERGENT B2 ;  /* 0x0000000000027941 */ /* 0x000fea0003800200 */
.L_x_1114:
[----:B------:R-:W-:-:S09]  /*5d10*/  UISETP.NE.AND UP0, UPT, UR18, URZ, UPT ;  /* 0x000000ff1200728c */ /* 0x000fd2000bf05270 */
[----:B------:R-:W-:Y:S05]  /*5d20*/  BRA.U UP0, `(.L_x_1113) ;  /* 0x0000000100347547 */ /* 0x000fea000b800000 */
[----:B------:R-:W-:Y:S01]  /*5d30*/  ISETP.NE.AND P4, PT, R16, RZ, PT ;  /* 0x000000ff1000720c */ /* 0x000fe20003f85270 */
[----:B0123--:R-:W0:-:S12]  /*5d40*/  @!P3 LDC.64 R14, c[0x0][0x3b8] ;  /* 0x0000ee00ff0ebb82 */ /* 0x00fe180000000a00 */
[----:B------:R-:W-:Y:S01]  /*5d50*/  VOTEU.ANY UP0, P4 ;  /* 0x0000000000ff7886 */ /* 0x000fe20002000100 */
[----:B------:R-:W-:-:S13]  /*5d60*/  PLOP3.LUT P4, PT, PT, PT, UP0, 0x80, 0x8 ;  /* 0x000000000008781c */ /* 0x000fda0003f8f008 */
[----:B------:R-:W2:Y:S01]  /*5d70*/  @P4 LDG.E R11, desc[UR36][R122.64+0x110] ;  /* 0x000110247a0b4981 */ /* 0x000ea2000c1e1900 */
[----:B----4-:R-:W-:Y:S01]  /*5d80*/  @!P3 IADD3 R12, P4, PT, R26, R121, RZ ;  /* 0x000000791a0cb210 */ /* 0x010fe20007f9e0ff */
[----:B-----5:R-:W-:-:S03]  /*5d90*/  HADD2 R52, R52, R69 ;  /* 0x0000004534347230 */ /* 0x020fc60000000000 */
[----:B------:R-:W-:Y:S02]  /*5da0*/  @!P3 LEA.HI.X.SX32 R121, R121, R32, 0x1, P4 ;  /* 0x000000207979b211 */ /* 0x000fe400020f0eff */
[----:B0-----:R-:W-:-:S04]  /*5db0*/  @!P3 LEA R14, P4, R12, R14, 0x1 ;  /* 0x0000000e0c0eb211 */ /* 0x001fc800078808ff */
[----:B------:R-:W-:Y:S02]  /*5dc0*/  @!P3 LEA.HI.X R15, R12, R15, R121, 0x1, P4 ;  /* 0x0000000f0c0fb211 */ /* 0x000fe400020f0c79 */
[----:B------:R-:W-:-:S13]  /*5dd0*/  PLOP3.LUT P4, PT, PT, PT, UP0, 0x80, 0x8 ;  /* 0x000000000008781c */ /* 0x000fda0003f8f008 */
[----:B--2---:R-:W-:-:S05]  /*5de0*/  @P4 HFMA2 R52, R52, R11, -RZ ;  /* 0x0000000b34344231 */ /* 0x004fca00001000ff */
[----:B------:R0:W-:Y:S02]  /*5df0*/  @!P3 STG.E desc[UR36][R14.64], R52 ;  /* 0x000000340e00b986 */ /* 0x0001e4000c101924 */
.L_x_1113:
[----:B------:R-:W-:Y:S05]  /*5e00*/  BSYNC.RECONVERGENT B1 ;  /* 0x0000000000017941 */ /* 0x000fea0003800200 */
.L_x_1112:
[----:B------:R-:W-:Y:S01]  /*5e10*/  BSSY.RECONVERGENT B1, `(.L_x_1116) ;  /* 0x000001d000017945 */ /* 0x000fe20003800200 */
[----:B------:R-:W-:-:S03]  /*5e20*/  IADD3 R124, PT, PT, R124, R3, RZ ;  /* 0x000000037c7c7210 */ /* 0x000fc60007ffe0ff */
        /* <DEDUP_REMOVED lines=11> */
.L_x_1119:
[----:B------:R-:W-:Y:S05]  /*5ee0*/  BSYNC.RECONVERGENT B2 ;  /* 0x0000000000027941 */ /* 0x000fea0003800200 */
.L_x_1118:
        /* <DEDUP_REMOVED lines=8> */
[----:B-----5:R-:W-:-:S03]  /*5f70*/  HADD2 R53, R53, R66 ;  /* 0x0000004235357230 */ /* 0x020fc60000000000 */
[----:B------:R-:W-:Y:S02]  /*5f80*/  @!P3 LEA.HI.X.SX32 R121, R121, R32, 0x1, P4 ;  /* 0x000000207979b211 */ /* 0x000fe400020f0eff */
[----:B0-----:R-:W-:-:S04]  /*5f90*/  @!P3 LEA R14, P4, R11, R14, 0x1 ;  /* 0x0000000e0b0eb211 */ /* 0x001fc800078808ff */
[----:B------:R-:W-:Y:S02]  /*5fa0*/  @!P3 LEA.HI.X R15, R11, R15, R121, 0x1, P4 ;  /* 0x0000000f0b0fb211 */ /* 0x000fe400020f0c79 */
[----:B------:R-:W-:-:S13]  /*5fb0*/  PLOP3.LUT P4, PT, PT, PT, UP0, 0x80, 0x8 ;  /* 0x000000000008781c */ /* 0x000fda0003f8f008 */
[----:B--2---:R-:W-:-:S05]  /*5fc0*/  @P4 HMUL2 R53, R53, R12 ;  /* 0x0000000c35354232 */ /* 0x004fca0000000000 */
[----:B------:R0:W-:Y:S02]  /*5fd0*/  @!P3 STG.E desc[UR36][R14.64], R53 ;  /* 0x000000350e00b986 */ /* 0x0001e4000c101924 */
.L_x_1117:
[----:B------:R-:W-:Y:S05]  /*5fe0*/  BSYNC.RECONVERGENT B1 ;  /* 0x0000000000017941 */ /* 0x000fea0003800200 */
.L_x_1116:
        /* <DEDUP_REMOVED lines=13> */
.L_x_1123:
[----:B------:R-:W-:Y:S05]  /*60c0*/  BSYNC.RECONVERGENT B2 ;  /* 0x0000000000027941 */ /* 0x000fea0003800200 */
.L_x_1122:
        /* <DEDUP_REMOVED lines=15> */
.L_x_1121:
[----:B------:R-:W-:Y:S05]  /*61c0*/  BSYNC.RECONVERGENT B1 ;  /* 0x0000000000017941 */ /* 0x000fea0003800200 */
.L_x_1120:
        /* <DEDUP_REMOVED lines=13> */
.L_x_1127:
[----:B------:R-:W-:Y:S05]  /*62a0*/  BSYNC.RECONVERGENT B2 ;  /* 0x0000000000027941 */ /* 0x000fea0003800200 */
.L_x_1126:
        /* <DEDUP_REMOVED lines=15> */
.L_x_1125:
[----:B------:R-:W-:Y:S05]  /*63a0*/  BSYNC.RECONVERGENT B1 ;  /* 0x0000000000017941 */ /* 0x000fea0003800200 */
.L_x_1124:
        /* <DEDUP_REMOVED lines=13> */
.L_x_1131:
[----:B------:R-:W-:Y:S05]  /*6480*/  BSYNC.RECONVERGENT B2 ;  /* 0x0000000000027941 */ /* 0x000fea0003800200 */
.L_x_1130:
        /* <DEDUP_REMOVED lines=13> */
[----:B--2---:R-:W-:-:S05]  /*6560*/  @P4 HMUL2 R54, R54, R11 ;  /* 0x0000000b36364232 */ /* 0x004fca0000000000 */
[----:B------:R0:W-:Y:S02]  /*6570*/  @!P3 STG.E desc[UR36][R14.64], R54 ;  /* 0x000000360e00b986 */ /* 0x0001e4000c101924 */
.L_x_1129:
[----:B------:R-:W-:Y:S05]  /*6580*/  BSYNC.RECONVERGENT B1 ;  /* 0x0000000000017941 */ /* 0x000fea0003800200 */
.L_x_1128:
        /* <DEDUP_REMOVED lines=13> */
.L_x_1135:
[----:B------:R-:W-:Y:S05]  /*6660*/  BSYNC.RECONVERGENT B2 ;  /* 0x0000000000027941 */ /* 0x000fea0003800200 */
.L_x_1134:
        /* <DEDUP_REMOVED lines=15> */
.L_x_1133:
[----:B------:R-:W-:Y:S05]  /*6760*/  BSYNC.RECONVERGENT B1 ;  /* 0x0000000000017941 */ /* 0x000fea0003800200 */
.L_x_1132:
        /* <DEDUP_REMOVED lines=13> */
.L_x_1139:
[----:B------:R-:W-:Y:S05]  /*6840*/  BSYNC.RECONVERGENT B2 ;  /* 0x0000000000027941 */ /* 0x000fea0003800200 */
.L_x_1138:
        /* <DEDUP_REMOVED lines=15> */
.L_x_1137:
[----:B------:R-:W-:Y:S05]  /*6940*/  BSYNC.RECONVERGENT B1 ;  /* 0x0000000000017941 */ /* 0x000fea0003800200 */
.L_x_1136:
        /* <DEDUP_REMOVED lines=13> */
.L_x_1143:
[----:B------:R-:W-:Y:S05]  /*6a20*/  BSYNC.RECONVERGENT B2 ;  /* 0x0000000000027941 */ /* 0x000fea0003800200 */
.L_x_1142:
        /* <DEDUP_REMOVED lines=15> */
.L_x_1141:
[----:B------:R-:W-:Y:S05]  /*6b20*/  BSYNC.RECONVERGENT B1 ;  /* 0x0000000000017941 */ /* 0x000fea0003800200 */
.L_x_1140:
        /* <DEDUP_REMOVED lines=13> */
.L_x_1147:
[----:B------:R-:W-:Y:S05]  /*6c00*/  BSYNC.RECONVERGENT B2 ;  /* 0x0000000000027941 */ /* 0x000fea0003800200 */
.L_x_1146:
        /* <DEDUP_REMOVED lines=8> */
[----:B-----5:R-:W-:-:S03]  /*6c90*/  HFMA2 R58, R58, 1, 1, R9 ;  /* 0x3c003c003a3a7831 */ /* 0x020fc60000000009 */
[----:B------:R-:W-:Y:S02]  /*6ca0*/  @!P3 LEA.HI.X.SX32 R121, R121, R32, 0x1, P4 ;  /* 0x000000207979b211 */ /* 0x000fe400020f0eff */
[----:B0-----:R-:W-:-:S04]  /*6cb0*/  @!P3 LEA R14, P4, R12, R14, 0x1 ;  /* 0x0000000e0c0eb211 */ /* 0x001fc800078808ff */
[----:B------:R-:W-:Y:S02]  /*6cc0*/  @!P3 LEA.HI.X R15, R12, R15, R121, 0x1, P4 ;  /* 0x0000000f0c0fb211 */ /* 0x000fe400020f0c79 */
[----:B------:R-:W-:-:S13]  /*6cd0*/  PLOP3.LUT P4, PT, PT, PT, UP0, 0x80, 0x8 ;  /* 0x000000000008781c */ /* 0x000fda0003f8f008 */
[----:B--2---:R-:W-:-:S05]  /*6ce0*/  @P4 HMUL2 R58, R58, R11 ;  /* 0x0000000b3a3a4232 */ /* 0x004fca0000000000 */
[----:B------:R0:W-:Y:S02]  /*6cf0*/  @!P3 STG.E desc[UR36][R14.64], R58 ;  /* 0x0000003a0e00b986 */ /* 0x0001e4000c101924 */
.L_x_1145:
[----:B------:R-:W-:Y:S05]  /*6d00*/  BSYNC.RECONVERGENT B1 ;  /* 0x0000000000017941 */ /* 0x000fea0003800200 */
.L_x_1144:
        /* <DEDUP_REMOVED lines=13> */
.L_x_1151:
[----:B------:R-:W-:Y:S05]  /*6de0*/  BSYNC.RECONVERGENT B2 ;  /* 0x0000000000027941 */ /* 0x000fea0003800200 */
.L_x_1150:
        /* <DEDUP_REMOVED lines=15> */
.L_x_1149:
[----:B------:R-:W-:Y:S05]  /*6ee0*/  BSYNC.RECONVERGENT B1 ;  /* 0x0000000000017941 */ /* 0x000fea0003800200 */
.L_x_1148:
        /* <DEDUP_REMOVED lines=13> */
.L_x_1155:
[----:B------:R-:W-:Y:S05]  /*6fc0*/  BSYNC.RECONVERGENT B2 ;  /* 0x0000000000027941 */ /* 0x000fea0003800200 */
.L_x_1154:
        /* <DEDUP_REMOVED lines=15> */
.L_x_1153:
[----:B------:R-:W-:Y:S05]  /*70c0*/  BSYNC.RECONVERGENT B1 ;  /* 0x0000000000017941 */ /* 0x000fea0003800200 */
.L_x_1152:
        /* <DEDUP_REMOVED lines=13> */
.L_x_1159:
[----:B------:R-:W-:Y:S05]  /*71a0*/  BSYNC.RECONVERGENT B2 ;  /* 0x0000000000027941 */ /* 0x000fea0003800200 */
.L_x_1158:
        /* <DEDUP_REMOVED lines=15> */
.L_x_1157:
[----:B------:R-:W-:Y:S05]  /*72a0*/  BSYNC.RECONVERGENT B1 ;  /* 0x0000000000017941 */ /* 0x000fea0003800200 */
.L_x_1156:
        /* <DEDUP_REMOVED lines=13> */
.L_x_1163:
[----:B------:R-:W-:Y:S05]  /*7380*/  BSYNC.RECONVERGENT B2 ;  /* 0x0000000000027941 */ /* 0x000fea0003800200 */
.L_x_1162:
        /* <DEDUP_REMOVED lines=15> */
.L_x_1161:
[----:B------:R-:W-:Y:S05]  /*7480*/  BSYNC.RECONVERGENT B1 ;  /* 0x0000000000017941 */ /* 0x000fea0003800200 */
.L_x_1160:
        /* <DEDUP_REMOVED lines=13> */
.L_x_1167:
[----:B------:R-:W-:Y:S05]  /*7560*/  BSYNC.RECONVERGENT B2 ;  /* 0x0000000000027941 */ /* 0x000fea0003800200 */
.L_x_1166:
        /* <DEDUP_REMOVED lines=15> */
.L_x_1165:
[----:B------:R-:W-:Y:S05]  /*7660*/  BSYNC.RECONVERGENT B1 ;  /* 0x0000000000017941 */ /* 0x000fea0003800200 */
.L_x_1164:
[----:B------:R-:W-:Y:S04]  /*7670*/  BSSY.RECONVERGENT B1, `(.L_x_1168) ;  /* 0x000001d000017945 */ /* 0x000fe80003800200 */
[----:B------:R-:W-:Y:S05]  /*7680*/  @P1 BRA `(.L_x_1169) ;  /* 0x00000000006c1947 */ /* 0x000fea0003800000 */
[----:B------:R-:W-:Y:S01]  /*7690*/  IADD3 R11, PT, PT, R124, R3, RZ ;  /* 0x000000037c0b7210 */ /* 0x000fe20007ffe0ff */
[----:B------:R-:W-:Y:S01]  /*76a0*/  BSSY.RECONVERGENT B2, `(.L_x_1170) ;  /* 0x000000a000027945 */ /* 0x000fe20003800200 */
[----:B------:R-:W-:-:S03]  /*76b0*/  IMAD.MOV.U32 R62, RZ, RZ, RZ ;  /* 0x000000ffff3e7224 */ /* 0x000fc600078e00ff */
[----:B------:R-:W-:-:S05]  /*76c0*/  IMAD.SHL.U32 R11, R11, 0x8, RZ ;  /* 0x000000080b0b7824 */ /* 0x000fca00078e00ff */
[----:B------:R-:W-:-:S13]  /*76d0*/  ISETP.GE.AND P1, PT, R11, R28, PT ;  /* 0x0000001c0b00720c */ /* 0x000fda0003f26270 */
[----:B------:R-:W-:Y:S05]  /*76e0*/  @P1 BRA `(.L_x_1171) ;  /* 0x0000000000141947 */ /* 0x000fea0003800000 */
[----:B0---4-:R-:W-:-:S04]  /*76f0*/  IADD3 R13, P3, PT, R27, R11, RZ ;  /* 0x0000000b1b0d7210 */ /* 0x011fc80007f7e0ff */
[----:B-123--:R-:W-:Y:S02]  /*7700*/  LEA.HI.X.SX32 R14, R11, R33, 0x1, P3 ;  /* 0x000000210b0e7211 */ /* 0x00efe400018f0eff */
[----:B------:R-:W-:-:S04]  /*7710*/  LEA R12, P3, R13, UR8, 0x1 ;  /* 0x000000080d0c7c11 */ /* 0x000fc8000f8608ff */
[----:B------:R-:W-:-:S05]  /*7720*/  LEA.HI.X R13, R13, UR9, R14, 0x1, P3 ;  /* 0x000000090d0d7c11 */ /* 0x000fca00098f0c0e */
[----:B------:R0:W5:Y:S04]  /*7730*/  LDG.E R62, desc[UR36][R12.64] ;  /* 0x000000240c3e7981 */ /* 0x000168000c1e1900 */
.L_x_1171:
[----:B------:R-:W-:Y:S05]  /*7740*/  BSYNC.RECONVERGENT B2 ;  /* 0x0000000000027941 */ /* 0x000fea0003800200 */
.L_x_1170:
[----:B------:R-:W-:-:S09]  /*7750*/  UISETP.NE.AND UP0, UPT, UR18, URZ, UPT ;  /* 0x000000ff1200728c */ /* 0x000fd2000bf05270 */
[----:B------:R-:W-:Y:S05]  /*7760*/  BRA.U UP0, `(.L_x_1169) ;  /* 0x0000000100347547 */ /* 0x000fea000b800000 */
[----:B------:R-:W-:Y:S01]  /*7770*/  ISETP.NE.AND P3, PT, R16, RZ, PT ;  /* 0x000000ff1000720c */ /* 0x000fe20003f65270 */
[----:B0123--:R-:W0:-:S12]  /*7780*/  @!P1 LDC.64 R14, c[0x0][0x3b8] ;  /* 0x0000ee00ff0e9b82 */ /* 0x00fe180000000a00 */
[----:B------:R-:W-:Y:S01]  /*7790*/  VOTEU.ANY UP0, P3 ;  /* 0x0000000000ff7886 */ /* 0x000fe20001800100 */
[----:B------:R-:W-:-:S13]  /*77a0*/  PLOP3.LUT P3, PT, PT, PT, UP0, 0x80, 0x8 ;  /* 0x000000000008781c */ /* 0x000fda0003f6f008 */
[----:B----4-:R-:W2:Y:S01]  /*77b0*/  @P3 LDG.E R13, desc[UR36][R122.64+0x1f0] ;  /* 0x0001f0247a0d3981 */ /* 0x010ea2000c1e1900 */
[----:B------:R-:W-:Y:S01]  /*77c0*/  PLOP3.LUT P4, PT, PT, PT, UP0, 0x80, 0x8 ;  /* 0x000000000008781c */ /* 0x000fe20003f8f008 */
[----:B-----5:R-:W-:Y:S01]  /*77d0*/  HFMA2 R62, R62, 1, 1, R21 ;  /* 0x3c003c003e3e7831 */ /* 0x020fe20000000015 */
[----:B------:R-:W-:-:S04]  /*77e0*/  @!P1 IADD3 R12, P3, PT, R26, R11, RZ ;  /* 0x0000000b1a0c9210 */ /* 0x000fc80007f7e0ff */
[----:B------:R-:W-:Y:S02]  /*77f0*/  @!P1 LEA.HI.X.SX32 R11, R11, R32, 0x1, P3 ;  /* 0x000000200b0b9211 */ /* 0x000fe400018f0eff */
[----:B0-----:R-:W-:-:S04]  /*7800*/  @!P1 LEA R14, P3, R12, R14, 0x1 ;  /* 0x0000000e0c0e9211 */ /* 0x001fc800078608ff */
[----:B------:R-:W-:Y:S01]  /*7810*/  @!P1 LEA.HI.X R15, R12, R15, R11, 0x1, P3 ;  /* 0x0000000f0c0f9211 */ /* 0x000fe200018f0c0b */
[----:B--2---:R-:W-:-:S05]  /*7820*/  @P4 HMUL2 R62, R62, R13 ;  /* 0x0000000d3e3e4232 */ /* 0x004fca0000000000 */
[----:B------:R0:W-:Y:S03]  /*7830*/  @!P1 STG.E desc[UR36][R14.64], R62 ;  /* 0x0000003e0e009986 */ /* 0x0001e6000c101924 */
.L_x_1169:
[----:B------:R-:W-:Y:S05]  /*7840*/  BSYNC.RECONVERGENT B1 ;  /* 0x0000000000017941 */ /* 0x000fea0003800200 */
.L_x_1168:
        /* <DEDUP_REMOVED lines=33> */
[----:B------:R-:W-:-:S05]  /*7a60*/  HFMA2 R11, R87, R62, R11 ;  /* 0x0000003e570b7231 */ /* 0x000fca000000000b */
[--C-:B0---4-:R-:W-:Y:S02]  /*7a70*/  HADD2.F32 R13, -RZ, R11.reuse.H0_H0 ;  /* 0x2000000bff0d7230 */ /* 0x111fe40000004100 */
[----:B------:R-:W-:-:S05]  /*7a80*/  HADD2.F32 R12, -RZ, R11.H1_H1 ;  /* 0x3000000bff0c7230 */ /* 0x000fca0000004100 */
[----:B------:R-:W-:Y:S01]  /*7a90*/  FADD.FTZ R13, R13, R12 ;  /* 0x0000000c0d0d7221 */ /* 0x000fe20000010000 */
[----:B------:R-:W-:Y:S06]  /*7aa0*/  BRA.DIV UR4, `(.L_x_1172) ;  /* 0x0000005204987947 */ /* 0x000fec000b800000 */
[----:B-123--:R-:W0:Y:S02]  /*7ab0*/  SHFL.BFLY PT, R14, R13, 0x2, 0x1f ;  /* 0x0c401f000d0e7f89 */ /* 0x00ee2400000e0000 */
[----:B0-----:R-:W-:-:S05]  /*7ac0*/  FADD.FTZ R13, R13, R14 ;  /* 0x0000000e0d0d7221 */ /* 0x001fca0000010000 */
[----:B------:R0:W1:Y:S02]  /*7ad0*/  SHFL.BFLY PT, R14, R13, 0x1, 0x1f ;  /* 0x0c201f000d0e7f89 */ /* 0x00006400000e0000 */
.L_x_1243:
[----:B------:R-:W-:Y:S01]  /*7ae0*/  ISETP.GE.OR P1, PT, R35, R36, P1 ;  /* 0x000000242300720c */ /* 0x000fe20000f26670 */
[----:B-1----:R-:W-:Y:S01]  /*7af0*/  FADD.FTZ R11, R13, R14 ;  /* 0x0000000e0d0b7221 */ /* 0x002fe20000010000 */
[----:B------:R-:W-:Y:S03]  /*7b00*/  BSSY.RECONVERGENT B1, `(.L_x_1173) ;  /* 0x000001b000017945 */ /* 0x000fe60003800200 */
[----:B------:R-:W-:-:S08]  /*7b10*/  FMUL.FTZ R11, R11, UR19 ;  /* 0x000000130b0b7c20 */ /* 0x000fd00008410000 */
[----:B------:R-:W-:Y:S05]  /*7b20*/  @P1 BRA `(.L_x_1174) ;  /* 0x0000000000601947 */ /* 0x000fea0003800000 */
[----:B------:R-:W-:-:S04]  /*7b30*/  ISETP.NE.U32.AND P1, PT, RZ, UR20, PT ;  /* 0x00000014ff007c0c */ /* 0x000fc8000bf25070 */
[----:B------:R-:W-:Y:S02]  /*7b40*/  ISETP.NE.AND.EX P3, PT, RZ, UR21, PT, P1 ;  /* 0x00000015ff007c0c */ /* 0x000fe4000bf65310 */
[----:B------:R-:W-:-:S04]  /*7b50*/  ISETP.NE.U32.AND P1, PT, RZ, UR14, PT ;  /* 0x0000000eff007c0c */ /* 0x000fc8000bf25070 */
[----:B------:R-:W-:-:S07]  /*7b60*/  ISETP.NE.AND.EX P1, PT, RZ, UR15, PT, P1 ;  /* 0x0000000fff007c0c */ /* 0x000fce000bf25310 */
[----:B0-----:R-:W0:Y:S06]  /*7b70*/  @P3 LDC.64 R12, c[0x0][0x438] ;  /* 0x00010e00ff0c3b82 */ /* 0x001e2c0000000a00 */
[----:B------:R-:W1:Y:S02]  /*7b80*/  @P1 S2R R121, SR_CTAID.X ;  /* 0x0000000000791919 */ /* 0x000e640000002500 */
[----:B------:R-:W2:Y:S08]  /*7b90*/  @P1 LDC R36, c[0x0][0x408] ;  /* 0x00010200ff241b82 */ /* 0x000eb00000000800 */
[----:B------:R-:W2:Y:S01]  /*7ba0*/  @P1 LDC R125, c[0x0][0x430] ;  /* 0x00010c00ff7d1b82 */ /* 0x000ea20000000800 */
[----:B0-----:R-:W-:-:S07]  /*7bb0*/  @P3 IMAD.WIDE R14, R29, 0x2, R12 ;  /* 0x000000021d0e3825 */ /* 0x001fce00078e020c */
[----:B------:R-:W1:Y:S01]  /*7bc0*/  @P1 LDC.64 R12, c[0x0][0x448] ;  /* 0x00011200ff0c1b82 */ /* 0x000e620000000a00 */
[----:B------:R-:W3:Y:S01]  /*7bd0*/  @P3 LDG.E.U16 R14, desc[UR36][R14.64] ;  /* 0x000000240e0e3981 */ /* 0x000ee2000c1e1500 */
[----:B--2---:R-:W-:Y:S01]  /*7be0*/  @P1 IADD3 R36, PT, PT, R36, R125, RZ ;  /* 0x0000007d24241210 */ /* 0x004fe20007ffe0ff */
[----:B-1----:R-:W-:-:S06]  /*7bf0*/  @P1 IMAD.WIDE.U32 R12, R121, 0x2, R12 ;  /* 0x00000002790c1825 */ /* 0x002fcc00078e000c */
[----:B------:R-:W2:Y:S01]  /*7c00*/  @P1 LDG.E.U16 R12, desc[UR36][R12.64] ;  /* 0x000000240c0c1981 */ /* 0x000ea2000c1e1500 */
[----:B------:R-:W-:-:S04]  /*7c10*/  @P1 ISETP.GE.AND P4, PT, R35, R36, PT ;  /* 0x000000242300120c */ /* 0x000fc80003f86270 */
[----:B------:R-:W-:-:S04]  /*7c20*/  @P1 SEL R35, RZ, UR39, P4 ;  /* 0x00000027ff231c07 */ /* 0x000fc8000a000000 */
[----:B------:R-:W-:Y:S01]  /*7c30*/  @P1 IADD3 R35, PT, PT, R30, -UR44, R35 ;  /* 0x8000002c1e231c10 */ /* 0x000fe2000fffe023 */
[----:B---3--:R-:W-:-:S03]  /*7c40*/  @P3 HADD2.F32 R36, -RZ, R14.H0_H0 ;  /* 0x2000000eff243230 */ /* 0x008fc60000004100 */
[----:B------:R-:W-:Y:S02]  /*7c50*/  @P1 I2FP.F32.S32 R14, R35 ;  /* 0x00000023000e1245 */ /* 0x000fe40000201400 */
[----:B------:R-:W-:Y:S01]  /*7c60*/  @P3 FADD.FTZ R11, R11, R36 ;  /* 0x000000240b0b3221 */ /* 0x000fe20000010000 */
[----:B--2---:R-:W-:-:S05]  /*7c70*/  @P1 HADD2.F32 R15, -RZ, R12.H0_H0 ;  /* 0x2000000cff0f1230 */ /* 0x004fca0000004100 */
[----:B------:R-:W-:-:S05]  /*7c80*/  @P1 FFMA.FTZ R11, R14, R15, R11 ;  /* 0x0000000f0e0b1223 */ /* 0x000fca000001000b */
[----:B------:R1:W-:Y:S01]  /*7c90*/  STS [R34], R11 ;  /* 0x0000000b22007388 */ /* 0x0003e20000000800 */
[----:B------:R-:W-:-:S07]  /*7ca0*/  @!P2 FMNMX.FTZ R118, R118, R11, !PT ;  /* 0x0000000b7676a209 */ /* 0x000fce0007810000 */
.L_x_1174:
[----:B------:R-:W-:Y:S05]  /*7cb0*/  BSYNC.RECONVERGENT B1 ;  /* 0x0000000000017941 */ /* 0x000fea0003800200 */
.L_x_1173:
[----:B------:R-:W-:Y:S01]  /*7cc0*/  VIADD R12, R30, 0xf ;  /* 0x0000000f1e0c7836 */ /* 0x000fe20000000000 */
[----:B------:R-:W-:Y:S01]  /*7cd0*/  IADD3 R24, P2, PT, R24, 0x10, RZ ;  /* 0x0000001018187810 */ /* 0x000fe20007f5e0ff */
[----:B------:R-:W-:Y:S01]  /*7ce0*/  VIADD R30, R30, 0x10 ;  /* 0x000000101e1e7836 */ /* 0x000fe20000000000 */
[----:B-1----:R-:W-:Y:S01]  /*7cf0*/  IADD3 R34, PT, PT, R34, 0x40, RZ ;  /* 0x0000004022227810 */ /* 0x002fe20007ffe0ff */
[----:B------:R-:W-:Y:S01]  /*7d00*/  VIADD R29, R29, 0x10 ;  /* 0x000000101d1d7836 */ /* 0x000fe20000000000 */
[----:B------:R-:W-:Y:S01]  /*7d10*/  ISETP.GE.AND P1, PT, R12, R31, PT ;  /* 0x0000001f0c00720c */ /* 0x000fe20003f26270 */
[----:B------:R-:W-:-:S12]  /*7d20*/  IMAD.X R25, RZ, RZ, R25, P2 ;  /* 0x000000ffff197224 */ /* 0x000fd800010e0619 */
[----:B------:R-:W-:Y:S05]  /*7d30*/  @!P1 BRA `(.L_x_1175) ;  /* 0xffffffbc00949947 */ /* 0x000fea000383ffff */
.L_x_1046:
[----:B0-----:R-:W-:Y:S05]  /*7d40*/  BSYNC B0 ;  /* 0x0000000000007941 */ /* 0x001fea0003800000 */
.L_x_1045:
[----:B------:R-:W-:-:S03]  /*7d50*/  UMOV UR4, 0xffffffff ;  /* 0xffffffff00047882 */ /* 0x000fc60000000000 */
[----:B------:R-:W-:Y:S05]  /*7d60*/  BRA.DIV UR4, `(.L_x_1176) ;  /* 0x0000005204287947 */ /* 0x000fea000b800000 */
[----:B------:R-:W0:Y:S02]  /*7d70*/  SHFL.BFLY PT, R14, R118, 0x10, 0x1f ;  /* 0x0e001f00760e7f89 */ /* 0x000e2400000e0000 */
[----:B0-----:R-:W-:-:S05]  /*7d80*/  FMNMX.FTZ R13, R14, R118, !PT ;  /* 0x000000760e0d7209 */ /* 0x001fca0007810000 */
[----:B------:R-:W0:Y:S02]  /*7d90*/  SHFL.BFLY PT, R14, R13, 0x8, 0x1f ;  /* 0x0d001f000d0e7f89 */ /* 0x000e2400000e0000 */
[----:B0-----:R-:W-:-:S05]  /*7da0*/  FMNMX.FTZ R0, R13, R14, !PT ;  /* 0x0000000e0d007209 */ /* 0x001fca0007810000 */
[----:B------:R0:W1:Y:S02]  /*7db0*/  SHFL.BFLY PT, R14, R0, 0x4, 0x1f ;  /* 0x0c801f00000e7f89 */ /* 0x00006400000e0000 */
.L_x_1248:
[----:B------:R-:W4:Y:S01]  /*7dc0*/  S2R R13, SR_CgaCtaId ;  /* 0x00000000000d7919 */ /* 0x000f220000008800 */
[----:B------:R-:W-:Y:S01]  /*7dd0*/  LOP3.LUT P0, R7, R2, 0x1f, RZ, 0xc0, !PT ;  /* 0x0000001f02077812 */ /* 0x000fe2000780c0ff */
[----:B------:R-:W-:Y:S05]  /*7de0*/  WARPSYNC.ALL ;  /* 0x0000000000007948 */ /* 0x000fea0003800000 */
[----:B------:R-:W-:Y:S02]  /*7df0*/  MOV R12, 0x400 ;  /* 0x00000400000c7802 */ /* 0x000fe40000000f00 */
[----:B-1----:R-:W-:Y:S02]  /*7e00*/  FMNMX.FTZ R5, R0, R14, !PT ;  /* 0x0000000e00057209 */ /* 0x002fe40007810000 */
[----:B----4-:R-:W-:-:S04]  /*7e10*/  LEA R4, R13, R12, 0x18 ;  /* 0x0000000c0d047211 */ /* 0x010fc800078ec0ff */
[----:B0-----:R-:W-:-:S05]  /*7e20*/  @!P0 LEA.HI R0, R2, R4, RZ, 0x1d ;  /* 0x0000000402008211 */ /* 0x001fca00078fe8ff */
[----:B------:R0:W-:Y:S01]  /*7e30*/  @!P0 STS [R0], R5 ;  /* 0x0000000500008388 */ /* 0x0001e20000000800 */
[----:B------:R-:W-:Y:S01]  /*7e40*/  BAR.SYNC.DEFER_BLOCKING 0x0 ;  /* 0x0000000000007b1d */ /* 0x000fe20000010000 */
[C---:B------:R-:W-:Y:S01]  /*7e50*/  ISETP.GT.U32.AND P0, PT, R7.reuse, 0x1, PT ;  /* 0x000000010700780c */ /* 0x040fe20003f04070 */
[----:B------:R-:W-:Y:S01]  /*7e60*/  IMAD.MOV.U32 R9, RZ, RZ, -0x800001 ;  /* 0xff7fffffff097424 */ /* 0x000fe200078e00ff */
[----:B0-----:R-:W-:Y:S01]  /*7e70*/  LEA R0, R7, R4, 0x2 ;  /* 0x0000000407007211 */ /* 0x001fe200078e10ff */
[----:B------:R-:W-:Y:S02]  /*7e80*/  VIADD R5, R2, UR11 ;  /* 0x0000000b02057c36 */ /* 0x000fe40008000000 */
[----:B------:R-:W-:Y:S01]  /*7e90*/  HFMA2 R8, -RZ, RZ, 0, 0 ;  /* 0x00000000ff087431 */ /* 0x000fe200000001ff */
[----:B------:R-:W-:Y:S07]  /*7ea0*/  BSSY.RECONVERGENT B0, `(.L_x_1177) ;  /* 0x0000150000007945 */ /* 0x000fee0003800200 */
[----:B------:R-:W0:Y:S01]  /*7eb0*/  @!P0 LDS R9, [R0] ;  /* 0x0000000000098984 */ /* 0x000e220000000800 */
[----:B------:R-:W-:-:S03]  /*7ec0*/  ISETP.GE.AND P0, PT, R5, UR44, PT ;  /* 0x0000002c05007c0c */ /* 0x000fc6000bf06270 */
[----:B0-----:R-:W0:Y:S02]  /*7ed0*/  SHFL.BFLY PT, R6, R9, 0x1, 0x1f ;  /* 0x0c201f0009067f89 */ /* 0x001e2400000e0000 */
[----:B0-----:R-:W-:-:S06]  /*7ee0*/  FMNMX.FTZ R6, R6, R9, !PT ;  /* 0x0000000906067209 */ /* 0x001fcc0007810000 */
[----:B------:R-:W0:Y:S02]  /*7ef0*/  SHFL.IDX PT, R6, R6, RZ, 0x1f ;  /* 0x00001fff06067589 */ /* 0x000e2400000e0000 */
[----:B------:R-:W-:Y:S05]  /*7f00*/  @P0 BRA `(.L_x_1178) ;  /* 0x0000001400240947 */ /* 0x000fea0003800000 */
[----:B------:R-:W1:Y:S02]  /*7f10*/  LDC.64 R10, c[0x0][0x420] ;  /* 0x00010800ff0a7b82 */ /* 0x000e640000000a00 */
[----:B-1----:R-:W-:-:S04]  /*7f20*/  ISETP.NE.U32.AND P0, PT, R10, RZ, PT ;  /* 0x000000ff0a00720c */ /* 0x002fc80003f05070 */
[----:B------:R-:W-:-:S13]  /*7f30*/  ISETP.NE.AND.EX P0, PT, R11, RZ, PT, P0 ;  /* 0x000000ff0b00720c */ /* 0x000fda0003f05300 */
[----:B------:R-:W-:Y:S05]  /*7f40*/  @P0 BRA `(.L_x_1179) ;  /* 0x0000000c00940947 */ /* 0x000fea0003800000 */
[----:B------:R-:W-:Y:S01]  /*7f50*/  IMAD.MOV.U32 R10, RZ, RZ, 0x40 ;  /* 0x00000040ff0a7424 */ /* 0x000fe200078e00ff */
[----:B------:R-:W-:Y:S01]  /*7f60*/  LOP3.LUT R8, RZ, R2, RZ, 0x33, !PT ;  /* 0x00000002ff087212 */ /* 0x000fe200078e33ff */
[----:B------:R-:W-:Y:S01]  /*7f70*/  BSSY.RECONVERGENT B1, `(.L_x_1180) ;  /* 0x000001c000017945 */ /* 0x000fe20003800200 */
[----:B------:R-:W-:Y:S02]  /*7f80*/  MOV R9, R5 ;  /* 0x0000000500097202 */ /* 0x000fe40000000f00 */
[----:B------:R-:W-:-:S04]  /*7f90*/  VIADDMNMX R3, R5, R10, UR44, !PT ;  /* 0x0000002c05037e46 */ /* 0x000fc8000f80010a */
[----:B------:R-:W-:-:S04]  /*7fa0*/  IADD3 R3, PT, PT, R3, -UR11, R8 ;  /* 0x8000000b03037c10 */ /* 0x000fc8000fffe008 */
[C---:B------:R-:W-:Y:S02]  /*7fb0*/  LOP3.LUT R8, R3.reuse, 0xc0, RZ, 0xc0, !PT ;  /* 0x000000c003087812 */ /* 0x040fe400078ec0ff */
[----:B------:R-:W-:Y:S02]  /*7fc0*/  ISETP.GE.U32.AND P1, PT, R3, 0xc0, PT ;  /* 0x000000c00300780c */ /* 0x000fe40003f26070 */
[----:B------:R-:W-:Y:S01]  /*7fd0*/  ISETP.NE.AND P0, PT, R8, 0xc0, PT ;  /* 0x000000c00800780c */ /* 0x000fe20003f05270 */
[----:B------:R-:W-:-:S12]  /*7fe0*/  IMAD.MOV.U32 R8, RZ, RZ, RZ ;  /* 0x000000ffff087224 */ /* 0x000fd800078e00ff */
[----:B------:R-:W-:Y:S05]  /*7ff0*/  @!P0 BRA `(.L_x_1181) ;  /* 0x00000000004c8947 */ /* 0x000fea0003800000 */
[----:B------:R-:W-:Y:S01]  /*8000*/  VIADD R8, R12, 0x410 ;  /* 0x000004100c087836 */ /* 0x000fe20000000000 */
[----:B------:R-:W-:Y:S02]  /*8010*/  LEA.HI R3, R3, 0x1, RZ, 0x1a ;  /* 0x0000000103037811 */ /* 0x000fe400078fd0ff */
[----:B------:R-:W-:Y:S02]  /*8020*/  MOV R9, R5 ;  /* 0x0000000500097202 */ /* 0x000fe40000000f00 */
[----:B------:R-:W-:Y:S01]  /*8030*/  LEA R11, R13, R8, 0x18 ;  /* 0x000000080d0b7211 */ /* 0x000fe200078ec0ff */
[----:B------:R-:W-:Y:S01]  /*8040*/  IMAD.MOV.U32 R8, RZ, RZ, RZ ;  /* 0x000000ffff087224 */ /* 0x000fe200078e00ff */
[----:B------:R-:W-:-:S03]  /*8050*/  LOP3.LUT R3, R3, 0x3, RZ, 0xc0, !PT ;  /* 0x0000000303037812 */ /* 0x000fc600078ec0ff */
[----:B------:R-:W-:Y:S02]  /*8060*/  IMAD R10, R2, 0x4, R11 ;  /* 0x00000004020a7824 */ /* 0x000fe400078e020b */
[----:B------:R-:W-:-:S07]  /*8070*/  IMAD.MOV R3, RZ, RZ, -R3 ;  /* 0x000000ffff037224 */ /* 0x000fce00078e0a03 */
.L_x_1182:
[----:B------:R-:W0:Y:S01]  /*8080*/  LDS R11, [R10] ;  /* 0x000000000a0b7984 */ /* 0x000e220000000800 */
[----:B------:R-:W-:Y:S01]  /*8090*/  IADD3 R3, PT, PT, R3, 0x1, RZ ;  /* 0x0000000103037810 */ /* 0x000fe20007ffe0ff */
[----:B------:R-:W-:-:S03]  /*80a0*/  VIADD R9, R9, 0x40 ;  /* 0x0000004009097836 */ /* 0x000fc60000000000 */
        /* <DEDUP_REMOVED lines=8> */
.L_x_1181:
[----:B------:R-:W-:Y:S05]  /*8130*/  BSYNC.RECONVERGENT B1 ;  /* 0x0000000000017941 */ /* 0x000fea0003800200 */
.L_x_1180:
        /* <DEDUP_REMOVED lines=12> */
[----:B------:R-:W-:-:S03]  /*8200*/  PLOP3.LUT P0, PT, PT, PT, PT, 0x8, 0x80 ;  /* 0x000000000080781c */ /* 0x000fc60003f0e170 */
[----:B------:R-:W-:-:S10]  /*8210*/  VIADD R10, R10, 0xfffffd00 ;  /* 0xfffffd000a0a7836 */ /* 0x000fd40000000000 */
.L_x_1185:
[----:B------:R-:W0:Y:S01]  /*8220*/  LDS R11, [R3+-0x200] ;  /* 0xfffe0000030b7984 */ /* 0x000e220000000800 */
[----:B------:R-:W-:-:S03]  /*8230*/  IADD3 R9, PT, PT, R9, 0x400, RZ ;  /* 0x0000040009097810 */ /* 0x000fc60007ffe0ff */
[----:B------:R-:W1:Y:S01]  /*8240*/  LDS R13, [R3+-0x100] ;  /* 0xffff0000030d7984 */ /* 0x000e620000000800 */
[----:B------:R-:W-:-:S03]  /*8250*/  ISETP.GE.AND P1, PT, R9, R10, PT ;  /* 0x0000000a0900720c */ /* 0x000fc60003f26270 */
[----:B------:R-:W4:Y:S04]  /*8260*/  LDS R15, [R3] ;  /* 0x00000000030f7984 */ /* 0x000f280000000800 */
[----:B------:R-:W5:Y:S04]  /*8270*/  LDS R17, [R3+0x100] ;  /* 0x0001000003117984 */ /* 0x000f680000000800 */
[----:B------:R-:W3:Y:S04]  /*8280*/  LDS R19, [R3+0x200] ;  /* 0x0002000003137984 */ /* 0x000ee80000000800 */
[----:B------:R-:W3:Y:S04]  /*8290*/  LDS R21, [R3+0x300] ;  /* 0x0003000003157984 */ /* 0x000ee80000000800 */
[----:B------:R-:W3:Y:S04]  /*82a0*/  LDS R23, [R3+0x400] ;  /* 0x0004000003177984 */ /* 0x000ee80000000800 */
[----:B--2---:R-:W2:Y:S04]  /*82b0*/  LDS R25, [R3+0x500] ;  /* 0x0005000003197984 */ /* 0x004ea80000000800 */
[----:B------:R-:W2:Y:S04]  /*82c0*/  LDS R27, [R3+0x600] ;  /* 0x00060000031b7984 */ /* 0x000ea80000000800 */
[----:B------:R-:W2:Y:S04]  /*82d0*/  LDS R29, [R3+0x700] ;  /* 0x00070000031d7984 */ /* 0x000ea80000000800 */
[----:B------:R-:W2:Y:S01]  /*82e0*/  LDS R31, [R3+0x800] ;  /* 0x00080000031f7984 */ /* 0x000ea20000000800 */
[----:B0-----:R-:W-:-:S03]  /*82f0*/  FADD.FTZ R11, -R6, R11 ;  /* 0x0000000b060b7221 */ /* 0x001fc60000010100 */
[----:B------:R-:W0:Y:S01]  /*8300*/  LDS R33, [R3+0x900] ;  /* 0x0009000003217984 */ /* 0x000e220000000800 */
[C---:B-1----:R-:W-:Y:S01]  /*8310*/  FADD.FTZ R13, -R6.reuse, R13 ;  /* 0x0000000d060d7221 */ /* 0x042fe20000010100 */
[----:B------:R-:W-:Y:S02]  /*8320*/  FMUL.FTZ R11, R11, 1.4426950216293334961 ;  /* 0x3fb8aa3b0b0b7820 */ /* 0x000fe40000410000 */
[----:B------:R-:W1:Y:S01]  /*8330*/  LDS R35, [R3+0xa00] ;  /* 0x000a000003237984 */ /* 0x000e620000000800 */
[C---:B----4-:R-:W-:Y:S01]  /*8340*/  FADD.FTZ R15, -R6.reuse, R15 ;  /* 0x0000000f060f7221 */ /* 0x050fe20000010100 */
[----:B------:R-:W-:Y:S02]  /*8350*/  FMUL.FTZ R13, R13, 1.4426950216293334961 ;  /* 0x3fb8aa3b0d0d7820 */ /* 0x000fe40000410000 */
[----:B------:R-:W4:Y:S01]  /*8360*/  MUFU.EX2 R11, R11 ;  /* 0x0000000b000b7308 */ /* 0x000f220000000800 */
[----:B------:R-:W1:Y:S01]  /*8370*/  LDS R37, [R3+0xb00] ;  /* 0x000b000003257984 */ /* 0x000e620000000800 */
[C---:B-----5:R-:W-:Y:S01]  /*8380*/  FADD.FTZ R17, -R6.reuse, R17 ;  /* 0x0000001106117221 */ /* 0x060fe20000010100 */
[----:B------:R-:W-:Y:S01]  /*8390*/  FMUL.FTZ R15, R15, 1.4426950216293334961 ;  /* 0x3fb8aa3b0f0f7820 */ /* 0x000fe20000410000 */
[----:B------:R-:W5:Y:S01]  /*83a0*/  MUFU.EX2 R13, R13 ;  /* 0x0000000d000d7308 */ /* 0x000f620000000800 */
[----:B------:R-:W1:Y:S01]  /*83b0*/  LDS R39, [R3+0xc00] ;  /* 0x000c000003277984 */ /* 0x000e620000000800 */
[C---:B---3--:R-:W-:Y:S01]  /*83c0*/  FADD.FTZ R19, -R6.reuse, R19 ;  /* 0x0000001306137221 */ /* 0x048fe20000010100 */
[----:B------:R-:W-:Y:S01]  /*83d0*/  FMUL.FTZ R17, R17, 1.4426950216293334961 ;  /* 0x3fb8aa3b11117820 */ /* 0x000fe20000410000 */
[C---:B------:R-:W-:Y:S01]  /*83e0*/  FADD.FTZ R21, -R6.reuse, R21 ;  /* 0x0000001506157221 */ /* 0x040fe20000010100 */
[----:B------:R-:W3:Y:S01]  /*83f0*/  MUFU.EX2 R15, R15 ;  /* 0x0000000f000f7308 */ /* 0x000ee20000000800 */
[----:B------:R-:W1:Y:S01]  /*8400*/  LDS R41, [R3+0xd00] ;  /* 0x000d000003297984 */ /* 0x000e620000000800 */
[----:B------:R-:W-:Y:S01]  /*8410*/  FMUL.FTZ R19, R19, 1.4426950216293334961 ;  /* 0x3fb8aa3b13137820 */ /* 0x000fe20000410000 */
[C---:B------:R-:W-:Y:S01]  /*8420*/  FADD.FTZ R23, -R6.reuse, R23 ;  /* 0x0000001706177221 */ /* 0x040fe20000010100 */
[----:B------:R-:W3:Y:S01]  /*8430*/  MUFU.EX2 R17, R17 ;  /* 0x0000001100117308 */ /* 0x000ee20000000800 */
[----:B------:R-:W-:Y:S01]  /*8440*/  FMUL.FTZ R21, R21, 1.4426950216293334961 ;  /* 0x3fb8aa3b15157820 */ /* 0x000fe20000410000 */
[----:B----4-:R-:W-:Y:S01]  /*8450*/  FADD.FTZ R8, R11, R8 ;  /* 0x000000080b087221 */ /* 0x010fe20000010000 */
[----:B--2---:R-:W-:Y:S01]  /*8460*/  FADD.FTZ R25, -R6, R25 ;  /* 0x0000001906197221 */ /* 0x004fe20000010100 */
[----:B------:R-:W2:Y:S01]  /*8470*/  MUFU.EX2 R19, R19 ;  /* 0x0000001300137308 */ /* 0x000ea20000000800 */
[----:B------:R-:W-:Y:S01]  /*8480*/  FMUL.FTZ R23, R23, 1.4426950216293334961 ;  /* 0x3fb8aa3b17177820 */ /* 0x000fe20000410000 */
[----:B-----5:R-:W-:Y:S01]  /*8490*/  FADD.FTZ R8, R8, R13 ;  /* 0x0000000d08087221 */ /* 0x020fe20000010000 */
[----:B------:R-:W-:Y:S01]  /*84a0*/  FADD.FTZ R27, -R6, R27 ;  /* 0x0000001b061b7221 */ /* 0x000fe20000010100 */
[----:B------:R-:W4:Y:S01]  /*84b0*/  MUFU.EX2 R21, R21 ;  /* 0x0000001500157308 */ /* 0x000f220000000800 */
[----:B------:R-:W-:Y:S01]  /*84c0*/  FMUL.FTZ R25, R25, 1.4426950216293334961 ;  /* 0x3fb8aa3b19197820 */ /* 0x000fe20000410000 */
[----:B---3--:R-:W-:Y:S01]  /*84d0*/  FADD.FTZ R8, R8, R15 ;  /* 0x0000000f08087221 */ /* 0x008fe20000010000 */
[----:B------:R-:W-:Y:S01]  /*84e0*/  FADD.FTZ R29, -R6, R29 ;  /* 0x0000001d061d7221 */ /* 0x000fe20000010100 */
[----:B------:R-:W3:Y:S01]  /*84f0*/  MUFU.EX2 R23, R23 ;  /* 0x0000001700177308 */ /* 0x000ee20000000800 */
[----:B------:R-:W-:Y:S01]  /*8500*/  FMUL.FTZ R27, R27, 1.4426950216293334961 ;  /* 0x3fb8aa3b1b1b7820 */ /* 0x000fe20000410000 */
[----:B------:R-:W-:Y:S01]  /*8510*/  FADD.FTZ R8, R8, R17 ;  /* 0x0000001108087221 */ /* 0x000fe20000010000 */
[----:B------:R-:W-:Y:S01]  /*8520*/  FADD.FTZ R31, -R6, R31 ;  /* 0x0000001f061f7221 */ /* 0x000fe20000010100 */
[----:B------:R-:W5:Y:S01]  /*8530*/  MUFU.EX2 R25, R25 ;  /* 0x0000001900197308 */ /* 0x000f620000000800 */
[----:B------:R-:W-:Y:S01]  /*8540*/  FMUL.FTZ R29, R29, 1.4426950216293334961 ;  /* 0x3fb8aa3b1d1d7820 */ /* 0x000fe20000410000 */
[----:B--2---:R-:W-:Y:S01]  /*8550*/  FADD.FTZ R8, R8, R19 ;  /* 0x0000001308087221 */ /* 0x004fe20000010000 */
[----:B0-----:R-:W-:Y:S01]  /*8560*/  FADD.FTZ R33, -R6, R33 ;  /* 0x0000002106217221 */ /* 0x001fe20000010100 */
[----:B------:R-:W0:Y:S01]  /*8570*/  MUFU.EX2 R27, R27 ;  /* 0x0000001b001b7308 */ /* 0x000e220000000800 */
[----:B------:R-:W-:Y:S01]  /*8580*/  FMUL.FTZ R31, R31, 1.4426950216293334961 ;  /* 0x3fb8aa3b1f1f7820 */ /* 0x000fe20000410000 */
[----:B----4-:R-:W-:Y:S01]  /*8590*/  FADD.FTZ R8, R8, R21 ;  /* 0x0000001508087221 */ /* 0x010fe20000010000 */
[----:B-1----:R-:W-:Y:S01]  /*85a0*/  FADD.FTZ R35, -R6, R35 ;  /* 0x0000002306237221 */ /* 0x002fe20000010100 */
[----:B------:R-:W1:Y:S01]  /*85b0*/  MUFU.EX2 R29, R29 ;  /* 0x0000001d001d7308 */ /* 0x000e620000000800 */
[----:B------:R-:W-:Y:S01]  /*85c0*/  FMUL.FTZ R33, R33, 1.4426950216293334961 ;  /* 0x3fb8aa3b21217820 */ /* 0x000fe20000410000 */
[----:B---3--:R-:W-:Y:S01]  /*85d0*/  FADD.FTZ R8, R8, R23 ;  /* 0x0000001708087221 */ /* 0x008fe20000010000 */
[----:B------:R-:W-:Y:S01]  /*85e0*/  FMUL.FTZ R35, R35, 1.4426950216293334961 ;  /* 0x3fb8aa3b23237820 */ /* 0x000fe20000410000 */
[----:B------:R-:W2:Y:S01]  /*85f0*/  MUFU.EX2 R31, R31 ;  /* 0x0000001f001f7308 */ /* 0x000ea20000000800 */
[----:B------:R-:W-:Y:S01]  /*8600*/  FADD.FTZ R37, -R6, R37 ;  /* 0x0000002506257221 */ /* 0x000fe20000010100 */
[----:B-----5:R-:W-:Y:S01]  /*8610*/  FADD.FTZ R8, R8, R25 ;  /* 0x0000001908087221 */ /* 0x020fe20000010000 */
[----:B------:R-:W-:Y:S01]  /*8620*/  STS [R3+-0x200], R11 ;  /* 0xfffe000b03007388 */ /* 0x000fe20000000800 */
        /* <DEDUP_REMOVED lines=35> */
.L_x_1184:
[----:B------:R-:W-:Y:S05]  /*8860*/  BSYNC.RECONVERGENT B1 ;  /* 0x0000000000017941 */ /* 0x000fea0003800200 */
.L_x_1183:
[----:B------:R-:W-:Y:S01]  /*8870*/  IADD3 R10, PT, PT, -R9, UR44, RZ ;  /* 0x0000002c090a7c10 */ /* 0x000fe2000fffe1ff */
[----:B------:R-:W-:Y:S03]  /*8880*/  BSSY.RECONVERGENT B1, `(.L_x_1186) ;  /* 0x0000036000017945 */ /* 0x000fe60003800200 */
[----:B------:R-:W-:-:S13]  /*8890*/  ISETP.GT.AND P1, PT, R10, 0x100, PT ;  /* 0x000001000a00780c */ /* 0x000fda0003f24270 */
[----:B------:R-:W-:Y:S05]  /*88a0*/  @!P1 BRA `(.L_x_1187) ;  /* 0x0000000000cc9947 */ /* 0x000fea0003800000 */
[----:B------:R-:W0:Y:S01]  /*88b0*/  LDS R11, [R3+-0x200] ;  /* 0xfffe0000030b7984 */ /* 0x000e220000000800 */
[----:B------:R-:W-:Y:S01]  /*88c0*/  PLOP3.LUT P0, PT, PT, PT, PT, 0x8, 0x80 ;  /* 0x000000000080781c */ /* 0x000fe20003f0e170 */
[----:B------:R-:W-:Y:S02]  /*88d0*/  VIADD R9, R9, 0x200 ;  /* 0x0000020009097836 */ /* 0x000fe40000000000 */
[----:B------:R-:W1:Y:S04]  /*88e0*/  LDS R13, [R3+-0x100] ;  /* 0xffff0000030d7984 */ /* 0x000e680000000800 */
[----:B------:R-:W4:Y:S04]  /*88f0*/  LDS R15, [R3] ;  /* 0x00000000030f7984 */ /* 0x000f280000000800 */
[----:B------:R-:W5:Y:S04]  /*8900*/  LDS R17, [R3+0x100] ;  /* 0x0001000003117984 */ /* 0x000f680000000800 */
[----:B------:R-:W3:Y:S04]  /*8910*/  LDS R19, [R3+0x200] ;  /* 0x0002000003137984 */ /* 0x000ee80000000800 */
[----:B------:R-:W3:Y:S04]  /*8920*/  LDS R21, [R3+0x300] ;  /* 0x0003000003157984 */ /* 0x000ee80000000800 */
[----:B------:R-:W3:Y:S04]  /*8930*/  LDS R23, [R3+0x400] ;  /* 0x0004000003177984 */ /* 0x000ee80000000800 */
[----:B--2---:R-:W2:Y:S01]  /*8940*/  LDS R25, [R3+0x500] ;  /* 0x0005000003197984 */ /* 0x004ea20000000800 */
[C---:B0-----:R-:W-:Y:S01]  /*8950*/  FADD.FTZ R11, -R6.reuse, R11 ;  /* 0x0000000b060b7221 */ /* 0x041fe20000010100 */
[----:B-1----:R-:W-:-:S03]  /*8960*/  FADD.FTZ R13, -R6, R13 ;  /* 0x0000000d060d7221 */ /* 0x002fc60000010100 */
[----:B------:R-:W-:Y:S01]  /*8970*/  FMUL.FTZ R11, R11, 1.4426950216293334961 ;  /* 0x3fb8aa3b0b0b7820 */ /* 0x000fe20000410000 */
[----:B----4-:R-:W-:Y:S01]  /*8980*/  FADD.FTZ R15, -R6, R15 ;  /* 0x0000000f060f7221 */ /* 0x010fe20000010100 */
[----:B------:R-:W-:-:S04]  /*8990*/  FMUL.FTZ R13, R13, 1.4426950216293334961 ;  /* 0x3fb8aa3b0d0d7820 */ /* 0x000fc80000410000 */
[----:B------:R-:W0:Y:S01]  /*89a0*/  MUFU.EX2 R11, R11 ;  /* 0x0000000b000b7308 */ /* 0x000e220000000800 */
[C---:B-----5:R-:W-:Y:S01]  /*89b0*/  FADD.FTZ R17, -R6.reuse, R17 ;  /* 0x0000001106117221 */ /* 0x060fe20000010100 */
[----:B------:R-:W-:Y:S02]  /*89c0*/  FMUL.FTZ R15, R15, 1.4426950216293334961 ;  /* 0x3fb8aa3b0f0f7820 */ /* 0x000fe40000410000 */
[----:B------:R-:W1:Y:S01]  /*89d0*/  MUFU.EX2 R13, R13 ;  /* 0x0000000d000d7308 */ /* 0x000e620000000800 */
[C---:B---3--:R-:W-:Y:S01]  /*89e0*/  FADD.FTZ R19, -R6.reuse, R19 ;  /* 0x0000001306137221 */ /* 0x048fe20000010100 */
[----:B------:R-:W-:Y:S02]  /*89f0*/  FMUL.FTZ R17, R17, 1.4426950216293334961 ;  /* 0x3fb8aa3b11117820 */ /* 0x000fe40000410000 */
[----:B------:R-:W3:Y:S01]  /*8a00*/  MUFU.EX2 R15, R15 ;  /* 0x0000000f000f7308 */ /* 0x000ee20000000800 */
[----:B------:R-:W-:Y:S01]  /*8a10*/  FADD.FTZ R21, -R6, R21 ;  /* 0x0000001506157221 */ /* 0x000fe20000010100 */
[----:B------:R-:W-:-:S02]  /*8a20*/  FMUL.FTZ R19, R19, 1.4426950216293334961 ;  /* 0x3fb8aa3b13137820 */ /* 0x000fc40000410000 */
[----:B------:R-:W4:Y:S01]  /*8a30*/  MUFU.EX2 R17, R17 ;  /* 0x0000001100117308 */ /* 0x000f220000000800 */
[----:B------:R-:W-:Y:S01]  /*8a40*/  FADD.FTZ R23, -R6, R23 ;  /* 0x0000001706177221 */ /* 0x000fe20000010100 */
[----:B------:R-:W-:Y:S01]  /*8a50*/  FMUL.FTZ R21, R21, 1.4426950216293334961 ;  /* 0x3fb8aa3b15157820 */ /* 0x000fe20000410000 */
[----:B0-----:R-:W-:Y:S01]  /*8a60*/  FADD.FTZ R8, R8, R11 ;  /* 0x0000000b08087221 */ /* 0x001fe20000010000 */
[----:B------:R-:W0:Y:S01]  /*8a70*/  MUFU.EX2 R19, R19 ;  /* 0x0000001300137308 */ /* 0x000e220000000800 */
[----:B--2---:R-:W-:Y:S01]  /*8a80*/  FADD.FTZ R25, -R6, R25 ;  /* 0x0000001906197221 */ /* 0x004fe20000010100 */
[----:B------:R-:W-:Y:S01]  /*8a90*/  FMUL.FTZ R23, R23, 1.4426950216293334961 ;  /* 0x3fb8aa3b17177820 */ /* 0x000fe20000410000 */
[----:B-1----:R-:W-:Y:S01]  /*8aa0*/  FADD.FTZ R8, R8, R13 ;  /* 0x0000000d08087221 */ /* 0x002fe20000010000 */
[----:B------:R-:W1:Y:S01]  /*8ab0*/  MUFU.EX2 R21, R21 ;  /* 0x0000001500157308 */ /* 0x000e620000000800 */
[----:B------:R-:W-:Y:S01]  /*8ac0*/  FMUL.FTZ R25, R25, 1.4426950216293334961 ;  /* 0x3fb8aa3b19197820 */ /* 0x000fe20000410000 */
[----:B------:R-:W-:Y:S01]  /*8ad0*/  STS [R3+-0x200], R11 ;  /* 0xfffe000b03007388 */ /* 0x000fe20000000800 */
[----:B---3--:R-:W-:Y:S01]  /*8ae0*/  FADD.FTZ R8, R8, R15 ;  /* 0x0000000f08087221 */ /* 0x008fe20000010000 */
[----:B------:R-:W2:Y:S02]  /*8af0*/  MUFU.EX2 R23, R23 ;  /* 0x0000001700177308 */ /* 0x000ea40000000800 */
[----:B------:R-:W-:Y:S01]  /*8b00*/  STS [R3+-0x100], R13 ;  /* 0xffff000d03007388 */ /* 0x000fe20000000800 */
[----:B----4-:R-:W-:Y:S01]  /*8b10*/  FADD.FTZ R8, R8, R17 ;  /* 0x0000001108087221 */ /* 0x010fe20000010000 */
        /* <DEDUP_REMOVED lines=12> */
.L_x_1187:
[----:B------:R-:W-:Y:S05]  /*8be0*/  BSYNC.RECONVERGENT B1 ;  /* 0x0000000000017941 */ /* 0x000fea0003800200 */
.L_x_1186:
[----:B------:R-:W-:-:S13]  /*8bf0*/  ISETP.LT.OR P0, PT, R9, UR44, P0 ;  /* 0x0000002c09007c0c */ /* 0x000fda0008701670 */
[----:B------:R-:W-:Y:S05]  /*8c00*/  @!P0 BRA `(.L_x_1178) ;  /* 0x0000000400e48947 */ /* 0x000fea0003800000 */
[----:B------:R-:W0:Y:S04]  /*8c10*/  LDS R9, [R3+-0x200] ;  /* 0xfffe000003097984 */ /* 0x000e280000000800 */
[----:B------:R-:W1:Y:S04]  /*8c20*/  LDS R11, [R3+-0x100] ;  /* 0xffff0000030b7984 */ /* 0x000e680000000800 */
[----:B------:R-:W4:Y:S04]  /*8c30*/  LDS R13, [R3] ;  /* 0x00000000030d7984 */ /* 0x000f280000000800 */
[----:B------:R-:W5:Y:S01]  /*8c40*/  LDS R15, [R3+0x100] ;  /* 0x00010000030f7984 */ /* 0x000f620000000800 */
[C---:B0-----:R-:W-:Y:S01]  /*8c50*/  FADD.FTZ R9, -R6.reuse, R9 ;  /* 0x0000000906097221 */ /* 0x041fe20000010100 */
[----:B-1----:R-:W-:-:S03]  /*8c60*/  FADD.FTZ R11, -R6, R11 ;  /* 0x0000000b060b7221 */ /* 0x002fc60000010100 */
[----:B------:R-:W-:Y:S01]  /*8c70*/  FMUL.FTZ R9, R9, 1.4426950216293334961 ;  /* 0x3fb8aa3b09097820 */ /* 0x000fe20000410000 */
[----:B----4-:R-:W-:Y:S01]  /*8c80*/  FADD.FTZ R13, -R6, R13 ;  /* 0x0000000d060d7221 */ /* 0x010fe20000010100 */
[----:B------:R-:W-:-:S04]  /*8c90*/  FMUL.FTZ R11, R11, 1.4426950216293334961 ;  /* 0x3fb8aa3b0b0b7820 */ /* 0x000fc80000410000 */
[----:B------:R-:W0:Y:S01]  /*8ca0*/  MUFU.EX2 R9, R9 ;  /* 0x0000000900097308 */ /* 0x000e220000000800 */
[----:B-----5:R-:W-:Y:S01]  /*8cb0*/  FADD.FTZ R15, -R6, R15 ;  /* 0x0000000f060f7221 */ /* 0x020fe20000010100 */
[----:B------:R-:W-:Y:S02]  /*8cc0*/  FMUL.FTZ R13, R13, 1.4426950216293334961 ;  /* 0x3fb8aa3b0d0d7820 */ /* 0x000fe40000410000 */
[----:B------:R-:W1:Y:S01]  /*8cd0*/  MUFU.EX2 R11, R11 ;  /* 0x0000000b000b7308 */ /* 0x000e620000000800 */
[----:B------:R-:W-:-:S03]  /*8ce0*/  FMUL.FTZ R15, R15, 1.4426950216293334961 ;  /* 0x3fb8aa3b0f0f7820 */ /* 0x000fc60000410000 */
[----:B------:R-:W4:Y:S04]  /*8cf0*/  MUFU.EX2 R13, R13 ;  /* 0x0000000d000d7308 */ /* 0x000f280000000800 */
[----:B------:R-:W5:Y:S01]  /*8d00*/  MUFU.EX2 R15, R15 ;  /* 0x0000000f000f7308 */ /* 0x000f620000000800 */
[----:B0-----:R0:W-:Y:S01]  /*8d10*/  STS [R3+-0x200], R9 ;  /* 0xfffe000903007388 */ /* 0x0011e20000000800 */
[----:B------:R-:W-:-:S03]  /*8d20*/  FADD.FTZ R8, R8, R9 ;  /* 0x0000000908087221 */ /* 0x000fc60000010000 */
[----:B-1----:R0:W-:Y:S01]  /*8d30*/  STS [R3+-0x100], R11 ;  /* 0xffff000b03007388 */ /* 0x0021e20000000800 */
[----:B------:R-:W-:-:S03]  /*8d40*/  FADD.FTZ R8, R8, R11 ;  /* 0x0000000b08087221 */ /* 0x000fc60000010000 */
[----:B----4-:R0:W-:Y:S01]  /*8d50*/  STS [R3], R13 ;  /* 0x0000000d03007388 */ /* 0x0101e20000000800 */
[----:B------:R-:W-:-:S03]  /*8d60*/  FADD.FTZ R8, R8, R13 ;  /* 0x0000000d08087221 */ /* 0x000fc60000010000 */
[----:B-----5:R0:W-:Y:S01]  /*8d70*/  STS [R3+0x100], R15 ;  /* 0x0001000f03007388 */ /* 0x0201e20000000800 */
[----:B------:R-:W-:Y:S01]  /*8d80*/  FADD.FTZ R8, R8, R15 ;  /* 0x0000000f08087221 */ /* 0x000fe20000010000 */
[----:B------:R-:W-:Y:S06]  /*8d90*/  BRA `(.L_x_1178) ;  /* 0x0000000400807947 */ /* 0x000fec0003800000 */
.L_x_1179:
[----:B------:R-:W-:Y:S01]  /*8da0*/  IMAD.MOV.U32 R8, RZ, RZ, 0x40 ;  /* 0x00000040ff087424 */ /* 0x000fe200078e00ff */
[----:B------:R-:W1:Y:S01]  /*8db0*/  S2UR UR4, SR_CTAID.Y ;  /* 0x00000000000479c3 */ /* 0x000e620000002600 */
[----:B------:R-:W-:Y:S01]  /*8dc0*/  LOP3.LUT R9, RZ, R2, RZ, 0x33, !PT ;  /* 0x00000002ff097212 */ /* 0x000fe200078e33ff */
[----:B------:R-:W-:Y:S02]  /*8dd0*/  BSSY.RECONVERGENT B1, `(.L_x_1188) ;  /* 0x0000025000017945 */ /* 0x000fe40003800200 */
[----:B------:R-:W-:-:S04]  /*8de0*/  VIADDMNMX R8, R5, R8, UR44, !PT ;  /* 0x0000002c05087e46 */ /* 0x000fc8000f800108 */
[----:B------:R-:W-:-:S04]  /*8df0*/  IADD3 R9, PT, PT, R8, -UR11, R9 ;  /* 0x8000000b08097c10 */ /* 0x000fc8000fffe009 */
[C---:B------:R-:W-:Y:S02]  /*8e00*/  LOP3.LUT R8, R9.reuse, 0xc0, RZ, 0xc0, !PT ;  /* 0x000000c009087812 */ /* 0x040fe400078ec0ff */
[----:B------:R-:W-:Y:S02]  /*8e10*/  ISETP.GE.U32.AND P0, PT, R9, 0xc0, PT ;  /* 0x000000c00900780c */ /* 0x000fe40003f06070 */
[----:B------:R-:W-:Y:S01]  /*8e20*/  ISETP.NE.AND P1, PT, R8, 0xc0, PT ;  /* 0x000000c00800780c */ /* 0x000fe20003f25270 */
[----:B------:R-:W-:Y:S02]  /*8e30*/  IMAD.MOV.U32 R8, RZ, RZ, RZ ;  /* 0x000000ffff087224 */ /* 0x000fe400078e00ff */
[----:B-1----:R-:W-:Y:S01]  /*8e40*/  IMAD R18, R3, UR4, RZ ;  /* 0x0000000403127c24 */ /* 0x002fe2000f8e02ff */
[----:B------:R-:W-:-:S04]  /*8e50*/  MOV R3, R5 ;  /* 0x0000000500037202 */ /* 0x000fc80000000f00 */
[----:B------:R-:W-:-:S05]  /*8e60*/  SHF.R.S32.HI R20, RZ, 0x1f, R18 ;  /* 0x0000001fff147819 */ /* 0x000fca0000011412 */
[----:B------:R-:W-:Y:S05]  /*8e70*/  @!P1 BRA `(.L_x_1189) ;  /* 0x0000000000689947 */ /* 0x000fea0003800000 */
[----:B------:R-:W-:Y:S01]  /*8e80*/  VIADD R12, R12, 0x410 ;  /* 0x000004100c0c7836 */ /* 0x000fe20000000000 */
[----:B------:R-:W-:Y:S01]  /*8e90*/  LEA.HI R3, R9, 0x1, RZ, 0x1a ;  /* 0x0000000109037811 */ /* 0x000fe200078fd0ff */
[----:B------:R-:W-:Y:S01]  /*8ea0*/  IMAD.MOV.U32 R8, RZ, RZ, RZ ;  /* 0x000000ffff087224 */ /* 0x000fe200078e00ff */
[----:B------:R-:W-:Y:S02]  /*8eb0*/  IADD3 R10, P1, P2, R18, R10, R5 ;  /* 0x0000000a120a7210 */ /* 0x000fe40007a3e005 */
[----:B------:R-:W-:Y:S02]  /*8ec0*/  LEA R13, R13, R12, 0x18 ;  /* 0x0000000c0d0d7211 */ /* 0x000fe400078ec0ff */
[----:B------:R-:W-:Y:S02]  /*8ed0*/  LOP3.LUT R9, R3, 0x3, RZ, 0xc0, !PT ;  /* 0x0000000303097812 */ /* 0x000fe400078ec0ff */
[----:B------:R-:W-:Y:S01]  /*8ee0*/  IADD3.X R11, PT, PT, R20, R11, RZ, P1, P2 ;  /* 0x0000000b140b7210 */ /* 0x000fe20000fe44ff */
[----:B------:R-:W-:Y:S01]  /*8ef0*/  IMAD R12, R2, 0x4, R13 ;  /* 0x00000004020c7824 */ /* 0x000fe200078e020d */
[----:B------:R-:W-:Y:S01]  /*8f00*/  MOV R3, R5 ;  /* 0x0000000500037202 */ /* 0x000fe20000000f00 */
[----:B------:R-:W-:-:S07]  /*8f10*/  IMAD.MOV R9, RZ, RZ, -R9 ;  /* 0x000000ffff097224 */ /* 0x000fce00078e0a09 */
.L_x_1190:
[----:B------:R1:W4:Y:S01]  /*8f20*/  LDG.E.U8 R13, desc[UR36][R10.64] ;  /* 0x000000240a0d7981 */ /* 0x000322000c1e1100 */
[----:B------:R-:W-:Y:S02]  /*8f30*/  VIADD R9, R9, 0x1 ;  /* 0x0000000109097836 */ /* 0x000fe40000000000 */
[----:B------:R-:W-:Y:S01]  /*8f40*/  VIADD R3, R3, 0x40 ;  /* 0x0000004003037836 */ /* 0x000fe20000000000 */
[----:B-1----:R-:W-:-:S04]  /*8f50*/  IADD3 R10, P2, PT, R10, 0x40, RZ ;  /* 0x000000400a0a7810 */ /* 0x002fc80007f5e0ff */
[----:B------:R-:W-:Y:S02]  /*8f60*/  IADD3.X R11, PT, PT, RZ, R11, RZ, P2, !PT ;  /* 0x0000000bff0b7210 */ /* 0x000fe400017fe4ff */
[----:B----4-:R-:W-:-:S13]  /*8f70*/  ISETP.NE.AND P1, PT, R13, RZ, PT ;  /* 0x000000ff0d00720c */ /* 0x010fda0003f25270 */
[----:B------:R-:W0:Y:S02]  /*8f80*/  @!P1 LDS R13, [R12] ;  /* 0x000000000c0d9984 */ /* 0x000e240000000800 */
[----:B0-----:R-:W-:Y:S01]  /*8f90*/  @!P1 FADD.FTZ R14, -R6, R13 ;  /* 0x0000000d060e9221 */ /* 0x001fe20000010100 */
[----:B------:R-:W-:-:S03]  /*8fa0*/  HFMA2 R13, -RZ, RZ, 0, 0 ;  /* 0x00000000ff0d7431 */ /* 0x000fc600000001ff */
[----:B------:R-:W-:-:S04]  /*8fb0*/  @!P1 FMUL.FTZ R14, R14, 1.4426950216293334961 ;  /* 0x3fb8aa3b0e0e9820 */ /* 0x000fc80000410000 */
[----:B------:R-:W0:Y:S01]  /*8fc0*/  @!P1 MUFU.EX2 R13, R14 ;  /* 0x0000000e000d9308 */ /* 0x000e220000000800 */
[----:B------:R-:W-:Y:S01]  /*8fd0*/  ISETP.NE.AND P1, PT, R9, RZ, PT ;  /* 0x000000ff0900720c */ /* 0x000fe20003f25270 */
[----:B0-----:R0:W-:Y:S01]  /*8fe0*/  STS [R12], R13 ;  /* 0x0000000d0c007388 */ /* 0x0011e20000000800 */
[----:B------:R-:W-:Y:S01]  /*8ff0*/  FADD.FTZ R8, R13, R8 ;  /* 0x000000080d087221 */ /* 0x000fe20000010000 */
[----:B0-----:R-:W-:-:S10]  /*9000*/  VIADD R12, R12, 0x100 ;  /* 0x000001000c0c7836 */ /* 0x001fd40000000000 */
[----:B------:R-:W-:Y:S05]  /*9010*/  @P1 BRA `(.L_x_1190) ;  /* 0xfffffffc00c01947 */ /* 0x000fea000383ffff */
.L_x_1189:
[----:B------:R-:W-:Y:S05]  /*9020*/  BSYNC.RECONVERGENT B1 ;  /* 0x0000000000017941 */ /* 0x000fea0003800200 */
.L_x_1188:
[----:B------:R-:W-:Y:S05]  /*9030*/  @!P0 BRA `(.L_x_1178) ;  /* 0x0000000000d88947 */ /* 0x000fea0003800000 */
[----:B------:R-:W1:Y:S01]  /*9040*/  S2R R12, SR_CgaCtaId ;  /* 0x00000000000c7919 */ /* 0x000e620000008800 */
[----:B------:R-:W4:Y:S01]  /*9050*/  LDCU.64 UR8, c[0x0][0x420] ;  /* 0x00008400ff0877ac */ /* 0x000f220008000a00 */
[----:B------:R-:W-:Y:S01]  /*9060*/  MOV R9, 0x400 ;  /* 0x0000040000097802 */ /* 0x000fe20000000f00 */
[----:B------:R-:W-:-:S04]  /*9070*/  USHF.L.U32 UR4, UR11, 0x2, URZ ;  /* 0x000000020b047899 */ /* 0x000fc800080006ff */
[----:B------:R-:W-:Y:S02]  /*9080*/  VIADD R11, R9, 0x410 ;  /* 0x00000410090b7836 */ /* 0x000fe40000000000 */
[----:B------:R-:W-:Y:S02]  /*9090*/  LEA R9, R3, -UR4, 0x2 ;  /* 0x8000000403097c11 */ /* 0x000fe4000f8e10ff */
[----:B----4-:R-:W-:-:S04]  /*90a0*/  IADD3 R10, P0, P1, R18, UR8, R3 ;  /* 0x00000008120a7c10 */ /* 0x010fc8000f91e003 */
[----:B------:R-:W-:Y:S02]  /*90b0*/  IADD3 R10, P2, PT, R10, 0x80, RZ ;  /* 0x000000800a0a7810 */ /* 0x000fe40007f5e0ff */
[----:B-1----:R-:W-:Y:S02]  /*90c0*/  LEA R12, R12, R11, 0x18 ;  /* 0x0000000b0c0c7211 */ /* 0x002fe400078ec0ff */
[----:B------:R-:W-:Y:S02]  /*90d0*/  IADD3.X R11, PT, PT, R20, UR9, RZ, P0, P1 ;  /* 0x00000009140b7c10 */ /* 0x000fe400087e24ff */
[----:B------:R-:W-:Y:S02]  /*90e0*/  IADD3 R9, PT, PT, R9, 0x200, R12 ;  /* 0x0000020009097810 */ /* 0x000fe40007ffe00c */
[----:B------:R-:W-:-:S07]  /*90f0*/  IADD3.X R11, PT, PT, RZ, R11, RZ, P2, !PT ;  /* 0x0000000bff0b7210 */ /* 0x000fce00017fe4ff */
.L_x_1191:
[----:B------:R-:W4:Y:S04]  /*9100*/  LDG.E.U8 R15, desc[UR36][R10.64+-0x80] ;  /* 0xffff80240a0f7981 */ /* 0x000f28000c1e1100 */
[----:B------:R-:W5:Y:S04]  /*9110*/  LDG.E.U8 R12, desc[UR36][R10.64+-0x40] ;  /* 0xffffc0240a0c7981 */ /* 0x000f68000c1e1100 */
[----:B------:R-:W2:Y:S04]  /*9120*/  LDG.E.U8 R13, desc[UR36][R10.64] ;  /* 0x000000240a0d7981 */ /* 0x000ea8000c1e1100 */
[----:B------:R-:W3:Y:S01]  /*9130*/  LDG.E.U8 R14, desc[UR36][R10.64+0x40] ;  /* 0x000040240a0e7981 */ /* 0x000ee2000c1e1100 */
[----:B------:R-:W-:Y:S01]  /*9140*/  MOV R18, RZ ;  /* 0x000000ff00127202 */ /* 0x000fe20000000f00 */
[----:B------:R-:W-:-:S02]  /*9150*/  IMAD.MOV.U32 R20, RZ, RZ, RZ ;  /* 0x000000ffff147224 */ /* 0x000fc400078e00ff */
[----:B------:R-:W-:Y:S01]  /*9160*/  VIADD R3, R3, 0x100 ;  /* 0x0000010003037836 */ /* 0x000fe20000000000 */
[----:B----4-:R-:W-:Y:S02]  /*9170*/  ISETP.NE.AND P0, PT, R15, RZ, PT ;  /* 0x000000ff0f00720c */ /* 0x010fe40003f05270 */
[----:B-----5:R-:W-:Y:S01]  /*9180*/  ISETP.NE.AND P1, PT, R12, RZ, PT ;  /* 0x000000ff0c00720c */ /* 0x020fe20003f25270 */
[----:B------:R-:W-:Y:S01]  /*9190*/  IMAD.MOV.U32 R12, RZ, RZ, RZ ;  /* 0x000000ffff0c7224 */ /* 0x000fe200078e00ff */
[----:B--2---:R-:W-:Y:S02]  /*91a0*/  ISETP.NE.AND P2, PT, R13, RZ, PT ;  /* 0x000000ff0d00720c */ /* 0x004fe40003f45270 */
[----:B---3--:R-:W-:-:S07]  /*91b0*/  ISETP.NE.AND P3, PT, R14, RZ, PT ;  /* 0x000000ff0e00720c */ /* 0x008fce0003f65270 */
        /* <DEDUP_REMOVED lines=8> */
[----:B------:R-:W0:Y:S01]  /*9240*/  @!P0 MUFU.EX2 R12, R13 ;  /* 0x0000000d000c8308 */ /* 0x000e220000000800 */
[----:B------:R-:W-:Y:S01]  /*9250*/  @!P1 FMUL.FTZ R15, R15, 1.4426950216293334961 ;  /* 0x3fb8aa3b0f0f9820 */ /* 0x000fe20000410000 */
[C---:B--2---:R-:W-:Y:S01]  /*9260*/  @!P2 FADD.FTZ R17, -R6.reuse, R17 ;  /* 0x000000110611a221 */ /* 0x044fe20000010100 */
[----:B------:R-:W-:Y:S01]  /*9270*/  ISETP.GE.AND P0, PT, R3, UR44, PT ;  /* 0x0000002c03007c0c */ /* 0x000fe2000bf06270 */
[----:B---3--:R-:W-:Y:S01]  /*9280*/  @!P3 FADD.FTZ R19, -R6, R19 ;  /* 0x000000130613b221 */ /* 0x008fe20000010100 */
[----:B------:R-:W1:Y:S01]  /*9290*/  @!P1 MUFU.EX2 R14, R15 ;  /* 0x0000000f000e9308 */ /* 0x000e620000000800 */
[----:B------:R-:W-:Y:S01]  /*92a0*/  @!P2 FMUL.FTZ R17, R17, 1.4426950216293334961 ;  /* 0x3fb8aa3b1111a820 */ /* 0x000fe20000410000 */
[----:B------:R-:W-:Y:S01]  /*92b0*/  IADD3 R10, P1, PT, R10, 0x100, RZ ;  /* 0x000001000a0a7810 */ /* 0x000fe20007f3e0ff */
[----:B------:R-:W-:Y:S02]  /*92c0*/  @!P3 FMUL.FTZ R19, R19, 1.4426950216293334961 ;  /* 0x3fb8aa3b1313b820 */ /* 0x000fe40000410000 */
[----:B------:R-:W2:Y:S01]  /*92d0*/  @!P2 MUFU.EX2 R18, R17 ;  /* 0x000000110012a308 */ /* 0x000ea20000000800 */
[----:B------:R-:W-:-:S03]  /*92e0*/  IADD3.X R11, PT, PT, RZ, R11, RZ, P1, !PT ;  /* 0x0000000bff0b7210 */ /* 0x000fc60000ffe4ff */
        /* <DEDUP_REMOVED lines=11> */
.L_x_1178:
[----:B------:R-:W-:Y:S05]  /*93a0*/  BSYNC.RECONVERGENT B0 ;  /* 0x0000000000007941 */ /* 0x000fea0003800200 */
.L_x_1177:
[----:B0-----:R-:W0:Y:S01]  /*93b0*/  SHFL.BFLY PT, R3, R8, 0x10, 0x1f ;  /* 0x0e001f0008037f89 */ /* 0x001e2200000e0000 */
[C---:B------:R-:W-:Y:S01]  /*93c0*/  ISETP.NE.AND P0, PT, R7.reuse, RZ, PT ;  /* 0x000000ff0700720c */ /* 0x040fe20003f05270 */
[----:B------:R-:W1:Y:S01]  /*93d0*/  LDCU UR4, c[0x0][0x3f4] ;  /* 0x00007e80ff0477ac */ /* 0x000e620008000800 */
[----:B------:R-:W-:Y:S01]  /*93e0*/  SHF.R.U32.HI R33, RZ, 0x5, R2 ;  /* 0x00000005ff217819 */ /* 0x000fe20000011602 */
[----:B------:R-:W4:Y:S01]  /*93f0*/  S2UR UR13, SR_CTAID.X ;  /* 0x00000000000d79c3 */ /* 0x000f220000002500 */
[----:B------:R-:W-:Y:S01]  /*9400*/  ISETP.GT.U32.AND P1, PT, R7, 0x1, PT ;  /* 0x000000010700780c */ /* 0x000fe20003f24070 */
[----:B------:R-:W5:Y:S08]  /*9410*/  LDCU.U8 UR12, c[0x0][0x48c] ;  /* 0x00009180ff0c77ac */ /* 0x000f700008000000 */
[----:B------:R-:W-:Y:S01]  /*9420*/  @!P0 IMAD R4, R33, 0x4, R4 ;  /* 0x0000000421048824 */ /* 0x000fe200078e0204 */
[----:B-1----:R-:W-:Y:S01]  /*9430*/  UIADD3 UR4, UPT, UPT, UR4, 0x4, URZ ;  /* 0x0000000404047890 */ /* 0x002fe2000fffe0ff */
        /* <DEDUP_REMOVED lines=21> */
[----:B0-----:R-:W-:-:S06]  /*9590*/  FADD.FTZ R6, R6, R11 ;  /* 0x0000000b06067221 */ /* 0x001fcc0000010000 */
[----:B------:R-:W0:Y:S02]  /*95a0*/  SHFL.IDX PT, R6, R6, RZ, 0x1f ;  /* 0x00001fff06067589 */ /* 0x000e2400000e0000 */
[----:B0-----:R-:W-:-:S04]  /*95b0*/  FADD.FTZ R3, R6, 9.9999999747524270788e-07 ;  /* 0x358637bd06037421 */ /* 0x001fc80000010000 */
[----:B------:R0:W1:Y:S01]  /*95c0*/  MUFU.RCP R13, R3 ;  /* 0x00000003000d7308 */ /* 0x0000620000001000 */
[----:B----4-:R-:W-:Y:S05]  /*95d0*/  @!P0 BRA `(.L_x_1192) ;  /* 0x0000000000248947 */ /* 0x010fea0003800000 */
[----:B------:R-:W4:Y:S01]  /*95e0*/  S2UR UR5, SR_CTAID.Y ;  /* 0x00000000000579c3 */ /* 0x000f220000002600 */
[----:B------:R-:W4:Y:S01]  /*95f0*/  LDCU UR8, c[0x0][0x3f8] ;  /* 0x00007f00ff0877ac */ /* 0x000f220008000800 */
[----:B------:R-:W5:Y:S01]  /*9600*/  LDCU UR4, c[0x0][0x488] ;  /* 0x00009100ff0477ac */ /* 0x000f620008000800 */
[----:B------:R-:W5:Y:S01]  /*9610*/  LDCU UR9, c[0x0][0x40c] ;  /* 0x00008180ff0977ac */ /* 0x000f620008000800 */
[----:B------:R-:W2:Y:S01]  /*9620*/  LDCU UR10, c[0x0][0x3f4] ;  /* 0x00007e80ff0a77ac */ /* 0x000ea20008000800 */
[----:B----4-:R-:W-:-:S04]  /*9630*/  UIMAD UR5, UR5, UR8, UR13 ;  /* 0x00000008050572a4 */ /* 0x010fc8000f8e020d */
[----:B-----5:R-:W-:-:S04]  /*9640*/  UIMAD UR4, UR5, UR4, UR9 ;  /* 0x00000004050472a4 */ /* 0x020fc8000f8e0209 */
[----:B--2---:R-:W-:-:S04]  /*9650*/  UIMAD UR4, UR4, UR10, URZ ;  /* 0x0000000a040472a4 */ /* 0x004fc8000f8e02ff */
[----:B------:R-:W-:-:S12]  /*9660*/  USHF.R.S32.HI UR5, URZ, 0x1f, UR4 ;  /* 0x0000001fff057899 */ /* 0x000fd80008011404 */
.L_x_1192:
[----:B------:R-:W-:Y:S04]  /*9670*/  BSSY.RECONVERGENT B0, `(.L_x_1193) ;  /* 0x0000064000007945 */ /* 0x000fe80003800200 */
[----:B------:R-:W-:Y:S05]  /*9680*/  @P1 BRA `(.L_x_1194) ;  /* 0x0000000400881947 */ /* 0x000fea0003800000 */
[----:B------:R-:W-:Y:S01]  /*9690*/  HFMA2 R0, -RZ, RZ, 0, 3.814697265625e-06 ;  /* 0x00000040ff007431 */ /* 0x000fe200000001ff */
        /* <DEDUP_REMOVED lines=15> */
[----:B------:R-:W-:Y:S01]  /*9790*/  LOP3.LUT R0, R0, 0x3, RZ, 0xc0, !PT ;  /* 0x0000000300007812 */ /* 0x000fe200078ec0ff */
[----:B------:R-:W-:-:S02]  /*97a0*/  IMAD.X R6, RZ, RZ, UR5, P2 ;  /* 0x00000005ff067e24 */ /* 0x000fc400090e06ff */
[----:B------:R-:W-:Y:S02]  /*97b0*/  LOP3.LUT R4, R3, 0xc0, RZ, 0xc0, !PT ;  /* 0x000000c003047812 */ /* 0x000fe400078ec0ff */
[----:B------:R-:W-:Y:S02]  /*97c0*/  LEA R3, R2, UR7, 0x1 ;  /* 0x0000000702037c11 */ /* 0x000fe4000f8e08ff */
[----:B------:R-:W-:Y:S01]  /*97d0*/  IADD3 R5, PT, PT, R5, R4, RZ ;  /* 0x0000000405057210 */ /* 0x000fe20007ffe0ff */
[----:B------:R-:W-:Y:S01]  /*97e0*/  IMAD.MOV R4, RZ, RZ, -R0 ;  /* 0x000000ffff047224 */ /* 0x000fe200078e0a00 */
[----:B----4-:R-:W-:-:S04]  /*97f0*/  LEA R8, P2, R9, UR14, 0x2 ;  /* 0x0000000e09087c11 */ /* 0x010fc8000f8410ff */
[----:B------:R-:W-:Y:S01]  /*9800*/  LEA.HI.X R9, R9, UR15, R6, 0x2, P2 ;  /* 0x0000000f09097c11 */ /* 0x000fe200090f1406 */
[----:B0-----:R-:W-:-:S06]  /*9810*/  ULEA UR8, UR9, UR8, 0x18 ;  /* 0x0000000809087291 */ /* 0x001fcc000f8ec0ff */
[----:B------:R-:W-:Y:S01]  /*9820*/  VIADD R3, R3, UR8 ;  /* 0x0000000803037c36 */ /* 0x000fe20008000000 */
[----:B------:R-:W-:-:S07]  /*9830*/  LEA R0, R2, UR8, 0x2 ;  /* 0x0000000802007c11 */ /* 0x000fce000f8e10ff */
.L_x_1197:
[----:B----4-:R0:W1:Y:S01]  /*9840*/  LDS R6, [R0] ;  /* 0x0000000000067984 */ /* 0x0100620000000800 */
[----:B------:R-:W-:Y:S01]  /*9850*/  @P0 IMAD.MOV.U32 R7, RZ, RZ, R9 ;  /* 0x000000ffff070224 */ /* 0x000fe200078e0009 */
[----:B------:R-:W-:-:S04]  /*9860*/  IADD3 R4, PT, PT, R4, 0x1, RZ ;  /* 0x0000000104047810 */ /* 0x000fc80007ffe0ff */
[----:B------:R-:W-:Y:S01]  /*9870*/  ISETP.NE.AND P3, PT, R4, RZ, PT ;  /* 0x000000ff0400720c */ /* 0x000fe20003f65270 */
[----:B0-----:R-:W-:Y:S02]  /*9880*/  VIADD R0, R0, 0x100 ;  /* 0x0000010000007836 */ /* 0x001fe40000000000 */
[----:B-1----:R-:W-:-:S05]  /*9890*/  FMUL.FTZ R11, R6, R13 ;  /* 0x0000000d060b7220 */ /* 0x002fca0000410000 */
[----:B------:R-:W-:-:S04]  /*98a0*/  F2FP.F16.F32.PACK_AB R6, RZ, R11 ;  /* 0x0000000bff06723e */ /* 0x000fc800000000ff */
[----:B------:R-:W-:Y:S02]  /*98b0*/  PRMT R10, R6, 0x7610, R10 ;  /* 0x00007610060a7816 */ /* 0x000fe4000000000a */
[----:B------:R-:W-:Y:S02]  /*98c0*/  @P0 MOV R6, R8 ;  /* 0x0000000800060202 */ /* 0x000fe40000000f00 */
[----:B------:R-:W-:Y:S01]  /*98d0*/  IADD3 R8, P2, PT, R8, 0x100, RZ ;  /* 0x0000010008087810 */ /* 0x000fe20007f5e0ff */
[----:B------:R0:W-:Y:S03]  /*98e0*/  STS.U16 [R3], R10 ;  /* 0x0000000a03007388 */ /* 0x0001e60000000400 */
[----:B------:R-:W-:Y:S01]  /*98f0*/  IADD3.X R9, PT, PT, RZ, R9, RZ, P2, !PT ;  /* 0x00000009ff097210 */ /* 0x000fe200017fe4ff */
[----:B------:R4:W-:Y:S01]  /*9900*/  @P0 STG.E desc[UR36][R6.64], R11 ;  /* 0x0000000b06000986 */ /* 0x0009e2000c101924 */
[----:B0-----:R-:W-:Y:S01]  /*9910*/  VIADD R3, R3, 0x80 ;  /* 0x0000008003037836 */ /* 0x001fe20000000000 */
[----:B------:R-:W-:Y:S06]  /*9920*/  @P3 BRA `(.L_x_1197) ;  /* 0xfffffffc00c43947 */ /* 0x000fec000383ffff */
.L_x_1196:
[----:B------:R-:W-:Y:S05]  /*9930*/  BSYNC.RECONVERGENT B1 ;  /* 0x0000000000017941 */ /* 0x000fea0003800200 */
.L_x_1195:
[----:B------:R-:W-:Y:S05]  /*9940*/  @!P1 BRA `(.L_x_1194) ;  /* 0x0000000000d89947 */ /* 0x000fea0003800000 */
[----:B----4-:R-:W0:Y:S01]  /*9950*/  S2R R7, SR_CgaCtaId ;  /* 0x0000000000077919 */ /* 0x010e220000008800 */
[----:B------:R-:W4:Y:S01]  /*9960*/  LDCU.64 UR14, c[0x0][0x480] ;  /* 0x00009000ff0e77ac */ /* 0x000f220008000a00 */
        /* <DEDUP_REMOVED lines=11> */
[----:B----4-:R-:W-:Y:S02]  /*9a20*/  LEA R8, P3, R6, UR14, 0x2 ;  /* 0x0000000e06087c11 */ /* 0x010fe4000f8610ff */
[----:B0-----:R-:W-:Y:S02]  /*9a30*/  LEA R4, R7, R4, 0x18 ;  /* 0x0000000407047211 */ /* 0x001fe400078ec0ff */
[----:B------:R-:W-:Y:S02]  /*9a40*/  IADD3.X R7, PT, PT, RZ, UR5, RZ, P2, !PT ;  /* 0x00000005ff077c10 */ /* 0x000fe400097fe4ff */
[----:B------:R-:W-:-:S02]  /*9a50*/  IADD3 R8, P2, PT, R8, 0x200, RZ ;  /* 0x0000020008087810 */ /* 0x000fc40007f5e0ff */
[----:B------:R-:W-:Y:S02]  /*9a60*/  LEA.HI.X R7, R6, UR15, R7, 0x2, P3 ;  /* 0x0000000f06077c11 */ /* 0x000fe400098f1407 */
[--C-:B------:R-:W-:Y:S02]  /*9a70*/  IADD3 R0, PT, PT, R0, 0x200, R4.reuse ;  /* 0x0000020000007810 */ /* 0x100fe40007ffe004 */
[----:B------:R-:W-:Y:S01]  /*9a80*/  IADD3 R3, PT, PT, R3, 0x100, R4 ;  /* 0x0000010003037810 */ /* 0x000fe20007ffe004 */
[----:B------:R-:W-:-:S07]  /*9a90*/  IMAD.X R9, RZ, RZ, R7, P2 ;  /* 0x000000ffff097224 */ /* 0x000fce00010e0607 */
.L_x_1198:
[----:B------:R-:W1:Y:S01]  /*9aa0*/  LDS R4, [R0+-0x200] ;  /* 0xfffe000000047984 */ /* 0x000e620000000800 */
[----:B------:R-:W-:-:S04]  /*9ab0*/  IADD3 R5, PT, PT, R5, 0x100, RZ ;  /* 0x0000010005057810 */ /* 0x000fc80007ffe0ff */
[----:B------:R-:W-:Y:S01]  /*9ac0*/  ISETP.GE.AND P2, PT, R5, UR44, PT ;  /* 0x0000002c05007c0c */ /* 0x000fe2000bf46270 */
[----:B-1----:R-:W-:-:S05]  /*9ad0*/  FMUL.FTZ R11, R4, R13 ;  /* 0x0000000d040b7220 */ /* 0x002fca0000410000 */
        /* <DEDUP_REMOVED lines=29> */
.L_x_1194:
[----:B------:R-:W-:Y:S05]  /*9cb0*/  BSYNC.RECONVERGENT B0 ;  /* 0x0000000000007941 */ /* 0x000fea0003800200 */
.L_x_1193:
[----:B------:R-:W5:Y:S01]  /*9cc0*/  S2R R35, SR_CgaCtaId ;  /* 0x0000000000237919 */ /* 0x000f620000008800 */
[----:B------:R-:W-:Y:S01]  /*9cd0*/  UIADD3 UR14, UPT, UPT, UR44, -0x1, URZ ;  /* 0xffffffff2c0e7890 */ /* 0x000fe2000fffe0ff */
[----:B------:R-:W1:Y:S01]  /*9ce0*/  S2UR UR5, SR_CTAID.Y ;  /* 0x00000000000579c3 */ /* 0x000e620000002600 */
[----:B------:R-:W2:Y:S01]  /*9cf0*/  LDCU UR15, c[0x0][0x40c] ;  /* 0x00008180ff0f77ac */ /* 0x000ea20008000800 */
[----:B------:R-:W-:Y:S01]  /*9d00*/  MOV R8, 0x400 ;  /* 0x0000040000087802 */ /* 0x000fe20000000f00 */
[----:B------:R-:W-:Y:S01]  /*9d10*/  BSSY.RECONVERGENT B0, `(.L_x_1199) ;  /* 0x0000024000007945 */ /* 0x000fe20003800200 */
[C---:B------:R-:W-:Y:S01]  /*9d20*/  SHF.L.U32 R0, R2.reuse, 0x4, RZ ;  /* 0x0000000402007819 */ /* 0x040fe200000006ff */
[----:B------:R-:W-:Y:S01]  /*9d30*/  ULEA.HI UR4, UR14, UR14, URZ, 0x1 ;  /* 0x0000000e0e047291 */ /* 0x000fe2000f8f08ff */
[----:B0-----:R-:W-:Y:S01]  /*9d40*/  SHF.L.U32 R3, R2, 0x3, RZ ;  /* 0x0000000302037819 */ /* 0x001fe200000006ff */
[----:B------:R-:W1:Y:S01]  /*9d50*/  LDCU UR10, c[0x0][0x3f8] ;  /* 0x00007f00ff0a77ac */ /* 0x000e620008000800 */
[----:B------:R-:W-:Y:S01]  /*9d60*/  VIADD R4, R8, 0x210 ;  /* 0x0000021008047836 */ /* 0x000fe20000000000 */
[----:B------:R-:W-:-:S02]  /*9d70*/  LOP3.LUT R0, R0, 0x1f0, RZ, 0xc0, !PT ;  /* 0x000001f000007812 */ /* 0x000fc400078ec0ff */
[----:B----4-:R-:W-:Y:S01]  /*9d80*/  CS2R R6, SRZ ;  /* 0x0000000000067805 */ /* 0x010fe2000001ff00 */
[----:B------:R-:W-:Y:S01]  /*9d90*/  ULOP3.LUT UR4, UR4, 0xfffffffe, URZ, 0xc0, !UPT ;  /* 0xfffffffe04047892 */ /* 0x000fe2000f8ec0ff */
[----:B------:R-:W0:Y:S03]  /*9da0*/  LDCU UR12, c[0x0][0x3f4] ;  /* 0x00007e80ff0c77ac */ /* 0x000e260008000800 */
[----:B------:R-:W-:-:S06]  /*9db0*/  UIADD3 UR4, UPT, UPT, UR14, -UR4, URZ ;  /* 0x800000040e047290 */ /* 0x000fcc000fffe0ff */
[----:B------:R-:W-:Y:S01]  /*9dc0*/  ISETP.NE.AND P0, PT, R33, UR4, PT ;  /* 0x0000000421007c0c */ /* 0x000fe2000bf05270 */
[----:B-1----:R-:W-:-:S03]  /*9dd0*/  UIMAD UR5, UR5, UR10, UR13 ;  /* 0x0000000a050572a4 */ /* 0x002fc6000f8e020d */
[----:B--2---:R-:W-:Y:S02]  /*9de0*/  ISETP.NE.OR P0, PT, RZ, UR15, P0 ;  /* 0x0000000fff007c0c */ /* 0x004fe40008705670 */
[----:B-----5:R-:W-:Y:S01]  /*9df0*/  LEA R5, R35, R4, 0x18 ;  /* 0x0000000423057211 */ /* 0x020fe200078ec0ff */
[----:B0-----:R-:W-:-:S04]  /*9e00*/  IMAD.U32 R9, RZ, RZ, UR12 ;  /* 0x0000000cff097e24 */ /* 0x001fc8000f8e00ff */
[----:B------:R-:W-:Y:S01]  /*9e10*/  IMAD.IADD R34, R5, 0x1, R0 ;  /* 0x0000000105227824 */ /* 0x000fe200078e0200 */
[----:B------:R-:W-:Y:S02]  /*9e20*/  LOP3.LUT R0, R3, 0xf8, RZ, 0xc0, !PT ;  /* 0x000000f803007812 */ /* 0x000fe400078ec0ff */
[----:B------:R-:W-:Y:S02]  /*9e30*/  CS2R R4, SRZ ;  /* 0x0000000000047805 */ /* 0x000fe4000001ff00 */
[----:B------:R-:W-:Y:S02]  /*9e40*/  MOV R3, UR5 ;  /* 0x0000000500037c02 */ /* 0x000fe40008000f00 */
[----:B------:R-:W-:Y:S01]  /*9e50*/  ISETP.GT.U32.OR P0, PT, R0, 0x8f, P0 ;  /* 0x0000008f0000780c */ /* 0x000fe20000704470 */
[----:B------:R-:W-:Y:S02]  /*9e60*/  IMAD R13, R9, UR6, R0 ;  /* 0x00000006090d7c24 */ /* 0x000fe4000f8e0200 */
[----:B------:R-:W-:-:S04]  /*9e70*/  IMAD R3, R3, 0x90, RZ ;  /* 0x0000009003037824 */ /* 0x000fc800078e02ff */
[----:B------:R-:W-:-:S06]  /*9e80*/  IMAD R11, R3, UR12, R0 ;  /* 0x0000000c030b7c24 */ /* 0x000fcc000f8e0200 */
        /* <DEDUP_REMOVED lines=11> */
.L_x_1201:
[----:B-----5:R0:W-:Y:S02]  /*9f40*/  STS.128 [R34], R4 ;  /* 0x0000000422007388 */ /* 0x0201e40000000c00 */
.L_x_1200:
[----:B------:R-:W-:Y:S05]  /*9f50*/  BSYNC.RECONVERGENT B0 ;  /* 0x0000000000007941 */ /* 0x000fea0003800200 */
.L_x_1199:
        /* <DEDUP_REMOVED lines=30> */
[----:B------:R-:W-:Y:S01]  /*a140*/  MOV R17, RZ ;  /* 0x000000ff00117202 */ /* 0x000fe20000000f00 */
[----:B------:R-:W-:Y:S01]  /*a150*/  IMAD.U32 R9, RZ, RZ, UR6 ;  /* 0x00000006ff097e24 */ /* 0x000fe2000f8e00ff */
[----:B------:R-:W-:-:S02]  /*a160*/  LOP3.LUT R8, R42, 0x6, RZ, 0xc0, !PT ;  /* 0x000000062a087812 */ /* 0x000fc400078ec0ff */
[----:B------:R-:W-:Y:S02]  /*a170*/  CS2R R22, SRZ ;  /* 0x0000000000167805 */ /* 0x000fe4000001ff00 */
[----:B------:R-:W-:Y:S01]  /*a180*/  CS2R R24, SRZ ;  /* 0x0000000000187805 */ /* 0x000fe2000001ff00 */
[----:B------:R-:W-:Y:S01]  /*a190*/  IMAD R9, R9, 0x90, R0 ;  /* 0x0000009009097824 */ /* 0x000fe200078e0200 */
[----:B------:R-:W-:Y:S02]  /*a1a0*/  ISETP.NE.AND P0, PT, R8, 0x6, PT ;  /* 0x000000060800780c */ /* 0x000fe40003f05270 */
[----:B------:R-:W-:Y:S01]  /*a1b0*/  CS2R R26, SRZ ;  /* 0x00000000001a7805 */ /* 0x000fe2000001ff00 */
[----:B--2---:R-:W-:-:S10]  /*a1c0*/  IMAD.WIDE R38, R9, 0x2, R38 ;  /* 0x0000000209267825 */ /* 0x004fd400078e0226 */
[----:B------:R-:W-:Y:S05]  /*a1d0*/  @!P0 BRA `(.L_x_1207) ;  /* 0x0000000400108947 */ /* 0x000fea0003800000 */
[----:B------:R-:W2:Y:S01]  /*a1e0*/  LDCU.64 UR8, c[0x0][0x3c0] ;  /* 0x00007800ff0877ac */ /* 0x000ea20008000a00 */
[----:B------:R-:W-:Y:S01]  /*a1f0*/  IMAD R8, R37, 0x90, RZ ;  /* 0x0000009025087824 */ /* 0x000fe200078e02ff */
[----:B------:R-:W-:Y:S01]  /*a200*/  MOV R41, R37 ;  /* 0x0000002500297202 */ /* 0x000fe20000000f00 */
[----:B------:R-:W-:Y:S02]  /*a210*/  IMAD.MOV.U32 R36, RZ, RZ, RZ ;  /* 0x000000ffff247224 */ /* 0x000fe400078e00ff */
[----:B------:R-:W-:-:S04]  /*a220*/  IMAD.WIDE.U32 R8, R8, 0x2, RZ ;  /* 0x0000000208087825 */ /* 0x000fc800078e00ff */
[----:B------:R-:W-:-:S04]  /*a230*/  IMAD.WIDE R10, R11, 0x2, R8 ;  /* 0x000000020b0a7825 */ /* 0x000fc800078e0208 */
[----:B------:R-:W-:Y:S01]  /*a240*/  IMAD.WIDE R8, R13, 0x2, R8 ;  /* 0x000000020d087825 */ /* 0x000fe200078e0208 */
[----:B--2---:R-:W-:Y:S02]  /*a250*/  IADD3 R48, P0, PT, R10, UR8, RZ ;  /* 0x000000080a307c10 */ /* 0x004fe4000ff1e0ff */
[----:B------:R-:W-:Y:S02]  /*a260*/  LEA.HI R10, R42, 0x1, RZ, 0x1f ;  /* 0x000000012a0a7811 */ /* 0x000fe400078ff8ff */
[----:B------:R-:W-:Y:S02]  /*a270*/  IADD3 R46, P1, PT, R8, UR8, RZ ;  /* 0x00000008082e7c10 */ /* 0x000fe4000ff3e0ff */
[----:B------:R-:W-:Y:S02]  /*a280*/  LEA R8, R33, UR7, 0x1 ;  /* 0x0000000721087c11 */ /* 0x000fe4000f8e08ff */
[----:B------:R-:W-:Y:S02]  /*a290*/  LOP3.LUT R10, R10, 0x3, RZ, 0xc0, !PT ;  /* 0x000000030a0a7812 */ /* 0x000fe400078ec0ff */
[----:B------:R-:W-:Y:S01]  /*a2a0*/  IADD3.X R49, PT, PT, R11, UR9, RZ, P0, !PT ;  /* 0x000000090b317c10 */ /* 0x000fe200087fe4ff */
[----:B------:R-:W-:Y:S01]  /*a2b0*/  IMAD.IADD R43, R35, 0x1, R8 ;  /* 0x00000001232b7824 */ /* 0x000fe200078e0208 */
[----:B------:R-:W-:-:S02]  /*a2c0*/  IADD3.X R47, PT, PT, R9, UR9, RZ, P1, !PT ;  /* 0x00000009092f7c10 */ /* 0x000fc40008ffe4ff */
[----:B------:R-:W-:-:S07]  /*a2d0*/  IADD3 R44, PT, PT, -R10, RZ, RZ ;  /* 0x000000ff0a2c7210 */ /* 0x000fce0007ffe1ff */
.L_x_1209:
[----:B------:R-:W-:Y:S01]  /*a2e0*/  IMAD.MOV.U32 R8, RZ, RZ, R46 ;  /* 0x000000ffff087224 */ /* 0x000fe200078e002e */
[----:B------:R-:W-:Y:S01]  /*a2f0*/  MOV R9, R47 ;  /* 0x0000002f00097202 */ /* 0x000fe20000000f00 */
[----:B------:R-:W2:Y:S05]  /*a300*/  LDS.U16 R12, [R43] ;  /* 0x000000002b0c7984 */ /* 0x000eaa0000000400 */
[----:B------:R-:W5:Y:S01]  /*a310*/  LDG.E.128 R8, desc[UR36][R8.64] ;  /* 0x0000002408087981 */ /* 0x000f62000c1e1d00 */
[----:B------:R-:W-:Y:S01]  /*a320*/  UISETP.NE.AND UP0, UPT, UR15, URZ, UPT ;  /* 0x000000ff0f00728c */ /* 0x000fe2000bf05270 */
[----:B--2---:R-:W-:-:S08]  /*a330*/  HADD2.F32 R45, -RZ, R12.H0_H0 ;  /* 0x2000000cff2d7230 */ /* 0x004fd00000004100 */
[----:B------:R-:W-:Y:S05]  /*a340*/  BRA.U UP0, `(.L_x_1208) ;  /* 0x0000000100507547 */ /* 0x000fea000b800000 */
[----:B------:R-:W-:Y:S01]  /*a350*/  ISETP.NE.AND P0, PT, R16, RZ, PT ;  /* 0x000000ff1000720c */ /* 0x000fe20003f05270 */
[----:B------:R-:W2:-:S12]  /*a360*/  LDS.128 R28, [R34] ;  /* 0x00000000221c7984 */ /* 0x000e980000000c00 */
[----:B------:R-:W-:Y:S01]  /*a370*/  VOTEU.ANY UP0, P0 ;  /* 0x0000000000ff7886 */ /* 0x000fe20000000100 */
[----:B------:R-:W-:-:S13]  /*a380*/  PLOP3.LUT P0, PT, PT, PT, UP0, 0x80, 0x8 ;  /* 0x000000000008781c */ /* 0x000fda0003f0f008 */
[----:B------:R-:W4:Y:S01]  /*a390*/  @P0 LDG.E.128 R12, desc[UR36][R38.64] ;  /* 0x00000024260c0981 */ /* 0x000f22000c1e1d00 */
[----:B------:R-:W-:Y:S02]  /*a3a0*/  PLOP3.LUT P0, PT, PT, PT, UP0, 0x80, 0x8 ;  /* 0x000000000008781c */ /* 0x000fe40003f0f008 */
[----:B------:R-:W-:Y:S02]  /*a3b0*/  PLOP3.LUT P1, PT, PT, PT, UP0, 0x80, 0x8 ;  /* 0x000000000008781c */ /* 0x000fe40003f2f008 */
[----:B------:R-:W-:Y:S02]  /*a3c0*/  PLOP3.LUT P2, PT, PT, PT, UP0, 0x80, 0x8 ;  /* 0x000000000008781c */ /* 0x000fe40003f4f008 */
[----:B------:R-:W-:Y:S01]  /*a3d0*/  PLOP3.LUT P3, PT, PT, PT, UP0, 0x80, 0x8 ;  /* 0x000000000008781c */ /* 0x000fe20003f6f008 */
[----:B--2--5:R-:W-:Y:S02]  /*a3e0*/  HFMA2 R8, R8, 1, 1, R28 ;  /* 0x3c003c0008087831 */ /* 0x024fe4000000001c */
[----:B------:R-:W-:-:S02]  /*a3f0*/  HADD2 R9, R9, R29 ;  /* 0x0000001d09097230 */ /* 0x000fc40000000000 */
[----:B------:R-:W-:Y:S02]  /*a400*/  HFMA2 R10, R10, 1, 1, R30 ;  /* 0x3c003c000a0a7831 */ /* 0x000fe4000000001e */
[----:B------:R-:W-:Y:S02]  /*a410*/  HADD2 R11, R11, R31 ;  /* 0x0000001f0b0b7230 */ /* 0x000fe40000000000 */
[----:B----4-:R-:W-:Y:S02]  /*a420*/  @P0 HMUL2 R8, R8, R12 ;  /* 0x0000000c08080232 */ /* 0x010fe40000000000 */
[----:B------:R-:W-:Y:S02]  /*a430*/  @P1 HFMA2 R9, R9, R13, -RZ ;  /* 0x0000000d09091231 */ /* 0x000fe400001000ff */
[----:B------:R-:W-:Y:S02]  /*a440*/  @P2 HMUL2 R10, R10, R14 ;  /* 0x0000000e0a0a2232 */ /* 0x000fe40000000000 */
[----:B------:R-:W-:-:S02]  /*a450*/  @P3 HFMA2 R11, R11, R15, -RZ ;  /* 0x0000000f0b0b3231 */ /* 0x000fc400001000ff */
[----:B------:R-:W-:Y:S01]  /*a460*/  IMAD.MOV.U32 R12, RZ, RZ, R48 ;  /* 0x000000ffff0c7224 */ /* 0x000fe200078e0030 */
[----:B------:R-:W-:-:S05]  /*a470*/  MOV R13, R49 ;  /* 0x00000031000d7202 */ /* 0x000fca0000000f00 */
[----:B------:R2:W-:Y:S02]  /*a480*/  STG.E.128 desc[UR36][R12.64], R8 ;  /* 0x000000080c007986 */ /* 0x0005e4000c101d24 */
.L_x_1208:
        /* <DEDUP_REMOVED lines=25> */
.L_x_1207:
[----:B-1----:R-:W-:Y:S05]  /*a620*/  BSYNC.RECONVERGENT B2 ;  /* 0x0000000000027941 */ /* 0x002fea0003800200 */
.L_x_1206:
[----:B------:R-:W-:-:S13]  /*a630*/  ISETP.GE.U32.AND P0, PT, R42, 0x6, PT ;  /* 0x000000062a00780c */ /* 0x000fda0003f06070 */
[----:B------:R-:W-:Y:S05]  /*a640*/  @!P0 BRA `(.L_x_1205) ;  /* 0x0000000800b48947 */ /* 0x000fea0003800000 */
[----:B------:R-:W1:Y:S02]  /*a650*/  LDCU UR5, c[0x0][0x40c] ;  /* 0x00008180ff0577ac */ /* 0x000e640008000800 */
[----:B-1----:R-:W-:-:S06]  /*a660*/  UISETP.NE.AND UP0, UPT, UR5, URZ, UPT ;  /* 0x000000ff0500728c */ /* 0x002fcc000bf05270 */
[----:B------:R-:W-:-:S13]  /*a670*/  PLOP3.LUT P0, PT, PT, PT, UP0, 0x80, 0x8 ;  /* 0x000000000008781c */ /* 0x000fda0003f0f008 */
.L_x_1215:
[----:B------:R-:W-:Y:S01]  /*a680*/  IMAD R43, R41, 0x90, RZ ;  /* 0x00000090292b7824 */ /* 0x000fe200078e02ff */
[----:B------:R-:W-:-:S03]  /*a690*/  ISETP.NE.AND P5, PT, R16, RZ, PT ;  /* 0x000000ff1000720c */ /* 0x000fc60003fa5270 */
[----:B------:R-:W-:-:S06]  /*a6a0*/  IMAD.WIDE.U32 R8, R43, 0x2, R20 ;  /* 0x000000022b087825 */ /* 0x000fcc00078e0014 */
[----:B------:R-:W5:Y:S01]  /*a6b0*/  LDG.E.128 R8, desc[UR36][R8.64] ;  /* 0x0000002408087981 */ /* 0x000f62000c1e1d00 */
[----:B------:R-:W-:Y:S04]  /*a6c0*/  BSSY.RECONVERGENT B2, `(.L_x_1210) ;  /* 0x0000014000027945 */ /* 0x000fe80003800200 */
[----:B------:R-:W-:Y:S05]  /*a6d0*/  @P0 BRA `(.L_x_1211) ;  /* 0x0000000000480947 */ /* 0x000fea0003800000 */
[----:B------:R-:W-:Y:S01]  /*a6e0*/  VOTEU.ANY UP0, P5 ;  /* 0x0000000000ff7886 */ /* 0x000fe20002800100 */
[----:B------:R-:W-:Y:S01]  /*a6f0*/  PLOP3.LUT P0, PT, PT, PT, UP0, 0x80, 0x8 ;  /* 0x000000000008781c */ /* 0x000fe20003f0f008 */
[----:B------:R-:W1:-:S12]  /*a700*/  LDS.128 R12, [R34] ;  /* 0x00000000220c7984 */ /* 0x000e580000000c00 */
        /* <DEDUP_REMOVED lines=15> */
.L_x_1211:
[----:B------:R-:W-:Y:S05]  /*a800*/  BSYNC.RECONVERGENT B2 ;  /* 0x0000000000027941 */ /* 0x000fea0003800200 */
.L_x_1210:
[C---:B------:R-:W-:Y:S01]  /*a810*/  IADD3 R51, PT, PT, R43.reuse, 0x120, RZ ;  /* 0x000001202b337810 */ /* 0x040fe20007ffe0ff */
[----:B------:R-:W-:Y:S01]  /*a820*/  UISETP.NE.AND UP0, UPT, UR12, URZ, UPT ;  /* 0x000000ff0c00728c */ /* 0x000fe2000bf05270 */
[C---:B------:R-:W-:Y:S01]  /*a830*/  VIADD R55, R43.reuse, 0x240 ;  /* 0x000002402b377836 */ /* 0x040fe20000000000 */
[----:B------:R-:W-:Y:S02]  /*a840*/  IADD3 R43, PT, PT, R43, 0x360, RZ ;  /* 0x000003602b2b7810 */ /* 0x000fe40007ffe0ff */
[--C-:B-1----:R-:W-:Y:S02]  /*a850*/  IMAD.WIDE.U32 R12, R51, 0x2, R20.reuse ;  /* 0x00000002330c7825 */ /* 0x102fe400078e0014 */
[----:B------:R-:W-:Y:S02]  /*a860*/  PLOP3.LUT P0, PT, PT, PT, UP0, 0x80, 0x8 ;  /* 0x000000000008781c */ /* 0x000fe40003f0f008 */
[--C-:B------:R-:W-:Y:S02]  /*a870*/  IMAD.WIDE.U32 R48, R55, 0x2, R20.reuse ;  /* 0x0000000237307825 */ /* 0x100fe400078e0014 */
[----:B------:R-:W5:Y:S02]  /*a880*/  LDG.E.128 R12, desc[UR36][R12.64] ;  /* 0x000000240c0c7981 */ /* 0x000f64000c1e1d00 */
[----:B------:R-:W-:-:S07]  /*a890*/  IMAD.WIDE.U32 R52, R43, 0x2, R20 ;  /* 0x000000022b347825 */ /* 0x000fce00078e0014 */
        /* <DEDUP_REMOVED lines=16> */
[----:B------:R-:W-:-:S02]  /*a9a0*/  @P4 HFMA2 R15, R15, R31, -RZ ;  /* 0x0000001f0f0f4231 */ /* 0x000fc400001000ff */
[----:B------:R-:W-:-:S05]  /*a9b0*/  IMAD.WIDE.U32 R28, R51, 0x2, R18 ;  /* 0x00000002331c7825 */ /* 0x000fca00078e0012 */
[----:B------:R1:W-:Y:S02]  /*a9c0*/  STG.E.128 desc[UR36][R28.64], R12 ;  /* 0x0000000c1c007986 */ /* 0x0003e4000c101d24 */
.L_x_1212:
[----:B-1----:R1:W5:Y:S01]  /*a9d0*/  LDG.E.128 R28, desc[UR36][R48.64] ;  /* 0x00000024301c7981 */ /* 0x002362000c1e1d00 */
        /* <DEDUP_REMOVED lines=9> */
[----:B-1---5:R-:W-:Y:S02]  /*aa70*/  HADD2 R28, R28, R48 ;  /* 0x000000301c1c7230 */ /* 0x022fe40000000000 */
[----:B------:R-:W-:-:S02]  /*aa80*/  HFMA2 R29, R29, 1, 1, R49 ;  /* 0x3c003c001d1d7831 */ /* 0x000fc40000000031 */
[----:B------:R-:W-:Y:S02]  /*aa90*/  HADD2 R30, R30, R50 ;  /* 0x000000321e1e7230 */ /* 0x000fe40000000000 */
[----:B------:R-:W-:Y:S02]  /*aaa0*/  HFMA2 R31, R31, 1, 1, R51 ;  /* 0x3c003c001f1f7831 */ /* 0x000fe40000000033 */
[----:B--2---:R-:W-:Y:S02]  /*aab0*/  @P1 HMUL2 R28, R28, R44 ;  /* 0x0000002c1c1c1232 */ /* 0x004fe40000000000 */
[----:B------:R-:W-:Y:S02]  /*aac0*/  @P2 HFMA2 R29, R29, R45, -RZ ;  /* 0x0000002d1d1d2231 */ /* 0x000fe400001000ff */
[----:B------:R-:W-:Y:S02]  /*aad0*/  @P3 HMUL2 R30, R30, R46 ;  /* 0x0000002e1e1e3232 */ /* 0x000fe40000000000 */
[----:B------:R-:W-:-:S02]  /*aae0*/  @P4 HFMA2 R31, R31, R47, -RZ ;  /* 0x0000002f1f1f4231 */ /* 0x000fc400001000ff */
[----:B------:R-:W-:-:S05]  /*aaf0*/  IMAD.WIDE.U32 R44, R55, 0x2, R18 ;  /* 0x00000002372c7825 */ /* 0x000fca00078e0012 */
[----:B------:R2:W-:Y:S02]  /*ab00*/  STG.E.128 desc[UR36][R44.64], R28 ;  /* 0x0000001c2c007986 */ /* 0x0005e4000c101d24 */
.L_x_1213:
[----:B-1----:R-:W-:Y:S01]  /*ab10*/  VIADD R49, R41, -UR11 ;  /* 0x8000000b29317c36 */ /* 0x002fe20008000000 */
[----:B--2---:R1:W5:Y:S02]  /*ab20*/  LDG.E.128 R44, desc[UR36][R52.64] ;  /* 0x00000024342c7981 */ /* 0x004364000c1e1d00 */
[--C-:B-----5:R-:W-:Y:S02]  /*ab30*/  HADD2.F32 R51, -RZ, R9.reuse.H0_H0 ;  /* 0x20000009ff337230 */ /* 0x120fe40000004100 */
[----:B------:R-:W-:Y:S01]  /*ab40*/  HADD2.F32 R48, -RZ, R9.H1_H1 ;  /* 0x30000009ff307230 */ /* 0x000fe20000004100 */
[----:B------:R-:W-:Y:S01]  /*ab50*/  LEA R56, R49, R32, 0x1 ;  /* 0x0000002031387211 */ /* 0x000fe200078e08ff */
[--C-:B------:R-:W-:Y:S02]  /*ab60*/  HADD2.F32 R9, -RZ, R10.reuse.H0_H0 ;  /* 0x2000000aff097230 */ /* 0x100fe40000004100 */
[----:B------:R-:W-:Y:S02]  /*ab70*/  HADD2.F32 R10, -RZ, R10.H1_H1 ;  /* 0x3000000aff0a7230 */ /* 0x000fe40000004100 */
[----:B------:R-:W2:Y:S01]  /*ab80*/  LDS.U16 R42, [R56] ;  /* 0x00000000382a7984 */ /* 0x000ea20000000400 */
[----:B------:R-:W-:-:S02]  /*ab90*/  HADD2.F32 R50, -RZ, R11.H1_H1 ;  /* 0x3000000bff327230 */ /* 0x000fc40000004100 */
[----:B-1----:R-:W-:Y:S01]  /*aba0*/  HADD2.F32 R53, -RZ, R11.H0_H0 ;  /* 0x2000000bff357230 */ /* 0x002fe20000004100 */
[----:B------:R-:W1:Y:S01]  /*abb0*/  LDS.U16 R54, [R56+0x4] ;  /* 0x0000040038367984 */ /* 0x000e620000000400 */
[----:B------:R-:W-:-:S03]  /*abc0*/  HADD2.F32 R11, -RZ, R12.H1_H1 ;  /* 0x3000000cff0b7230 */ /* 0x000fc60000004100 */
[----:B------:R-:W4:Y:S01]  /*abd0*/  LDS.U16 R55, [R56+0x8] ;  /* 0x0000080038377984 */ /* 0x000f220000000400 */
[----:B--2---:R-:W-:Y:S02]  /*abe0*/  HADD2.F32 R49, -RZ, R42.H0_H0 ;  /* 0x2000002aff317230 */ /* 0x004fe40000004100 */
[--C-:B------:R-:W-:Y:S02]  /*abf0*/  HADD2.F32 R42, -RZ, R8.reuse.H0_H0 ;  /* 0x20000008ff2a7230 */ /* 0x100fe40000004100 */
[----:B------:R-:W-:Y:S02]  /*ac00*/  HADD2.F32 R8, -RZ, R8.H1_H1 ;  /* 0x30000008ff087230 */ /* 0x000fe40000004100 */
[C---:B------:R-:W-:Y:S01]  /*ac10*/  FFMA.FTZ R48, R49.reuse, R48, R23 ;  /* 0x0000003031307223 */ /* 0x040fe20000010017 */
[C---:B------:R-:W-:Y:S01]  /*ac20*/  FFMA.FTZ R10, R49.reuse, R10, R25 ;  /* 0x0000000a310a7223 */ /* 0x040fe20000010019 */
[----:B-1----:R-:W-:Y:S02]  /*ac30*/  HADD2.F32 R54, -RZ, R54.H0_H0 ;  /* 0x20000036ff367230 */ /* 0x002fe40000004100 */
[C---:B------:R-:W-:Y:S01]  /*ac40*/  FFMA.FTZ R50, R49.reuse, R50, R27 ;  /* 0x0000003231327223 */ /* 0x040fe2000001001b */
[----:B------:R-:W-:Y:S01]  /*ac50*/  FFMA.FTZ R8, R49, R8, R17 ;  /* 0x0000000831087223 */ /* 0x000fe20000010011 */
[----:B------:R-:W-:-:S02]  /*ac60*/  HADD2.F32 R17, -RZ, R13.H0_H0 ;  /* 0x2000000dff117230 */ /* 0x000fc40000004100 */
[C---:B------:R-:W-:Y:S01]  /*ac70*/  FFMA.FTZ R22, R49.reuse, R51, R22 ;  /* 0x0000003331167223 */ /* 0x040fe20000010016 */
[--C-:B------:R-:W-:Y:S02]  /*ac80*/  HADD2.F32 R23, -RZ, R14.reuse.H0_H0 ;  /* 0x2000000eff177230 */ /* 0x100fe40000004100 */
[C---:B------:R-:W-:Y:S01]  /*ac90*/  FFMA.FTZ R24, R49.reuse, R9, R24 ;  /* 0x0000000931187223 */ /* 0x040fe20000010018 */
[----:B------:R-:W-:Y:S02]  /*aca0*/  HADD2.F32 R25, -RZ, R14.H1_H1 ;  /* 0x3000000eff197230 */ /* 0x000fe40000004100 */
        /* <DEDUP_REMOVED lines=9> */
[C---:B------:R-:W-:Y:S01]  /*ad40*/  FFMA.FTZ R25, R54.reuse, R25, R10 ;  /* 0x0000001936197223 */ /* 0x040fe2000001000a */
[----:B------:R-:W-:Y:S02]  /*ad50*/  HADD2.F32 R8, -RZ, R28.H0_H0 ;  /* 0x2000001cff087230 */ /* 0x000fe40000004100 */
[----:B------:R-:W-:Y:S01]  /*ad60*/  FFMA.FTZ R36, R54, R9, R57 ;  /* 0x0000000936247223 */ /* 0x000fe20000010039 */
[----:B------:R-:W-:-:S02]  /*ad70*/  HADD2.F32 R14, -RZ, R30.H0_H0 ;  /* 0x2000001eff0e7230 */ /* 0x000fc40000004100 */
[C---:B------:R-:W-:Y:S01]  /*ad80*/  FFMA.FTZ R13, R54.reuse, R13, R48 ;  /* 0x0000000d360d7223 */ /* 0x040fe20000010030 */
[----:B----4-:R-:W-:Y:S02]  /*ad90*/  HADD2.F32 R55, -RZ, R55.H0_H0 ;  /* 0x20000037ff377230 */ /* 0x010fe40000004100 */
[C---:B------:R-:W-:Y:S01]  /*ada0*/  FFMA.FTZ R27, R54.reuse, R27, R26 ;  /* 0x0000001b361b7223 */ /* 0x040fe2000001001a */
[----:B------:R-:W-:Y:S02]  /*adb0*/  HADD2.F32 R28, -RZ, R28.H1_H1 ;  /* 0x3000001cff1c7230 */ /* 0x000fe40000004100 */
[----:B------:R-:W-:Y:S01]  /*adc0*/  FFMA.FTZ R15, R54, R15, R50 ;  /* 0x0000000f360f7223 */ /* 0x000fe20000010032 */
        /* <DEDUP_REMOVED lines=32> */
.L_x_1214:
[----:B-1----:R-:W1:Y:S01]  /*afd0*/  LDS.U16 R8, [R56+0xc] ;  /* 0x00000c0038087984 */ /* 0x002e620000000400 */
[----:B------:R-:W-:Y:S02]  /*afe0*/  VIADD R41, R41, 0x8 ;  /* 0x0000000829297836 */ /* 0x000fe40000000000 */
[--C-:B------:R-:W-:Y:S02]  /*aff0*/  HADD2.F32 R11, -RZ, R45.reuse.H0_H0 ;  /* 0x2000002dff0b7230 */ /* 0x100fe40000004100 */
[--C-:B------:R-:W-:Y:S01]  /*b000*/  HADD2.F32 R9, -RZ, R44.reuse.H0_H0 ;  /* 0x2000002cff097230 */ /* 0x100fe20000004100 */
[----:B------:R-:W-:Y:S01]  /*b010*/  ISETP.GE.AND P1, PT, R41, R40, PT ;  /* 0x000000282900720c */ /* 0x000fe20003f26270 */
[----:B------:R-:W-:Y:S02]  /*b020*/  HADD2.F32 R17, -RZ, R44.H1_H1 ;  /* 0x3000002cff117230 */ /* 0x000fe40000004100 */
[----:B------:R-:W-:Y:S02]  /*b030*/  HADD2.F32 R23, -RZ, R45.H1_H1 ;  /* 0x3000002dff177230 */ /* 0x000fe40000004100 */
[----:B------:R-:W-:-:S02]  /*b040*/  HADD2.F32 R13, -RZ, R46.H0_H0 ;  /* 0x2000002eff0d7230 */ /* 0x000fc40000004100 */
[----:B------:R-:W-:Y:S02]  /*b050*/  HADD2.F32 R25, -RZ, R46.H1_H1 ;  /* 0x3000002eff197230 */ /* 0x000fe40000004100 */
[--C-:B------:R-:W-:Y:S02]  /*b060*/  HADD2.F32 R15, -RZ, R47.reuse.H0_H0 ;  /* 0x2000002fff0f7230 */ /* 0x100fe40000004100 */
[----:B------:R-:W-:Y:S02]  /*b070*/  HADD2.F32 R27, -RZ, R47.H1_H1 ;  /* 0x3000002fff1b7230 */ /* 0x000fe40000004100 */
[----:B-1----:R-:W-:-:S05]  /*b080*/  HADD2.F32 R8, -RZ, R8.H0_H0 ;  /* 0x20000008ff087230 */ /* 0x002fca0000004100 */
        /* <DEDUP_REMOVED lines=9> */
.L_x_1205:
[----:B-1----:R-:W-:Y:S05]  /*b120*/  BSYNC.RECONVERGENT B1 ;  /* 0x0000000000017941 */ /* 0x002fea0003800200 */
.L_x_1204:
        /* <DEDUP_REMOVED lines=9> */
[----:B------:R-:W-:Y:S02]  /*b1c0*/  IADD3 R29, PT, PT, -R33, UR6, R8 ;  /* 0x00000006211d7c10 */ /* 0x000fe4000fffe108 */
[----:B------:R-:W-:Y:S02]  /*b1d0*/  MOV R8, R37 ;  /* 0x0000002500087202 */ /* 0x000fe40000000f00 */
[----:B------:R-:W-:Y:S01]  /*b1e0*/  LOP3.LUT P0, RZ, R29, 0x2, RZ, 0xc0, !PT ;  /* 0x000000021dff7812 */ /* 0x000fe2000780c0ff */
[----:B-1----:R-:W-:-:S06]  /*b1f0*/  UIMAD UR5, UR38, UR5, UR13 ;  /* 0x00000005260572a4 */ /* 0x002fcc000f8e020d */
[----:B------:R-:W-:-:S04]  /*b200*/  IMAD.U32 R9, RZ, RZ, UR5 ;  /* 0x00000005ff097e24 */ /* 0x000fc8000f8e00ff */
[----:B------:R-:W-:-:S04]  /*b210*/  IMAD R9, R9, 0x90, R0 ;  /* 0x0000009009097824 */ /* 0x000fc800078e0200 */
        /* <DEDUP_REMOVED lines=30> */
[----:B------:R-:W-:-:S06]  /*b400*/  IMAD.WIDE.U32 R8, R9, 0x2, R20 ;  /* 0x0000000209087825 */ /* 0x000fcc00078e0014 */
[----:B------:R-:W5:Y:S01]  /*b410*/  LDG.E.128 R8, desc[UR36][R8.64] ;  /* 0x0000002408087981 */ /* 0x000f62000c1e1d00 */
[----:B------:R-:W-:Y:S01]  /*b420*/  LEA R14, R33, R32, 0x1 ;  /* 0x00000020210e7211 */ /* 0x000fe200078e08ff */
[----:B-1----:R-:W-:-:S05]  /*b430*/  UISETP.NE.AND UP0, UPT, UR5, URZ, UPT ;  /* 0x000000ff0500728c */ /* 0x002fca000bf05270 */
[----:B------:R-:W1:Y:S02]  /*b440*/  LDS.U16 R14, [R14] ;  /* 0x000000000e0e7984 */ /* 0x000e640000000400 */
[----:B-1----:R-:W-:Y:S02]  /*b450*/  HADD2.F32 R31, -RZ, R14.H0_H0 ;  /* 0x2000000eff1f7230 */ /* 0x002fe40000004100 */
[----:B------:R-:W-:Y:S05]  /*b460*/  BRA.U UP0, `(.L_x_1220) ;  /* 0x0000000100507547 */ /* 0x000fea000b800000 */
        /* <DEDUP_REMOVED lines=20> */
.L_x_1220:
[--C-:B-1---5:R-:W-:Y:S02]  /*b5b0*/  HADD2.F32 R14, -RZ, R8.reuse.H0_H0 ;  /* 0x20000008ff0e7230 */ /* 0x122fe40000004100 */
[--C-:B------:R-:W-:Y:S02]  /*b5c0*/  HADD2.F32 R15, -RZ, R9.reuse.H0_H0 ;  /* 0x20000009ff0f7230 */ /* 0x100fe40000004100 */
[----:B------:R-:W-:Y:S02]  /*b5d0*/  HADD2.F32 R30, -RZ, R9.H1_H1 ;  /* 0x30000009ff1e7230 */ /* 0x000fe40000004100 */
[C---:B------:R-:W-:Y:S01]  /*b5e0*/  FFMA.FTZ R36, R31.reuse, R14, R36 ;  /* 0x0000000e1f247223 */ /* 0x040fe20000010024 */
[----:B------:R-:W-:Y:S02]  /*b5f0*/  HADD2.F32 R8, -RZ, R8.H1_H1 ;  /* 0x30000008ff087230 */ /* 0x000fe40000004100 */
[----:B------:R-:W-:Y:S01]  /*b600*/  FFMA.FTZ R22, R31, R15, R22 ;  /* 0x0000000f1f167223 */ /* 0x000fe20000010016 */
[----:B------:R-:W-:-:S02]  /*b610*/  HADD2.F32 R9, -RZ, R10.H0_H0 ;  /* 0x2000000aff097230 */ /* 0x000fc40000004100 */
[C---:B------:R-:W-:Y:S01]  /*b620*/  FFMA.FTZ R23, R31.reuse, R30, R23 ;  /* 0x0000001e1f177223 */ /* 0x040fe20000010017 */
[----:B------:R-:W-:Y:S02]  /*b630*/  HADD2.F32 R10, -RZ, R10.H1_H1 ;  /* 0x3000000aff0a7230 */ /* 0x000fe40000004100 */
[C---:B------:R-:W-:Y:S01]  /*b640*/  FFMA.FTZ R17, R31.reuse, R8, R17 ;  /* 0x000000081f117223 */ /* 0x040fe20000010011 */
[--C-:B------:R-:W-:Y:S02]  /*b650*/  HADD2.F32 R37, -RZ, R11.reuse.H0_H0 ;  /* 0x2000000bff257230 */ /* 0x100fe40000004100 */
[C---:B------:R-:W-:Y:S01]  /*b660*/  FFMA.FTZ R24, R31.reuse, R9, R24 ;  /* 0x000000091f187223 */ /* 0x040fe20000010018 */
[----:B------:R-:W-:Y:S02]  /*b670*/  HADD2.F32 R38, -RZ, R11.H1_H1 ;  /* 0x3000000bff267230 */ /* 0x000fe40000004100 */
[----:B------:R-:W-:Y:S01]  /*b680*/  FFMA.FTZ R25, R31, R10, R25 ;  /* 0x0000000a1f197223 */ /* 0x000fe20000010019 */
[----:B------:R-:W-:-:S02]  /*b690*/  IMAD.MOV.U32 R8, RZ, RZ, R28 ;  /* 0x000000ffff087224 */ /* 0x000fc400078e001c */
[C---:B------:R-:W-:Y:S01]  /*b6a0*/  FFMA.FTZ R26, R31.reuse, R37, R26 ;  /* 0x000000251f1a7223 */ /* 0x040fe2000001001a */
[----:B------:R-:W-:-:S07]  /*b6b0*/  FFMA.FTZ R27, R31, R38, R27 ;  /* 0x000000261f1b7223 */ /* 0x000fce000001001b */
.L_x_1219:
[----:B------:R-:W-:Y:S05]  /*b6c0*/  BSYNC.RECONVERGENT B2 ;  /* 0x0000000000027941 */ /* 0x000fea0003800200 */
.L_x_1218:
[----:B------:R-:W-:-:S13]  /*b6d0*/  ISETP.GE.U32.AND P0, PT, R29, 0x2, PT ;  /* 0x000000021d00780c */ /* 0x000fda0003f06070 */
[----:B------:R-:W-:Y:S05]  /*b6e0*/  @!P0 BRA `(.L_x_1217) ;  /* 0x0000000800648947 */ /* 0x000fea0003800000 */
[C---:B------:R-:W-:Y:S01]  /*b6f0*/  LEA R9, R8.reuse, UR7, 0x1 ;  /* 0x0000000708097c11 */ /* 0x040fe2000f8e08ff */
[C---:B------:R-:W-:Y:S01]  /*b700*/  VIADD R28, R8.reuse, 0x2 ;  /* 0x00000002081c7836 */ /* 0x040fe20000000000 */
[----:B------:R-:W-:Y:S01]  /*b710*/  MOV R10, UR11 ;  /* 0x0000000b000a7c02 */ /* 0x000fe20008000f00 */
[----:B------:R-:W-:-:S04]  /*b720*/  IMAD R29, R8, 0x90, RZ ;  /* 0x00000090081d7824 */ /* 0x000fc800078e02ff */
[----:B------:R-:W-:-:S05]  /*b730*/  IMAD R10, R10, -0x2, R9 ;  /* 0xfffffffe0a0a7824 */ /* 0x000fca00078e0209 */
[----:B------:R-:W-:-:S07]  /*b740*/  IADD3 R35, PT, PT, R10, 0x4, R35 ;  /* 0x000000040a237810 */ /* 0x000fce0007ffe023 */
.L_x_1227:
        /* <DEDUP_REMOVED lines=13> */
[----:B------:R-:W2:Y:S04]  /*b820*/  LDS.U16 R14, [R35+-0x4] ;  /* 0xfffffc00230e7984 */ /* 0x000ea80000000400 */
[----:B------:R-:W4:Y:S02]  /*b830*/  F2I.FTZ.U32.TRUNC.NTZ R9, R15 ;  /* 0x0000000f00097305 */ /* 0x000f24000021f000 */
[----:B----4-:R-:W-:-:S05]  /*b840*/  IADD3 R8, PT, PT, RZ, -R9, RZ ;  /* 0x80000009ff087210 */ /* 0x010fca0007ffe0ff */
        /* <DEDUP_REMOVED lines=14> */
[----:B------:R-:W-:-:S06]  /*b930*/  IMAD.WIDE.U32 R8, R9, 0x2, R20 ;  /* 0x0000000209087825 */ /* 0x000fcc00078e0014 */
[----:B------:R-:W5:Y:S01]  /*b940*/  LDG.E.128 R8, desc[UR36][R8.64] ;  /* 0x0000002408087981 */ /* 0x000f62000c1e1d00 */
[----:B-1----:R-:W-:Y:S01]  /*b950*/  UISETP.NE.AND UP0, UPT, UR5, URZ, UPT ;  /* 0x000000ff0500728c */ /* 0x002fe2000bf05270 */
[----:B--2---:R-:W-:-:S08]  /*b960*/  HADD2.F32 R31, -RZ, R14.H0_H0 ;  /* 0x2000000eff1f7230 */ /* 0x004fd00000004100 */
[----:B------:R-:W-:Y:S05]  /*b970*/  BRA.U UP0, `(.L_x_1223) ;  /* 0x00000001004c7547 */ /* 0x000fea000b800000 */
        /* <DEDUP_REMOVED lines=19> */
.L_x_1223:
        /* <DEDUP_REMOVED lines=16> */
.L_x_1222:
[----:B------:R-:W-:Y:S05]  /*bbb0*/  BSYNC.RECONVERGENT B2 ;  /* 0x0000000000027941 */ /* 0x000fea0003800200 */
.L_x_1221:
        /* <DEDUP_REMOVED lines=10> */
[----:B--2---:R-:W-:-:S06]  /*bc60*/  VIADD R14, R10, 0xffffffe ;  /* 0x0ffffffe0a0e7836 */ /* 0x004fcc0000000000 */
[----:B------:R2:W4:Y:S02]  /*bc70*/  F2I.FTZ.U32.TRUNC.NTZ R9, R14 ;  /* 0x0000000e00097305 */ /* 0x000524000021f000 */
[----:B--2---:R-:W2:Y:S01]  /*bc80*/  LDS.U16 R14, [R35] ;  /* 0x00000000230e7984 */ /* 0x004ea20000000400 */
        /* <DEDUP_REMOVED lines=40> */
.L_x_1226:
        /* <DEDUP_REMOVED lines=16> */
.L_x_1225:
[----:B------:R-:W-:Y:S05]  /*c010*/  BSYNC.RECONVERGENT B2 ;  /* 0x0000000000027941 */ /* 0x000fea0003800200 */
.L_x_1224:
[C---:B------:R-:W-:Y:S01]  /*c020*/  IADD3 R8, PT, PT, R28.reuse, 0x2, RZ ;  /* 0x000000021c087810 */ /* 0x040fe20007ffe0ff */
[----:B------:R-:W-:Y:S01]  /*c030*/  VIADD R28, R28, 0x4 ;  /* 0x000000041c1c7836 */ /* 0x000fe20000000000 */
[----:B------:R-:W-:Y:S01]  /*c040*/  IADD3 R29, PT, PT, R29, 0x240, RZ ;  /* 0x000002401d1d7810 */ /* 0x000fe20007ffe0ff */
[----:B------:R-:W-:Y:S01]  /*c050*/  VIADD R35, R35, 0x8 ;  /* 0x0000000823237836 */ /* 0x000fe20000000000 */
[----:B------:R-:W-:-:S13]  /*c060*/  ISETP.GE.AND P0, PT, R8, UR14, PT ;  /* 0x0000000e08007c0c */ /* 0x000fda000bf06270 */
[----:B------:R-:W-:Y:S05]  /*c070*/  @!P0 BRA `(.L_x_1227) ;  /* 0xfffffff400b48947 */ /* 0x000fea000383ffff */
.L_x_1217:
[----:B------:R-:W-:Y:S05]  /*c080*/  BSYNC.RECONVERGENT B1 ;  /* 0x0000000000017941 */ /* 0x000fea0003800200 */
.L_x_1216:
[----:B------:R-:W-:-:S13]  /*c090*/  ISETP.NE.AND P0, PT, R33, UR4, PT ;  /* 0x0000000421007c0c */ /* 0x000fda000bf05270 */
[----:B------:R-:W-:Y:S05]  /*c0a0*/  @P0 BRA `(.L_x_1203) ;  /* 0x0000000000d40947 */ /* 0x000fea0003800000 */
[----:B------:R-:W-:Y:S02]  /*c0b0*/  UMOV UR5, 0x90 ;  /* 0x0000009000057882 */ /* 0x000fe40000000000 */
[----:B------:R-:W-:-:S06]  /*c0c0*/  UIMAD UR5, UR44, UR5, -0x90 ;  /* 0xffffff702c0574a4 */ /* 0x000fcc000f8e0205 */
[----:B------:R-:W-:-:S05]  /*c0d0*/  MOV R9, UR5 ;  /* 0x0000000500097c02 */ /* 0x000fca0008000f00 */
[----:B------:R-:W-:-:S06]  /*c0e0*/  IMAD.WIDE R8, R9, 0x2, R18 ;  /* 0x0000000209087825 */ /* 0x000fcc00078e0212 */
[----:B------:R-:W5:Y:S01]  /*c0f0*/  LDG.E.128 R8, desc[UR36][R8.64] ;  /* 0x0000002408087981 */ /* 0x000f62000c1e1d00 */
[----:B------:R-:W-:-:S06]  /*c100*/  UIADD3 UR5, UPT, UPT, UR44, -UR11, URZ ;  /* 0x8000000b2c057290 */ /* 0x000fcc000fffe0ff */
[----:B------:R-:W-:-:S05]  /*c110*/  IMAD.U32 R13, RZ, RZ, UR5 ;  /* 0x00000005ff0d7e24 */ /* 0x000fca000f8e00ff */
[----:B------:R-:W-:Y:S01]  /*c120*/  LEA R32, R13, R32, 0x1 ;  /* 0x000000200d207211 */ /* 0x000fe200078e08ff */
[----:B------:R-:W1:Y:S05]  /*c130*/  LDCU UR5, c[0x0][0x40c] ;  /* 0x00008180ff0577ac */ /* 0x000e6a0008000800 */
[----:B------:R-:W2:Y:S01]  /*c140*/  LDS.U16 R32, [R32+-0x2] ;  /* 0xfffffe0020207984 */ /* 0x000ea20000000400 */
[----:B-1----:R-:W-:Y:S01]  /*c150*/  UISETP.NE.AND UP0, UPT, UR5, URZ, UPT ;  /* 0x000000ff0500728c */ /* 0x002fe2000bf05270 */
[----:B--2---:R-:W-:-:S08]  /*c160*/  HADD2.F32 R21, -RZ, R32.H0_H0 ;  /* 0x20000020ff157230 */ /* 0x004fd00000004100 */
[----:B------:R-:W-:Y:S05]  /*c170*/  BRA.U UP0, `(.L_x_1228) ;  /* 0x0000000100607547 */ /* 0x000fea000b800000 */
[----:B------:R-:W1:Y:S02]  /*c180*/  LDCU.64 UR8, c[0x0][0x460] ;  /* 0x00008c00ff0877ac */ /* 0x000e640008000a00 */
[----:B-1----:R-:W-:-:S04]  /*c190*/  ISETP.NE.U32.AND P0, PT, RZ, UR8, PT ;  /* 0x00000008ff007c0c */ /* 0x002fc8000bf05070 */
[----:B------:R-:W-:-:S13]  /*c1a0*/  ISETP.NE.AND.EX P0, PT, RZ, UR9, PT, P0 ;  /* 0x00000009ff007c0c */ /* 0x000fda000bf05300 */
[----:B------:R-:W-:Y:S01]  /*c1b0*/  VOTEU.ANY UP0, P0 ;  /* 0x0000000000ff7886 */ /* 0x000fe20000000100 */
[----:B------:R-:W-:-:S04]  /*c1c0*/  PLOP3.LUT P0, PT, PT, PT, UP0, 0x80, 0x8 ;  /* 0x000000000008781c */ /* 0x000fc80003f0f008 */
[----:B------:R-:W1:Y:S09]  /*c1d0*/  @UP0 LDCU UR5, c[0x0][0x3f8] ;  /* 0x00007f00ff0507ac */ /* 0x000e720008000800 */
[----:B------:R-:W2:Y:S01]  /*c1e0*/  @P0 LDC.64 R12, c[0x0][0x458] ;  /* 0x00011600ff0c0b82 */ /* 0x000ea20000000a00 */
[----:B-1----:R-:W-:-:S06]  /*c1f0*/  @UP0 UIMAD UR5, UR38, UR5, UR13 ;  /* 0x00000005260502a4 */ /* 0x002fcc000f8e020d */
[----:B------:R-:W-:-:S04]  /*c200*/  IMAD.U32 R15, RZ, RZ, UR5 ;  /* 0x00000005ff0f7e24 */ /* 0x000fc8000f8e00ff */
[----:B------:R-:W-:-:S04]  /*c210*/  @P0 IMAD R15, R15, 0x90, R0 ;  /* 0x000000900f0f0824 */ /* 0x000fc800078e0200 */
[----:B--2---:R-:W-:-:S06]  /*c220*/  @P0 IMAD.WIDE R12, R15, 0x2, R12 ;  /* 0x000000020f0c0825 */ /* 0x004fcc00078e020c */
        /* <DEDUP_REMOVED lines=13> */
.L_x_1228:
[----:B0----5:R-:W-:Y:S02]  /*c300*/  HADD2.F32 R4, -RZ, R8.H0_H0 ;  /* 0x20000008ff047230 */ /* 0x021fe40000004100 */
[--C-:B------:R-:W-:Y:S02]  /*c310*/  HADD2.F32 R5, -RZ, R9.reuse.H0_H0 ;  /* 0x20000009ff057230 */ /* 0x100fe40000004100 */
[----:B------:R-:W-:Y:S02]  /*c320*/  HADD2.F32 R6, -RZ, R9.H1_H1 ;  /* 0x30000009ff067230 */ /* 0x000fe40000004100 */
[C---:B------:R-:W-:Y:S01]  /*c330*/  FFMA.FTZ R36, R21.reuse, R4, R36 ;  /* 0x0000000415247223 */ /* 0x040fe20000010024 */
[----:B------:R-:W-:Y:S02]  /*c340*/  HADD2.F32 R7, -RZ, R10.H0_H0 ;  /* 0x2000000aff077230 */ /* 0x000fe40000004100 */
[----:B------:R-:W-:Y:S01]  /*c350*/  FFMA.FTZ R22, R21, R5, R22 ;  /* 0x0000000515167223 */ /* 0x000fe20000010016 */
[----:B-1----:R-:W-:-:S02]  /*c360*/  HADD2.F32 R8, -RZ, R8.H1_H1 ;  /* 0x30000008ff087230 */ /* 0x002fc40000004100 */
        /* <DEDUP_REMOVED lines=9> */
.L_x_1203:
[----:B-1----:R-:W-:Y:S05]  /*c400*/  BSYNC.RECONVERGENT B0 ;  /* 0x0000000000007941 */ /* 0x002fea0003800200 */
.L_x_1202:
[----:B------:R-:W-:Y:S01]  /*c410*/  BAR.SYNC.DEFER_BLOCKING 0x0 ;  /* 0x0000000000007b1d */ /* 0x000fe20000010000 */
[----:B------:R-:W-:-:S13]  /*c420*/  ISETP.GT.U32.AND P0, PT, R0, 0x8f, PT ;  /* 0x0000008f0000780c */ /* 0x000fda0003f04070 */
[----:B------:R-:W-:Y:S05]  /*c430*/  @P0 EXIT ;  /* 0x000000000000094d */ /* 0x000fea0003800000 */
[----:B------:R-:W1:Y:S01]  /*c440*/  S2UR UR5, SR_CgaCtaId ;  /* 0x00000000000579c3 */ /* 0x000e620000008800 */
[C---:B0-----:R-:W-:Y:S01]  /*c450*/  LOP3.LUT R4, R2.reuse, 0x3e0, RZ, 0xc0, !PT ;  /* 0x000003e002047812 */ /* 0x041fe200078ec0ff */
[----:B------:R-:W-:Y:S01]  /*c460*/  UMOV UR4, 0x400 ;  /* 0x0000040000047882 */ /* 0x000fe20000000000 */
[----:B------:R-:W-:Y:S01]  /*c470*/  ISETP.GT.U32.AND P1, PT, R2, 0x1f, PT ;  /* 0x0000001f0200780c */ /* 0x000fe20003f24070 */
[----:B------:R-:W-:Y:S01]  /*c480*/  UIADD3 UR4, UPT, UPT, UR4, 0x410, URZ ;  /* 0x0000041004047890 */ /* 0x000fe2000fffe0ff */
[----:B------:R-:W-:Y:S01]  /*c490*/  ISETP.NE.AND P0, PT, R4, 0x20, PT ;  /* 0x000000200400780c */ /* 0x000fe20003f05270 */
[----:B------:R-:W-:Y:S02]  /*c4a0*/  BSSY.RECONVERGENT B0, `(.L_x_1229) ;  /* 0x0000009000007945 */ /* 0x000fe40003800200 */
        /* <DEDUP_REMOVED lines=8> */
.L_x_1230:
[----:B------:R-:W-:Y:S05]  /*c530*/  BSYNC.RECONVERGENT B0 ;  /* 0x0000000000007941 */ /* 0x000fea0003800200 */
.L_x_1229:
        /* <DEDUP_REMOVED lines=20> */
.L_x_1232:
[----:B------:R-:W-:Y:S05]  /*c680*/  BSYNC.RECONVERGENT B0 ;  /* 0x0000000000007941 */ /* 0x000fea0003800200 */
.L_x_1231:
[----:B------:R-:W-:Y:S06]  /*c690*/  BAR.SYNC.DEFER_BLOCKING 0x0 ;  /* 0x0000000000007b1d */ /* 0x000fec0000010000 */
[----:B------:R-:W-:Y:S05]  /*c6a0*/  @P1 EXIT ;  /* 0x000000000000194d */ /* 0x000fea0003800000 */
[----:B------:R-:W1:Y:S02]  /*c6b0*/  LDCU UR4, c[0x0][0x478] ;  /* 0x00008f00ff0477ac */ /* 0x000e640008000800 */
[----:B-1----:R-:W-:-:S09]  /*c6c0*/  UISETP.NE.AND UP0, UPT, UR4, 0x2, UPT ;  /* 0x000000020400788c */ /* 0x002fd2000bf05270 */
[----:B------:R-:W-:Y:S05]  /*c6d0*/  BRA.U UP0, `(.L_x_1233) ;  /* 0x0000000100e07547 */ /* 0x000fea000b800000 */
[----:B0-----:R-:W0:Y:S01]  /*c6e0*/  LDC.64 R4, c[0x0][0x470] ;  /* 0x00011c00ff047b82 */ /* 0x001e220000000a00 */
[----:B------:R-:W-:Y:S01]  /*c6f0*/  IADD3 R9, PT, PT, R3, R0, RZ ;  /* 0x0000000003097210 */ /* 0x000fe20007ffe0ff */
[----:B------:R-:W1:Y:S01]  /*c700*/  LDCU.64 UR4, c[0x0][0x380] ;  /* 0x00007000ff0477ac */ /* 0x000e620008000a00 */
[----:B0-----:R-:W2:Y:S02]  /*c710*/  LDG.E R4, desc[UR36][R4.64] ;  /* 0x0000002404047981 */ /* 0x001ea4000c1e1900 */
[----:B-1----:R-:W-:-:S04]  /*c720*/  IADD3 R8, P0, PT, R9, UR4, RZ ;  /* 0x0000000409087c10 */ /* 0x002fc8000ff1e0ff */
[----:B------:R-:W-:Y:S01]  /*c730*/  LEA.HI.X.SX32 R9, R9, UR5, 0x1, P0 ;  /* 0x0000000509097c11 */ /* 0x000fe200080f0eff */
[C---:B--2---:R-:W-:Y:S01]  /*c740*/  FMUL.FTZ R26, R4.reuse, R26 ;  /* 0x0000001a041a7220 */ /* 0x044fe20000410000 */
        /* <DEDUP_REMOVED lines=14> */
[----:B------:R-:W-:Y:S01]  /*c830*/  IMAD.U32 R5, R2, 0x10000, RZ ;  /* 0x0001000002057824 */ /* 0x000fe200078e00ff */
[----:B------:R-:W-:-:S04]  /*c840*/  PRMT R0, R25, 0x7710, RZ ;  /* 0x0000771019007816 */ /* 0x000fc800000000ff */
[----:B------:R-:W-:Y:S02]  /*c850*/  LOP3.LUT R5, R5, 0xff0000, RZ, 0xc0, !PT ;  /* 0x00ff000005057812 */ /* 0x000fe400078ec0ff */
[----:B------:R-:W2:Y:S01]  /*c860*/  F2I.S8.NTZ R22, R22 ;  /* 0x0000001600167305 */ /* 0x000ea20000202100 */
[----:B0-----:R-:W-:Y:S01]  /*c870*/  PRMT R6, R27, 0x8880, RZ ;  /* 0x000088801b067816 */ /* 0x001fe200000000ff */
[----:B------:R-:W-:-:S03]  /*c880*/  IMAD.SHL.U32 R0, R0, 0x100, RZ ;  /* 0x0000010000007824 */ /* 0x000fc600078e00ff */
[----:B------:R-:W-:Y:S02]  /*c890*/  PRMT R2, R6, 0x7710, RZ ;  /* 0x0000771006027816 */ /* 0x000fe400000000ff */
[----:B-1----:R-:W-:Y:S01]  /*c8a0*/  PRMT R17, R17, 0x8880, RZ ;  /* 0x0000888011117816 */ /* 0x002fe200000000ff */
[----:B------:R-:W0:Y:S01]  /*c8b0*/  F2I.S8.NTZ R23, R23 ;  /* 0x0000001700177305 */ /* 0x000e220000202100 */
[----:B------:R-:W-:-:S04]  /*c8c0*/  PRMT R13, R5, 0x4210, R2 ;  /* 0x00004210050d7816 */ /* 0x000fc80000000002 */
[----:B------:R-:W-:Y:S02]  /*c8d0*/  LOP3.LUT R13, R13, 0xff00, R0, 0xf8, !PT ;  /* 0x0000ff000d0d7812 */ /* 0x000fe400078ef800 */
[----:B--2---:R-:W-:Y:S01]  /*c8e0*/  PRMT R2, R22, 0x8880, RZ ;  /* 0x0000888016027816 */ /* 0x004fe200000000ff */
[----:B------:R-:W1:Y:S01]  /*c8f0*/  F2I.S8.NTZ R24, R24 ;  /* 0x0000001800187305 */ /* 0x000e620000202100 */
[----:B------:R-:W-:Y:S02]  /*c900*/  PRMT R0, R17, 0x7710, RZ ;  /* 0x0000771011007816 */ /* 0x000fe400000000ff */
[----:B------:R-:W-:Y:S02]  /*c910*/  PRMT R2, R2, 0x7710, RZ ;  /* 0x0000771002027816 */ /* 0x000fe400000000ff */
[----:B------:R-:W-:Y:S02]  /*c920*/  LOP3.LUT R6, R0, 0xff, RZ, 0xc0, !PT ;  /* 0x000000ff00067812 */ /* 0x000fe400078ec0ff */
[----:B0-----:R-:W-:Y:S01]  /*c930*/  PRMT R3, R23, 0x8880, RZ ;  /* 0x0000888017037816 */ /* 0x001fe200000000ff */
[----:B------:R-:W0:Y:S01]  /*c940*/  F2I.S8.NTZ R4, R4 ;  /* 0x0000000400047305 */ /* 0x000e220000202100 */
[----:B------:R-:W-:Y:S01]  /*c950*/  LOP3.LUT R5, R2, 0xff, RZ, 0xc0, !PT ;  /* 0x000000ff02057812 */ /* 0x000fe200078ec0ff */
[----:B------:R-:W-:Y:S01]  /*c960*/  IMAD.WIDE.U32 R6, R6, 0x100, RZ ;  /* 0x0000010006067825 */ /* 0x000fe200078e00ff */
[----:B------:R-:W-:-:S02]  /*c970*/  PRMT R3, R3, 0x7710, RZ ;  /* 0x0000771003037816 */ /* 0x000fc400000000ff */
[----:B-1----:R-:W-:Y:S02]  /*c980*/  PRMT R24, R24, 0x8880, RZ ;  /* 0x0000888018187816 */ /* 0x002fe400000000ff */
[----:B------:R-:W-:Y:S02]  /*c990*/  LOP3.LUT R3, R3, 0xff, RZ, 0xc0, !PT ;  /* 0x000000ff03037812 */ /* 0x000fe400078ec0ff */
[----:B------:R-:W-:-:S03]  /*c9a0*/  PRMT R0, R24, 0x7710, RZ ;  /* 0x0000771018007816 */ /* 0x000fc600000000ff */
[----:B------:R-:W-:Y:S01]  /*c9b0*/  IMAD.WIDE.U32 R2, R3, 0x1000000, RZ ;  /* 0x0100000003027825 */ /* 0x000fe200078e00ff */
[----:B0-----:R-:W-:Y:S02]  /*c9c0*/  PRMT R10, R4, 0x8880, RZ ;  /* 0x00008880040a7816 */ /* 0x001fe400000000ff */
[----:B------:R-:W-:Y:S01]  /*c9d0*/  LOP3.LUT R13, R13, 0xff, R0, 0xf8, !PT ;  /* 0x000000ff0d0d7812 */ /* 0x000fe200078ef800 */
[----:B------:R-:W-:Y:S01]  /*c9e0*/  IMAD.WIDE.U32 R4, R5, 0x10000, RZ ;  /* 0x0001000005047825 */ /* 0x000fe200078e00ff */
[----:B------:R-:W-:Y:S02]  /*c9f0*/  PRMT R0, R10, 0x7710, RZ ;  /* 0x000077100a007816 */ /* 0x000fe400000000ff */
[----:B------:R-:W-:Y:S02]  /*ca00*/  LOP3.LUT R11, R6, R2, R4, 0xfe, !PT ;  /* 0x00000002060b7212 */ /* 0x000fe400078efe04 */
[----:B------:R-:W-:Y:S02]  /*ca10*/  LOP3.LUT R3, R5, R13, R3, 0xfe, !PT ;  /* 0x0000000d05037212 */ /* 0x000fe400078efe03 */
[----:B------:R-:W-:-:S02]  /*ca20*/  LOP3.LUT R2, R11, 0xff, R0, 0xf8, !PT ;  /* 0x000000ff0b027812 */ /* 0x000fc400078ef800 */
[----:B------:R-:W-:-:S05]  /*ca30*/  LOP3.LUT R3, R3, R7, RZ, 0xfc, !PT ;  /* 0x0000000703037212 */ /* 0x000fca00078efcff */
[----:B------:R-:W-:Y:S01]  /*ca40*/  STG.E.64 desc[UR36][R8.64], R2 ;  /* 0x0000000208007986 */ /* 0x000fe2000c101b24 */
[----:B------:R-:W-:Y:S05]  /*ca50*/  EXIT ;  /* 0x000000000000794d */ /* 0x000fea0003800000 */
.L_x_1233:
[----:B0-----:R-:W0:Y:S01]  /*ca60*/  LDC.64 R4, c[0x0][0x380] ;  /* 0x0000e000ff047b82 */ /* 0x001e220000000a00 */
[----:B------:R-:W-:Y:S02]  /*ca70*/  IADD3 R3, PT, PT, R3, R0, RZ ;  /* 0x0000000003037210 */ /* 0x000fe40007ffe0ff */
[----:B------:R-:W-:Y:S02]  /*ca80*/  F2FP.F16.F32.PACK_AB R17, R17, R36 ;  /* 0x000000241111723e */ /* 0x000fe400000000ff */
[----:B------:R-:W-:Y:S02]  /*ca90*/  F2FP.F16.F32.PACK_AB R23, R23, R22 ;  /* 0x000000161717723e */ /* 0x000fe400000000ff */
[----:B------:R-:W-:Y:S02]  /*caa0*/  F2FP.F16.F32.PACK_AB R25, R25, R24 ;  /* 0x000000181919723e */ /* 0x000fe400000000ff */
[----:B------:R-:W-:Y:S01]  /*cab0*/  F2FP.F16.F32.PACK_AB R27, R27, R26 ;  /* 0x0000001a1b1b723e */ /* 0x000fe200000000ff */
[----:B0-----:R-:W-:-:S05]  /*cac0*/  IMAD.WIDE R2, R3, 0x2, R4 ;  /* 0x0000000203027825 */ /* 0x001fca00078e0204 */
[----:B------:R-:W-:Y:S04]  /*cad0*/  STG.E desc[UR36][R2.64], R17 ;  /* 0x0000001102007986 */ /* 0x000fe8000c101924 */
[----:B------:R-:W-:Y:S04]  /*cae0*/  STG.E desc[UR36][R2.64+0x4], R23 ;  /* 0x0000041702007986 */ /* 0x000fe8000c101924 */
[----:B------:R-:W-:Y:S04]  /*caf0*/  STG.E desc[UR36][R2.64+0x8], R25 ;  /* 0x0000081902007986 */ /* 0x000fe8000c101924 */
[----:B------:R-:W-:Y:S01]  /*cb00*/  STG.E desc[UR36][R2.64+0xc], R27 ;  /* 0x00000c1b02007986 */ /* 0x000fe2000c101924 */
[----:B------:R-:W-:Y:S05]  /*cb10*/  EXIT ;  /* 0x000000000000794d */ /* 0x000fea0003800000 */
.L_x_1043:
[----:B------:R-:W-:Y:S01]  /*cb20*/  IMAD.MOV.U32 R12, RZ, RZ, 0x10 ;  /* 0x00000010ff0c7424 */ /* 0x000fe200078e00ff */
[----:B------:R-:W-:Y:S01]  /*cb30*/  MOV R11, 0x1f ;  /* 0x0000001f000b7802 */ /* 0x000fe20000000f00 */
[----:B------:R-:W-:-:S07]  /*cb40*/  IMAD.MOV.U32 R15, RZ, RZ, -0x1 ;  /* 0xffffffffff0f7424 */ /* 0x000fce00078e00ff */
[----:B0-----:R-:W-:Y:S05]  /*cb50*/  WARPSYNC.COLLECTIVE R15, `(.L_x_1234) ;  /* 0x000000000f087348 */ /* 0x001fea0003c00000 */
[----:B------:R1:W2:Y:S02]  /*cb60*/  SHFL.BFLY P6, R14, R13, R12, R11 ;  /* 0x0c00000c0d0e7389 */ /* 0x0002a400000c000b */
[----:B012---:R-:W-:Y:S05]  /*cb70*/  ENDCOLLECTIVE ;  /* 0x000000000000791b */ /* 0x007fea0003800000 */
.L_x_1234:
[----:B------:R-:W-:Y:S02]  /*cb80*/  IMAD.MOV.U32 R12, RZ, RZ, 0x8 ;  /* 0x00000008ff0c7424 */ /* 0x000fe400078e00ff */
[----:B------:R-:W-:-:S05]  /*cb90*/  FADD.FTZ R0, R13, R14 ;  /* 0x0000000e0d007221 */ /* 0x000fca0000010000 */
[----:B------:R-:W-:-:S07]  /*cba0*/  MOV R13, R0 ;  /* 0x00000000000d7202 */ /* 0x000fce0000000f00 */
[----:B------:R-:W-:Y:S05]  /*cbb0*/  WARPSYNC.COLLECTIVE R15, `(.L_x_1235) ;  /* 0x000000000f087348 */ /* 0x000fea0003c00000 */
[----:B------:R0:W1:Y:S02]  /*cbc0*/  SHFL.BFLY P6, R14, R13, R12, R11 ;  /* 0x0c00000c0d0e7389 */ /* 0x00006400000c000b */
[----:B01----:R-:W-:Y:S05]  /*cbd0*/  ENDCOLLECTIVE ;  /* 0x000000000000791b */ /* 0x003fea0003800000 */
.L_x_1235:
[----:B------:R-:W-:Y:S02]  /*cbe0*/  IMAD.MOV.U32 R12, RZ, RZ, 0x4 ;  /* 0x00000004ff0c7424 */ /* 0x000fe400078e00ff */
[----:B------:R-:W-:-:S05]  /*cbf0*/  FADD.FTZ R4, R0, R14 ;  /* 0x0000000e00047221 */ /* 0x000fca0000010000 */
[----:B------:R-:W-:-:S07]  /*cc00*/  MOV R13, R4 ;  /* 0x00000004000d7202 */ /* 0x000fce0000000f00 */
[----:B------:R-:W-:Y:S05]  /*cc10*/  WARPSYNC.COLLECTIVE R15, `(.L_x_1236) ;  /* 0x000000000f087348 */ /* 0x000fea0003c00000 */
[----:B------:R0:W1:Y:S02]  /*cc20*/  SHFL.BFLY P6, R14, R13, R12, R11 ;  /* 0x0c00000c0d0e7389 */ /* 0x00006400000c000b */
[----:B01----:R-:W-:Y:S05]  /*cc30*/  ENDCOLLECTIVE ;  /* 0x000000000000791b */ /* 0x003fea0003800000 */
.L_x_1236:
[----:B------:R-:W-:Y:S02]  /*cc40*/  IMAD.MOV.U32 R12, RZ, RZ, 0x2 ;  /* 0x00000002ff0c7424 */ /* 0x000fe400078e00ff */
[----:B------:R-:W-:-:S05]  /*cc50*/  FADD.FTZ R5, R4, R14 ;  /* 0x0000000e04057221 */ /* 0x000fca0000010000 */
[----:B------:R-:W-:-:S07]  /*cc60*/  MOV R13, R5 ;  /* 0x00000005000d7202 */ /* 0x000fce0000000f00 */
[----:B------:R-:W-:Y:S05]  /*cc70*/  WARPSYNC.COLLECTIVE R15, `(.L_x_1237) ;  /* 0x000000000f087348 */ /* 0x000fea0003c00000 */
[----:B------:R0:W1:Y:S02]  /*cc80*/  SHFL.BFLY P6, R14, R13, R12, R11 ;  /* 0x0c00000c0d0e7389 */ /* 0x00006400000c000b */
[----:B01----:R-:W-:Y:S05]  /*cc90*/  ENDCOLLECTIVE ;  /* 0x000000000000791b */ /* 0x003fea0003800000 */
.L_x_1237:
[----:B------:R-:W-:Y:S02]  /*cca0*/  IMAD.MOV.U32 R12, RZ, RZ, 0x1 ;  /* 0x00000001ff0c7424 */ /* 0x000fe400078e00ff */
[----:B------:R-:W-:-:S05]  /*ccb0*/  FADD.FTZ R6, R5, R14 ;  /* 0x0000000e05067221 */ /* 0x000fca0000010000 */
[----:B------:R-:W-:-:S07]  /*ccc0*/  MOV R13, R6 ;  /* 0x00000006000d7202 */ /* 0x000fce0000000f00 */
[----:B------:R-:W-:Y:S05]  /*ccd0*/  WARPSYNC.COLLECTIVE R15, `(.L_x_1238) ;  /* 0x000000000f087348 */ /* 0x000fea0003c00000 */
[----:B------:R0:W1:Y:S02]  /*cce0*/  SHFL.BFLY P6, R14, R13, R12, R11 ;  /* 0x0c00000c0d0e7389 */ /* 0x00006400000c000b */
[----:B01----:R-:W-:Y:S05]  /*ccf0*/  ENDCOLLECTIVE ;  /* 0x000000000000791b */ /* 0x003fea0003800000 */
.L_x_1238:
[----:B------:R-:W-:Y:S05]  /*cd00*/  BRA `(.L_x_1239) ;  /* 0xffffff6400147947 */ /* 0x000fea000383ffff */
.L_x_1172:
[----:B------:R-:W-:Y:S01]  /*cd10*/  BSSY B1, `(.L_x_1240) ;  /* 0x0000007000017945 */ /* 0x000fe20003800000 */
[----:B------:R-:W-:Y:S01]  /*cd20*/  MOV R12, 0x2 ;  /* 0x00000002000c7802 */ /* 0x000fe20000000f00 */
[----:B------:R-:W-:Y:S01]  /*cd30*/  IMAD.MOV.U32 R11, RZ, RZ, 0x1f ;  /* 0x0000001fff0b7424 */ /* 0x000fe200078e00ff */
[----:B-123--:R-:W-:-:S07]  /*cd40*/  MOV R15, 0xffffffff ;  /* 0xffffffff000f7802 */ /* 0x00efce0000000f00 */
[----:B------:R-:W-:Y:S05]  /*cd50*/  WARPSYNC.COLLECTIVE R15, `(.L_x_1241) ;  /* 0x000000000f087348 */ /* 0x000fea0003c00000 */
[----:B------:R0:W1:Y:S02]  /*cd60*/  SHFL.BFLY P6, R14, R13, R12, R11 ;  /* 0x0c00000c0d0e7389 */ /* 0x00006400000c000b */
[----:B01----:R-:W-:Y:S05]  /*cd70*/  ENDCOLLECTIVE ;  /* 0x000000000000791b */ /* 0x003fea0003800000 */
.L_x_1241:
[----:B------:R-:W-:Y:S05]  /*cd80*/  BSYNC B1 ;  /* 0x0000000000017941 */ /* 0x000fea0003800000 */
.L_x_1240:
[----:B------:R-:W-:Y:S01]  /*cd90*/  FADD.FTZ R13, R13, R14 ;  /* 0x0000000e0d0d7221 */ /* 0x000fe20000010000 */
[----:B------:R-:W-:Y:S02]  /*cda0*/  IMAD.MOV.U32 R12, RZ, RZ, 0x1 ;  /* 0x00000001ff0c7424 */ /* 0x000fe400078e00ff */
[----:B------:R-:W-:Y:S02]  /*cdb0*/  HFMA2 R11, -RZ, RZ, 0, 1.847743988037109375e-06 ;  /* 0x0000001fff0b7431 */ /* 0x000fe400000001ff */
[----:B------:R-:W-:-:S07]  /*cdc0*/  IMAD.MOV.U32 R15, RZ, RZ, -0x1 ;  /* 0xffffffffff0f7424 */ /* 0x000fce00078e00ff */
[----:B------:R-:W-:Y:S05]  /*cdd0*/  WARPSYNC.COLLECTIVE R15, `(.L_x_1242) ;  /* 0x000000000f087348 */ /* 0x000fea0003c00000 */
[----:B------:R0:W1:Y:S02]  /*cde0*/  SHFL.BFLY P6, R14, R13, R12, R11 ;  /* 0x0c00000c0d0e7389 */ /* 0x00006400000c000b */
[----:B01----:R-:W-:Y:S05]  /*cdf0*/  ENDCOLLECTIVE ;  /* 0x000000000000791b */ /* 0x003fea0003800000 */
.L_x_1242:
[----:B------:R-:W-:Y:S05]  /*ce00*/  BRA `(.L_x_1243) ;  /* 0xffffffac00347947 */ /* 0x000fea000383ffff */
.L_x_1176:
[----:B------:R-:W-:Y:S01]  /*ce10*/  HFMA2 R11, -RZ, RZ, 0, 1.847743988037109375e-06 ;  /* 0x0000001fff0b7431 */ /* 0x000fe200000001ff */
[----:B------:R-:W-:Y:S01]  /*ce20*/  BSSY B0, `(.L_x_1244) ;  /* 0x0000007000007945 */ /* 0x000fe20003800000 */
[----:B------:R-:W-:Y:S01]  /*ce30*/  MOV R13, R118 ;  /* 0x00000076000d7202 */ /* 0x000fe20000000f00 */
[----:B------:R-:W-:Y:S02]  /*ce40*/  IMAD.MOV.U32 R12, RZ, RZ, 0x10 ;  /* 0x00000010ff0c7424 */ /* 0x000fe400078e00ff */
[----:B------:R-:W-:-:S07]  /*ce50*/  IMAD.MOV.U32 R15, RZ, RZ, -0x1 ;  /* 0xffffffffff0f7424 */ /* 0x000fce00078e00ff */
[----:B--23--:R-:W-:Y:S05]  /*ce60*/  WARPSYNC.COLLECTIVE R15, `(.L_x_1245) ;  /* 0x000000000f087348 */ /* 0x00cfea0003c00000 */
[----:B------:R0:W1:Y:S02]  /*ce70*/  SHFL.BFLY P6, R14, R13, R12, R11 ;  /* 0x0c00000c0d0e7389 */ /* 0x00006400000c000b */
[----:B0123--:R-:W-:Y:S05]  /*ce80*/  ENDCOLLECTIVE ;  /* 0x000000000000791b */ /* 0x00ffea0003800000 */
.L_x_1245:
[----:B------:R-:W-:Y:S05]  /*ce90*/  BSYNC B0 ;  /* 0x0000000000007941 */ /* 0x000fea0003800000 */
.L_x_1244:
[----:B------:R-:W-:Y:S01]  /*cea0*/  FMNMX.FTZ R13, R14, R118, !PT ;  /* 0x000000760e0d7209 */ /* 0x000fe20007810000 */
[----:B------:R-:W-:Y:S01]  /*ceb0*/  IMAD.MOV.U32 R11, RZ, RZ, 0x1f ;  /* 0x0000001fff0b7424 */ /* 0x000fe200078e00ff */
[----:B------:R-:W-:Y:S02]  /*cec0*/  MOV R12, 0x8 ;  /* 0x00000008000c7802 */ /* 0x000fe40000000f00 */
[----:B------:R-:W-:-:S07]  /*ced0*/  MOV R15, 0xffffffff ;  /* 0xffffffff000f7802 */ /* 0x000fce0000000f00 */
[----:B------:R-:W-:Y:S05]  /*cee0*/  WARPSYNC.COLLECTIVE R15, `(.L_x_1246) ;  /* 0x000000000f087348 */ /* 0x000fea0003c00000 */
[----:B------:R0:W1:Y:S02]  /*cef0*/  SHFL.BFLY P6, R14, R13, R12, R11 ;  /* 0x0c00000c0d0e7389 */ /* 0x00006400000c000b */
[----:B01----:R-:W-:Y:S05]  /*cf00*/  ENDCOLLECTIVE ;  /* 0x000000000000791b */ /* 0x003fea0003800000 */
.L_x_1246:
[----:B------:R-:W-:Y:S01]  /*cf10*/  HFMA2 R12, -RZ, RZ, 0, 2.384185791015625e-07 ;  /* 0x00000004ff0c7431 */ /* 0x000fe200000001ff */
[----:B------:R-:W-:-:S05]  /*cf20*/  FMNMX.FTZ R0, R13, R14, !PT ;  /* 0x0000000e0d007209 */ /* 0x000fca0007810000 */
[----:B------:R-:W-:-:S07]  /*cf30*/  IMAD.MOV.U32 R13, RZ, RZ, R0 ;  /* 0x000000ffff0d7224 */ /* 0x000fce00078e0000 */
[----:B------:R-:W-:Y:S05]  /*cf40*/  WARPSYNC.COLLECTIVE R15, `(.L_x_1247) ;  /* 0x000000000f087348 */ /* 0x000fea0003c00000 */
[----:B------:R0:W1:Y:S02]  /*cf50*/  SHFL.BFLY P6, R14, R13, R12, R11 ;  /* 0x0c00000c0d0e7389 */ /* 0x00006400000c000b */
[----:B01----:R-:W-:Y:S05]  /*cf60*/  ENDCOLLECTIVE ;  /* 0x000000000000791b */ /* 0x003fea0003800000 */
.L_x_1247:
[----:B------:R-:W-:Y:S05]  /*cf70*/  BRA `(.L_x_1248) ;  /* 0xffffffac00907947 */ /* 0x000fea000383ffff */
.L_x_1249:
        /* <DEDUP_REMOVED lines=16> */
.L_x_5594:


//--------------------- .text._ZN4mmha33masked_multihead_attention_kernelIfLi144ELi256ELi1ELi64ELi256ELb1ELb1EEEv26Multihead_attention_paramsIT_XT5_EE --------------------------
	.section	.text._ZN4mmha33masked_multihead_attention_kernelIfLi144ELi256ELi1ELi64ELi256ELb1ELb1EEEv26Multihead_attention_paramsIT_XT5_EE,"ax",@progbits
	.align	128
        .global         _ZN4mmha33masked_multihead_attention_kernelIfLi144ELi256ELi1ELi64ELi256ELb1ELb1EEEv26Multihead_attention_paramsIT_XT5_EE
        .type           _ZN4mmha33masked_multihead_attention_kernelIfLi144ELi256ELi1ELi64ELi256ELb1ELb1EEEv26Multihead_attention_paramsIT_XT5_EE,@function
        .size           _ZN4mmha33masked_multihead_attention_kernelIfLi144ELi256ELi1ELi64ELi256ELb1ELb1EEEv26Multihead_attention_paramsIT_XT5_EE,(.L_x_5595 - _ZN4mmha33masked_multihead_attention_kernelIfLi144ELi256ELi1ELi64ELi256ELb1ELb1EEEv26Multihead_attention_paramsIT_XT5_EE)
        .other          _ZN4mmha33masked_multihead_attention_kernelIfLi144ELi256ELi1ELi64ELi256ELb1ELb1EEEv26Multihead_attention_paramsIT_XT5_EE,@"STO_CUDA_ENTRY STV_DEFAULT"
_ZN4mmha33masked_multihead_attention_kernelIfLi144ELi256ELi1ELi64ELi256ELb1ELb1EEEv26Multihead_attention_paramsIT_XT5_EE:
.text._ZN4mmha33masked_multihead_attention_kernelIfLi144ELi256ELi1ELi64ELi256ELb1ELb1EEEv26Multihead_attention_paramsIT_XT5_EE:
        /* <DEDUP_REMOVED lines=13> */
.L_x_1250:
[----:B------:R-:W1:Y:S01]  /*00d0*/  LDCU UR7, c[0x0][0x3f0] ;  /* 0x00007e00ff0777ac */ /* 0x000e620008000800 */
[----:B------:R-:W2:Y:S01]  /*00e0*/  LDC.64 R2, c[0x0][0x498] ;  /* 0x00012600ff027b82 */ /* 0x000ea20000000a00 */
[----:B------:R-:W3:Y:S07]  /*00f0*/  LDCU UR11, c[0x0][0x3f4] ;  /* 0x00007e80ff0b77ac */ /* 0x000eee0008000800 */
[----:B------:R-:W4:Y:S01]  /*0100*/  LDC R14, c[0x0][0x40c] ;  /* 0x00010300ff0e7b82 */ /* 0x000f220000000800 */
[----:B------:R-:W3:Y:S07]  /*0110*/  S2R R22, SR_TID.X ;  /* 0x0000000000167919 */ /* 0x000eee0000002100 */
[----:B------:R-:W-:Y:S01]  /*0120*/  S2UR UR43, SR_CTAID.X ;  /* 0x00000000002b79c3 */ /* 0x000fe20000002500 */
[----:B-1----:R-:W-:-:S05]  /*0130*/  IMAD.U32 R0, RZ, RZ, UR7 ;  /* 0x00000007ff007e24 */ /* 0x002fca000f8e00ff */
[----:B------:R-:W-:Y:S01]  /*0140*/  IABS R7, R0 ;  /* 0x0000000000077213 */ /* 0x000fe20000000000 */
[----:B--2---:R-:W-:Y:S01]  /*0150*/  IMAD.WIDE.U32 R2, R17, 0x4, R2 ;  /* 0x0000000411027825 */ /* 0x004fe200078e0002 */
[----:B------:R-:W1:Y:S02]  /*0160*/  LDC.64 R18, c[0x0][0x418] ;  /* 0x00010600ff127b82 */ /* 0x000e640000000a00 */
[----:B------:R-:W2:Y:S08]  /*0170*/  I2F.RP R0, R7 ;  /* 0x0000000700007306 */ /* 0x000eb00000209400 */
[----:B--2---:R-:W2:Y:S02]  /*0180*/  MUFU.RCP R0, R0 ;  /* 0x0000000000007308 */ /* 0x004ea40000001000 */
[----:B--2---:R-:W-:Y:S01]  /*0190*/  VIADD R4, R0, 0xffffffe ;  /* 0x0ffffffe00047836 */ /* 0x004fe20000000000 */
[----:B------:R-:W-:-:S05]  /*01a0*/  IABS R0, R17 ;  /* 0x0000001100007213 */ /* 0x000fca0000000000 */
[----:B------:R2:W0:Y:S02]  /*01b0*/  F2I.FTZ.U32.TRUNC.NTZ R5, R4 ;  /* 0x0000000400057305 */ /* 0x000424000021f000 */
[----:B--2---:R-:W-:Y:S02]  /*01c0*/  HFMA2 R4, -RZ, RZ, 0, 0 ;  /* 0x00000000ff047431 */ /* 0x004fe400000001ff */
[----:B0-----:R-:W-:-:S04]  /*01d0*/  IMAD.MOV R6, RZ, RZ, -R5 ;  /* 0x000000ffff067224 */ /* 0x001fc800078e0a05 */
[----:B------:R-:W-:Y:S02]  /*01e0*/  IMAD R9, R6, R7, RZ ;  /* 0x0000000706097224 */ /* 0x000fe400078e02ff */
[----:B------:R0:W2:Y:S02]  /*01f0*/  LDG.E R6, desc[UR36][R2.64] ;  /* 0x0000002402067981 */ /* 0x0000a4000c1e1900 */
[----:B------:R-:W-:Y:S02]  /*0200*/  IMAD.HI.U32 R5, R5, R9, R4 ;  /* 0x0000000905057227 */ /* 0x000fe400078e0004 */
[----:B------:R-:W3:Y:S04]  /*0210*/  LDC.64 R8, c[0x0][0x460] ;  /* 0x00011800ff087b82 */ /* 0x000ee80000000a00 */
[----:B------:R-:W-:-:S05]  /*0220*/  IMAD.HI.U32 R5, R5, R0, RZ ;  /* 0x0000000005057227 */ /* 0x000fca00078e00ff */
[----:B------:R-:W-:-:S13]  /*0230*/  R2UR UR6, R5 ;  /* 0x00000000050672ca */ /* 0x000fda00000e0000 */
[----:B------:R-:W-:-:S04]  /*0240*/  IMAD R4, RZ, RZ, -UR6 ;  /* 0x80000006ff047e24 */ /* 0x000fc8000f8e02ff */
[----:B------:R-:W-:-:S05]  /*0250*/  IMAD R0, R7, R4, R0 ;  /* 0x0000000407007224 */ /* 0x000fca00078e0200 */
[----:B------:R-:W-:Y:S01]  /*0260*/  ISETP.GT.U32.AND P0, PT, R7, R0, PT ;  /* 0x000000000700720c */ /* 0x000fe20003f04070 */
[----:B------:R-:W-:-:S12]  /*0270*/  IMAD.U32 R4, RZ, RZ, UR6 ;  /* 0x00000006ff047e24 */ /* 0x000fd8000f8e00ff */
[----:B------:R-:W-:Y:S02]  /*0280*/  @!P0 VIADD R4, R4, 0x1 ;  /* 0x0000000104048836 */ /* 0x000fe40000000000 */
[----:B------:R-:W-:-:S03]  /*0290*/  @!P0 IMAD.IADD R0, R0, 0x1, -R7 ;  /* 0x0000000100008824 */ /* 0x000fc600078e0a07 */
[----:B------:R-:W-:Y:S02]  /*02a0*/  @!P0 R2UR UR6, R4 ;  /* 0x00000000040682ca */ /* 0x000fe400000e0000 */
[----:B---3--:R-:W-:-:S04]  /*02b0*/  ISETP.NE.U32.AND P0, PT, R8, RZ, PT ;  /* 0x000000ff0800720c */ /* 0x008fc80003f05070 */
[----:B------:R-:W-:Y:S02]  /*02c0*/  ISETP.NE.AND.EX P0, PT, R9, RZ, PT, P0 ;  /* 0x000000ff0900720c */ /* 0x000fe40003f05300 */
[----:B------:R-:W-:Y:S02]  /*02d0*/  ISETP.GE.U32.AND P1, PT, R0, R7, PT ;  /* 0x000000070000720c */ /* 0x000fe40003f26070 */
[----:B----4-:R-:W-:-:S03]  /*02e0*/  ISETP.EQ.AND P2, PT, R14, RZ, P0 ;  /* 0x000000ff0e00720c */ /* 0x010fc60000742270 */
[----:B------:R-:W-:Y:S02]  /*02f0*/  IMAD.U32 R0, RZ, RZ, UR6 ;  /* 0x00000006ff007e24 */ /* 0x000fe4000f8e00ff */
[----:B------:R-:W-:-:S06]  /*0300*/  IMAD.U32 R15, RZ, RZ, UR11 ;  /* 0x0000000bff0f7e24 */ /* 0x000fcc000f8e00ff */
[----:B------:R-:W-:Y:S02]  /*0310*/  @P1 IADD3 R0, PT, PT, R0, 0x1, RZ ;  /* 0x0000000100001810 */ /* 0x000fe40007ffe0ff */
[----:B------:R-:W-:Y:S01]  /*0320*/  VOTEU.ANY UP2, P2 ;  /* 0x0000000000ff7886 */ /* 0x000fe20001040100 */
[----:B------:R-:W-:Y:S01]  /*0330*/  UP2UR UR8, UPR, URZ, 0x4 ;  /* 0x00000004ff087883 */ /* 0x000fe20008000000 */
[----:B------:R-:W-:Y:S02]  /*0340*/  @P1 R2UR UR6, R0 ;  /* 0x00000000000612ca */ /* 0x000fe400000e0000 */
[----:B0-----:R-:W-:Y:S01]  /*0350*/  LOP3.LUT R3, R17, UR7, RZ, 0x3c, !PT ;  /* 0x0000000711037c12 */ /* 0x001fe2000f8e3cff */
[----:B------:R-:W0:Y:S02]  /*0360*/  @UP2 LDCU.64 UR4, c[0x0][0x460] ;  /* 0x00008c00ff0427ac */ /* 0x000e240008000a00 */
[----:B------:R-:W-:Y:S01]  /*0370*/  IMAD.U32 R0, RZ, RZ, UR8 ;  /* 0x00000008ff007e24 */ /* 0x000fe2000f8e00ff */
[----:B------:R-:W-:-:S04]  /*0380*/  IABS R0, R15 ;  /* 0x0000000f00007213 */ /* 0x000fc80000000000 */
[----:B------:R-:W-:-:S13]  /*0390*/  R2UR UR10, R0 ;  /* 0x00000000000a72ca */ /* 0x000fda00000e0000 */
[----:B------:R-:W3:Y:S01]  /*03a0*/  I2F.RP R0, UR10 ;  /* 0x0000000a00007d06 */ /* 0x000ee20008209400 */
[----:B------:R-:W-:-:S07]  /*03b0*/  ISETP.GE.AND P0, PT, R3, RZ, PT ;  /* 0x000000ff0300720c */ /* 0x000fce0003f06270 */
[----:B---3--:R-:W3:Y:S01]  /*03c0*/  MUFU.RCP R0, R0 ;  /* 0x0000000000007308 */ /* 0x008ee20000001000 */
[----:B------:R-:W-:-:S05]  /*03d0*/  UISETP.NE.AND UP0, UPT, UR7, URZ, UPT ;  /* 0x000000ff0700728c */ /* 0x000fca000bf05270 */
[----:B------:R-:W-:Y:S01]  /*03e0*/  VOTEU.ANY UP1, P0 ;  /* 0x0000000000ff7886 */ /* 0x000fe20000020100 */
[----:B------:R-:W-:-:S04]  /*03f0*/  UMOV UR42, UR6 ;  /* 0x00000006002a7c82 */ /* 0x000fc80008000000 */
[----:B------:R-:W-:Y:S01]  /*0400*/  @!UP1 UIADD3 UR42, UPT, UPT, -UR42, URZ, URZ ;  /* 0x000000ff2a2a9290 */ /* 0x000fe2000fffe1ff */
[----:B---3--:R-:W-:Y:S01]  /*0410*/  VIADD R3, R0, 0xffffffe ;  /* 0x0ffffffe00037836 */ /* 0x008fe20000000000 */
[----:B------:R-:W-:-:S05]  /*0420*/  @!UP0 ULOP3.LUT UR42, URZ, UR7, URZ, 0x33, !UPT ;  /* 0x00000007ff2a8292 */ /* 0x000fca000f8e33ff */
[----:B------:R-:W3:Y:S01]  /*0430*/  F2I.FTZ.U32.TRUNC.NTZ R3, R3 ;  /* 0x0000000300037305 */ /* 0x000ee2000021f000 */
[----:B0-----:R-:W-:Y:S01]  /*0440*/  @UP2 UIMAD.WIDE UR4, UR42, 0x4, UR4 ;  /* 0x000000042a0428a5 */ /* 0x001fe2000f8e0204 */
[----:B------:R-:W-:-:S05]  /*0450*/  PLOP3.LUT P0, PT, PT, PT, UP2, 0x80, 0x8 ;  /* 0x000000000008781c */ /* 0x000fca0003f0f028 */
[----:B------:R-:W-:Y:S02]  /*0460*/  IMAD.U32 R5, RZ, RZ, UR5 ;  /* 0x00000005ff057e24 */ /* 0x000fe4000f8e00ff */
[----:B------:R-:W-:Y:S01]  /*0470*/  IMAD.U32 R4, RZ, RZ, UR4 ;  /* 0x00000004ff047e24 */ /* 0x000fe2000f8e00ff */
[----:B---3--:R-:W-:-:S05]  /*0480*/  R2UR UR5, R3 ;  /* 0x00000000030572ca */ /* 0x008fca00000e0000 */
[----:B------:R0:W5:Y:S01]  /*0490*/  @P0 LDG.E R10, desc[UR36][R4.64] ;  /* 0x00000024040a0981 */ /* 0x000162000c1e1900 */
[----:B------:R-:W-:-:S07]  /*04a0*/  UMOV UR4, URZ ;  /* 0x000000ff00047c82 */ /* 0x000fce0008000000 */
[----:B------:R-:W-:-:S04]  /*04b0*/  UIADD3 UR6, UPT, UPT, URZ, -UR5, URZ ;  /* 0x80000005ff067290 */ /* 0x000fc8000fffe0ff */
[----:B------:R-:W-:-:S04]  /*04c0*/  UIMAD UR6, UR6, UR10, URZ ;  /* 0x0000000a060672a4 */ /* 0x000fc8000f8e02ff */
[----:B------:R-:W-:Y:S01]  /*04d0*/  UIMAD.WIDE.U32 UR4, UR5, UR6, UR4 ;  /* 0x00000006050472a5 */ /* 0x000fe2000f8e0004 */
[----:B------:R-:W3:Y:S01]  /*04e0*/  S2UR UR8, SR_CTAID.Y ;  /* 0x00000000000879c3 */ /* 0x000ee20000002600 */
[C---:B------:R-:W-:Y:S01]  /*04f0*/  ISETP.GT.U32.AND P4, PT, R22.reuse, 0x23, PT ;  /* 0x000000231600780c */ /* 0x040fe20003f84070 */
[----:B------:R-:W-:Y:S01]  /*0500*/  UMOV UR39, URZ ;  /* 0x000000ff00277c82 */ /* 0x000fe20008000000 */
[----:B------:R-:W-:Y:S01]  /*0510*/  BSSY.RECONVERGENT B0, `(.L_x_1251) ;  /* 0x0000034000007945 */ /* 0x000fe20003800200 */
[----:B------:R-:W-:Y:S02]  /*0520*/  P2R R2, PR, RZ, 0x4 ;  /* 0x00000004ff027803 */ /* 0x000fe40000000000 */
[----:B------:R-:W-:Y:S02]  /*0530*/  CS2R R30, SRZ ;  /* 0x00000000001e7805 */ /* 0x000fe4000001ff00 */
[----:B------:R-:W-:Y:S02]  /*0540*/  CS2R R28, SRZ ;  /* 0x00000000001c7805 */ /* 0x000fe4000001ff00 */
[----:B------:R-:W-:-:S02]  /*0550*/  SHF.L.U32 R0, R22, 0x2, RZ ;  /* 0x0000000216007819 */ /* 0x000fc400000006ff */
[----:B--2---:R-:W-:-:S13]  /*0560*/  R2UR UR41, R6 ;  /* 0x00000000062972ca */ /* 0x004fda00000e0000 */
[----:B------:R-:W-:-:S06]  /*0570*/  UIADD3 UR40, UPT, UPT, UR41, -0x1, URZ ;  /* 0xffffffff29287890 */ /* 0x000fcc000fffe0ff */
[----:B0-----:R-:W-:-:S04]  /*0580*/  IABS R4, UR40 ;  /* 0x0000002800047c13 */ /* 0x001fc80008000000 */
[----:B------:R-:W-:-:S13]  /*0590*/  R2UR UR7, R4 ;  /* 0x00000000040772ca */ /* 0x000fda00000e0000 */
[----:B------:R-:W-:-:S04]  /*05a0*/  UIMAD.WIDE.U32 UR4, UR5, UR7, URZ ;  /* 0x00000007050472a5 */ /* 0x000fc8000f8e00ff */
[----:B------:R-:W-:-:S04]  /*05b0*/  UIADD3 UR6, UPT, UPT, -UR5, URZ, URZ ;  /* 0x000000ff05067290 */ /* 0x000fc8000fffe1ff */
[----:B------:R-:W-:Y:S02]  /*05c0*/  UIMAD UR6, UR10, UR6, UR7 ;  /* 0x000000060a0672a4 */ /* 0x000fe4000f8e0207 */
[----:B------:R-:W-:Y:S02]  /*05d0*/  UISETP.GE.AND UP3, UPT, UR40, URZ, UPT ;  /* 0x000000ff2800728c */ /* 0x000fe4000bf66270 */
[----:B------:R-:W-:Y:S01]  /*05e0*/  UISETP.GT.U32.AND UP0, UPT, UR10, UR6, UPT ;  /* 0x000000060a00728c */ /* 0x000fe2000bf04070 */
[----:B------:R-:W0:Y:S01]  /*05f0*/  LDCU UR5, c[0x0][0x3e8] ;  /* 0x00007d00ff0577ac */ /* 0x000e220008000800 */
[----:B------:R-:W3:Y:S09]  /*0600*/  LDCU UR7, c[0x0][0x3f8] ;  /* 0x00007f00ff0777ac */ /* 0x000ef20008000800 */
[----:B------:R-:W-:-:S04]  /*0610*/  @!UP0 UIADD3 UR6, UPT, UPT, UR6, -UR10, URZ ;  /* 0x8000000a06068290 */ /* 0x000fc8000fffe0ff */
[----:B------:R-:W-:Y:S02]  /*0620*/  UISETP.GT.U32.AND UP2, UPT, UR10, UR6, UPT ;  /* 0x000000060a00728c */ /* 0x000fe4000bf44070 */
[----:B------:R-:W-:-:S09]  /*0630*/  UISETP.NE.AND UP0, UPT, UR11, URZ, UPT ;  /* 0x000000ff0b00728c */ /* 0x000fd2000bf05270 */
[----:B------:R-:W-:-:S07]  /*0640*/  @!UP2 UIADD3 UR6, UPT, UPT, UR6, -UR10, URZ ;  /* 0x8000000a0606a290 */ /* 0x000fce000fffe0ff */
[----:B------:R-:W-:Y:S02]  /*0650*/  UMOV UR12, UR6 ;  /* 0x00000006000c7c82 */ /* 0x000fe40008000000 */
[----:B------:R-:W-:Y:S02]  /*0660*/  @!UP3 UIADD3 UR12, UPT, UPT, -UR12, URZ, URZ ;  /* 0x000000ff0c0cb290 */ /* 0x000fe4000fffe1ff */
[----:B------:R-:W-:-:S06]  /*0670*/  @!UP0 ULOP3.LUT UR12, URZ, UR11, URZ, 0x33, !UPT ;  /* 0x0000000bff0c8292 */ /* 0x000fcc000f8e33ff */
[----:B------:R-:W-:Y:S01]  /*0680*/  IMAD.U32 R40, RZ, RZ, UR12 ;  /* 0x0000000cff287e24 */ /* 0x000fe2000f8e00ff */
[----:B0-----:R-:W-:-:S04]  /*0690*/  UISETP.NE.AND UP1, UPT, UR5, URZ, UPT ;  /* 0x000000ff0500728c */ /* 0x001fc8000bf25270 */
[----:B------:R0:W-:Y:S01]  /*06a0*/  STL [R1+0x78c], R40 ;  /* 0x00078c2801007387 */ /* 0x0001e20000100800 */
[----:B---3--:R-:W-:Y:S02]  /*06b0*/  UIMAD UR4, UR8, UR7, UR43 ;  /* 0x00000007080472a4 */ /* 0x008fe4000f8e022b */
[----:B------:R-:W-:-:S04]  /*06c0*/  UIMAD UR42, UR42, UR7, URZ ;  /* 0x000000072a2a72a4 */ /* 0x000fc8000f8e02ff */
[----:B------:R-:W-:Y:S02]  /*06d0*/  @UP1 UIMAD UR5, UR8, UR5, URZ ;  /* 0x00000005080512a4 */ /* 0x000fe4000f8e02ff */
[----:B------:R-:W-:Y:S02]  /*06e0*/  @!UP1 UIMAD UR9, UR4, 0x90, URZ ;  /* 0x00000090040998a4 */ /* 0x000fe4000f8e02ff */
[----:B------:R-:W-:Y:S01]  /*06f0*/  @UP1 UIMAD UR9, UR43, 0x90, UR5 ;  /* 0x000000902b0918a4 */ /* 0x000fe2000f8e0205 */
[----:B01----:R-:W-:Y:S11]  /*0700*/  @P4 BRA `(.L_x_1252) ;  /* 0x0000000000504947 */ /* 0x003ff60003800000 */
[----:B------:R-:W0:Y:S01]  /*0710*/  LDC R3, c[0x0][0x478] ;  /* 0x00011e00ff037b82 */ /* 0x000e220000000800 */
[----:B------:R-:W-:Y:S01]  /*0720*/  VIADD R13, R0, UR9 ;  /* 0x00000009000d7c36 */ /* 0x000fe20008000000 */
[----:B0-----:R-:W-:-:S13]  /*0730*/  ISETP.NE.AND P0, PT, R3, 0x2, PT ;  /* 0x000000020300780c */ /* 0x001fda0003f05270 */
[----:B------:R-:W0:Y:S08]  /*0740*/  @!P0 LDC.64 R8, c[0x0][0x388] ;  /* 0x0000e200ff088b82 */ /* 0x000e300000000a00 */
[----:B------:R-:W1:Y:S08]  /*0750*/  @!P0 LDC.64 R4, c[0x0][0x468] ;  /* 0x00011a00ff048b82 */ /* 0x000e700000000a00 */
[----:B------:R-:W2:Y:S01]  /*0760*/  @P0 LDC.64 R6, c[0x0][0x388] ;  /* 0x0000e200ff060b82 */ /* 0x000ea20000000a00 */
[----:B0-----:R-:W-:-:S04]  /*0770*/  @!P0 IADD3 R8, P1, PT, R13, R8, RZ ;  /* 0x000000080d088210 */ /* 0x001fc80007f3e0ff */
[C---:B------:R-:W-:Y:S01]  /*0780*/  @!P0 LEA.HI.X.SX32 R9, R13.reuse, R9, 0x1, P1 ;  /* 0x000000090d098211 */ /* 0x040fe200008f0eff */
[----:B-1----:R-:W3:Y:S04]  /*0790*/  @!P0 LDG.E R4, desc[UR36][R4.64] ;  /* 0x0000002404048981 */ /* 0x002ee8000c1e1900 */
[----:B------:R-:W4:Y:S01]  /*07a0*/  @!P0 LDG.E R8, desc[UR36][R8.64] ;  /* 0x0000002408088981 */ /* 0x000f22000c1e1900 */
[----:B--2---:R-:W-:Y:S01]  /*07b0*/  @P0 IMAD.WIDE R6, R13, 0x4, R6 ;  /* 0x000000040d060825 */ /* 0x004fe200078e0206 */
[----:B----4-:R-:W3:Y:S08]  /*07c0*/  @!P0 I2F.S8 R3, R8 ;  /* 0x0000000800038306 */ /* 0x010ef00000001400 */
[----:B------:R-:W0:Y:S08]  /*07d0*/  @!P0 I2F.S8 R29, R8.B1 ;  /* 0x10000008001d8306 */ /* 0x000e300000001400 */
[----:B------:R-:W1:Y:S08]  /*07e0*/  @!P0 I2F.S8 R11, R8.B2 ;  /* 0x20000008000b8306 */ /* 0x000e700000001400 */
[----:B------:R-:W2:Y:S01]  /*07f0*/  @!P0 I2F.S8 R31, R8.B3 ;  /* 0x30000008001f8306 */ /* 0x000ea20000001400 */
[C---:B---3--:R-:W-:Y:S01]  /*0800*/  @!P0 FMUL.FTZ R28, R4.reuse, R3 ;  /* 0x00000003041c8220 */ /* 0x048fe20000410000 */
[C---:B0-----:R-:W-:Y:S01]  /*0810*/  @!P0 FMUL.FTZ R29, R4.reuse, R29 ;  /* 0x0000001d041d8220 */ /* 0x041fe20000410000 */
[C---:B-1----:R-:W-:Y:S01]  /*0820*/  @!P0 FMUL.FTZ R30, R4.reuse, R11 ;  /* 0x0000000b041e8220 */ /* 0x042fe20000410000 */
[----:B--2---:R-:W-:-:S06]  /*0830*/  @!P0 FMUL.FTZ R31, R4, R31 ;  /* 0x0000001f041f8220 */ /* 0x004fcc0000410000 */
[----:B------:R0:W5:Y:S02]  /*0840*/  @P0 LDG.E.128 R28, desc[UR36][R6.64] ;  /* 0x00000024061c0981 */ /* 0x000164000c1e1d00 */
.L_x_1252:
[----:B------:R-:W-:Y:S05]  /*0850*/  BSYNC.RECONVERGENT B0 ;  /* 0x0000000000007941 */ /* 0x000fea0003800200 */
.L_x_1251:
[----:B------:R-:W1:Y:S01]  /*0860*/  LDCU.64 UR10, c[0x0][0x3a0] ;  /* 0x00007400ff0a77ac */ /* 0x000e620008000a00 */
[----:B------:R-:W-:Y:S01]  /*0870*/  ISETP.NE.U32.AND P0, PT, R18, RZ, PT ;  /* 0x000000ff1200720c */ /* 0x000fe20003f05070 */
[----:B------:R-:W2:Y:S01]  /*0880*/  @!P4 LDC.64 R4, c[0x0][0x3b8] ;  /* 0x0000ee00ff04cb82 */ /* 0x000ea20000000a00 */
[----:B------:R-:W-:Y:S01]  /*0890*/  @!P4 IMAD R3, R22, R15, UR40 ;  /* 0x000000281603ce24 */ /* 0x000fe2000f8e020f */
[----:B------:R-:W3:Y:S01]  /*08a0*/  LDCU.64 UR8, c[0x0][0x390] ;  /* 0x00007200ff0877ac */ /* 0x000ee20008000a00 */
[----:B------:R-:W-:Y:S02]  /*08b0*/  ISETP.NE.AND.EX P0, PT, R19, RZ, PT, P0 ;  /* 0x000000ff1300720c */ /* 0x000fe40003f05300 */
[----:B------:R-:W-:Y:S01]  /*08c0*/  CS2R R34, SRZ ;  /* 0x0000000000227805 */ /* 0x000fe2000001ff00 */
[----:B------:R-:W4:Y:S01]  /*08d0*/  S2R R19, SR_CTAID.X ;  /* 0x0000000000137919 */ /* 0x000f220000002500 */
[----:B------:R-:W-:Y:S01]  /*08e0*/  VOTEU.ANY UP0, P2 ;  /* 0x0000000000ff7886 */ /* 0x000fe20001000100 */
[----:B------:R-:W-:Y:S01]  /*08f0*/  PLOP3.LUT P5, PT, PT, PT, UP0, 0x80, 0x8 ;  /* 0x000000000008781c */ /* 0x000fe20003faf008 */
[----:B------:R-:W-:Y:S01]  /*0900*/  UIMAD UR44, UR4, 0x90, URZ ;  /* 0x00000090042c78a4 */ /* 0x000fe2000f8e02ff */
[----:B------:R-:W-:Y:S01]  /*0910*/  PLOP3.LUT P2, PT, PT, PT, UP0, 0x40, 0x4 ;  /* 0x000000000004781c */ /* 0x000fe20003f4e808 */
[----:B------:R-:W-:Y:S01]  /*0920*/  @!P4 IMAD.SHL.U32 R3, R3, 0x4, RZ ;  /* 0x000000040303c824 */ /* 0x000fe200078e00ff */
[----:B------:R-:W-:-:S02]  /*0930*/  CS2R R32, SRZ ;  /* 0x0000000000207805 */ /* 0x000fc4000001ff00 */
[C---:B------:R-:W-:Y:S01]  /*0940*/  ISETP.GT.U32.OR P2, PT, R22.reuse, 0x3f, P2 ;  /* 0x0000003f1600780c */ /* 0x040fe20001744470 */
[----:B------:R-:W-:Y:S01]  /*0950*/  @!P4 IMAD R15, R15, UR44, R3 ;  /* 0x0000002c0f0fcc24 */ /* 0x000fe2000f8e0203 */
[----:B-1----:R-:W-:Y:S01]  /*0960*/  ISETP.NE.U32.AND P3, PT, RZ, UR10, PT ;  /* 0x0000000aff007c0c */ /* 0x002fe2000bf65070 */
[----:B------:R-:W1:Y:S03]  /*0970*/  @P0 LDC.64 R12, c[0x0][0x418] ;  /* 0x00010600ff0c0b82 */ /* 0x000e660000000a00 */
[----:B------:R-:W-:Y:S02]  /*0980*/  ISETP.NE.AND.EX P3, PT, RZ, UR11, PT, P3 ;  /* 0x0000000bff007c0c */ /* 0x000fe4000bf65330 */
[----:B---3--:R-:W-:Y:S02]  /*0990*/  ISETP.NE.U32.AND P1, PT, RZ, UR8, PT ;  /* 0x00000008ff007c0c */ /* 0x008fe4000bf25070 */
[----:B------:R-:W-:Y:S01]  /*09a0*/  ISETP.GT.U32.OR P3, PT, R22, 0x23, !P3 ;  /* 0x000000231600780c */ /* 0x000fe20005f64470 */
[----:B--2---:R-:W-:Y:S01]  /*09b0*/  @!P4 IMAD.WIDE R4, R15, 0x4, R4 ;  /* 0x000000040f04c825 */ /* 0x004fe200078e0204 */
[----:B------:R-:W-:Y:S01]  /*09c0*/  ISETP.NE.AND.EX P1, PT, RZ, UR9, PT, P1 ;  /* 0x00000009ff007c0c */ /* 0x000fe2000bf25310 */
[----:B------:R-:W-:Y:S01]  /*09d0*/  VOTEU.ALL UP0, P2 ;  /* 0x0000000000ff7886 */ /* 0x000fe20001000000 */
[----:B------:R-:W-:-:S02]  /*09e0*/  ISETP.NE.OR P3, PT, R14, RZ, P3 ;  /* 0x000000ff0e00720c */ /* 0x000fc40001f65670 */
[----:B------:R-:W-:Y:S02]  /*09f0*/  ISETP.GT.U32.OR P1, PT, R22, 0x23, !P1 ;  /* 0x000000231600780c */ /* 0x000fe40004f24470 */
[----:B-----5:R-:W-:Y:S02]  /*0a00*/  @P5 R2UR UR39, R10 ;  /* 0x000000000a2752ca */ /* 0x020fe400000e0000 */
[----:B------:R-:W2:Y:S01]  /*0a10*/  @!P2 LDC.64 R10, c[0x0][0x450] ;  /* 0x00011400ff0aab82 */ /* 0x000ea20000000a00 */
[----:B----4-:R-:W-:Y:S01]  /*0a20*/  IMAD R3, R19, 0x90, R0 ;  /* 0x0000009013037824 */ /* 0x010fe200078e0200 */
[----:B------:R-:W-:Y:S02]  /*0a30*/  CS2R R26, SRZ ;  /* 0x00000000001a7805 */ /* 0x000fe4000001ff00 */
[----:B------:R-:W-:Y:S01]  /*0a40*/  CS2R R24, SRZ ;  /* 0x0000000000187805 */ /* 0x000fe2000001ff00 */
[----:B-1----:R-:W-:-:S03]  /*0a50*/  @P0 IMAD.WIDE.U32 R12, R17, 0x4, R12 ;  /* 0x00000004110c0825 */ /* 0x002fc600078e000c */
[----:B------:R-:W1:Y:S03]  /*0a60*/  @!P3 LDC.64 R8, c[0x0][0x3a0] ;  /* 0x0000e800ff08bb82 */ /* 0x000e660000000a00 */
[----:B------:R-:W-:-:S05]  /*0a70*/  @!UP0 UIMAD UR4, UR39, UR7, URZ ;  /* 0x00000007270482a4 */ /* 0x000fca000f8e02ff */
[----:B0-----:R-:W0:Y:S01]  /*0a80*/  @!P1 LDC.64 R6, c[0x0][0x390] ;  /* 0x0000e400ff069b82 */ /* 0x001e220000000a00 */
[----:B------:R-:W-:Y:S01]  /*0a90*/  IMAD.U32 R16, RZ, RZ, UR4 ;  /* 0x00000004ff107e24 */ /* 0x000fe2000f8e00ff */
[----:B------:R-:W-:Y:S01]  /*0aa0*/  CS2R R18, SRZ ;  /* 0x0000000000127805 */ /* 0x000fe2000001ff00 */
[----:B------:R-:W3:Y:S02]  /*0ab0*/  @!P4 LDG.E.128 R24, desc[UR36][R4.64] ;  /* 0x000000240418c981 */ /* 0x000ee4000c1e1d00 */
[----:B------:R-:W-:Y:S01]  /*0ac0*/  @!P2 IMAD R15, R16, 0x90, R3 ;  /* 0x00000090100fa824 */ /* 0x000fe200078e0203 */
[----:B------:R-:W-:Y:S01]  /*0ad0*/  CS2R R16, SRZ ;  /* 0x0000000000107805 */ /* 0x000fe2000001ff00 */
[----:B------:R-:W4:Y:S01]  /*0ae0*/  @P0 LDG.E R12, desc[UR36][R12.64] ;  /* 0x000000240c0c0981 */ /* 0x000f22000c1e1900 */
[----:B------:R-:W0:Y:S01]  /*0af0*/  LDCU.U8 UR4, c[0x0][0x404] ;  /* 0x00008080ff0477ac */ /* 0x000e220008000000 */
[----:B--2---:R-:W-:-:S05]  /*0b00*/  @!P2 IMAD.WIDE R10, R15, 0x4, R10 ;  /* 0x000000040f0aa825 */ /* 0x004fca00078e020a */
[----:B------:R-:W2:Y:S01]  /*0b10*/  @!P2 LDG.E.128 R36, desc[UR36][R10.64] ;  /* 0x000000240a24a981 */ /* 0x000ea2000c1e1d00 */
[----:B-1----:R-:W-:-:S05]  /*0b20*/  @!P3 IMAD.WIDE.U32 R8, R3, 0x4, R8 ;  /* 0x000000040308b825 */ /* 0x002fca00078e0008 */
[----:B------:R-:W3:Y:S01]  /*0b30*/  @!P3 LDG.E.128 R16, desc[UR36][R8.64] ;  /* 0x000000240810b981 */ /* 0x000ee2000c1e1d00 */
[----:B0-----:R-:W-:-:S05]  /*0b40*/  @!P1 IMAD.WIDE.U32 R6, R3, 0x4, R6 ;  /* 0x0000000403069825 */ /* 0x001fca00078e0006 */
[----:B------:R0:W2:Y:S02]  /*0b50*/  @!P1 LDG.E.128 R32, desc[UR36][R6.64] ;  /* 0x0000002406209981 */ /* 0x0000a4000c1e1d00 */
[----:B0-----:R-:W0:Y:S01]  /*0b60*/  LDC R7, c[0x0][0x400] ;  /* 0x00010000ff077b82 */ /* 0x001e220000000800 */
[----:B------:R-:W-:Y:S02]  /*0b70*/  ISETP.NE.AND P1, PT, RZ, UR4, PT ;  /* 0x00000004ff007c0c */ /* 0x000fe4000bf25270 */
[----:B------:R-:W-:Y:S01]  /*0b80*/  ISETP.NE.AND P3, PT, R14, RZ, PT ;  /* 0x000000ff0e00720c */ /* 0x000fe20003f65270 */
[----:B------:R-:W-:Y:S01]  /*0b90*/  UMOV UR38, URZ ;  /* 0x000000ff00267c82 */ /* 0x000fe20008000000 */
[----:B------:R-:W-:Y:S01]  /*0ba0*/  BSSY.RECONVERGENT B6, `(.L_x_1253) ;  /* 0x000011f000067945 */ /* 0x000fe20003800200 */
[----:B0-----:R-:W-:Y:S02]  /*0bb0*/  ISETP.LT.OR P1, PT, R7, 0x1, P1 ;  /* 0x000000010700780c */ /* 0x001fe40000f21670 */
[----:B----4-:R-:W-:-:S08]  /*0bc0*/  @P0 R2UR UR38, R12 ;  /* 0x000000000c2602ca */ /* 0x010fd000000e0000 */
[----:B---3--:R-:W-:Y:S01]  /*0bd0*/  @!P3 FADD.FTZ R24, R24, R16 ;  /* 0x000000101818b221 */ /* 0x008fe20000010000 */
[----:B------:R-:W-:Y:S01]  /*0be0*/  @!P3 FADD.FTZ R25, R25, R17 ;  /* 0x000000111919b221 */ /* 0x000fe20000010000 */
[----:B------:R-:W-:Y:S01]  /*0bf0*/  @!P3 FADD.FTZ R26, R26, R18 ;  /* 0x000000121a1ab221 */ /* 0x000fe20000010000 */
[----:B------:R-:W-:Y:S01]  /*0c00*/  @!P3 FADD.FTZ R27, R27, R19 ;  /* 0x000000131b1bb221 */ /* 0x000fe20000010000 */
[----:B--2---:R-:W-:Y:S01]  /*0c10*/  @!P2 FMUL.FTZ R24, R24, R36 ;  /* 0x000000241818a220 */ /* 0x004fe20000410000 */
[----:B------:R-:W-:Y:S01]  /*0c20*/  @!P2 FMUL.FTZ R25, R25, R37 ;  /* 0x000000251919a220 */ /* 0x000fe20000410000 */
[----:B------:R-:W-:Y:S01]  /*0c30*/  @!P2 FMUL.FTZ R26, R26, R38 ;  /* 0x000000261a1aa220 */ /* 0x000fe20000410000 */
[----:B------:R-:W-:Y:S01]  /*0c40*/  @!P2 FMUL.FTZ R27, R27, R39 ;  /* 0x000000271b1ba220 */ /* 0x000fe20000410000 */
[----:B------:R-:W-:Y:S01]  /*0c50*/  FADD.FTZ R28, R32, R28 ;  /* 0x0000001c201c7221 */ /* 0x000fe20000010000 */
[----:B------:R-:W-:Y:S01]  /*0c60*/  FADD.FTZ R29, R33, R29 ;  /* 0x0000001d211d7221 */ /* 0x000fe20000010000 */
[----:B------:R-:W-:Y:S01]  /*0c70*/  FADD.FTZ R30, R34, R30 ;  /* 0x0000001e221e7221 */ /* 0x000fe20000010000 */
[----:B------:R-:W-:Y:S01]  /*0c80*/  FADD.FTZ R31, R35, R31 ;  /* 0x0000001f231f7221 */ /* 0x000fe20000010000 */
[----:B------:R-:W-:Y:S06]  /*0c90*/  @P1 BRA `(.L_x_1254) ;  /* 0x00000004002c1947 */ /* 0x000fec0003800000 */
[----:B------:R-:W-:Y:S05]  /*0ca0*/  @P3 BRA `(.L_x_1255) ;  /* 0x0000000000a83947 */ /* 0x000fea0003800000 */
[----:B------:R-:W-:-:S13]  /*0cb0*/  ISETP.GE.AND P0, PT, R0, R7, PT ;  /* 0x000000070000720c */ /* 0x000fda0003f06270 */
[----:B------:R-:W-:Y:S05]  /*0cc0*/  @P0 BRA `(.L_x_1256) ;  /* 0x0000001000300947 */ /* 0x000fea0003800000 */
[----:B------:R-:W-:Y:S01]  /*0cd0*/  I2FP.F32.U32 R3, R7 ;  /* 0x0000000700037245 */ /* 0x000fe20000201000 */
[----:B------:R-:W-:Y:S01]  /*0ce0*/  VIADD R4, R0, 0x2 ;  /* 0x0000000200047836 */ /* 0x000fe20000000000 */
[----:B------:R-:W-:-:S04]  /*0cf0*/  I2FP.F32.U32 R0, R0 ;  /* 0x0000000000007245 */ /* 0x000fc80000201000 */
[----:B------:R-:W0:Y:S01]  /*0d00*/  MUFU.RCP R3, R3 ;  /* 0x0000000300037308 */ /* 0x000e220000001000 */
[----:B------:R-:W-:-:S05]  /*0d10*/  I2FP.F32.U32 R4, R4 ;  /* 0x0000000400047245 */ /* 0x000fca0000201000 */
[----:B0-----:R-:W-:-:S04]  /*0d20*/  FMUL.FTZ R4, R4, R3 ;  /* 0x0000000304047220 */ /* 0x001fc80000410000 */
[----:B------:R-:W-:Y:S01]  /*0d30*/  FMUL.FTZ R5, R4, 13.28771209716796875 ;  /* 0x41549a7804057820 */ /* 0x000fe20000410000 */
[----:B------:R-:W-:Y:S01]  /*0d40*/  FMUL.FTZ R4, R0, R3 ;  /* 0x0000000300047220 */ /* 0x000fe20000410000 */
[----:B------:R-:W-:-:S03]  /*0d50*/  IADD3 R0, PT, PT, R14, -UR38, RZ ;  /* 0x800000260e007c10 */ /* 0x000fc6000fffe0ff */
[----:B------:R-:W-:Y:S01]  /*0d60*/  FMUL.FTZ R4, R4, 13.28771209716796875 ;  /* 0x41549a7804047820 */ /* 0x000fe20000410000 */
[----:B------:R-:W0:Y:S01]  /*0d70*/  MUFU.EX2 R5, -R5 ;  /* 0x8000000500057308 */ /* 0x000e220000000800 */
[----:B------:R-:W-:-:S03]  /*0d80*/  I2FP.F32.S32 R0, R0 ;  /* 0x0000000000007245 */ /* 0x000fc60000201400 */
[----:B------:R-:W1:Y:S02]  /*0d90*/  MUFU.EX2 R7, -R4 ;  /* 0x8000000400077308 */ /* 0x000e640000000800 */
[----:B0-----:R-:W-:-:S04]  /*0da0*/  FMUL.FTZ R3, R0, R5 ;  /* 0x0000000500037220 */ /* 0x001fc80000410000 */
[----:B------:R-:W-:Y:S01]  /*0db0*/  FMUL.RZ R13, R3, 0.15915493667125701904 ;  /* 0x3e22f983030d7820 */ /* 0x000fe2000040c000 */
[----:B-1----:R-:W-:-:S03]  /*0dc0*/  FMUL.FTZ R0, R0, R7 ;  /* 0x0000000700007220 */ /* 0x002fc60000410000 */
[----:B------:R-:W0:Y:S01]  /*0dd0*/  MUFU.SIN R6, R13 ;  /* 0x0000000d00067308 */ /* 0x000e220000000400 */
[----:B------:R-:W-:-:S07]  /*0de0*/  FMUL.RZ R11, R0, 0.15915493667125701904 ;  /* 0x3e22f983000b7820 */ /* 0x000fce000040c000 */
[----:B------:R-:W1:Y:S08]  /*0df0*/  MUFU.COS R8, R13 ;  /* 0x0000000d00087308 */ /* 0x000e700000000000 */
[----:B------:R-:W2:Y:S01]  /*0e00*/  MUFU.SIN R3, R11 ;  /* 0x0000000b00037308 */ /* 0x000ea20000000400 */
[-C--:B0-----:R-:W-:Y:S01]  /*0e10*/  FMUL.FTZ R5, R31, R6.reuse ;  /* 0x000000061f057220 */ /* 0x081fe20000410000 */
[-C--:B------:R-:W-:Y:S01]  /*0e20*/  FMUL.FTZ R7, R27, R6.reuse ;  /* 0x000000061b077220 */ /* 0x080fe20000410000 */
[-C--:B------:R-:W-:Y:S01]  /*0e30*/  FMUL.FTZ R12, R26, R6.reuse ;  /* 0x000000061a0c7220 */ /* 0x080fe20000410000 */
[----:B------:R-:W-:-:S04]  /*0e40*/  FMUL.FTZ R10, R30, R6 ;  /* 0x000000061e0a7220 */ /* 0x000fc80000410000 */
[----:B------:R-:W0:Y:S01]  /*0e50*/  MUFU.COS R0, R11 ;  /* 0x0000000b00007308 */ /* 0x000e220000000000 */
[-C--:B-1----:R-:W-:Y:S01]  /*0e60*/  FFMA.FTZ R9, R30, R8.reuse, -R5 ;  /* 0x000000081e097223 */ /* 0x082fe20000010805 */
[-C--:B------:R-:W-:Y:S01]  /*0e70*/  FFMA.FTZ R26, R26, R8.reuse, -R7 ;  /* 0x000000081a1a7223 */ /* 0x080fe20000010807 */
[-C--:B------:R-:W-:Y:S01]  /*0e80*/  FFMA.FTZ R31, R31, R8.reuse, R10 ;  /* 0x000000081f1f7223 */ /* 0x080fe2000001000a */
[----:B------:R-:W-:Y:S01]  /*0e90*/  FFMA.FTZ R27, R27, R8, R12 ;  /* 0x000000081b1b7223 */ /* 0x000fe2000001000c */
[----:B------:R-:W-:Y:S02]  /*0ea0*/  IMAD.MOV.U32 R30, RZ, RZ, R9 ;  /* 0x000000ffff1e7224 */ /* 0x000fe400078e0009 */
[-C--:B--2---:R-:W-:Y:S01]  /*0eb0*/  FMUL.FTZ R5, R29, R3.reuse ;  /* 0x000000031d057220 */ /* 0x084fe20000410000 */
[-C--:B------:R-:W-:Y:S01]  /*0ec0*/  FMUL.FTZ R7, R25, R3.reuse ;  /* 0x0000000319077220 */ /* 0x080fe20000410000 */
[-C--:B------:R-:W-:Y:S01]  /*0ed0*/  FMUL.FTZ R4, R28, R3.reuse ;  /* 0x000000031c047220 */ /* 0x080fe20000410000 */
[----:B------:R-:W-:Y:S01]  /*0ee0*/  FMUL.FTZ R6, R24, R3 ;  /* 0x0000000318067220 */ /* 0x000fe20000410000 */
[-C--:B0-----:R-:W-:Y:S01]  /*0ef0*/  FFMA.FTZ R5, R28, R0.reuse, -R5 ;  /* 0x000000001c057223 */ /* 0x081fe20000010805 */
[-C--:B------:R-:W-:Y:S01]  /*0f00*/  FFMA.FTZ R24, R24, R0.reuse, -R7 ;  /* 0x0000000018187223 */ /* 0x080fe20000010807 */
[-C--:B------:R-:W-:Y:S01]  /*0f10*/  FFMA.FTZ R29, R29, R0.reuse, R4 ;  /* 0x000000001d1d7223 */ /* 0x080fe20000010004 */
[----:B------:R-:W-:Y:S01]  /*0f20*/  FFMA.FTZ R25, R25, R0, R6 ;  /* 0x0000000019197223 */ /* 0x000fe20000010006 */
[----:B------:R-:W-:Y:S01]  /*0f30*/  IMAD.MOV.U32 R28, RZ, RZ, R5 ;  /* 0x000000ffff1c7224 */ /* 0x000fe200078e0005 */
[----:B------:R-:W-:Y:S06]  /*0f40*/  BRA `(.L_x_1256) ;  /* 0x0000000c00907947 */ /* 0x000fec0003800000 */
.L_x_1255:
[----:B------:R-:W-:-:S13]  /*0f50*/  ISETP.GE.AND P0, PT, R0, R7, PT ;  /* 0x000000070000720c */ /* 0x000fda0003f06270 */
[----:B------:R-:W-:Y:S05]  /*0f60*/  @P0 BRA `(.L_x_1256) ;  /* 0x0000000c00880947 */ /* 0x000fea0003800000 */
[----:B------:R-:W-:Y:S01]  /*0f70*/  I2FP.F32.U32 R7, R7 ;  /* 0x0000000700077245 */ /* 0x000fe20000201000 */
[----:B------:R-:W-:Y:S01]  /*0f80*/  VIADD R3, R0, 0x2 ;  /* 0x0000000200037836 */ /* 0x000fe20000000000 */
[----:B------:R-:W-:Y:S01]  /*0f90*/  I2FP.F32.U32 R0, R0 ;  /* 0x0000000000007245 */ /* 0x000fe20000201000 */
[----:B------:R-:W-:-:S03]  /*0fa0*/  VIADD R14, R14, -UR38 ;  /* 0x800000260e0e7c36 */ /* 0x000fc60008000000 */
[----:B------:R-:W0:Y:S01]  /*0fb0*/  MUFU.RCP R7, R7 ;  /* 0x0000000700077308 */ /* 0x000e220000001000 */
[----:B------:R-:W-:Y:S02]  /*0fc0*/  I2FP.F32.U32 R4, R3 ;  /* 0x0000000300047245 */ /* 0x000fe40000201000 */
[----:B------:R-:W-:-:S03]  /*0fd0*/  I2FP.F32.S32 R14, R14 ;  /* 0x0000000e000e7245 */ /* 0x000fc60000201400 */
[-C--:B0-----:R-:W-:Y:S01]  /*0fe0*/  FMUL.FTZ R4, R4, R7.reuse ;  /* 0x0000000704047220 */ /* 0x081fe20000410000 */
[----:B------:R-:W-:-:S03]  /*0ff0*/  FMUL.FTZ R0, R0, R7 ;  /* 0x0000000700007220 */ /* 0x000fc60000410000 */
[----:B------:R-:W-:Y:S01]  /*1000*/  FMUL.FTZ R4, R4, 13.28771209716796875 ;  /* 0x41549a7804047820 */ /* 0x000fe20000410000 */
[----:B------:R-:W-:-:S03]  /*1010*/  FMUL.FTZ R0, R0, 13.28771209716796875 ;  /* 0x41549a7800007820 */ /* 0x000fc60000410000 */
[----:B------:R-:W0:Y:S04]  /*1020*/  MUFU.EX2 R5, -R4 ;  /* 0x8000000400057308 */ /* 0x000e280000000800 */
[----:B------:R-:W1:Y:S01]  /*1030*/  MUFU.EX2 R3, -R0 ;  /* 0x8000000000037308 */ /* 0x000e620000000800 */
[C---:B0-----:R-:W-:Y:S01]  /*1040*/  FMUL.FTZ R5, R14.reuse, R5 ;  /* 0x000000050e057220 */ /* 0x041fe20000410000 */
[----:B-1----:R-:W-:-:S03]  /*1050*/  FMUL.FTZ R3, R14, R3 ;  /* 0x000000030e037220 */ /* 0x002fc60000410000 */
[----:B------:R-:W-:Y:S01]  /*1060*/  FMUL.RZ R6, R5, 0.15915493667125701904 ;  /* 0x3e22f98305067820 */ /* 0x000fe2000040c000 */
[----:B------:R-:W-:-:S03]  /*1070*/  FMUL.RZ R3, R3, 0.15915493667125701904 ;  /* 0x3e22f98303037820 */ /* 0x000fc6000040c000 */
[----:B------:R-:W0:Y:S08]  /*1080*/  MUFU.SIN R9, R6 ;  /* 0x0000000600097308 */ /* 0x000e300000000400 */
[----:B------:R-:W1:Y:S08]  /*1090*/  MUFU.SIN R5, R3 ;  /* 0x0000000300057308 */ /* 0x000e700000000400 */
[----:B------:R-:W2:Y:S01]  /*10a0*/  MUFU.COS R8, R6 ;  /* 0x0000000600087308 */ /* 0x000ea20000000000 */
[-C--:B0-----:R-:W-:Y:S01]  /*10b0*/  FMUL.FTZ R11, R31, R9.reuse ;  /* 0x000000091f0b7220 */ /* 0x081fe20000410000 */
[----:B------:R-:W-:-:S06]  /*10c0*/  FMUL.FTZ R10, R30, R9 ;  /* 0x000000091e0a7220 */ /* 0x000fcc0000410000 */
[----:B------:R-:W0:Y:S01]  /*10d0*/  MUFU.COS R4, R3 ;  /* 0x0000000300047308 */ /* 0x000e220000000000 */
[-C--:B-1----:R-:W-:Y:S01]  /*10e0*/  FMUL.FTZ R7, R29, R5.reuse ;  /* 0x000000051d077220 */ /* 0x082fe20000410000 */
[----:B------:R-:W-:Y:S01]  /*10f0*/  FMUL.FTZ R0, R28, R5 ;  /* 0x000000051c007220 */ /* 0x000fe20000410000 */
[-C--:B--2---:R-:W-:Y:S01]  /*1100*/  FFMA.FTZ R30, R30, R8.reuse, -R11 ;  /* 0x000000081e1e7223 */ /* 0x084fe2000001080b */
[----:B------:R-:W-:Y:S01]  /*1110*/  FFMA.FTZ R31, R31, R8, R10 ;  /* 0x000000081f1f7223 */ /* 0x000fe2000001000a */
[-C--:B0-----:R-:W-:Y:S01]  /*1120*/  FFMA.FTZ R28, R28, R4.reuse, -R7 ;  /* 0x000000041c1c7223 */ /* 0x081fe20000010807 */
[----:B------:R-:W-:Y:S01]  /*1130*/  FFMA.FTZ R29, R29, R4, R0 ;  /* 0x000000041d1d7223 */ /* 0x000fe20000010000 */
[----:B------:R-:W-:Y:S06]  /*1140*/  BRA `(.L_x_1256) ;  /* 0x0000000c00107947 */ /* 0x000fec0003800000 */
.L_x_1254:
        /* <DEDUP_REMOVED lines=13> */
[----:B0-----:R-:W-:Y:S01]  /*1220*/  IMAD.MOV.U32 R4, RZ, RZ, RZ ;  /* 0x000000ffff047224 */ /* 0x001fe200078e00ff */
[----:B-1----:R-:W-:-:S05]  /*1230*/  IADD3 R9, PT, PT, RZ, -R5, RZ ;  /* 0x80000005ff097210 */ /* 0x002fca0007ffe0ff */
[----:B------:R-:W-:-:S04]  /*1240*/  IMAD R9, R9, R6, RZ ;  /* 0x0000000609097224 */ /* 0x000fc800078e02ff */
[----:B------:R-:W-:-:S06]  /*1250*/  IMAD.HI.U32 R5, R5, R9, R4 ;  /* 0x0000000905057227 */ /* 0x000fcc00078e0004 */
[----:B------:R-:W-:-:S04]  /*1260*/  IMAD.HI.U32 R5, R5, R8, RZ ;  /* 0x0000000805057227 */ /* 0x000fc800078e00ff */
[----:B------:R-:W-:-:S05]  /*1270*/  IMAD R3, R5, R3, R8 ;  /* 0x0000000305037224 */ /* 0x000fca00078e0208 */
[----:B------:R-:W-:-:S13]  /*1280*/  ISETP.GT.U32.AND P1, PT, R6, R3, PT ;  /* 0x000000030600720c */ /* 0x000fda0003f24070 */
[----:B------:R-:W-:Y:S02]  /*1290*/  @!P1 IMAD.IADD R3, R3, 0x1, -R6 ;  /* 0x0000000103039824 */ /* 0x000fe400078e0a06 */
[----:B------:R-:W-:Y:S01]  /*12a0*/  @!P1 VIADD R5, R5, 0x1 ;  /* 0x0000000105059836 */ /* 0x000fe20000000000 */
[----:B------:R-:W-:Y:S02]  /*12b0*/  ISETP.NE.AND P1, PT, R23, RZ, PT ;  /* 0x000000ff1700720c */ /* 0x000fe40003f25270 */
[----:B------:R-:W-:Y:S02]  /*12c0*/  ISETP.GE.U32.AND P0, PT, R3, R6, PT ;  /* 0x000000060300720c */ /* 0x000fe40003f06070 */
[----:B------:R-:W-:-:S04]  /*12d0*/  LOP3.LUT R3, R0, R23, RZ, 0x3c, !PT ;  /* 0x0000001700037212 */ /* 0x000fc800078e3cff */
[----:B------:R-:W-:-:S07]  /*12e0*/  ISETP.GE.AND P2, PT, R3, RZ, PT ;  /* 0x000000ff0300720c */ /* 0x000fce0003f46270 */
[----:B------:R-:W-:Y:S01]  /*12f0*/  @P0 VIADD R5, R5, 0x1 ;  /* 0x0000000105050836 */ /* 0x000fe20000000000 */
[----:B------:R-:W-:-:S04]  /*1300*/  ISETP.GE.AND P0, PT, R0, R7, PT ;  /* 0x000000070000720c */ /* 0x000fc80003f06270 */
[----:B------:R-:W-:-:S05]  /*1310*/  MOV R32, R5 ;  /* 0x0000000500207202 */ /* 0x000fca0000000f00 */
[----:B------:R-:W-:Y:S01]  /*1320*/  @!P2 IMAD.MOV R32, RZ, RZ, -R32 ;  /* 0x000000ffff20a224 */ /* 0x000fe200078e0a20 */
        /* <DEDUP_REMOVED lines=9> */
[----:B------:R-:W-:Y:S02]  /*13c0*/  IMAD.MOV.U32 R8, RZ, RZ, 0x53f ;  /* 0x0000053fff087424 */ /* 0x000fe400078e00ff */
[----:B------:R1:W2:Y:S01]  /*13d0*/  LDC.64 R14, c[0x4][R0] ;  /* 0x01000000000e7b82 */ /* 0x0002a20000000a00 */
[----:B------:R-:W3:Y:S01]  /*13e0*/  LDCU.64 UR6, c[0x4][0xd0] ;  /* 0x01001a00ff0677ac */ /* 0x000ee20008000a00 */
[----:B------:R-:W-:Y:S02]  /*13f0*/  IMAD.MOV.U32 R12, RZ, RZ, 0x1 ;  /* 0x00000001ff0c7424 */ /* 0x000fe400078e00ff */
[----:B------:R-:W-:Y:S01]  /*1400*/  IMAD.MOV.U32 R13, RZ, RZ, RZ ;  /* 0x000000ffff0d7224 */ /* 0x000fe200078e00ff */
[----:B------:R-:W4:Y:S01]  /*1410*/  LDCU.64 UR8, c[0x4][0x90] ;  /* 0x01001200ff0877ac */ /* 0x000f220008000a00 */
[----:B0-----:R-:W-:-:S02]  /*1420*/  IMAD.U32 R4, RZ, RZ, UR4 ;  /* 0x00000004ff047e24 */ /* 0x001fc4000f8e00ff */
[----:B------:R-:W-:Y:S02]  /*1430*/  IMAD.U32 R5, RZ, RZ, UR5 ;  /* 0x00000005ff057e24 */ /* 0x000fe4000f8e00ff */
[----:B---3--:R-:W-:Y:S01]  /*1440*/  IMAD.U32 R6, RZ, RZ, UR6 ;  /* 0x00000006ff067e24 */ /* 0x008fe2000f8e00ff */
[----:B------:R-:W-:Y:S01]  /*1450*/  MOV R7, UR7 ;  /* 0x0000000700077c02 */ /* 0x000fe20008000f00 */
[----:B----4-:R-:W-:Y:S02]  /*1460*/  IMAD.U32 R10, RZ, RZ, UR8 ;  /* 0x00000008ff0a7e24 */ /* 0x010fe4000f8e00ff */
[----:B-1----:R-:W-:-:S07]  /*1470*/  IMAD.U32 R11, RZ, RZ, UR9 ;  /* 0x00000009ff0b7e24 */ /* 0x002fce000f8e00ff */
[----:B------:R-:W-:-:S07]  /*1480*/  LEPC R20, `(.L_x_1257) ;  /* 0x000000001014794e */ /* 0x000fce0000000000 */
[----:B--2---:R-:W-:Y:S05]  /*1490*/  CALL.ABS.NOINC R14 ;  /* 0x000000000e007343 */ /* 0x004fea0003c00000 */
.L_x_1257:
[----:B------:R-:W0:Y:S01]  /*14a0*/  S2R R3, SR_CgaCtaId ;  /* 0x0000000000037919 */ /* 0x000e220000008800 */
[----:B------:R-:W1:Y:S01]  /*14b0*/  LDC R9, c[0x0][0x400] ;  /* 0x00010000ff097b82 */ /* 0x000e620000000800 */
[----:B------:R-:W-:Y:S02]  /*14c0*/  ISETP.NE.AND P6, PT, R34, RZ, PT ;  /* 0x000000ff2200720c */ /* 0x000fe40003fc5270 */
[----:B------:R-:W-:-:S04]  /*14d0*/  MOV R0, 0x400 ;  /* 0x0000040000007802 */ /* 0x000fc80000000f00 */
[----:B------:R-:W-:-:S04]  /*14e0*/  IADD3 R0, PT, PT, R0, 0x840, RZ ;  /* 0x0000084000007810 */ /* 0x000fc80007ffe0ff */
[----:B0-----:R-:W-:-:S05]  /*14f0*/  LEA R0, R3, R0, 0x18 ;  /* 0x0000000003007211 */ /* 0x001fca00078ec0ff */
[----:B-1----:R-:W-:Y:S01]  /*1500*/  IMAD R3, R9, 0x4, R0 ;  /* 0x0000000409037824 */ /* 0x002fe200078e0200 */
        /* <DEDUP_REMOVED lines=8> */
.L_x_1258:
        /* <DEDUP_REMOVED lines=12> */
[----:B------:R-:W-:Y:S02]  /*1650*/  BSSY.RECONVERGENT B1, `(.L_x_1261) ;  /* 0x0000062000017945 */ /* 0x000fe40003800200 */
[----:B------:R-:W-:Y:S01]  /*1660*/  IMAD R20, R23, 0x4, R21 ;  /* 0x0000000417147824 */ /* 0x000fe200078e0215 */
[----:B------:R1:W2:Y:S04]  /*1670*/  LDS R28, [R21] ;  /* 0x00000000151c7984 */ /* 0x0002a80000000800 */
[----:B------:R1:W3:Y:S04]  /*1680*/  LDS R30, [R21+0x4] ;  /* 0x00000400151e7984 */ /* 0x0002e80000000800 */
[----:B------:R1:W4:Y:S04]  /*1690*/  LDS R29, [R20] ;  /* 0x00000000141d7984 */ /* 0x0003280000000800 */
[----:B------:R1:W1:Y:S01]  /*16a0*/  LDS R31, [R20+0x4] ;  /* 0x00000400141f7984 */ /* 0x0002620000000800 */
[----:B0-----:R-:W-:-:S13]  /*16b0*/  ISETP.NE.AND P0, PT, R8, RZ, PT ;  /* 0x000000ff0800720c */ /* 0x001fda0003f05270 */
[----:B-1234-:R-:W-:Y:S05]  /*16c0*/  @P0 BRA `(.L_x_1262) ;  /* 0x0000000000e40947 */ /* 0x01efea0003800000 */
[C---:B------:R-:W-:Y:S01]  /*16d0*/  LEA R35, R5.reuse, R3, 0x2 ;  /* 0x0000000305237211 */ /* 0x040fe200078e10ff */
[----:B------:R-:W-:Y:S01]  /*16e0*/  BSSY.RECONVERGENT B2, `(.L_x_1263) ;  /* 0x0000032000027945 */ /* 0x000fe20003800200 */
[----:B------:R-:W-:-:S03]  /*16f0*/  LEA.HI R4, R5, R5, RZ, 0x1 ;  /* 0x0000000505047211 */ /* 0x000fc600078f08ff */
[----:B------:R-:W-:Y:S01]  /*1700*/  IMAD R34, R23, 0x4, R35 ;  /* 0x0000000417227824 */ /* 0x000fe200078e0223 */
[----:B------:R0:W1:Y:S01]  /*1710*/  LDS R24, [R35] ;  /* 0x0000000023187984 */ /* 0x0000620000000800 */
[----:B------:R-:W-:-:S03]  /*1720*/  IMAD.SHL.U32 R4, R4, 0x2, RZ ;  /* 0x0000000204047824 */ /* 0x000fc600078e00ff */
[----:B------:R0:W2:Y:S02]  /*1730*/  LDS R26, [R35+0x4] ;  /* 0x00000400231a7984 */ /* 0x0000a40000000800 */
[----:B------:R-:W-:Y:S02]  /*1740*/  LOP3.LUT R7, R4, 0xfffffffc, RZ, 0xc0, !PT ;  /* 0xfffffffc04077812 */ /* 0x000fe400078ec0ff */
[----:B------:R0:W3:Y:S02]  /*1750*/  LDS R25, [R34] ;  /* 0x0000000022197984 */ /* 0x0000e40000000800 */
[----:B------:R-:W-:Y:S02]  /*1760*/  ISETP.GE.AND P0, PT, R7, R9, PT ;  /* 0x000000090700720c */ /* 0x000fe40003f06270 */
[----:B------:R0:W4:Y:S11]  /*1770*/  LDS R27, [R34+0x4] ;  /* 0x00000400221b7984 */ /* 0x0001360000000800 */
[----:B0-----:R-:W-:Y:S05]  /*1780*/  @P0 BRA `(.L_x_1264) ;  /* 0x00000000009c0947 */ /* 0x001fea0003800000 */
[----:B------:R-:W-:Y:S01]  /*1790*/  I2FP.F32.S32 R5, R9 ;  /* 0x0000000900057245 */ /* 0x000fe20000201400 */
[----:B------:R-:W-:Y:S02]  /*17a0*/  VIADD R4, R7, 0x2 ;  /* 0x0000000207047836 */ /* 0x000fe40000000000 */
[----:B------:R-:W-:-:S03]  /*17b0*/  VIADD R8, R8, -UR38 ;  /* 0x8000002608087c36 */ /* 0x000fc60008000000 */
[----:B------:R-:W0:Y:S01]  /*17c0*/  MUFU.RCP R5, R5 ;  /* 0x0000000500057308 */ /* 0x000e220000001000 */
[----:B------:R-:W-:-:S05]  /*17d0*/  I2FP.F32.S32 R4, R4 ;  /* 0x0000000400047245 */ /* 0x000fca0000201400 */
[----:B0-----:R-:W-:Y:S01]  /*17e0*/  FMUL.FTZ R6, R4, R5 ;  /* 0x0000000504067220 */ /* 0x001fe20000410000 */
[----:B------:R-:W-:Y:S02]  /*17f0*/  I2FP.F32.S32 R4, R7 ;  /* 0x0000000700047245 */ /* 0x000fe40000201400 */
[----:B------:R-:W-:Y:S01]  /*1800*/  I2FP.F32.S32 R7, R8 ;  /* 0x0000000800077245 */ /* 0x000fe20000201400 */
[----:B------:R-:W-:Y:S02]  /*1810*/  FMUL.FTZ R6, R6, 13.28771209716796875 ;  /* 0x41549a7806067820 */ /* 0x000fe40000410000 */
[----:B------:R-:W-:-:S04]  /*1820*/  FMUL.FTZ R4, R4, R5 ;  /* 0x0000000504047220 */ /* 0x000fc80000410000 */
[----:B------:R-:W-:Y:S01]  /*1830*/  FMUL.FTZ R4, R4, 13.28771209716796875 ;  /* 0x41549a7804047820 */ /* 0x000fe20000410000 */
[----:B------:R-:W0:Y:S05]  /*1840*/  MUFU.EX2 R6, -R6 ;  /* 0x8000000600067308 */ /* 0x000e2a0000000800 */
[----:B------:R-:W5:Y:S01]  /*1850*/  MUFU.EX2 R4, -R4 ;  /* 0x8000000400047308 */ /* 0x000f620000000800 */
[----:B0-----:R-:W-:-:S04]  /*1860*/  FMUL.FTZ R5, R7, R6 ;  /* 0x0000000607057220 */ /* 0x001fc80000410000 */
[----:B------:R-:W-:Y:S01]  /*1870*/  FMUL.RZ R15, R5, 0.15915493667125701904 ;  /* 0x3e22f983050f7820 */ /* 0x000fe2000040c000 */
[----:B-----5:R-:W-:-:S03]  /*1880*/  FMUL.FTZ R5, R7, R4 ;  /* 0x0000000407057220 */ /* 0x020fc60000410000 */
[----:B------:R-:W0:Y:S01]  /*1890*/  MUFU.SIN R9, R15 ;  /* 0x0000000f00097308 */ /* 0x000e220000000400 */
[----:B------:R-:W-:-:S07]  /*18a0*/  FMUL.RZ R13, R5, 0.15915493667125701904 ;  /* 0x3e22f983050d7820 */ /* 0x000fce000040c000 */
[----:B------:R-:W5:Y:S08]  /*18b0*/  MUFU.COS R8, R15 ;  /* 0x0000000f00087308 */ /* 0x000f700000000000 */
[----:B------:R-:W1:Y:S01]  /*18c0*/  MUFU.SIN R6, R13 ;  /* 0x0000000d00067308 */ /* 0x000e620000000400 */
[-C--:B0-----:R-:W-:Y:S01]  /*18d0*/  FMUL.FTZ R7, R31, R9.reuse ;  /* 0x000000091f077220 */ /* 0x081fe20000410000 */
[-C--:B----4-:R-:W-:Y:S01]  /*18e0*/  FMUL.FTZ R11, R27, R9.reuse ;  /* 0x000000091b0b7220 */ /* 0x090fe20000410000 */
[-C--:B------:R-:W-:Y:S01]  /*18f0*/  FMUL.FTZ R12, R30, R9.reuse ;  /* 0x000000091e0c7220 */ /* 0x080fe20000410000 */
[----:B--2---:R-:W-:-:S04]  /*1900*/  FMUL.FTZ R14, R26, R9 ;  /* 0x000000091a0e7220 */ /* 0x004fc80000410000 */
[----:B------:R-:W0:Y:S01]  /*1910*/  MUFU.COS R5, R13 ;  /* 0x0000000d00057308 */ /* 0x000e220000000000 */
[-C--:B-----5:R-:W-:Y:S01]  /*1920*/  FFMA.FTZ R10, R30, R8.reuse, -R7 ;  /* 0x000000081e0a7223 */ /* 0x0a0fe20000010807 */
[-C--:B------:R-:W-:Y:S01]  /*1930*/  FFMA.FTZ R26, R26, R8.reuse, -R11 ;  /* 0x000000081a1a7223 */ /* 0x080fe2000001080b */
[-C--:B------:R-:W-:Y:S01]  /*1940*/  FFMA.FTZ R31, R31, R8.reuse, R12 ;  /* 0x000000081f1f7223 */ /* 0x080fe2000001000c */
[----:B------:R-:W-:Y:S01]  /*1950*/  FFMA.FTZ R27, R27, R8, R14 ;  /* 0x000000081b1b7223 */ /* 0x000fe2000001000e */
[----:B------:R-:W-:Y:S02]  /*1960*/  IMAD.MOV.U32 R30, RZ, RZ, R10 ;  /* 0x000000ffff1e7224 */ /* 0x000fe400078e000a */
[-C--:B-1----:R-:W-:Y:S01]  /*1970*/  FMUL.FTZ R7, R29, R6.reuse ;  /* 0x000000061d077220 */ /* 0x082fe20000410000 */
[-C--:B---3--:R-:W-:Y:S01]  /*1980*/  FMUL.FTZ R9, R25, R6.reuse ;  /* 0x0000000619097220 */ /* 0x088fe20000410000 */
[-C--:B------:R-:W-:Y:S01]  /*1990*/  FMUL.FTZ R4, R28, R6.reuse ;  /* 0x000000061c047220 */ /* 0x080fe20000410000 */
[----:B------:R-:W-:Y:S01]  /*19a0*/  FMUL.FTZ R6, R24, R6 ;  /* 0x0000000618067220 */ /* 0x000fe20000410000 */
[-C--:B0-----:R-:W-:Y:S01]  /*19b0*/  FFMA.FTZ R7, R28, R5.reuse, -R7 ;  /* 0x000000051c077223 */ /* 0x081fe20000010807 */
[-C--:B------:R-:W-:Y:S01]  /*19c0*/  FFMA.FTZ R24, R24, R5.reuse, -R9 ;  /* 0x0000000518187223 */ /* 0x080fe20000010809 */
[-C--:B------:R-:W-:Y:S01]  /*19d0*/  FFMA.FTZ R29, R29, R5.reuse, R4 ;  /* 0x000000051d1d7223 */ /* 0x080fe20000010004 */
[----:B------:R-:W-:-:S02]  /*19e0*/  FFMA.FTZ R25, R25, R5, R6 ;  /* 0x0000000519197223 */ /* 0x000fc40000010006 */
[----:B------:R-:W-:-:S07]  /*19f0*/  MOV R28, R7 ;  /* 0x00000007001c7202 */ /* 0x000fce0000000f00 */
.L_x_1264:
[----:B------:R-:W-:Y:S05]  /*1a00*/  BSYNC.RECONVERGENT B2 ;  /* 0x0000000000027941 */ /* 0x000fea0003800200 */
.L_x_1263:
[----:B-1----:R0:W-:Y:S04]  /*1a10*/  STS [R35], R24 ;  /* 0x0000001823007388 */ /* 0x0021e80000000800 */
[----:B--2---:R0:W-:Y:S04]  /*1a20*/  STS [R35+0x4], R26 ;  /* 0x0000041a23007388 */ /* 0x0041e80000000800 */
[----:B---3--:R0:W-:Y:S04]  /*1a30*/  STS [R34], R25 ;  /* 0x0000001922007388 */ /* 0x0081e80000000800 */
[----:B----4-:R0:W-:Y:S01]  /*1a40*/  STS [R34+0x4], R27 ;  /* 0x0000041b22007388 */ /* 0x0101e20000000800 */
[----:B------:R-:W-:Y:S05]  /*1a50*/  BRA `(.L_x_1265) ;  /* 0x0000000000847947 */ /* 0x000fea0003800000 */
.L_x_1262:
[----:B------:R-:W-:-:S05]  /*1a60*/  LEA.HI R5, R5, R5, RZ, 0x1 ;  /* 0x0000000505057211 */ /* 0x000fca00078f08ff */
[----:B------:R-:W-:-:S05]  /*1a70*/  IMAD.SHL.U32 R5, R5, 0x2, RZ ;  /* 0x0000000205057824 */ /* 0x000fca00078e00ff */
[----:B------:R-:W-:-:S04]  /*1a80*/  LOP3.LUT R6, R5, 0xfffffffc, RZ, 0xc0, !PT ;  /* 0xfffffffc05067812 */ /* 0x000fc800078ec0ff */
[----:B------:R-:W-:-:S13]  /*1a90*/  ISETP.GE.AND P0, PT, R6, R9, PT ;  /* 0x000000090600720c */ /* 0x000fda0003f06270 */
[----:B------:R-:W-:Y:S05]  /*1aa0*/  @P0 BRA `(.L_x_1265) ;  /* 0x0000000000700947 */ /* 0x000fea0003800000 */
[----:B------:R-:W-:Y:S01]  /*1ab0*/  I2FP.F32.S32 R9, R9 ;  /* 0x0000000900097245 */ /* 0x000fe20000201400 */
[----:B------:R-:W-:-:S05]  /*1ac0*/  VIADD R4, R6, 0x2 ;  /* 0x0000000206047836 */ /* 0x000fca0000000000 */
[----:B------:R-:W0:Y:S01]  /*1ad0*/  MUFU.RCP R9, R9 ;  /* 0x0000000900097308 */ /* 0x000e220000001000 */
[----:B------:R-:W-:-:S05]  /*1ae0*/  I2FP.F32.S32 R4, R4 ;  /* 0x0000000400047245 */ /* 0x000fca0000201400 */
[----:B0-----:R-:W-:Y:S01]  /*1af0*/  FMUL.FTZ R5, R4, R9 ;  /* 0x0000000904057220 */ /* 0x001fe20000410000 */
[----:B------:R-:W-:-:S03]  /*1b00*/  I2FP.F32.S32 R4, R6 ;  /* 0x0000000600047245 */ /* 0x000fc60000201400 */
[----:B------:R-:W-:Y:S02]  /*1b10*/  FMUL.FTZ R6, R5, 13.28771209716796875 ;  /* 0x41549a7805067820 */ /* 0x000fe40000410000 */
[----:B------:R-:W-:Y:S02]  /*1b20*/  FMUL.FTZ R4, R4, R9 ;  /* 0x0000000904047220 */ /* 0x000fe40000410000 */
[----:B------:R-:W0:Y:S02]  /*1b30*/  MUFU.EX2 R7, -R6 ;  /* 0x8000000600077308 */ /* 0x000e240000000800 */
[----:B------:R-:W-:Y:S01]  /*1b40*/  FMUL.FTZ R5, R4, 13.28771209716796875 ;  /* 0x41549a7804057820 */ /* 0x000fe20000410000 */
[----:B------:R-:W-:-:S05]  /*1b50*/  I2FP.F32.S32 R4, R8 ;  /* 0x0000000800047245 */ /* 0x000fca0000201400 */
[----:B------:R-:W1:Y:S01]  /*1b60*/  MUFU.EX2 R5, -R5 ;  /* 0x8000000500057308 */ /* 0x000e620000000800 */
[----:B0-----:R-:W-:-:S04]  /*1b70*/  FMUL.FTZ R7, R4, R7 ;  /* 0x0000000704077220 */ /* 0x001fc80000410000 */
[----:B------:R-:W-:Y:S01]  /*1b80*/  FMUL.RZ R13, R7, 0.15915493667125701904 ;  /* 0x3e22f983070d7820 */ /* 0x000fe2000040c000 */
[----:B-1----:R-:W-:-:S03]  /*1b90*/  FMUL.FTZ R4, R4, R5 ;  /* 0x0000000504047220 */ /* 0x002fc60000410000 */
[----:B------:R-:W0:Y:S01]  /*1ba0*/  MUFU.SIN R9, R13 ;  /* 0x0000000d00097308 */ /* 0x000e220000000400 */
[----:B------:R-:W-:-:S07]  /*1bb0*/  FMUL.RZ R12, R4, 0.15915493667125701904 ;  /* 0x3e22f983040c7820 */ /* 0x000fce000040c000 */
        /* <DEDUP_REMOVED lines=10> */
[----:B------:R-:W-:-:S07]  /*1c60*/  FFMA.FTZ R29, R29, R4, R6 ;  /* 0x000000041d1d7223 */ /* 0x000fce0000010006 */
.L_x_1265:
[----:B------:R-:W-:Y:S05]  /*1c70*/  BSYNC.RECONVERGENT B1 ;  /* 0x0000000000017941 */ /* 0x000fea0003800200 */
.L_x_1261:
[----:B------:R1:W-:Y:S04]  /*1c80*/  STS [R21], R28 ;  /* 0x0000001c15007388 */ /* 0x0003e80000000800 */
[----:B------:R1:W-:Y:S04]  /*1c90*/  STS [R21+0x4], R30 ;  /* 0x0000041e15007388 */ /* 0x0003e80000000800 */
[----:B------:R1:W-:Y:S04]  /*1ca0*/  STS [R20], R29 ;  /* 0x0000001d14007388 */ /* 0x0003e80000000800 */
[----:B------:R1:W-:Y:S02]  /*1cb0*/  STS [R20+0x4], R31 ;  /* 0x0000041f14007388 */ /* 0x0003e40000000800 */
.L_x_1260:
[----:B------:R-:W-:Y:S05]  /*1cc0*/  BSYNC.RECONVERGENT B0 ;  /* 0x0000000000007941 */ /* 0x000fea0003800200 */
.L_x_1259:
        /* <DEDUP_REMOVED lines=8> */
[----:B------:R-:W-:-:S05]  /*1d50*/  @!P0 IMAD R3, R23, 0x4, R3 ;  /* 0x0000000417038824 */ /* 0x000fca00078e0203 */
[----:B0-----:R3:W2:Y:S02]  /*1d60*/  @!P0 LDS.128 R24, [R3] ;  /* 0x0000000003188984 */ /* 0x0016a40000000c00 */
.L_x_1267:
[----:B------:R-:W-:Y:S05]  /*1d70*/  BSYNC.RECONVERGENT B0 ;  /* 0x0000000000007941 */ /* 0x000fea0003800200 */
.L_x_1266:
[----:B------:R-:W-:Y:S06]  /*1d80*/  BAR.SYNC.DEFER_BLOCKING 0x0 ;  /* 0x0000000000007b1d */ /* 0x000fec0000010000 */
.L_x_1256:
[----:B------:R-:W-:Y:S05]  /*1d90*/  BSYNC.RECONVERGENT B6 ;  /* 0x0000000000067941 */ /* 0x000fea0003800200 */
.L_x_1253:
[----:B------:R-:W-:Y:S01]  /*1da0*/  ISETP.GT.U32.AND P0, PT, R22, 0x3f, PT ;  /* 0x0000003f1600780c */ /* 0x000fe20003f04070 */
[----:B------:R-:W-:Y:S01]  /*1db0*/  BSSY.RECONVERGENT B0, `(.L_x_1268) ;  /* 0x000001c000007945 */ /* 0x000fe20003800200 */
[----:B---3--:R-:W-:-:S11]  /*1dc0*/  IMAD.MOV.U32 R0, RZ, RZ, RZ ;  /* 0x000000ffff007224 */ /* 0x008fd600078e00ff */
[----:B------:R-:W-:Y:S05]  /*1dd0*/  @P0 BRA `(.L_x_1269) ;  /* 0x0000000000640947 */ /* 0x000fea0003800000 */
[----:B------:R-:W3:Y:S01]  /*1de0*/  LDC R0, c[0x0][0x40c] ;  /* 0x00010300ff007b82 */ /* 0x000ee20000000800 */
[----:B------:R-:W5:Y:S01]  /*1df0*/  S2R R7, SR_CgaCtaId ;  /* 0x0000000000077919 */ /* 0x000f620000008800 */
[----:B------:R-:W-:Y:S02]  /*1e00*/  R2UR UR4, R40 ;  /* 0x00000000280472ca */ /* 0x000fe400000e0000 */
[----:B------:R-:W-:Y:S02]  /*1e10*/  MOV R6, 0x400 ;  /* 0x0000040000067802 */ /* 0x000fe40000000f00 */
[----:B---3--:R-:W-:Y:S02]  /*1e20*/  ISETP.NE.AND P1, PT, R0, RZ, PT ;  /* 0x000000ff0000720c */ /* 0x008fe40003f25270 */
[----:B------:R-:W-:Y:S02]  /*1e30*/  IADD3 R0, PT, PT, R6, 0x40, RZ ;  /* 0x0000004006007810 */ /* 0x000fe40007ffe0ff */
[----:B------:R-:W-:-:S09]  /*1e40*/  ISETP.GT.U32.OR P0, PT, R22, 0x23, P1 ;  /* 0x000000231600780c */ /* 0x000fd20000f04470 */
[----:B------:R-:W-:-:S04]  /*1e50*/  @!P1 VIADD R6, R6, 0x440 ;  /* 0x0000044006069836 */ /* 0x000fc80000000000 */
[----:B------:R-:W3:Y:S08]  /*1e60*/  @!P0 LDC R9, c[0x0][0x3f4] ;  /* 0x0000fd00ff098b82 */ /* 0x000ef00000000800 */
[----:B-1----:R-:W1:Y:S01]  /*1e70*/  @!P0 LDC.64 R4, c[0x0][0x3b8] ;  /* 0x0000ee00ff048b82 */ /* 0x002e620000000a00 */
[----:B---3--:R-:W-:-:S04]  /*1e80*/  @!P0 IMAD R3, R22, R9, UR4 ;  /* 0x0000000416038e24 */ /* 0x008fc8000f8e0209 */
[----:B------:R-:W-:Y:S01]  /*1e90*/  @!P0 IMAD.SHL.U32 R8, R3, 0x4, RZ ;  /* 0x0000000403088824 */ /* 0x000fe200078e00ff */
[C---:B-----5:R-:W-:Y:S01]  /*1ea0*/  LEA R3, R7.reuse, R0, 0x18 ;  /* 0x0000000007037211 */ /* 0x060fe200078ec0ff */
[----:B--2-4-:R-:W-:Y:S01]  /*1eb0*/  FMUL.FTZ R0, R28, R24 ;  /* 0x000000181c007220 */ /* 0x014fe20000410000 */
[----:B------:R-:W-:Y:S01]  /*1ec0*/  @!P1 LEA R7, R7, R6, 0x18 ;  /* 0x0000000607079211 */ /* 0x000fe200078ec0ff */
[----:B------:R-:W-:Y:S02]  /*1ed0*/  @!P0 IMAD R9, R9, UR44, R8 ;  /* 0x0000002c09098c24 */ /* 0x000fe4000f8e0208 */
[C---:B------:R-:W-:Y:S02]  /*1ee0*/  IMAD R3, R22.reuse, 0x10, R3 ;  /* 0x0000001016037824 */ /* 0x040fe400078e0203 */
[----:B------:R-:W-:Y:S02]  /*1ef0*/  @!P1 IMAD R7, R22, 0x10, R7 ;  /* 0x0000001016079824 */ /* 0x000fe400078e0207 */
[----:B-1----:R-:W-:Y:S01]  /*1f00*/  @!P0 IMAD.WIDE R4, R9, 0x4, R4 ;  /* 0x0000000409048825 */ /* 0x002fe200078e0204 */
[----:B------:R3:W-:Y:S03]  /*1f10*/  STS.128 [R3], R28 ;  /* 0x0000001c03007388 */ /* 0x0007e60000000c00 */
[----:B------:R-:W-:Y:S01]  /*1f20*/  FFMA.FTZ R9, R29, R25, R0 ;  /* 0x000000191d097223 */ /* 0x000fe20000010000 */
[----:B------:R3:W-:Y:S03]  /*1f30*/  @!P1 STS.128 [R7], R16 ;  /* 0x0000001007009388 */ /* 0x0007e60000000c00 */
[----:B------:R-:W-:Y:S01]  /*1f40*/  FFMA.FTZ R0, R30, R26, R9 ;  /* 0x0000001a1e007223 */ /* 0x000fe20000010009 */
[----:B------:R3:W-:Y:S03]  /*1f50*/  @!P0 STG.E.128 desc[UR36][R4.64], R24 ;  /* 0x0000001804008986 */ /* 0x0007e6000c101d24 */
[----:B------:R-:W-:-:S07]  /*1f60*/  FFMA.FTZ R0, R31, R27, R0 ;  /* 0x0000001b1f007223 */ /* 0x000fce0000010000 */
.L_x_1269:
[----:B------:R-:W-:Y:S05]  /*1f70*/  BSYNC.RECONVERGENT B0 ;  /* 0x0000000000007941 */ /* 0x000fea0003800200 */
.L_x_1268:
[----:B---3--:R-:W1:Y:S01]  /*1f80*/  SHFL.BFLY PT, R3, R0, 0x10, 0x1f ;  /* 0x0e001f0000037f89 */ /* 0x008e6200000e0000 */
[----:B------:R-:W3:Y:S01]  /*1f90*/  S2UR UR76, SR_CgaCtaId ;  /* 0x00000000004c79c3 */ /* 0x000ee20000008800 */
[----:B------:R-:W-:Y:S01]  /*1fa0*/  UMOV UR4, 0x400 ;  /* 0x0000040000047882 */ /* 0x000fe20000000000 */
[----:B------:R-:W5:Y:S01]  /*1fb0*/  LDCU UR5, c[0x0][0x3f4] ;  /* 0x00007e80ff0577ac */ /* 0x000f620008000800 */
[----:B------:R-:W-:Y:S01]  /*1fc0*/  BSSY.RECONVERGENT B0, `(.L_x_1270) ;  /* 0x0000036000007945 */ /* 0x000fe20003800200 */
[----:B-1----:R-:W-:Y:S01]  /*1fd0*/  FADD.FTZ R4, R3, R0 ;  /* 0x0000000003047221 */ /* 0x002fe20000010000 */
[----:B------:R-:W-:Y:S01]  /*1fe0*/  SHF.R.U32.HI R0, RZ, 0x3, R22 ;  /* 0x00000003ff007819 */ /* 0x000fe20000011616 */
[----:B---3--:R-:W-:Y:S02]  /*1ff0*/  ULEA UR34, UR76, UR4, 0x18 ;  /* 0x000000044c227291 */ /* 0x008fe4000f8ec0ff */
[----:B------:R-:W-:Y:S01]  /*2000*/  UIADD3 UR4, UPT, UPT, UR4, 0x840, URZ ;  /* 0x0000084004047890 */ /* 0x000fe2000fffe0ff */
[----:B------:R-:W1:Y:S01]  /*2010*/  SHFL.BFLY PT, R3, R4, 0x8, 0x1f ;  /* 0x0d001f0004037f89 */ /* 0x000e6200000e0000 */
[----:B------:R-:W-:-:S02]  /*2020*/  LOP3.LUT R0, R0, 0x7c, RZ, 0xc0, !PT ;  /* 0x0000007c00007812 */ /* 0x000fc400078ec0ff */
[----:B------:R-:W-:Y:S01]  /*2030*/  ULEA UR76, UR76, UR4, 0x18 ;  /* 0x000000044c4c7291 */ /* 0x000fe2000f8ec0ff */
[----:B-1----:R-:W-:-:S05]  /*2040*/  FADD.FTZ R5, R4, R3 ;  /* 0x0000000304057221 */ /* 0x002fca0000010000 */
[----:B------:R-:W1:Y:S02]  /*2050*/  SHFL.BFLY PT, R6, R5, 0x4, 0x1f ;  /* 0x0c801f0005067f89 */ /* 0x000e6400000e0000 */
[----:B-1----:R-:W-:-:S05]  /*2060*/  FADD.FTZ R6, R5, R6 ;  /* 0x0000000605067221 */ /* 0x002fca0000010000 */
[----:B------:R-:W1:Y:S02]  /*2070*/  SHFL.BFLY PT, R3, R6, 0x2, 0x1f ;  /* 0x0c401f0006037f89 */ /* 0x000e6400000e0000 */
[----:B-1----:R-:W-:Y:S01]  /*2080*/  FADD.FTZ R7, R6, R3 ;  /* 0x0000000306077221 */ /* 0x002fe20000010000 */
[----:B------:R-:W-:-:S04]  /*2090*/  LOP3.LUT P0, R3, R22, 0x1f, RZ, 0xc0, !PT ;  /* 0x0000001f16037812 */ /* 0x000fc8000780c0ff */
[----:B------:R-:W1:Y:S01]  /*20a0*/  SHFL.BFLY PT, R8, R7, 0x1, 0x1f ;  /* 0x0c201f0007087f89 */ /* 0x000e6200000e0000 */
[C---:B------:R-:W-:Y:S02]  /*20b0*/  ISETP.GT.U32.AND P1, PT, R3.reuse, 0x1, PT ;  /* 0x000000010300780c */ /* 0x040fe40003f24070 */
[----:B------:R-:W-:Y:S01]  /*20c0*/  LEA R4, R3, UR34, 0x2 ;  /* 0x0000002203047c11 */ /* 0x000fe2000f8e10ff */
[----:B-----5:R-:W-:Y:S02]  /*20d0*/  IMAD.U32 R3, RZ, RZ, UR5 ;  /* 0x00000005ff037e24 */ /* 0x020fe4000f8e00ff */
[----:B-1----:R-:W-:-:S03]  /*20e0*/  FADD.FTZ R5, R7, R8 ;  /* 0x0000000807057221 */ /* 0x002fc60000010000 */
[----:B------:R-:W-:Y:S02]  /*20f0*/  IADD3 R7, PT, PT, RZ, -R3, RZ ;  /* 0x80000003ff077210 */ /* 0x000fe40007ffe0ff */
[----:B------:R1:W-:Y:S02]  /*2100*/  @!P0 STS [R0+UR34+0x8], R5 ;  /* 0x0000080500008988 */ /* 0x0003e40008000822 */
[----:B------:R-:W-:Y:S01]  /*2110*/  VIADDMNMX R7, R7, UR41, RZ, !PT ;  /* 0x0000002907077c46 */ /* 0x000fe2000f8001ff */
[----:B------:R-:W-:Y:S03]  /*2120*/  BAR.SYNC.DEFER_BLOCKING 0x0 ;  /* 0x0000000000007b1d */ /* 0x000fe60000010000 */
[----:B------:R-:W-:Y:S02]  /*2130*/  R2UR UR74, R7 ;  /* 0x00000000074a72ca */ /* 0x000fe400000e0000 */
[----:B------:R-:W-:Y:S01]  /*2140*/  ISETP.NE.AND P0, PT, R22, RZ, PT ;  /* 0x000000ff1600720c */ /* 0x000fe20003f05270 */
[----:B-1----:R-:W-:-:S05]  /*2150*/  IMAD.MOV.U32 R0, RZ, RZ, -0x800001 ;  /* 0xff7fffffff007424 */ /* 0x002fca00078e00ff */
[----:B------:R-:W-:Y:S05]  /*2160*/  STL [R1+0x6c], R0 ;  /* 0x00006c0001007387 */ /* 0x000fea0000100800 */
[----:B------:R-:W-:-:S04]  /*2170*/  UIADD3 UR4, UPT, UPT, UR41, -UR74, URZ ;  /* 0x8000004a29047290 */ /* 0x000fc8000fffe0ff */
[----:B------:R-:W-:Y:S01]  /*2180*/  ULEA UR6, UR4, UR76, 0x2 ;  /* 0x0000004c04067291 */ /* 0x000fe2000f8e10ff */
[----:B------:R-:W1:Y:S04]  /*2190*/  @!P1 LDS R5, [R4+0x8] ;  /* 0x0000080004059984 */ /* 0x000e680000000800 */
[----:B-1----:R-:W1:Y:S02]  /*21a0*/  SHFL.BFLY PT, R6, R5, 0x1, 0x1f ;  /* 0x0c201f0005067f89 */ /* 0x002e6400000e0000 */
[----:B-1----:R-:W-:-:S06]  /*21b0*/  FADD.FTZ R6, R6, R5 ;  /* 0x0000000506067221 */ /* 0x002fcc0000010000 */
[----:B------:R-:W1:Y:S01]  /*21c0*/  SHFL.IDX PT, R6, R6, RZ, 0x1f ;  /* 0x00001fff06067589 */ /* 0x000e6200000e0000 */
[----:B------:R-:W-:Y:S05]  /*21d0*/  @P0 BRA `(.L_x_1271) ;  /* 0x0000000000500947 */ /* 0x000fea0003800000 */
[----:B------:R-:W1:Y:S01]  /*21e0*/  LDCU UR4, c[0x0][0x410] ;  /* 0x00008200ff0477ac */ /* 0x000e620008000800 */
[----:B------:R-:W3:Y:S01]  /*21f0*/  LDCU.64 UR8, c[0x0][0x438] ;  /* 0x00008700ff0877ac */ /* 0x000ee20008000a00 */
[----:B-1----:R-:W-:Y:S01]  /*2200*/  FMUL.FTZ R0, R6, UR4 ;  /* 0x0000000406007c20 */ /* 0x002fe20008410000 */
[----:B---3--:R-:W-:-:S04]  /*2210*/  UISETP.NE.U32.AND UP0, UPT, UR8, URZ, UPT ;  /* 0x000000ff0800728c */ /* 0x008fc8000bf05070 */
[----:B------:R1:W-:Y:S01]  /*2220*/  STL [R1+0x6c], R0 ;  /* 0x00006c0001007387 */ /* 0x0003e20000100800 */
[----:B------:R-:W-:-:S09]  /*2230*/  UISETP.NE.AND.EX UP0, UPT, UR9, URZ, UPT, UP0 ;  /* 0x000000ff0900728c */ /* 0x000fd2000bf05300 */
[----:B-1----:R-:W-:Y:S05]  /*2240*/  BRA.U !UP0, `(.L_x_1272) ;  /* 0x00000001082c7547 */ /* 0x002fea000b800000 */
[----:B------:R-:W1:Y:S01]  /*2250*/  LDCU UR9, c[0x0][0x440] ;  /* 0x00008800ff0977ac */ /* 0x000e620008000800 */
[----:B------:R-:W3:Y:S01]  /*2260*/  LDCU.64 UR4, c[0x0][0x438] ;  /* 0x00008700ff0477ac */ /* 0x000ee20008000a00 */
[----:B------:R-:W-:-:S04]  /*2270*/  UIADD3 UR7, UPT, UPT, UR40, -UR38, URZ ;  /* 0x8000002628077290 */ /* 0x000fc8000fffe0ff */
[----:B-1----:R-:W-:-:S04]  /*2280*/  UIMAD UR8, UR43, UR9, UR7 ;  /* 0x000000092b0872a4 */ /* 0x002fc8000f8e0207 */
[----:B------:R-:W-:-:S04]  /*2290*/  UIMAD UR8, UR8, UR9, UR7 ;  /* 0x00000009080872a4 */ /* 0x000fc8000f8e0207 */
[----:B---3--:R-:W-:-:S06]  /*22a0*/  UIMAD.WIDE UR4, UR8, 0x4, UR4 ;  /* 0x00000004080478a5 */ /* 0x008fcc000f8e0204 */
[----:B------:R-:W-:Y:S02]  /*22b0*/  IMAD.U32 R4, RZ, RZ, UR4 ;  /* 0x00000004ff047e24 */ /* 0x000fe4000f8e00ff */
[----:B------:R-:W-:-:S05]  /*22c0*/  IMAD.U32 R5, RZ, RZ, UR5 ;  /* 0x00000005ff057e24 */ /* 0x000fca000f8e00ff */
[----:B------:R-:W3:Y:S02]  /*22d0*/  LDG.E R4, desc[UR36][R4.64] ;  /* 0x0000002404047981 */ /* 0x000ee4000c1e1900 */
[----:B---3--:R-:W-:-:S05]  /*22e0*/  FADD.FTZ R0, R0, R4 ;  /* 0x0000000400007221 */ /* 0x008fca0000010000 */
[----:B------:R1:W-:Y:S02]  /*22f0*/  STL [R1+0x6c], R0 ;  /* 0x00006c0001007387 */ /* 0x0003e40000100800 */
.L_x_1272:
[----:B-1----:R-:W3:Y:S04]  /*2300*/  LDL R0, [R1+0x6c] ;  /* 0x00006c0001007983 */ /* 0x002ee80000100800 */
[----:B---3--:R3:W-:Y:S02]  /*2310*/  STS [UR6+-0x4], R0 ;  /* 0xfffffc00ff007988 */ /* 0x0087e40008000806 */
.L_x_1271:
[----:B------:R-:W-:Y:S05]  /*2320*/  BSYNC.RECONVERGENT B0 ;  /* 0x0000000000007941 */ /* 0x000fea0003800200 */
.L_x_1270:
[----:B------:R-:W-:Y:S06]  /*2330*/  BAR.SYNC.DEFER_BLOCKING 0x0 ;  /* 0x0000000000007b1d */ /* 0x000fec0000010000 */
[----:B------:R-:W5:Y:S01]  /*2340*/  LDCU UR35, c[0x0][0x40c] ;  /* 0x00008180ff2377ac */ /* 0x000f620008000800 */
[----:B-1----:R-:W1:Y:S01]  /*2350*/  LDS.128 R4, [UR34+0x360] ;  /* 0x00036022ff047984 */ /* 0x002e620008000c00 */
[----:B-----5:R-:W-:-:S03]  /*2360*/  UISETP.NE.AND UP0, UPT, UR35, URZ, UPT ;  /* 0x000000ff2300728c */ /* 0x020fc6000bf05270 */
[----:B------:R-:W5:Y:S04]  /*2370*/  LDS.128 R12, [UR34+0x380] ;  /* 0x00038022ff0c7984 */ /* 0x000f680008000c00 */
[----:B------:R-:W-:Y:S04]  /*2380*/  LDS.128 R8, [UR34+0x370] ;  /* 0x00037022ff087984 */ /* 0x000fe80008000c00 */
[----:B------:R-:W3:Y:S04]  /*2390*/  LDS.128 R48, [UR34+0x350] ;  /* 0x00035022ff307984 */ /* 0x000ee80008000c00 */
[----:B------:R-:W3:Y:S04]  /*23a0*/  LDS.128 R16, [UR34+0x390] ;  /* 0x00039022ff107984 */ /* 0x000ee80008000c00 */
[----:B------:R-:W3:Y:S04]  /*23b0*/  LDS.128 R20, [UR34+0x3a0] ;  /* 0x0003a022ff147984 */ /* 0x000ee80008000c00 */
[----:B0-2---:R-:W0:Y:S04]  /*23c0*/  LDS.128 R24, [UR34+0x3b0] ;  /* 0x0003b022ff187984 */ /* 0x005e280008000c00 */
[----:B----4-:R-:W-:Y:S04]  /*23d0*/  LDS.128 R28, [UR34+0x3c0] ;  /* 0x0003c022ff1c7984 */ /* 0x010fe80008000c00 */
[----:B------:R-:W-:Y:S04]  /*23e0*/  LDS.128 R32, [UR34+0x3d0] ;  /* 0x0003d022ff207984 */ /* 0x000fe80008000c00 */
[----:B------:R-:W-:Y:S01]  /*23f0*/  LDS.128 R36, [UR34+0x3e0] ;  /* 0x0003e022ff247984 */ /* 0x000fe20008000c00 */
[----:B-1----:R-:W-:-:S03]  /*2400*/  R2UR UR67, R7 ;  /* 0x00000000074372ca */ /* 0x002fc600000e0000 */
[----:B------:R-:W-:Y:S01]  /*2410*/  LDS.128 R40, [UR34+0x3f0] ;  /* 0x0003f022ff287984 */ /* 0x000fe20008000c00 */
[----:B------:R-:W-:Y:S02]  /*2420*/  R2UR UR68, R6 ;  /* 0x00000000064472ca */ /* 0x000fe400000e0000 */
[----:B------:R-:W-:Y:S01]  /*2430*/  R2UR UR69, R5 ;  /* 0x00000000054572ca */ /* 0x000fe200000e0000 */
[----:B------:R-:W-:Y:S01]  /*2440*/  LDS.128 R44, [UR34+0x430] ;  /* 0x00043022ff2c7984 */ /* 0x000fe20008000c00 */
[----:B------:R-:W-:Y:S02]  /*2450*/  R2UR UR70, R4 ;  /* 0x00000000044672ca */ /* 0x000fe400000e0000 */
[----:B-----5:R-:W-:Y:S01]  /*2460*/  R2UR UR59, R15 ;  /* 0x000000000f3b72ca */ /* 0x020fe200000e0000 */
[----:B------:R-:W1:Y:S01]  /*2470*/  LDS.128 R4, [UR34+0x400] ;  /* 0x00040022ff047984 */ /* 0x000e620008000c00 */
[----:B------:R-:W-:Y:S02]  /*2480*/  R2UR UR60, R14 ;  /* 0x000000000e3c72ca */ /* 0x000fe400000e0000 */
[----:B------:R-:W-:Y:S01]  /*2490*/  R2UR UR61, R13 ;  /* 0x000000000d3d72ca */ /* 0x000fe200000e0000 */
[----:B---3--:R-:W-:Y:S01]  /*24a0*/  STL [R1+0x790], R48 ;  /* 0x0007903001007387 */ /* 0x008fe20000100800 */
[----:B------:R-:W-:-:S02]  /*24b0*/  R2UR UR62, R12 ;  /* 0x000000000c3e72ca */ /* 0x000fc400000e0000 */
[----:B------:R-:W-:Y:S01]  /*24c0*/  R2UR UR63, R11 ;  /* 0x000000000b3f72ca */ /* 0x000fe200000e0000 */
[----:B------:R-:W2:Y:S01]  /*24d0*/  LDS.128 R12, [UR34+0x420] ;  /* 0x00042022ff0c7984 */ /* 0x000ea20008000c00 */
[----:B------:R-:W-:Y:S02]  /*24e0*/  R2UR UR64, R10 ;  /* 0x000000000a4072ca */ /* 0x000fe400000e0000 */
[----:B------:R-:W-:Y:S02]  /*24f0*/  R2UR UR65, R9 ;  /* 0x00000000094172ca */ /* 0x000fe400000e0000 */
[----:B------:R-:W-:Y:S02]  /*2500*/  R2UR UR66, R8 ;  /* 0x00000000084272ca */ /* 0x000fe400000e0000 */
[----:B------:R-:W3:Y:S01]  /*2510*/  LDS.128 R8, [UR34+0x410] ;  /* 0x00041022ff087984 */ /* 0x000ee20008000c00 */
[----:B------:R-:W-:Y:S01]  /*2520*/  R2UR UR57, R17 ;  /* 0x00000000113972ca */ /* 0x000fe200000e0000 */
[----:B------:R-:W-:Y:S01]  /*2530*/  IMAD.MOV.U32 R17, RZ, RZ, R51 ;  /* 0x000000ffff117224 */ /* 0x000fe200078e0033 */
[----:B------:R-:W-:Y:S01]  /*2540*/  R2UR UR58, R16 ;  /* 0x00000000103a72ca */ /* 0x000fe200000e0000 */
[----:B------:R-:W-:Y:S01]  /*2550*/  IMAD.MOV.U32 R16, RZ, RZ, R50 ;  /* 0x000000ffff107224 */ /* 0x000fe200078e0032 */
[----:B------:R-:W-:-:S02]  /*2560*/  MOV R0, R49 ;  /* 0x0000003100007202 */ /* 0x000fc40000000f00 */
[----:B------:R-:W-:Y:S02]  /*2570*/  R2UR UR55, R19 ;  /* 0x00000000133772ca */ /* 0x000fe400000e0000 */
[----:B------:R-:W-:Y:S02]  /*2580*/  R2UR UR56, R18 ;  /* 0x00000000123872ca */ /* 0x000fe400000e0000 */
[----:B------:R-:W-:Y:S02]  /*2590*/  R2UR UR51, R23 ;  /* 0x00000000173372ca */ /* 0x000fe400000e0000 */
[----:B------:R-:W-:Y:S02]  /*25a0*/  R2UR UR52, R22 ;  /* 0x00000000163472ca */ /* 0x000fe400000e0000 */
[----:B------:R-:W-:Y:S02]  /*25b0*/  R2UR UR53, R21 ;  /* 0x00000000153572ca */ /* 0x000fe400000e0000 */
[----:B------:R-:W-:-:S02]  /*25c0*/  R2UR UR54, R20 ;  /* 0x00000000143672ca */ /* 0x000fc400000e0000 */
[----:B0-----:R-:W-:Y:S02]  /*25d0*/  R2UR UR47, R27 ;  /* 0x000000001b2f72ca */ /* 0x001fe400000e0000 */
[----:B------:R-:W-:Y:S02]  /*25e0*/  R2UR UR48, R26 ;  /* 0x000000001a3072ca */ /* 0x000fe400000e0000 */
[----:B------:R-:W-:Y:S02]  /*25f0*/  R2UR UR49, R25 ;  /* 0x00000000193172ca */ /* 0x000fe400000e0000 */
[----:B-1----:R-:W-:Y:S02]  /*2600*/  R2UR UR18, R7 ;  /* 0x00000000071272ca */ /* 0x002fe400000e0000 */
[----:B------:R-:W-:Y:S02]  /*2610*/  R2UR UR19, R6 ;  /* 0x00000000061372ca */ /* 0x000fe400000e0000 */
[----:B------:R-:W-:-:S02]  /*2620*/  R2UR UR20, R5 ;  /* 0x00000000051472ca */ /* 0x000fc400000e0000 */
[----:B------:R-:W-:Y:S02]  /*2630*/  R2UR UR21, R4 ;  /* 0x00000000041572ca */ /* 0x000fe400000e0000 */
[----:B------:R-:W0:Y:S01]  /*2640*/  LDS.128 R4, [UR34+0x40] ;  /* 0x00004022ff047984 */ /* 0x000e220008000c00 */
[----:B--2---:R-:W-:Y:S02]  /*2650*/  R2UR UR26, R15 ;  /* 0x000000000f1a72ca */ /* 0x004fe400000e0000 */
[----:B------:R-:W-:Y:S02]  /*2660*/  R2UR UR27, R14 ;  /* 0x000000000e1b72ca */ /* 0x000fe400000e0000 */
[----:B------:R-:W-:Y:S02]  /*2670*/  R2UR UR28, R13 ;  /* 0x000000000d1c72ca */ /* 0x000fe400000e0000 */
[----:B------:R-:W-:Y:S02]  /*2680*/  R2UR UR29, R12 ;  /* 0x000000000c1d72ca */ /* 0x000fe400000e0000 */
[----:B------:R-:W1:Y:S01]  /*2690*/  LDS.128 R12, [UR34+0x50] ;  /* 0x00005022ff0c7984 */ /* 0x000e620008000c00 */
[----:B---3--:R-:W-:-:S02]  /*26a0*/  R2UR UR22, R11 ;  /* 0x000000000b1672ca */ /* 0x008fc400000e0000 */
[----:B------:R-:W-:Y:S02]  /*26b0*/  R2UR UR23, R10 ;  /* 0x000000000a1772ca */ /* 0x000fe400000e0000 */
[----:B------:R-:W-:Y:S02]  /*26c0*/  R2UR UR24, R9 ;  /* 0x00000000091872ca */ /* 0x000fe400000e0000 */
[----:B------:R-:W-:Y:S02]  /*26d0*/  R2UR UR25, R8 ;  /* 0x00000000081972ca */ /* 0x000fe400000e0000 */
[----:B------:R-:W2:Y:S01]  /*26e0*/  LDS.128 R8, [UR34+0x60] ;  /* 0x00006022ff087984 */ /* 0x000ea20008000c00 */
[----:B------:R-:W-:Y:S02]  /*26f0*/  R2UR UR50, R24 ;  /* 0x00000000183272ca */ /* 0x000fe400000e0000 */
[----:B------:R-:W-:Y:S02]  /*2700*/  R2UR UR4, R31 ;  /* 0x000000001f0472ca */ /* 0x000fe400000e0000 */
[----:B------:R-:W-:-:S02]  /*2710*/  R2UR UR5, R30 ;  /* 0x000000001e0572ca */ /* 0x000fc400000e0000 */
[----:B------:R-:W-:Y:S02]  /*2720*/  R2UR UR45, R29 ;  /* 0x000000001d2d72ca */ /* 0x000fe400000e0000 */
[----:B------:R-:W-:Y:S02]  /*2730*/  R2UR UR46, R28 ;  /* 0x000000001c2e72ca */ /* 0x000fe400000e0000 */
[----:B------:R-:W-:Y:S02]  /*2740*/  R2UR UR6, R35 ;  /* 0x00000000230672ca */ /* 0x000fe400000e0000 */
[----:B------:R-:W-:Y:S02]  /*2750*/  R2UR UR7, R34 ;  /* 0x00000000220772ca */ /* 0x000fe400000e0000 */
[----:B------:R-:W-:Y:S02]  /*2760*/  R2UR UR8, R33 ;  /* 0x00000000210872ca */ /* 0x000fe400000e0000 */
[----:B------:R-:W-:-:S02]  /*2770*/  R2UR UR9, R32 ;  /* 0x00000000200972ca */ /* 0x000fc400000e0000 */
[----:B------:R-:W-:Y:S02]  /*2780*/  R2UR UR10, R39 ;  /* 0x00000000270a72ca */ /* 0x000fe400000e0000 */
[----:B------:R-:W-:Y:S01]  /*2790*/  R2UR UR11, R38 ;  /* 0x00000000260b72ca */ /* 0x000fe200000e0000 */
[----:B0-----:R-:W-:Y:S01]  /*27a0*/  STL.64 [R1+0x770], R4 ;  /* 0x0007700401007387 */ /* 0x001fe20000100a00 */
[----:B------:R-:W-:Y:S02]  /*27b0*/  R2UR UR12, R37 ;  /* 0x00000000250c72ca */ /* 0x000fe400000e0000 */
[----:B------:R-:W-:Y:S01]  /*27c0*/  R2UR UR13, R36 ;  /* 0x00000000240d72ca */ /* 0x000fe200000e0000 */
[----:B------:R-:W-:Y:S01]  /*27d0*/  STL.64 [R1+0x778], R6 ;  /* 0x0007780601007387 */ /* 0x000fe20000100a00 */
[----:B------:R-:W-:Y:S02]  /*27e0*/  R2UR UR14, R43 ;  /* 0x000000002b0e72ca */ /* 0x000fe400000e0000 */
[----:B------:R-:W-:Y:S01]  /*27f0*/  R2UR UR15, R42 ;  /* 0x000000002a0f72ca */ /* 0x000fe200000e0000 */
[----:B------:R-:W0:Y:S01]  /*2800*/  LDS.128 R4, [UR34+0x70] ;  /* 0x00007022ff047984 */ /* 0x000e220008000c00 */
[----:B------:R-:W-:-:S02]  /*2810*/  R2UR UR16, R41 ;  /* 0x00000000291072ca */ /* 0x000fc400000e0000 */
[----:B------:R-:W-:Y:S01]  /*2820*/  R2UR UR17, R40 ;  /* 0x00000000281172ca */ /* 0x000fe200000e0000 */
[----:B-1----:R-:W-:Y:S01]  /*2830*/  STL.64 [R1+0x760], R12 ;  /* 0x0007600c01007387 */ /* 0x002fe20000100a00 */
[----:B------:R-:W-:Y:S02]  /*2840*/  R2UR UR30, R47 ;  /* 0x000000002f1e72ca */ /* 0x000fe400000e0000 */
[----:B------:R-:W-:Y:S01]  /*2850*/  R2UR UR31, R46 ;  /* 0x000000002e1f72ca */ /* 0x000fe200000e0000 */
[----:B------:R-:W-:Y:S01]  /*2860*/  STL.64 [R1+0x768], R14 ;  /* 0x0007680e01007387 */ /* 0x000fe20000100a00 */
[----:B------:R-:W-:Y:S02]  /*2870*/  R2UR UR32, R45 ;  /* 0x000000002d2072ca */ /* 0x000fe400000e0000 */
[----:B------:R-:W-:Y:S01]  /*2880*/  R2UR UR33, R44 ;  /* 0x000000002c2172ca */ /* 0x000fe200000e0000 */
[----:B------:R-:W1:Y:S01]  /*2890*/  LDS.128 R12, [UR34+0x80] ;  /* 0x00008022ff0c7984 */ /* 0x000e620008000c00 */
[----:B------:R-:W-:-:S02]  /*28a0*/  R2UR UR71, R17 ;  /* 0x00000000114772ca */ /* 0x000fc400000e0000 */
[----:B------:R-:W-:Y:S01]  /*28b0*/  R2UR UR72, R16 ;  /* 0x00000000104872ca */ /* 0x000fe200000e0000 */
[----:B--2---:R-:W-:Y:S01]  /*28c0*/  STL.64 [R1+0x750], R8 ;  /* 0x0007500801007387 */ /* 0x004fe20000100a00 */
[----:B------:R-:W-:-:S03]  /*28d0*/  R2UR UR73, R0 ;  /* 0x00000000004972ca */ /* 0x000fc600000e0000 */
[----:B------:R-:W-:Y:S04]  /*28e0*/  STL.64 [R1+0x758], R10 ;  /* 0x0007580a01007387 */ /* 0x000fe80000100a00 */
[----:B------:R-:W2:Y:S04]  /*28f0*/  LDS.128 R8, [UR34+0x90] ;  /* 0x00009022ff087984 */ /* 0x000ea80008000c00 */
[----:B0-----:R-:W-:Y:S04]  /*2900*/  STL.64 [R1+0x740], R4 ;  /* 0x0007400401007387 */ /* 0x001fe80000100a00 */
[----:B------:R-:W-:Y:S04]  /*2910*/  STL.64 [R1+0x748], R6 ;  /* 0x0007480601007387 */ /* 0x000fe80000100a00 */
[----:B------:R-:W0:Y:S04]  /*2920*/  LDS.128 R4, [UR34+0xa0] ;  /* 0x0000a022ff047984 */ /* 0x000e280008000c00 */
[----:B-1----:R-:W-:Y:S04]  /*2930*/  STL.64 [R1+0x730], R12 ;  /* 0x0007300c01007387 */ /* 0x002fe80000100a00 */
[----:B------:R-:W-:Y:S04]  /*2940*/  STL.64 [R1+0x738], R14 ;  /* 0x0007380e01007387 */ /* 0x000fe80000100a00 */
[----:B------:R-:W1:Y:S04]  /*2950*/  LDS.128 R12, [UR34+0xb0] ;  /* 0x0000b022ff0c7984 */ /* 0x000e680008000c00 */
[----:B--2---:R-:W-:Y:S04]  /*2960*/  STL.64 [R1+0x720], R8 ;  /* 0x0007200801007387 */ /* 0x004fe80000100a00 */
        /* <DEDUP_REMOVED lines=118> */
[----:B------:R-:W-:Y:S04]  /*30d0*/  LDS.128 R8, [UR34+0x330] ;  /* 0x00033022ff087984 */ /* 0x000fe80008000c00 */
[----:B0-----:R-:W-:Y:S04]  /*30e0*/  STL.64 [R1+0x4a0], R4 ;  /* 0x0004a00401007387 */ /* 0x001fe80000100a00 */
[----:B------:R-:W-:Y:S04]  /*30f0*/  STL.64 [R1+0x4a8], R6 ;  /* 0x0004a80601007387 */ /* 0x000fe80000100a00 */
[----:B------:R-:W0:Y:S04]  /*3100*/  LDS.128 R4, [UR34+0x340] ;  /* 0x00034022ff047984 */ /* 0x000e280008000c00 */
[----:B-1----:R1:W-:Y:S04]  /*3110*/  STL.64 [R1+0x490], R12 ;  /* 0x0004900c01007387 */ /* 0x0023e80000100a00 */
[----:B------:R1:W-:Y:S04]  /*3120*/  STL.64 [R1+0x498], R14 ;  /* 0x0004980e01007387 */ /* 0x0003e80000100a00 */
[----:B0-----:R1:W-:Y:S04]  /*3130*/  STL.64 [R1+0x470], R4 ;  /* 0x0004700401007387 */ /* 0x0013e80000100a00 */
[----:B------:R1:W-:Y:S04]  /*3140*/  STL.64 [R1+0x480], R8 ;  /* 0x0004800801007387 */ /* 0x0003e80000100a00 */
[----:B------:R1:W-:Y:S04]  /*3150*/  STL.64 [R1+0x488], R10 ;  /* 0x0004880a01007387 */ /* 0x0003e80000100a00 */
[----:B------:R1:W-:Y:S01]  /*3160*/  STL.64 [R1+0x478], R6 ;  /* 0x0004780601007387 */ /* 0x0003e20000100a00 */
[----:B------:R-:W-:Y:S05]  /*3170*/  BRA.U UP0, `(.L_x_1273) ;  /* 0x0000000d00007547 */ /* 0x000fea000b800000 */
[----:B-1----:R-:W0:Y:S04]  /*3180*/  LDS.128 R4, [UR34+0x440] ;  /* 0x00044022ff047984 */ /* 0x002e280008000c00 */
[----:B------:R-:W1:Y:S04]  /*3190*/  LDS.128 R12, [UR34+0x450] ;  /* 0x00045022ff0c7984 */ /* 0x000e680008000c00 */
        /* <DEDUP_REMOVED lines=189> */
[----:B------:R2:W-:Y:S02]  /*3d70*/  STL.64 [R1+0x78], R6 ;  /* 0x0000780601007387 */ /* 0x0005e40000100a00 */
.L_x_1273:
[----:B-12---:R-:W0:Y:S01]  /*3d80*/  S2R R6, SR_TID.X ;  /* 0x0000000000067919 */ /* 0x006e220000002100 */
[----:B------:R-:W-:Y:S01]  /*3d90*/  UIADD3 UR35, UPT, UPT, UR40, 0x1f, -UR74 ;  /* 0x0000001f28237890 */ /* 0x000fe2000fffe84a */
[----:B------:R-:W1:Y:S01]  /*3da0*/  S2UR UR77, SR_CTAID.X ;  /* 0x00000000004d79c3 */ /* 0x000e620000002500 */
[----:B------:R-:W1:Y:S01]  /*3db0*/  LDCU UR34, c[0x0][0x3f0] ;  /* 0x00007e00ff2277ac */ /* 0x000e620008000800 */
[----:B------:R-:W-:Y:S01]  /*3dc0*/  BSSY.RECONVERGENT B1, `(.L_x_1274) ;  /* 0x00024a5000017945 */ /* 0x000fe20003800200 */
[----:B------:R-:W-:-:S04]  /*3dd0*/  USHF.R.S32.HI UR43, URZ, 0x1f, UR35 ;  /* 0x0000001fff2b7899 */ /* 0x000fc80008011423 */
[----:B------:R-:W-:-:S04]  /*3de0*/  ULEA.HI UR43, UR43, UR35, URZ, 0x5 ;  /* 0x000000232b2b7291 */ /* 0x000fc8000f8f28ff */
[----:B------:R-:W-:Y:S02]  /*3df0*/  ULOP3.LUT UR75, UR43, 0xffffffe0, URZ, 0xc0, !UPT ;  /* 0xffffffe02b4b7892 */ /* 0x000fe4000f8ec0ff */
[----:B-1----:R-:W-:-:S04]  /*3e00*/  UIMAD UR34, UR42, UR34, UR77 ;  /* 0x000000222a2272a4 */ /* 0x002fc8000f8e024d */
[----:B------:R-:W-:Y:S01]  /*3e10*/  UIMAD UR44, UR34, 0x90, URZ ;  /* 0x00000090222c78a4 */ /* 0x000fe2000f8e02ff */
[----:B0-----:R-:W-:-:S13]  /*3e20*/  ISETP.GE.AND P0, PT, R6, UR75, PT ;  /* 0x0000004b06007c0c */ /* 0x001fda000bf06270 */
[----:B------:R-:W-:Y:S05]  /*3e30*/  @P0 BRA `(.L_x_1275) ;  /* 0x0000024800740947 */ /* 0x000fea0003800000 */
[----:B------:R-:W-:Y:S01]  /*3e40*/  IABS R0, R3 ;  /* 0x0000000300007213 */ /* 0x000fe20000000000 */
[----:B------:R-:W0:Y:S01]  /*3e50*/  S2UR UR42, SR_CTAID.Y ;  /* 0x00000000002a79c3 */ /* 0x000e220000002600 */
[----:B------:R-:W1:Y:S01]  /*3e60*/  LDCU.64 UR34, c[0x0][0x420] ;  /* 0x00008400ff2277ac */ /* 0x000e620008000a00 */
[----:B------:R-:W-:Y:S02]  /*3e70*/  IMAD.MOV.U32 R4, RZ, RZ, RZ ;  /* 0x000000ffff047224 */ /* 0x000fe400078e00ff */
[----:B------:R-:W-:-:S04]  /*3e80*/  IMAD.MOV.U32 R7, RZ, RZ, R0 ;  /* 0x000000ffff077224 */ /* 0x000fc800078e0000 */
[----:B------:R-:W2:Y:S01]  /*3e90*/  I2F.RP R0, R7 ;  /* 0x0000000700007306 */ /* 0x000ea20000209400 */
[----:B------:R3:W-:Y:S01]  /*3ea0*/  STL [R1+0x780], R7 ;  /* 0x0007800701007387 */ /* 0x0007e20000100800 */
[----:B-1----:R-:W-:-:S06]  /*3eb0*/  ISETP.NE.U32.AND P1, PT, RZ, UR34, PT ;  /* 0x00000022ff007c0c */ /* 0x002fcc000bf25070 */
[----:B--2---:R-:W1:Y:S01]  /*3ec0*/  MUFU.RCP R0, R0 ;  /* 0x0000000000007308 */ /* 0x004e620000001000 */
[----:B0-----:R-:W-:Y:S01]  /*3ed0*/  IMAD R3, R3, UR42, RZ ;  /* 0x0000002a03037c24 */ /* 0x001fe2000f8e02ff */
[----:B------:R-:W0:Y:S01]  /*3ee0*/  LDCU UR42, c[0x0][0x440] ;  /* 0x00008800ff2a77ac */ /* 0x000e220008000800 */
[----:B------:R-:W-:Y:S01]  /*3ef0*/  ISETP.NE.AND.EX P1, PT, RZ, UR35, PT, P1 ;  /* 0x00000023ff007c0c */ /* 0x000fe2000bf25310 */
[----:B-1----:R-:W-:-:S04]  /*3f00*/  VIADD R0, R0, 0xffffffe ;  /* 0x0ffffffe00007836 */ /* 0x002fc80000000000 */
[----:B------:R-:W1:Y:S02]  /*3f10*/  F2I.FTZ.U32.TRUNC.NTZ R5, R0 ;  /* 0x0000000000057305 */ /* 0x000e64000021f000 */
[----:B-1----:R-:W-:-:S04]  /*3f20*/  IMAD.MOV R0, RZ, RZ, -R5 ;  /* 0x000000ffff007224 */ /* 0x002fc800078e0a05 */
[----:B------:R-:W-:Y:S01]  /*3f30*/  IMAD R0, R0, R7, RZ ;  /* 0x0000000700007224 */ /* 0x000fe200078e02ff */
[----:B---3--:R-:W-:-:S03]  /*3f40*/  LEA R7, R6, UR76, 0x2 ;  /* 0x0000004c06077c11 */ /* 0x008fc6000f8e10ff */
[----:B------:R-:W-:Y:S02]  /*3f50*/  IMAD.HI.U32 R0, R5, R0, R4 ;  /* 0x0000000005007227 */ /* 0x000fe400078e0004 */
[----:B------:R-:W1:Y:S03]  /*3f60*/  LDC R5, c[0x0][0x430] ;  /* 0x00010c00ff057b82 */ /* 0x000e660000000800 */
[----:B------:R2:W-:Y:S02]  /*3f70*/  STL [R1+0x788], R0 ;  /* 0x0007880001007387 */ /* 0x0005e40000100800 */
[----:B--2---:R-:W-:-:S05]  /*3f80*/  VIADD R0, R6, UR74 ;  /* 0x0000004a06007c36 */ /* 0x004fca0008000000 */
[----:B------:R-:W-:Y:S01]  /*3f90*/  IADD3 R4, P0, P2, R3, UR34, R0 ;  /* 0x0000002203047c10 */ /* 0x000fe2000fa1e000 */
[----:B------:R-:W1:Y:S01]  /*3fa0*/  LDCU UR34, c[0x0][0x408] ;  /* 0x00008100ff2277ac */ /* 0x000e620008000800 */
[----:B------:R-:W-:-:S03]  /*3fb0*/  SHF.R.S32.HI R3, RZ, 0x1f, R3 ;  /* 0x0000001fff037819 */ /* 0x000fc60000011403 */
[----:B------:R2:W-:Y:S01]  /*3fc0*/  STL [R1+0x60], R4 ;  /* 0x0000600401007387 */ /* 0x0005e20000100800 */
[----:B------:R-:W-:Y:S01]  /*3fd0*/  IADD3.X R3, PT, PT, R3, UR35, RZ, P0, P2 ;  /* 0x0000002303037c10 */ /* 0x000fe200087e44ff */
[----:B0-----:R-:W-:-:S04]  /*3fe0*/  UIMAD UR35, UR77, UR42, UR40 ;  /* 0x0000002a4d2372a4 */ /* 0x001fc8000f8e0228 */
[----:B------:R0:W-:Y:S01]  /*3ff0*/  STL [R1+0x3c], R3 ;  /* 0x00003c0301007387 */ /* 0x0001e20000100800 */
[----:B--2---:R-:W-:-:S03]  /*4000*/  MOV R4, UR42 ;  /* 0x0000002a00047c02 */ /* 0x004fc60008000f00 */
[----:B------:R2:W-:Y:S02]  /*4010*/  STL [R1+0x68], R7 ;  /* 0x0000680701007387 */ /* 0x0005e40000100800 */
[----:B------:R-:W-:Y:S02]  /*4020*/  IMAD R6, R4, UR35, R0 ;  /* 0x0000002304067c24 */ /* 0x000fe4000f8e0200 */
[----:B0-----:R-:W-:Y:S02]  /*4030*/  IMAD.U32 R3, RZ, RZ, UR75 ;  /* 0x0000004bff037e24 */ /* 0x001fe4000f8e00ff */
[----:B------:R-:W-:Y:S01]  /*4040*/  VIADD R4, R0, 0x1 ;  /* 0x0000000100047836 */ /* 0x000fe20000000000 */
[----:B------:R2:W-:Y:S01]  /*4050*/  STL [R1+0x64], R6 ;  /* 0x0000640601007387 */ /* 0x0005e20000100800 */
[----:B------:R-:W-:Y:S02]  /*4060*/  VIADD R3, R3, UR74 ;  /* 0x0000004a03037c36 */ /* 0x000fe40008000000 */
[----:B-1----:R-:W-:Y:S01]  /*4070*/  VIADD R0, R5, UR34 ;  /* 0x0000002205007c36 */ /* 0x002fe20008000000 */
[----:B------:R2:W-:Y:S04]  /*4080*/  STL [R1+0x38], R4 ;  /* 0x0000380401007387 */ /* 0x0005e80000100800 */
[----:B------:R2:W-:Y:S02]  /*4090*/  STL [R1+0x784], R3 ;  /* 0x0007840301007387 */ /* 0x0005e40000100800 */
.L_x_1661:
[----:B0-----:R-:W3:Y:S01]  /*40a0*/  LDL R248, [R1+0x3c] ;  /* 0x00003c0001f87983 */ /* 0x001ee20000100800 */
[----:B------:R-:W0:Y:S03]  /*40b0*/  LDCU UR34, c[0x0][0x3f4] ;  /* 0x00007e80ff2277ac */ /* 0x000e260008000800 */
[----:B------:R-:W4:Y:S04]  /*40c0*/  LDL R0, [R1+0x60] ;  /* 0x0000600001007983 */ /* 0x000f280000100800 */
[----:B--2---:R-:W2:Y:S04]  /*40d0*/  LDL R3, [R1+0x38] ;  /* 0x0000380001037983 */ /* 0x004ea80000100800 */
[----:B-----5:R-:W5:Y:S01]  /*40e0*/  LDL R252, [R1+0x780] ;  /* 0x0007800001fc7983 */ /* 0x020f620000100800 */
[----:B---3--:R-:W-:Y:S01]  /*40f0*/  @P1 IMAD.MOV.U32 R249, RZ, RZ, R248 ;  /* 0x000000fffff91224 */ /* 0x008fe200078e00f8 */
[----:B----4-:R-:W-:-:S05]  /*4100*/  @P1 MOV R248, R0 ;  /* 0x0000000000f81202 */ /* 0x010fca0000000f00 */
[----:B------:R1:W3:Y:S04]  /*4110*/  @P1 LDG.E.U8 R0, desc[UR36][R248.64] ;  /* 0x00000024f8001981 */ /* 0x0002e8000c1e1100 */
[----:B------:R-:W4:Y:S01]  /*4120*/  LDL R249, [R1+0x788] ;  /* 0x0007880001f97983 */ /* 0x000f220000100800 */
[----:B--2---:R-:W-:Y:S01]  /*4130*/  VIADD R251, R3, 0xffffffff ;  /* 0xffffffff03fb7836 */ /* 0x004fe20000000000 */
[----:B------:R-:W-:Y:S04]  /*4140*/  BSSY.RECONVERGENT B0, `(.L_x_1276) ;  /* 0x0002222000007945 */ /* 0x000fe80003800200 */
[----:B------:R-:W-:Y:S01]  /*4150*/  IABS R3, R251 ;  /* 0x000000fb00037213 */ /* 0x000fe20000000000 */
[----:B------:R2:W-:Y:S01]  /*4160*/  STL [R1+0x34], R251 ;  /* 0x000034fb01007387 */ /* 0x0005e20000100800 */
[----:B------:R-:W-:-:S03]  /*4170*/  ISETP.GE.AND P2, PT, R251, RZ, PT ;  /* 0x000000fffb00720c */ /* 0x000fc60003f46270 */
[----:B-1----:R-:W-:Y:S02]  /*4180*/  IMAD.MOV.U32 R248, RZ, RZ, R3 ;  /* 0x000000fffff87224 */ /* 0x002fe400078e0003 */
[----:B0-----:R-:W-:Y:S01]  /*4190*/  IMAD.U32 R3, RZ, RZ, UR34 ;  /* 0x00000022ff037e24 */ /* 0x001fe2000f8e00ff */
[----:B------:R-:W0:Y:S04]  /*41a0*/  LDCU UR34, c[0x0][0x40c] ;  /* 0x00008180ff2277ac */ /* 0x000e280008000800 */
[----:B------:R-:W-:Y:S01]  /*41b0*/  IABS R250, R3 ;  /* 0x0000000300fa7213 */ /* 0x000fe20000000000 */
[----:B0-----:R-:W-:Y:S01]  /*41c0*/  UISETP.NE.AND UP0, UPT, UR34, URZ, UPT ;  /* 0x000000ff2200728c */ /* 0x001fe2000bf05270 */
[----:B---3--:R-:W-:Y:S01]  /*41d0*/  ISETP.NE.AND P6, PT, R0, RZ, P1 ;  /* 0x000000ff0000720c */ /* 0x008fe20000fc5270 */
[----:B----4-:R-:W-:-:S04]  /*41e0*/  IMAD.HI.U32 R249, R249, R248, RZ ;  /* 0x000000f8f9f97227 */ /* 0x010fc800078e00ff */
[----:B------:R-:W-:-:S04]  /*41f0*/  IMAD.MOV R249, RZ, RZ, -R249 ;  /* 0x000000fffff97224 */ /* 0x000fc800078e0af9 */
[----:B------:R-:W-:-:S05]  /*4200*/  IMAD R248, R250, R249, R248 ;  /* 0x000000f9faf87224 */ /* 0x000fca00078e02f8 */
[----:B-----5:R-:W-:-:S13]  /*4210*/  ISETP.GT.U32.AND P0, PT, R252, R248, PT ;  /* 0x000000f8fc00720c */ /* 0x020fda0003f04070 */
[----:B------:R-:W-:-:S05]  /*4220*/  @!P0 IMAD.IADD R248, R248, 0x1, -R250 ;  /* 0x00000001f8f88824 */ /* 0x000fca00078e0afa */
[----:B------:R-:W-:-:S13]  /*4230*/  ISETP.GT.U32.AND P0, PT, R252, R248, PT ;  /* 0x000000f8fc00720c */ /* 0x000fda0003f04070 */
[----:B------:R-:W-:Y:S02]  /*4240*/  @!P0 IADD3 R248, PT, PT, R248, -R250, RZ ;  /* 0x800000faf8f88210 */ /* 0x000fe40007ffe0ff */
[----:B------:R-:W-:-:S03]  /*4250*/  ISETP.NE.AND P0, PT, R3, RZ, PT ;  /* 0x000000ff0300720c */ /* 0x000fc60003f05270 */
[----:B------:R-:W-:-:S04]  /*4260*/  IMAD.MOV.U32 R0, RZ, RZ, R248 ;  /* 0x000000ffff007224 */ /* 0x000fc800078e00f8 */
[----:B------:R-:W-:-:S06]  /*4270*/  @!P2 IMAD.MOV R0, RZ, RZ, -R0 ;  /* 0x000000ffff00a224 */ /* 0x000fcc00078e0a00 */
[----:B------:R-:W-:Y:S01]  /*4280*/  @!P0 LOP3.LUT R0, RZ, R3, RZ, 0x33, !PT ;  /* 0x00000003ff008212 */ /* 0x000fe200078e33ff */
[----:B--2---:R-:W-:Y:S06]  /*4290*/  BRA.U UP0, `(.L_x_1277) ;  /* 0x0000019100fc7547 */ /* 0x004fec000b800000 */
[----:B------:R-:W-:Y:S01]  /*42a0*/  IMAD.SHL.U32 R249, R0, 0x4, RZ ;  /* 0x0000000400f97824 */ /* 0x000fe200078e00ff */
[----:B------:R-:W-:Y:S01]  /*42b0*/  ISETP.GE.AND P0, PT, R251, UR40, PT ;  /* 0x00000028fb007c0c */ /* 0x000fe2000bf06270 */
[----:B------:R-:W-:Y:S01]  /*42c0*/  BSSY.RECONVERGENT B2, `(.L_x_1278) ;  /* 0x0000082000027945 */ /* 0x000fe20003800200 */
[----:B------:R-:W-:Y:S02]  /*42d0*/  IMAD R248, R3, 0x90, RZ ;  /* 0x0000009003f87824 */ /* 0x000fe400078e02ff */
[----:B------:R0:W-:Y:S09]  /*42e0*/  STL [R1+0x30], R249 ;  /* 0x000030f901007387 */ /* 0x0001f20000100800 */
[----:B------:R-:W-:Y:S05]  /*42f0*/  @P0 BRA `(.L_x_1279) ;  /* 0x0000000400f80947 */ /* 0x000fea0003800000 */
[----:B------:R-:W-:-:S13]  /*4300*/  ISETP.NE.AND P5, PT, R2, RZ, PT ;  /* 0x000000ff0200720c */ /* 0x000fda0003fa5270 */
[----:B------:R-:W-:Y:S01]  /*4310*/  VOTEU.ANY UP0, P5 ;  /* 0x0000000000ff7886 */ /* 0x000fe20002800100 */
[----:B------:R-:W-:Y:S02]  /*4320*/  PLOP3.LUT P2, PT, PT, PT, UP0, 0x80, 0x8 ;  /* 0x000000000008781c */ /* 0x000fe40003f4f008 */
[----:B------:R-:W-:Y:S02]  /*4330*/  PLOP3.LUT P3, PT, PT, PT, UP0, 0x80, 0x8 ;  /* 0x000000000008781c */ /* 0x000fe40003f6f008 */
[----:B------:R-:W-:-:S09]  /*4340*/  PLOP3.LUT P4, PT, PT, PT, UP0, 0x80, 0x8 ;  /* 0x000000000008781c */ /* 0x000fd20003f8f008 */
[----:B0-----:R-:W0:Y:S01]  /*4350*/  @P2 S2R R249, SR_CTAID.X ;  /* 0x0000000000f92919 */ /* 0x001e220000002500 */
[----:B------:R-:W-:Y:S01]  /*4360*/  PLOP3.LUT P2, PT, PT, PT, UP0, 0x80, 0x8 ;  /* 0x000000000008781c */ /* 0x000fe20003f4f008 */
[----:B------:R-:W0:Y:S01]  /*4370*/  @P3 LDC R252, c[0x0][0x3f8] ;  /* 0x0000fe00fffc3b82 */ /* 0x000e220000000800 */
[----:B------:R-:W-:-:S07]  /*4380*/  PLOP3.LUT P3, PT, PT, PT, UP0, 0x80, 0x8 ;  /* 0x000000000008781c */ /* 0x000fce0003f6f008 */
[----:B------:R-:W1:Y:S01]  /*4390*/  @P4 LDC.64 R250, c[0x0][0x450] ;  /* 0x00011400fffa4b82 */ /* 0x000e620000000a00 */
[----:B------:R-:W-:-:S03]  /*43a0*/  PLOP3.LUT P4, PT, PT, PT, UP0, 0x80, 0x8 ;  /* 0x000000000008781c */ /* 0x000fc60003f8f008 */
[----:B0-----:R-:W-:Y:S02]  /*43b0*/  @P2 IMAD R249, R252, UR39, R249 ;  /* 0x00000027fcf92c24 */ /* 0x001fe4000f8e02f9 */
[----:B------:R-:W2:Y:S01]  /*43c0*/  LDL R252, [R1+0x30] ;  /* 0x0000300001fc7983 */ /* 0x000ea20000100800 */
[----:B------:R-:W-:Y:S07]  /*43d0*/  BSSY.RECONVERGENT B3, `(.L_x_1280) ;  /* 0x0000025000037945 */ /* 0x000fee0003800200 */
[----:B------:R-:W-:Y:S01]  /*43e0*/  @P4 IMAD R249, R249, 0x90, RZ ;  /* 0x00000090f9f94824 */ /* 0x000fe200078e02ff */
[----:B------:R-:W-:Y:S01]  /*43f0*/  PLOP3.LUT P4, PT, PT, PT, UP0, 0x80, 0x8 ;  /* 0x000000000008781c */ /* 0x000fe20003f8f008 */
[----:B------:R0:W-:Y:S02]  /*4400*/  STL [R1+0xc], RZ ;  /* 0x00000cff01007387 */ /* 0x0001e40000100800 */
[----:B-1----:R-:W-:-:S05]  /*4410*/  @P3 IMAD.WIDE R250, R249, 0x4, R250 ;  /* 0x00000004f9fa3825 */ /* 0x002fca00078e02fa */
[----:B------:R0:W-:Y:S04]  /*4420*/  @P3 STL.64 [R1+0x10], R250 ;  /* 0x000010fa01003387 */ /* 0x0001e80000100a00 */
[----:B------:R0:W-:Y:S04]  /*4430*/  STL [R1+0x8], RZ ;  /* 0x000008ff01007387 */ /* 0x0001e80000100800 */
[----:B------:R0:W-:Y:S04]  /*4440*/  STL [R1+0x4], RZ ;  /* 0x000004ff01007387 */ /* 0x0001e80000100800 */
[----:B------:R0:W-:Y:S01]  /*4450*/  STL [R1], RZ ;  /* 0x000000ff01007387 */ /* 0x0001e20000100800 */
[----:B--2---:R-:W-:-:S13]  /*4460*/  ISETP.GE.AND P2, PT, R252, R248, PT ;  /* 0x000000f8fc00720c */ /* 0x004fda0003f46270 */
[----:B0-----:R-:W-:Y:S05]  /*4470*/  @P2 BRA `(.L_x_1281) ;  /* 0x0000000000682947 */ /* 0x001fea0003800000 */
[----:B------:R-:W0:Y:S01]  /*4480*/  S2UR UR42, SR_CTAID.Y ;  /* 0x00000000002a79c3 */ /* 0x000e220000002600 */
[----:B------:R-:W1:Y:S01]  /*4490*/  LDCU.64 UR34, c[0x0][0x3c8] ;  /* 0x00007900ff2277ac */ /* 0x000e620008000a00 */
[----:B------:R-:W-:Y:S04]  /*44a0*/  STL.64 [R1+0x7b0], R6 ;  /* 0x0007b00601007387 */ /* 0x000fe80000100a00 */
[----:B------:R2:W-:Y:S01]  /*44b0*/  STL.64 [R1+0x7a8], R4 ;  /* 0x0007a80401007387 */ /* 0x0005e20000100a00 */
[----:B0-----:R-:W-:-:S05]  /*44c0*/  IMAD R251, R3, UR42, RZ ;  /* 0x0000002a03fb7c24 */ /* 0x001fca000f8e02ff */
[----:B------:R-:W-:-:S04]  /*44d0*/  IADD3 R249, P3, PT, R251, R0, RZ ;  /* 0x00000000fbf97210 */ /* 0x000fc80007f7e0ff */
[----:B------:R-:W-:Y:S02]  /*44e0*/  LEA.HI.X.SX32 R251, R251, RZ, 0x1, P3 ;  /* 0x000000fffbfb7211 */ /* 0x000fe400018f0eff */
[C---:B-1----:R-:W-:Y:S01]  /*44f0*/  LEA R250, P3, R249.reuse, UR34, 0x2 ;  /* 0x00000022f9fa7c11 */ /* 0x042fe2000f8610ff */
[----:B------:R-:W0:Y:S03]  /*4500*/  LDCU UR34, c[0x0][0x3f8] ;  /* 0x00007f00ff2277ac */ /* 0x000e260008000800 */
[----:B------:R-:W-:-:S05]  /*4510*/  LEA.HI.X R251, R249, UR35, R251, 0x2, P3 ;  /* 0x00000023f9fb7c11 */ /* 0x000fca00098f14fb */
[----:B------:R-:W3:Y:S01]  /*4520*/  LDG.E R250, desc[UR36][R250.64] ;  /* 0x00000024fafa7981 */ /* 0x000ee2000c1e1900 */
[----:B0-----:R-:W-:Y:S01]  /*4530*/  IMAD R249, R3, UR34, RZ ;  /* 0x0000002203f97c24 */ /* 0x001fe2000f8e02ff */
[----:B------:R-:W0:Y:S03]  /*4540*/  LDCU.64 UR34, c[0x0][0x3b8] ;  /* 0x00007700ff2277ac */ /* 0x000e260008000a00 */
[----:B---3--:R-:W-:-:S04]  /*4550*/  IMAD R249, R250, R249, RZ ;  /* 0x000000f9faf97224 */ /* 0x008fc800078e02ff */
[----:B------:R-:W-:Y:S02]  /*4560*/  IMAD R251, R249, 0x90, R252 ;  /* 0x00000090f9fb7824 */ /* 0x000fe400078e02fc */
[----:B------:R-:W-:-:S05]  /*4570*/  IMAD R249, R3, UR44, RZ ;  /* 0x0000002c03f97c24 */ /* 0x000fca000f8e02ff */
[----:B------:R-:W-:Y:S02]  /*4580*/  SHF.R.S32.HI R250, RZ, 0x1f, R249 ;  /* 0x0000001ffffa7819 */ /* 0x000fe400000114f9 */
[----:B------:R-:W-:-:S04]  /*4590*/  IADD3 R249, P3, PT, R251, R249, RZ ;  /* 0x000000f9fbf97210 */ /* 0x000fc80007f7e0ff */
[----:B------:R-:W-:Y:S02]  /*45a0*/  LEA.HI.X.SX32 R251, R251, R250, 0x1, P3 ;  /* 0x000000fafbfb7211 */ /* 0x000fe400018f0eff */
[----:B0-----:R-:W-:-:S04]  /*45b0*/  LEA R250, P3, R249, UR34, 0x2 ;  /* 0x00000022f9fa7c11 */ /* 0x001fc8000f8610ff */
[----:B------:R-:W-:-:S05]  /*45c0*/  LEA.HI.X R251, R249, UR35, R251, 0x2, P3 ;  /* 0x00000023f9fb7c11 */ /* 0x000fca00098f14fb */
[----:B--2---:R-:W2:Y:S04]  /*45d0*/  LDG.E.128 R4, desc[UR36][R250.64] ;  /* 0x00000024fa047981 */ /* 0x004ea8000c1e1d00 */
[----:B--2---:R-:W-:Y:S04]  /*45e0*/  STL.64 [R1], R4 ;  /* 0x0000000401007387 */ /* 0x004fe80000100a00 */
[----:B------:R0:W-:Y:S04]  /*45f0*/  STL.64 [R1+0x8], R6 ;  /* 0x0000080601007387 */ /* 0x0001e80000100a00 */
[----:B0-----:R0:W5:Y:S04]  /*4600*/  LDL.LU.64 R6, [R1+0x7b0] ;  /* 0x0007b00001067983 */ /* 0x0011680000300a00 */
[----:B------:R0:W5:Y:S02]  /*4610*/  LDL.LU.64 R4, [R1+0x7a8] ;  /* 0x0007a80001047983 */ /* 0x0001640000300a00 */
.L_x_1281:
[----:B------:R-:W-:Y:S05]  /*4620*/  BSYNC.RECONVERGENT B3 ;  /* 0x0000000000037941 */ /* 0x000fea0003800200 */
.L_x_1280:
[----:B------:R-:W2:Y:S04]  /*4630*/  LDL.LU R249, [R1+0x4] ;  /* 0x0000040001f97983 */ /* 0x000ea80000300800 */
[----:B------:R1:W-:Y:S04]  /*4640*/  STL.64 [R1+0x7d0], R14 ;  /* 0x0007d00e01007387 */ /* 0x0003e80000100a00 */
[----:B-1----:R-:W3:Y:S04]  /*4650*/  LDL.LU.64 R14, [R1+0x10] ;  /* 0x00001000010e7983 */ /* 0x002ee80000300a00 */
[----:B------:R-:W-:Y:S04]  /*4660*/  STL.64 [R1+0x7c8], R12 ;  /* 0x0007c80c01007387 */ /* 0x000fe80000100a00 */
[----:B------:R-:W-:Y:S04]  /*4670*/  STL [R1+0x7c4], R9 ;  /* 0x0007c40901007387 */ /* 0x000fe80000100800 */
[----:B------:R-:W4:Y:S04]  /*4680*/  LDL R251, [R1+0x464] ;  /* 0x0004640001fb7983 */ /* 0x000f280000100800 */
[----:B------:R-:W-:Y:S04]  /*4690*/  STL [R1+0x7c0], R8 ;  /* 0x0007c00801007387 */ /* 0x000fe80000100800 */
[----:B-----5:R1:W-:Y:S04]  /*46a0*/  STL [R1+0x7bc], R7 ;  /* 0x0007bc0701007387 */ /* 0x0203e80000100800 */
[----:B-1----:R-:W4:Y:S04]  /*46b0*/  LDL.LU R7, [R1+0x8] ;  /* 0x0000080001077983 */ /* 0x002f280000300800 */
[----:B------:R-:W4:Y:S04]  /*46c0*/  LDL R250, [R1+0x468] ;  /* 0x0004680001fa7983 */ /* 0x000f280000100800 */
[----:B------:R-:W-:Y:S04]  /*46d0*/  STL [R1+0x7b8], R6 ;  /* 0x0007b80601007387 */ /* 0x000fe80000100800 */
[----:B------:R1:W-:Y:S04]  /*46e0*/  STL [R1+0x7b4], R5 ;  /* 0x0007b40501007387 */ /* 0x0003e80000100800 */
[----:B-1----:R-:W4:Y:S01]  /*46f0*/  LDL.LU R5, [R1+0xc] ;  /* 0x00000c0001057983 */ /* 0x002f220000300800 */
[----:B--2---:R-:W-:-:S03]  /*4700*/  IMAD.MOV.U32 R9, RZ, RZ, R249 ;  /* 0x000000ffff097224 */ /* 0x004fc600078e00f9 */
[----:B------:R-:W2:Y:S04]  /*4710*/  LDL R249, [R1+0x46c] ;  /* 0x00046c0001f97983 */ /* 0x000ea80000100800 */
[----:B------:R1:W-:Y:S04]  /*4720*/  STL [R1+0x7b0], R4 ;  /* 0x0007b00401007387 */ /* 0x0003e80000100800 */
[----:B---3--:R-:W3:Y:S04]  /*4730*/  @P4 LDG.E.128 R12, desc[UR36][R14.64] ;  /* 0x000000240e0c4981 */ /* 0x008ee8000c1e1d00 */
[----:B-1----:R-:W3:Y:S04]  /*4740*/  LDL.LU R4, [R1] ;  /* 0x0000000001047983 */ /* 0x002ee80000300800 */
[----:B------:R-:W-:Y:S04]  /*4750*/  STL [R1+0x7ac], R3 ;  /* 0x0007ac0301007387 */ /* 0x000fe80000100800 */
[----:B------:R-:W-:Y:S04]  /*4760*/  STL [R1+0x7a8], R2 ;  /* 0x0007a80201007387 */ /* 0x000fe80000100800 */
[----:B------:R1:W-:Y:S04]  /*4770*/  STL [R1+0x7a4], R0 ;  /* 0x0007a40001007387 */ /* 0x0003e80000100800 */
[----:B-1----:R-:W3:Y:S01]  /*4780*/  LDL R0, [R1+0x460] ;  /* 0x0004600001007983 */ /* 0x002ee20000100800 */
[----:B------:R-:W-:Y:S01]  /*4790*/  VOTEU.ANY UP0, P5 ;  /* 0x0000000000ff7886 */ /* 0x000fe20002800100 */
[----:B------:R-:W-:Y:S01]  /*47a0*/  PLOP3.LUT P4, PT, PT, PT, UP0, 0x80, 0x8 ;  /* 0x000000000008781c */ /* 0x000fe20003f8f008 */
[----:B----4-:R-:W-:Y:S01]  /*47b0*/  FADD.FTZ R251, R251, R9 ;  /* 0x00000009fbfb7221 */ /* 0x010fe20000010000 */
[----:B------:R-:W-:-:S02]  /*47c0*/  PLOP3.LUT P3, PT, PT, PT, UP0, 0x80, 0x8 ;  /* 0x000000000008781c */ /* 0x000fc40003f6f008 */
[----:B------:R-:W-:Y:S01]  /*47d0*/  PLOP3.LUT P5, PT, PT, PT, UP0, 0x80, 0x8 ;  /* 0x000000000008781c */ /* 0x000fe20003faf008 */
[----:B------:R-:W-:Y:S01]  /*47e0*/  FADD.FTZ R250, R250, R7 ;  /* 0x00000007fafa7221 */ /* 0x000fe20000010000 */
[----:B--2---:R-:W-:Y:S01]  /*47f0*/  FADD.FTZ R249, R249, R5 ;  /* 0x00000005f9f97221 */ /* 0x004fe20000010000 */
[----:B---3--:R-:W-:-:S06]  /*4800*/  IMAD.MOV.U32 R8, RZ, RZ, R13 ;  /* 0x000000ffff087224 */ /* 0x008fcc00078e000d */
[----:B------:R-:W-:Y:S01]  /*4810*/  @P4 FMUL.FTZ R251, R251, R8 ;  /* 0x00000008fbfb4220 */ /* 0x000fe20000410000 */
[----:B------:R-:W-:Y:S01]  /*4820*/  PLOP3.LUT P4, PT, PT, PT, UP0, 0x80, 0x8 ;  /* 0x000000000008781c */ /* 0x000fe20003f8f008 */
[----:B------:R-:W-:Y:S01]  /*4830*/  IMAD.MOV.U32 R3, RZ, RZ, R15 ;  /* 0x000000ffff037224 */ /* 0x000fe200078e000f */
[----:B------:R-:W-:Y:S01]  /*4840*/  MOV R6, R14 ;  /* 0x0000000e00067202 */ /* 0x000fe20000000f00 */
[----:B------:R-:W-:Y:S01]  /*4850*/  IMAD.MOV.U32 R2, RZ, RZ, R12 ;  /* 0x000000ffff027224 */ /* 0x000fe200078e000c */
[----:B------:R1:W5:Y:S04]  /*4860*/  LDL.LU.64 R14, [R1+0x7d0] ;  /* 0x0007d000010e7983 */ /* 0x0003680000300a00 */
[----:B------:R1:W5:Y:S01]  /*4870*/  LDL.LU.64 R12, [R1+0x7c8] ;  /* 0x0007c800010c7983 */ /* 0x0003620000300a00 */
[----:B------:R-:W-:-:S03]  /*4880*/  @P3 FMUL.FTZ R250, R250, R6 ;  /* 0x00000006fafa3220 */ /* 0x000fc60000410000 */
[----:B------:R1:W5:Y:S04]  /*4890*/  LDL.LU R9, [R1+0x7c4] ;  /* 0x0007c40001097983 */ /* 0x0003680000300800 */
[----:B------:R1:W5:Y:S04]  /*48a0*/  LDL.LU R8, [R1+0x7c0] ;  /* 0x0007c00001087983 */ /* 0x0003680000300800 */
[----:B------:R1:W5:Y:S01]  /*48b0*/  LDL.LU R7, [R1+0x7bc] ;  /* 0x0007bc0001077983 */ /* 0x0003620000300800 */
[----:B------:R-:W-:-:S03]  /*48c0*/  FADD.FTZ R0, R0, R4 ;  /* 0x0000000400007221 */ /* 0x000fc60000010000 */
[----:B------:R-:W-:Y:S01]  /*48d0*/  STL [R1+0x54], R251 ;  /* 0x000054fb01007387 */ /* 0x000fe20000100800 */
[----:B------:R-:W-:Y:S01]  /*48e0*/  @P5 FMUL.FTZ R0, R0, R2 ;  /* 0x0000000200005220 */ /* 0x000fe20000410000 */
[----:B------:R-:W-:Y:S02]  /*48f0*/  @P4 FMUL.FTZ R249, R249, R3 ;  /* 0x00000003f9f94220 */ /* 0x000fe40000410000 */
[----:B------:R1:W5:Y:S04]  /*4900*/  LDL.LU R6, [R1+0x7b8] ;  /* 0x0007b80001067983 */ /* 0x0003680000300800 */
[----:B------:R1:W5:Y:S04]  /*4910*/  LDL.LU R5, [R1+0x7b4] ;  /* 0x0007b40001057983 */ /* 0x0003680000300800 */
[----:B------:R1:W5:Y:S04]  /*4920*/  LDL.LU R4, [R1+0x7b0] ;  /* 0x0007b00001047983 */ /* 0x0003680000300800 */
[----:B------:R1:W5:Y:S04]  /*4930*/  LDL.LU R3, [R1+0x7ac] ;  /* 0x0007ac0001037983 */ /* 0x0003680000300800 */
[----:B------:R-:W-:Y:S04]  /*4940*/  STL [R1+0x58], R250 ;  /* 0x000058fa01007387 */ /* 0x000fe80000100800 */
[----:B------:R1:W5:Y:S04]  /*4950*/  LDL.LU R2, [R1+0x7a8] ;  /* 0x0007a80001027983 */ /* 0x0003680000300800 */
[----:B------:R2:W-:Y:S04]  /*4960*/  STL [R1+0x50], R0 ;  /* 0x0000500001007387 */ /* 0x0005e80000100800 */
[----:B--2---:R1:W5:Y:S04]  /*4970*/  LDL.LU R0, [R1+0x7a4] ;  /* 0x0007a40001007983 */ /* 0x0043680000300800 */
[----:B------:R1:W-:Y:S01]  /*4980*/  STL [R1+0x5c], R249 ;  /* 0x00005cf901007387 */ /* 0x0003e20000100800 */
[----:B------:R-:W-:Y:S05]  /*4990*/  @P2 BRA `(.L_x_1279) ;  /* 0x0000000000502947 */ /* 0x000fea0003800000 */
[----:B-----5:R-:W-:Y:S01]  /*49a0*/  STL.64 [R1+0x7b0], R6 ;  /* 0x0007b00601007387 */ /* 0x020fe20000100a00 */
[----:B------:R-:W-:Y:S01]  /*49b0*/  S2UR UR34, SR_CTAID.Y ;  /* 0x00000000002279c3 */ /* 0x000fe20000002600 */
[----:B------:R-:W2:Y:S02]  /*49c0*/  LDCU UR42, c[0x0][0x3f8] ;  /* 0x00007f00ff2a77ac */ /* 0x000ea40008000800 */
[----:B------:R3:W-:Y:S04]  /*49d0*/  STL.64 [R1+0x7a8], R4 ;  /* 0x0007a80401007387 */ /* 0x0007e80000100a00 */
[----:B---3--:R-:W3:Y:S01]  /*49e0*/  LDL R4, [R1+0x50] ;  /* 0x0000500001047983 */ /* 0x008ee20000100800 */
[----:B------:R-:W2:Y:S01]  /*49f0*/  S2UR UR35, SR_CTAID.X ;  /* 0x00000000002379c3 */ /* 0x000ea20000002500 */
[----:B------:R-:W-:-:S02]  /*4a00*/  IMAD.MOV.U32 R7, RZ, RZ, R249 ;  /* 0x000000ffff077224 */ /* 0x000fc400078e00f9 */
[----:B------:R-:W-:Y:S02]  /*4a10*/  IMAD.MOV.U32 R6, RZ, RZ, R250 ;  /* 0x000000ffff067224 */ /* 0x000fe400078e00fa */
[----:B------:R-:W-:Y:S01]  /*4a20*/  IMAD.MOV.U32 R5, RZ, RZ, R251 ;  /* 0x000000ffff057224 */ /* 0x000fe200078e00fb */
[----:B--2---:R-:W-:Y:S01]  /*4a30*/  UIMAD UR42, UR34, UR42, UR35 ;  /* 0x0000002a222a72a4 */ /* 0x004fe2000f8e0223 */
[----:B------:R-:W2:Y:S05]  /*4a40*/  LDCU.64 UR34, c[0x0][0x3b8] ;  /* 0x00007700ff2277ac */ /* 0x000eaa0008000a00 */
[----:B-1----:R-:W-:-:S04]  /*4a50*/  IMAD R249, R3, UR42, RZ ;  /* 0x0000002a03f97c24 */ /* 0x002fc8000f8e02ff */
[----:B------:R-:W-:-:S05]  /*4a60*/  IMAD R250, R249, 0x90, RZ ;  /* 0x00000090f9fa7824 */ /* 0x000fca00078e02ff */
[----:B------:R-:W-:-:S04]  /*4a70*/  IADD3 R249, P2, PT, R252, R250, RZ ;  /* 0x000000fafcf97210 */ /* 0x000fc80007f5e0ff */
[----:B------:R-:W-:Y:S02]  /*4a80*/  LEA.HI.X.SX32 R251, R250, RZ, 0x1, P2 ;  /* 0x000000fffafb7211 */ /* 0x000fe400010f0eff */
[----:B--2---:R-:W-:-:S04]  /*4a90*/  LEA R250, P2, R249, UR34, 0x2 ;  /* 0x00000022f9fa7c11 */ /* 0x004fc8000f8410ff */
[----:B------:R-:W-:-:S05]  /*4aa0*/  LEA.HI.X R251, R249, UR35, R251, 0x2, P2 ;  /* 0x00000023f9fb7c11 */ /* 0x000fca00090f14fb */
[----:B---3--:R1:W-:Y:S04]  /*4ab0*/  STG.E.128 desc[UR36][R250.64], R4 ;  /* 0x00000004fa007986 */ /* 0x0083e8000c101d24 */
[----:B-1----:R2:W5:Y:S04]  /*4ac0*/  LDL.LU.64 R6, [R1+0x7b0] ;  /* 0x0007b00001067983 */ /* 0x0025680000300a00 */
[----:B------:R2:W5:Y:S02]  /*4ad0*/  LDL.LU.64 R4, [R1+0x7a8] ;  /* 0x0007a80001047983 */ /* 0x0005640000300a00 */
.L_x_1279:
[----:B------:R-:W-:Y:S05]  /*4ae0*/  BSYNC.RECONVERGENT B2 ;  /* 0x0000000000027941 */ /* 0x000fea0003800200 */
.L_x_1278:
[----:B------:R-:W-:Y:S01]  /*4af0*/  BSSY.RECONVERGENT B2, `(.L_x_1282) ;  /* 0x0000085000027945 */ /* 0x000fe20003800200 */
[----:B-----5:R-:W-:-:S03]  /*4b00*/  IADD3 R252, PT, PT, R0, R3, RZ ;  /* 0x0000000300fc7210 */ /* 0x020fc60007ffe0ff */
[----:B------:R-:W-:Y:S05]  /*4b10*/  @P0 BRA `(.L_x_1283) ;  /* 0x0000000800080947 */ /* 0x000fea0003800000 */
[----:B------:R-:W-:Y:S01]  /*4b20*/  ISETP.NE.AND P5, PT, R2, RZ, PT ;  /* 0x000000ff0200720c */ /* 0x000fe20003fa5270 */
[----:B------:R3:W-:-:S12]  /*4b30*/  STL [R1+0x7a4], R0 ;  /* 0x0007a40001007387 */ /* 0x0007d80000100800 */
[----:B------:R-:W-:Y:S01]  /*4b40*/  VOTEU.ANY UP0, P5 ;  /* 0x0000000000ff7886 */ /* 0x000fe20002800100 */
[----:B------:R-:W-:Y:S02]  /*4b50*/  PLOP3.LUT P2, PT, PT, PT, UP0, 0x80, 0x8 ;  /* 0x000000000008781c */ /* 0x000fe40003f4f008 */
[----:B------:R-:W-:Y:S02]  /*4b60*/  PLOP3.LUT P3, PT, PT, PT, UP0, 0x80, 0x8 ;  /* 0x000000000008781c */ /* 0x000fe40003f6f008 */
[----:B------:R-:W-:-:S09]  /*4b70*/  PLOP3.LUT P4, PT, PT, PT, UP0, 0x80, 0x8 ;  /* 0x000000000008781c */ /* 0x000fd20003f8f008 */
[----:B---3--:R-:W3:Y:S01]  /*4b80*/  @P2 S2R R0, SR_CTAID.X ;  /* 0x0000000000002919 */ /* 0x008ee20000002500 */
[----:B------:R-:W-:Y:S01]  /*4b90*/  PLOP3.LUT P2, PT, PT, PT, UP0, 0x80, 0x8 ;  /* 0x000000000008781c */ /* 0x000fe20003f4f008 */
[----:B01----:R-:W3:Y:S01]  /*4ba0*/  @P3 LDC R249, c[0x0][0x3f8] ;  /* 0x0000fe00fff93b82 */ /* 0x003ee20000000800 */
[----:B------:R-:W-:-:S07]  /*4bb0*/  PLOP3.LUT P3, PT, PT, PT, UP0, 0x80, 0x8 ;  /* 0x000000000008781c */ /* 0x000fce0003f6f008 */
[----:B------:R-:W0:Y:S01]  /*4bc0*/  @P4 LDC.64 R250, c[0x0][0x450] ;  /* 0x00011400fffa4b82 */ /* 0x000e220000000a00 */
[----:B------:R-:W-:-:S03]  /*4bd0*/  PLOP3.LUT P4, PT, PT, PT, UP0, 0x80, 0x8 ;  /* 0x000000000008781c */ /* 0x000fc60003f8f008 */
[----:B---3--:R-:W-:Y:S02]  /*4be0*/  @P2 IMAD R0, R249, UR39, R0 ;  /* 0x00000027f9002c24 */ /* 0x008fe4000f8e0200 */
[----:B------:R-:W-:-:S08]  /*4bf0*/  IMAD.SHL.U32 R249, R252, 0x4, RZ ;  /* 0x00000004fcf97824 */ /* 0x000fd000078e00ff */
[----:B------:R-:W-:Y:S01]  /*4c00*/  @P4 IMAD R0, R0, 0x90, RZ ;  /* 0x0000009000004824 */ /* 0x000fe200078e02ff */
[----:B------:R-:W-:Y:S02]  /*4c10*/  PLOP3.LUT P4, PT, PT, PT, UP0, 0x80, 0x8 ;  /* 0x000000000008781c */ /* 0x000fe40003f8f008 */
[----:B------:R-:W-:Y:S01]  /*4c20*/  ISETP.GE.AND P2, PT, R249, R248, PT ;  /* 0x000000f8f900720c */ /* 0x000fe20003f46270 */
[----:B0-----:R-:W-:Y:S02]  /*4c30*/  @P3 IMAD.WIDE R250, R0, 0x4, R250 ;  /* 0x0000000400fa3825 */ /* 0x001fe400078e02fa */
[----:B------:R0:W5:Y:S01]  /*4c40*/  LDL.LU R0, [R1+0x7a4] ;  /* 0x0007a40001007983 */ /* 0x0001620000300800 */
[----:B------:R-:W-:Y:S03]  /*4c50*/  BSSY.RECONVERGENT B3, `(.L_x_1284) ;  /* 0x0000021000037945 */ /* 0x000fe60003800200 */
[----:B------:R0:W-:Y:S04]  /*4c60*/  STL [R1+0xc], RZ ;  /* 0x00000cff01007387 */ /* 0x0001e80000100800 */
[----:B------:R0:W-:Y:S04]  /*4c70*/  @P3 STL.64 [R1+0x10], R250 ;  /* 0x000010fa01003387 */ /* 0x0001e80000100a00 */
[----:B------:R0:W-:Y:S04]  /*4c80*/  STL [R1+0x8], RZ ;  /* 0x000008ff01007387 */ /* 0x0001e80000100800 */
[----:B------:R0:W-:Y:S04]  /*4c90*/  STL [R1+0x4], RZ ;  /* 0x000004ff01007387 */ /* 0x0001e80000100800 */
[----:B------:R0:W-:Y:S01]  /*4ca0*/  STL [R1], RZ ;  /* 0x000000ff01007387 */ /* 0x0001e20000100800 */
[----:B------:R-:W-:Y:S05]  /*4cb0*/  @P2 BRA `(.L_x_1285) ;  /* 0x0000000000682947 */ /* 0x000fea0003800000 */
[----:B------:R-:W0:Y:S01]  /*4cc0*/  S2UR UR42, SR_CTAID.Y ;  /* 0x00000000002a79c3 */ /* 0x000e220000002600 */
[----:B------:R-:W1:Y:S01]  /*4cd0*/  LDCU.64 UR34, c[0x0][0x3c8] ;  /* 0x00007900ff2277ac */ /* 0x000e620008000a00 */
[----:B------:R3:W-:Y:S04]  /*4ce0*/  STL.64 [R1+0x7b0], R6 ;  /* 0x0007b00601007387 */ /* 0x0007e80000100a00 */
[----:B------:R4:W-:Y:S01]  /*4cf0*/  STL.64 [R1+0x7a8], R4 ;  /* 0x0007a80401007387 */ /* 0x0009e20000100a00 */
[----:B0-----:R-:W-:Y:S01]  /*4d00*/  IMAD R250, R3, UR42, RZ ;  /* 0x0000002a03fa7c24 */ /* 0x001fe2000f8e02ff */
[----:B------:R-:W0:Y:S04]  /*4d10*/  LDCU UR42, c[0x0][0x3f8] ;  /* 0x00007f00ff2a77ac */ /* 0x000e280008000800 */
[----:B-----5:R-:W-:-:S04]  /*4d20*/  IADD3 R251, P3, PT, R250, R0, RZ ;  /* 0x00000000fafb7210 */ /* 0x020fc80007f7e0ff */
[----:B---3--:R-:W-:Y:S02]  /*4d30*/  LEA.HI.X.SX32 R7, R250, RZ, 0x1, P3 ;  /* 0x000000fffa077211 */ /* 0x008fe400018f0eff */
[----:B-1----:R-:W-:-:S04]  /*4d40*/  LEA R250, P3, R251, UR34, 0x2 ;  /* 0x00000022fbfa7c11 */ /* 0x002fc8000f8610ff */
[----:B------:R-:W-:Y:S01]  /*4d50*/  LEA.HI.X R251, R251, UR35, R7, 0x2, P3 ;  /* 0x00000023fbfb7c11 */ /* 0x000fe200098f1407 */
[----:B------:R-:W1:Y:S05]  /*4d60*/  LDCU.64 UR34, c[0x0][0x3b8] ;  /* 0x00007700ff2277ac */ /* 0x000e6a0008000a00 */
[----:B------:R0:W3:Y:S02]  /*4d70*/  LDG.E R251, desc[UR36][R250.64] ;  /* 0x00000024fafb7981 */ /* 0x0000e4000c1e1900 */
[----:B0-----:R-:W-:-:S04]  /*4d80*/  IMAD R250, R3, UR42, RZ ;  /* 0x0000002a03fa7c24 */ /* 0x001fc8000f8e02ff */
[----:B---3--:R-:W-:Y:S02]  /*4d90*/  IMAD R251, R250, R251, RZ ;  /* 0x000000fbfafb7224 */ /* 0x008fe400078e02ff */
[----:B------:R-:W-:Y:S02]  /*4da0*/  IMAD R250, R3, UR44, RZ ;  /* 0x0000002c03fa7c24 */ /* 0x000fe4000f8e02ff */
[----:B------:R-:W-:-:S05]  /*4db0*/  IMAD R251, R251, 0x90, R249 ;  /* 0x00000090fbfb7824 */ /* 0x000fca00078e02f9 */
[----:B----4-:R-:W-:Y:S02]  /*4dc0*/  SHF.R.S32.HI R4, RZ, 0x1f, R251 ;  /* 0x0000001fff047819 */ /* 0x010fe400000114fb */
[----:B------:R-:W-:-:S04]  /*4dd0*/  IADD3 R251, P3, PT, R250, R251, RZ ;  /* 0x000000fbfafb7210 */ /* 0x000fc80007f7e0ff */
[----:B------:R-:W-:Y:S02]  /*4de0*/  LEA.HI.X.SX32 R4, R250, R4, 0x1, P3 ;  /* 0x00000004fa047211 */ /* 0x000fe400018f0eff */
[----:B-1----:R-:W-:-:S04]  /*4df0*/  LEA R250, P3, R251, UR34, 0x2 ;  /* 0x00000022fbfa7c11 */ /* 0x002fc8000f8610ff */
[----:B------:R-:W-:-:S05]  /*4e00*/  LEA.HI.X R251, R251, UR35, R4, 0x2, P3 ;  /* 0x00000023fbfb7c11 */ /* 0x000fca00098f1404 */
[----:B------:R-:W3:Y:S04]  /*4e10*/  LDG.E.128 R4, desc[UR36][R250.64] ;  /* 0x00000024fa047981 */ /* 0x000ee8000c1e1d00 */
[----:B---3--:R-:W-:Y:S04]  /*4e20*/  STL.64 [R1], R4 ;  /* 0x0000000401007387 */ /* 0x008fe80000100a00 */
[----:B------:R0:W-:Y:S04]  /*4e30*/  STL.64 [R1+0x8], R6 ;  /* 0x0000080601007387 */ /* 0x0001e80000100a00 */
[----:B0-----:R1:W5:Y:S04]  /*4e40*/  LDL.LU.64 R6, [R1+0x7b0] ;  /* 0x0007b00001067983 */ /* 0x0013680000300a00 */
[----:B------:R1:W5:Y:S02]  /*4e50*/  LDL.LU.64 R4, [R1+0x7a8] ;  /* 0x0007a80001047983 */ /* 0x0003640000300a00 */
.L_x_1285:
[----:B------:R-:W-:Y:S05]  /*4e60*/  BSYNC.RECONVERGENT B3 ;  /* 0x0000000000037941 */ /* 0x000fea0003800200 */
.L_x_1284:
[----:B------:R3:W-:Y:S04]  /*4e70*/  STL.64 [R1+0x7d8], R14 ;  /* 0x0007d80e01007387 */ /* 0x0007e80000100a00 */
[----:B---3--:R-:W3:Y:S04]  /*4e80*/  LDL.LU.64 R14, [R1+0x10] ;  /* 0x00001000010e7983 */ /* 0x008ee80000300a00 */
[----:B------:R-:W-:Y:S04]  /*4e90*/  STL.64 [R1+0x7d0], R12 ;  /* 0x0007d00c01007387 */ /* 0x000fe80000100a00 */
[----:B------:R4:W-:Y:S04]  /*4ea0*/  STL [R1+0x7c8], R10 ;  /* 0x0007c80a01007387 */ /* 0x0009e80000100800 */
[----:B----4-:R-:W4:Y:S04]  /*4eb0*/  LDL.LU R10, [R1+0x4] ;  /* 0x00000400010a7983 */ /* 0x010f280000300800 */
[----:B------:R-:W-:Y:S04]  /*4ec0*/  STL [R1+0x7c4], R9 ;  /* 0x0007c40901007387 */ /* 0x000fe80000100800 */
[----:B------:R0:W-:Y:S04]  /*4ed0*/  STL [R1+0x7c0], R8 ;  /* 0x0007c00801007387 */ /* 0x0001e80000100800 */
[----:B0-----:R-:W4:Y:S04]  /*4ee0*/  LDL R8, [R1+0x454] ;  /* 0x0004540001087983 */ /* 0x001f280000100800 */
[----:B-----5:R0:W-:Y:S04]  /*4ef0*/  STL [R1+0x7bc], R7 ;  /* 0x0007bc0701007387 */ /* 0x0201e80000100800 */
[----:B0-----:R-:W2:Y:S04]  /*4f00*/  LDL.LU R7, [R1+0x8] ;  /* 0x0000080001077983 */ /* 0x001ea80000300800 */
[----:B------:R-:W2:Y:S04]  /*4f10*/  LDL R251, [R1+0x458] ;  /* 0x0004580001fb7983 */ /* 0x000ea80000100800 */
[----:B------:R-:W-:Y:S04]  /*4f20*/  STL [R1+0x7b8], R6 ;  /* 0x0007b80601007387 */ /* 0x000fe80000100800 */
[----:B------:R0:W-:Y:S04]  /*4f30*/  STL [R1+0x7b4], R5 ;  /* 0x0007b40501007387 */ /* 0x0001e80000100800 */
[----:B0-----:R-:W2:Y:S04]  /*4f40*/  LDL.LU R5, [R1+0xc] ;  /* 0x00000c0001057983 */ /* 0x001ea80000300800 */
[----:B------:R-:W2:Y:S04]  /*4f50*/  LDL R250, [R1+0x45c] ;  /* 0x00045c0001fa7983 */ /* 0x000ea80000100800 */
[----:B------:R0:W-:Y:S04]  /*4f60*/  STL [R1+0x7b0], R4 ;  /* 0x0007b00401007387 */ /* 0x0001e80000100800 */
[----:B0-----:R-:W2:Y:S04]  /*4f70*/  LDL.LU R4, [R1] ;  /* 0x0000000001047983 */ /* 0x001ea80000300800 */
[----:B------:R-:W-:Y:S04]  /*4f80*/  STL [R1+0x7ac], R3 ;  /* 0x0007ac0301007387 */ /* 0x000fe80000100800 */
[----:B------:R-:W-:Y:S04]  /*4f90*/  STL [R1+0x7a8], R2 ;  /* 0x0007a80201007387 */ /* 0x000fe80000100800 */
[----:B------:R0:W-:Y:S04]  /*4fa0*/  STL [R1+0x7a4], R0 ;  /* 0x0007a40001007387 */ /* 0x0001e80000100800 */
[----:B0-----:R-:W2:Y:S01]  /*4fb0*/  LDL R0, [R1+0x450] ;  /* 0x0004500001007983 */ /* 0x001ea20000100800 */
[----:B------:R-:W-:-:S03]  /*4fc0*/  VOTEU.ANY UP0, P5 ;  /* 0x0000000000ff7886 */ /* 0x000fc60002800100 */
[----:B---3--:R-:W3:Y:S01]  /*4fd0*/  @P4 LDG.E.128 R12, desc[UR36][R14.64+0x10] ;  /* 0x000010240e0c4981 */ /* 0x008ee2000c1e1d00 */
[----:B------:R-:W-:Y:S02]  /*4fe0*/  PLOP3.LUT P4, PT, PT, PT, UP0, 0x80, 0x8 ;  /* 0x000000000008781c */ /* 0x000fe40003f8f008 */
[----:B------:R-:W-:Y:S02]  /*4ff0*/  PLOP3.LUT P3, PT, PT, PT, UP0, 0x80, 0x8 ;  /* 0x000000000008781c */ /* 0x000fe40003f6f008 */
[----:B------:R-:W-:Y:S01]  /*5000*/  PLOP3.LUT P5, PT, PT, PT, UP0, 0x80, 0x8 ;  /* 0x000000000008781c */ /* 0x000fe20003faf008 */
[----:B----4-:R-:W-:Y:S01]  /*5010*/  FADD.FTZ R8, R8, R10 ;  /* 0x0000000a08087221 */ /* 0x010fe20000010000 */
[----:B--2---:R-:W-:Y:S01]  /*5020*/  FADD.FTZ R251, R251, R7 ;  /* 0x00000007fbfb7221 */ /* 0x004fe20000010000 */
[----:B------:R-:W-:Y:S01]  /*5030*/  FADD.FTZ R250, R250, R5 ;  /* 0x00000005fafa7221 */ /* 0x000fe20000010000 */
[----:B------:R-:W-:Y:S01]  /*5040*/  FADD.FTZ R0, R0, R4 ;  /* 0x0000000400007221 */ /* 0x000fe20000010000 */
[----:B---3--:R-:W-:-:S02]  /*5050*/  IMAD.MOV.U32 R9, RZ, RZ, R13 ;  /* 0x000000ffff097224 */ /* 0x008fc400078e000d */
[----:B------:R-:W-:Y:S02]  /*5060*/  IMAD.MOV.U32 R6, RZ, RZ, R14 ;  /* 0x000000ffff067224 */ /* 0x000fe400078e000e */
[----:B------:R-:W-:Y:S01]  /*5070*/  @P4 FMUL.FTZ R8, R8, R9 ;  /* 0x0000000908084220 */ /* 0x000fe20000410000 */
[----:B------:R-:W-:Y:S01]  /*5080*/  PLOP3.LUT P4, PT, PT, PT, UP0, 0x80, 0x8 ;  /* 0x000000000008781c */ /* 0x000fe20003f8f008 */
[----:B------:R-:W-:Y:S02]  /*5090*/  IMAD.MOV.U32 R3, RZ, RZ, R15 ;  /* 0x000000ffff037224 */ /* 0x000fe400078e000f */
[----:B------:R-:W-:Y:S01]  /*50a0*/  IMAD.MOV.U32 R2, RZ, RZ, R12 ;  /* 0x000000ffff027224 */ /* 0x000fe200078e000c */
[----:B------:R3:W5:Y:S04]  /*50b0*/  LDL.LU.64 R14, [R1+0x7d8] ;  /* 0x0007d800010e7983 */ /* 0x0007680000300a00 */
[----:B------:R3:W5:Y:S04]  /*50c0*/  LDL.LU.64 R12, [R1+0x7d0] ;  /* 0x0007d000010c7983 */ /* 0x0007680000300a00 */
[----:B------:R3:W5:Y:S01]  /*50d0*/  LDL.LU R10, [R1+0x7c8] ;  /* 0x0007c800010a7983 */ /* 0x0007620000300800 */
[----:B------:R-:W-:-:S03]  /*50e0*/  @P3 FMUL.FTZ R251, R251, R6 ;  /* 0x00000006fbfb3220 */ /* 0x000fc60000410000 */
[----:B------:R3:W5:Y:S04]  /*50f0*/  LDL.LU R9, [R1+0x7c4] ;  /* 0x0007c40001097983 */ /* 0x0007680000300800 */
[----:B------:R0:W-:Y:S01]  /*5100*/  STL [R1+0x44], R8 ;  /* 0x0000440801007387 */ /* 0x0001e20000100800 */
[----:B------:R-:W-:Y:S01]  /*5110*/  @P5 FMUL.FTZ R0, R0, R2 ;  /* 0x0000000200005220 */ /* 0x000fe20000410000 */
[----:B------:R-:W-:Y:S02]  /*5120*/  @P4 FMUL.FTZ R250, R250, R3 ;  /* 0x00000003fafa4220 */ /* 0x000fe40000410000 */
[----:B0-----:R3:W5:Y:S04]  /*5130*/  LDL.LU R8, [R1+0x7c0] ;  /* 0x0007c00001087983 */ /* 0x0017680000300800 */
[----:B------:R3:W5:Y:S04]  /*5140*/  LDL.LU R7, [R1+0x7bc] ;  /* 0x0007bc0001077983 */ /* 0x0007680000300800 */
[----:B------:R3:W5:Y:S04]  /*5150*/  LDL.LU R6, [R1+0x7b8] ;  /* 0x0007b80001067983 */ /* 0x0007680000300800 */
[----:B------:R3:W5:Y:S04]  /*5160*/  LDL.LU R5, [R1+0x7b4] ;  /* 0x0007b40001057983 */ /* 0x0007680000300800 */
[----:B------:R3:W5:Y:S04]  /*5170*/  LDL.LU R4, [R1+0x7b0] ;  /* 0x0007b00001047983 */ /* 0x0007680000300800 */
[----:B------:R3:W5:Y:S04]  /*5180*/  LDL.LU R3, [R1+0x7ac] ;  /* 0x0007ac0001037983 */ /* 0x0007680000300800 */
[----:B------:R-:W-:Y:S04]  /*5190*/  STL [R1+0x48], R251 ;  /* 0x000048fb01007387 */ /* 0x000fe80000100800 */
[----:B------:R3:W5:Y:S04]  /*51a0*/  LDL.LU R2, [R1+0x7a8] ;  /* 0x0007a80001027983 */ /* 0x0007680000300800 */
[----:B------:R0:W-:Y:S04]  /*51b0*/  STL [R1+0x40], R0 ;  /* 0x0000400001007387 */ /* 0x0001e80000100800 */
[----:B0-----:R3:W5:Y:S04]  /*51c0*/  LDL.LU R0, [R1+0x7a4] ;  /* 0x0007a40001007983 */ /* 0x0017680000300800 */
[----:B------:R3:W-:Y:S01]  /*51d0*/  STL [R1+0x4c], R250 ;  /* 0x00004cfa01007387 */ /* 0x0007e20000100800 */
[----:B------:R-:W-:Y:S05]  /*51e0*/  @P2 BRA `(.L_x_1283) ;  /* 0x0000000000542947 */ /* 0x000fea0003800000 */
[----:B-----5:R-:W-:Y:S01]  /*51f0*/  STL.64 [R1+0x7b0], R6 ;  /* 0x0007b00601007387 */ /* 0x020fe20000100a00 */
[----:B------:R-:W-:Y:S01]  /*5200*/  S2UR UR34, SR_CTAID.Y ;  /* 0x00000000002279c3 */ /* 0x000fe20000002600 */
[----:B------:R-:W0:Y:S02]  /*5210*/  LDCU UR42, c[0x0][0x3f8] ;  /* 0x00007f00ff2a77ac */ /* 0x000e240008000800 */
[----:B------:R2:W-:Y:S04]  /*5220*/  STL.64 [R1+0x7a8], R4 ;  /* 0x0007a80401007387 */ /* 0x0005e80000100a00 */
[----:B--2---:R-:W2:Y:S04]  /*5230*/  LDL R4, [R1+0x40] ;  /* 0x0000400001047983 */ /* 0x004ea80000100800 */
[----:B------:R-:W2:Y:S01]  /*5240*/  LDL R5, [R1+0x44] ;  /* 0x0000440001057983 */ /* 0x000ea20000100800 */
[----:B------:R-:W0:Y:S01]  /*5250*/  S2UR UR35, SR_CTAID.X ;  /* 0x00000000002379c3 */ /* 0x000e220000002500 */
[----:B------:R-:W-:Y:S01]  /*5260*/  IMAD.MOV.U32 R7, RZ, RZ, R250 ;  /* 0x000000ffff077224 */ /* 0x000fe200078e00fa */
[----:B------:R-:W-:Y:S01]  /*5270*/  MOV R6, R251 ;  /* 0x000000fb00067202 */ /* 0x000fe20000000f00 */
[----:B0-----:R-:W-:Y:S01]  /*5280*/  UIMAD UR42, UR34, UR42, UR35 ;  /* 0x0000002a222a72a4 */ /* 0x001fe2000f8e0223 */
[----:B------:R-:W0:Y:S05]  /*5290*/  LDCU.64 UR34, c[0x0][0x3b8] ;  /* 0x00007700ff2277ac */ /* 0x000e2a0008000a00 */
[----:B---3--:R-:W-:-:S04]  /*52a0*/  IMAD R250, R3, UR42, RZ ;  /* 0x0000002a03fa7c24 */ /* 0x008fc8000f8e02ff */
[----:B------:R-:W-:Y:S01]  /*52b0*/  IMAD R251, R250, 0x90, RZ ;  /* 0x00000090fafb7824 */ /* 0x000fe200078e02ff */
[----:B------:R-:W-:-:S04]  /*52c0*/  SHF.R.S32.HI R250, RZ, 0x1f, R249 ;  /* 0x0000001ffffa7819 */ /* 0x000fc800000114f9 */
[----:B------:R-:W-:-:S04]  /*52d0*/  IADD3 R249, P2, PT, R251, R249, RZ ;  /* 0x000000f9fbf97210 */ /* 0x000fc80007f5e0ff */
[----:B------:R-:W-:Y:S02]  /*52e0*/  LEA.HI.X.SX32 R251, R251, R250, 0x1, P2 ;  /* 0x000000fafbfb7211 */ /* 0x000fe400010f0eff */
[----:B0-----:R-:W-:-:S04]  /*52f0*/  LEA R250, P2, R249, UR34, 0x2 ;  /* 0x00000022f9fa7c11 */ /* 0x001fc8000f8410ff */
[----:B------:R-:W-:-:S05]  /*5300*/  LEA.HI.X R251, R249, UR35, R251, 0x2, P2 ;  /* 0x00000023f9fb7c11 */ /* 0x000fca00090f14fb */
[----:B--2---:R0:W-:Y:S04]  /*5310*/  STG.E.128 desc[UR36][R250.64], R4 ;  /* 0x00000004fa007986 */ /* 0x0041e8000c101d24 */
[----:B0-----:R4:W5:Y:S04]  /*5320*/  LDL.LU.64 R6, [R1+0x7b0] ;  /* 0x0007b00001067983 */ /* 0x0019680000300a00 */
[----:B------:R4:W5:Y:S02]  /*5330*/  LDL.LU.64 R4, [R1+0x7a8] ;  /* 0x0007a80001047983 */ /* 0x0009640000300a00 */
.L_x_1283:
[----:B------:R-:W-:Y:S05]  /*5340*/  BSYNC.RECONVERGENT B2 ;  /* 0x0000000000027941 */ /* 0x000fea0003800200 */
.L_x_1282:
[----:B------:R-:W-:Y:S04]  /*5350*/  BSSY.RECONVERGENT B2, `(.L_x_1286) ;  /* 0x0000062000027945 */ /* 0x000fe80003800200 */
[----:B------:R-:W-:Y:S05]  /*5360*/  @P0 BRA `(.L_x_1287) ;  /* 0x0000000400800947 */ /* 0x000fea0003800000 */
[----:B01----:R-:W2:Y:S01]  /*5370*/  LDL R249, [R1+0x30] ;  /* 0x0000300001f97983 */ /* 0x003ea20000100800 */
[----:B-----5:R-:W-:Y:S01]  /*5380*/  ISETP.NE.AND P5, PT, R2, RZ, PT ;  /* 0x000000ff0200720c */ /* 0x020fe20003fa5270 */
[----:B------:R-:W-:-:S12]  /*5390*/  BSSY.RECONVERGENT B3, `(.L_x_1288) ;  /* 0x0000028000037945 */ /* 0x000fd80003800200 */
        /* <DEDUP_REMOVED lines=8> */
[----:B------:R-:W3:Y:S01]  /*5420*/  @P2 LDC.64 R240, c[0x0][0x450] ;  /* 0x00011400fff02b82 */ /* 0x000ee20000000a00 */
[----:B------:R-:W-:Y:S01]  /*5430*/  PLOP3.LUT P2, PT, PT, PT, UP0, 0x80, 0x8 ;  /* 0x000000000008781c */ /* 0x000fe20003f4f008 */
[----:B0-----:R-:W-:-:S04]  /*5440*/  @P3 IMAD R242, R243, UR39, R242 ;  /* 0x00000027f3f23c24 */ /* 0x001fc8000f8e02f2 */
[----:B------:R-:W-:Y:S01]  /*5450*/  @P4 IMAD R242, R242, 0x90, RZ ;  /* 0x00000090f2f24824 */ /* 0x000fe200078e02ff */
[----:B------:R-:W-:-:S07]  /*5460*/  PLOP3.LUT P4, PT, PT, PT, UP0, 0x80, 0x8 ;  /* 0x000000000008781c */ /* 0x000fce0003f8f008 */
[----:B---3--:R-:W-:Y:S01]  /*5470*/  @P2 IMAD.WIDE R250, R242, 0x4, R240 ;  /* 0x00000004f2fa2825 */ /* 0x008fe200078e02f0 */
[----:B------:R-:W-:Y:S02]  /*5480*/  CS2R R242, SRZ ;  /* 0x0000000000f27805 */ /* 0x000fe4000001ff00 */
[----:B------:R-:W-:Y:S01]  /*5490*/  CS2R R240, SRZ ;  /* 0x0000000000f07805 */ /* 0x000fe2000001ff00 */
[----:B--2---:R-:W-:-:S05]  /*54a0*/  IMAD R249, R3, 0x8, R249 ;  /* 0x0000000803f97824 */ /* 0x004fca00078e02f9 */
[----:B------:R-:W-:-:S13]  /*54b0*/  ISETP.GE.AND P3, PT, R249, R248, PT ;  /* 0x000000f8f900720c */ /* 0x000fda0003f66270 */
[----:B------:R-:W-:Y:S05]  /*54c0*/  @P3 BRA `(.L_x_1289) ;  /* 0x0000000000503947 */ /* 0x000fea0003800000 */
[----:B------:R-:W0:Y:S01]  /*54d0*/  S2UR UR42, SR_CTAID.Y ;  /* 0x00000000002a79c3 */ /* 0x000e220000002600 */
[----:B------:R-:W1:Y:S01]  /*54e0*/  LDCU.64 UR34, c[0x0][0x3c8] ;  /* 0x00007900ff2277ac */ /* 0x000e620008000a00 */
[----:B0-----:R-:W-:Y:S01]  /*54f0*/  IMAD R242, R3, UR42, RZ ;  /* 0x0000002a03f27c24 */ /* 0x001fe2000f8e02ff */
[----:B------:R-:W0:Y:S04]  /*5500*/  LDCU UR42, c[0x0][0x3f8] ;  /* 0x00007f00ff2a77ac */ /* 0x000e280008000800 */
[----:B------:R-:W-:-:S04]  /*5510*/  IADD3 R241, P2, PT, R242, R0, RZ ;  /* 0x00000000f2f17210 */ /* 0x000fc80007f5e0ff */
[----:B------:R-:W-:Y:S02]  /*5520*/  LEA.HI.X.SX32 R242, R242, RZ, 0x1, P2 ;  /* 0x000000fff2f27211 */ /* 0x000fe400010f0eff */
[----:B-1----:R-:W-:-:S04]  /*5530*/  LEA R240, P2, R241, UR34, 0x2 ;  /* 0x00000022f1f07c11 */ /* 0x002fc8000f8410ff */
[----:B------:R-:W-:Y:S01]  /*5540*/  LEA.HI.X R241, R241, UR35, R242, 0x2, P2 ;  /* 0x00000023f1f17c11 */ /* 0x000fe200090f14f2 */
[----:B------:R-:W1:Y:S04]  /*5550*/  LDCU.64 UR34, c[0x0][0x3b8] ;  /* 0x00007700ff2277ac */ /* 0x000e680008000a00 */
        /* <DEDUP_REMOVED lines=8> */
[----:B-1----:R-:W-:-:S04]  /*55e0*/  LEA R240, P2, R241, UR34, 0x2 ;  /* 0x00000022f1f07c11 */ /* 0x002fc8000f8410ff */
[----:B------:R-:W-:-:S06]  /*55f0*/  LEA.HI.X R241, R241, UR35, R242, 0x2, P2 ;  /* 0x00000023f1f17c11 */ /* 0x000fcc00090f14f2 */
[----:B------:R-:W5:Y:S03]  /*5600*/  LDG.E.128 R240, desc[UR36][R240.64] ;  /* 0x00000024f0f07981 */ /* 0x000f66000c1e1d00 */
.L_x_1289:
[----:B------:R-:W-:Y:S05]  /*5610*/  BSYNC.RECONVERGENT B3 ;  /* 0x0000000000037941 */ /* 0x000fea0003800200 */
.L_x_1288:
[----:B------:R-:W-:Y:S04]  /*5620*/  STL.64 [R1+0x7c8], R10 ;  /* 0x0007c80a01007387 */ /* 0x000fe80000100a00 */
[----:B------:R0:W-:Y:S04]  /*5630*/  STL.64 [R1+0x7c0], R8 ;  /* 0x0007c00801007387 */ /* 0x0001e80000100a00 */
[----:B------:R1:W-:Y:S04]  /*5640*/  STL [R1+0x7b8], R6 ;  /* 0x0007b80601007387 */ /* 0x0003e80000100800 */
[----:B0-----:R-:W2:Y:S04]  /*5650*/  @P4 LDG.E.128 R8, desc[UR36][R250.64+0x20] ;  /* 0x00002024fa084981 */ /* 0x001ea8000c1e1d00 */
[----:B-1----:R-:W3:Y:S04]  /*5660*/  LDL R6, [R1+0x444] ;  /* 0x0004440001067983 */ /* 0x002ee80000100800 */
[----:B------:R0:W-:Y:S04]  /*5670*/  STL [R1+0x7b4], R5 ;  /* 0x0007b40501007387 */ /* 0x0001e80000100800 */
[----:B0-----:R-:W4:Y:S04]  /*5680*/  LDL R5, [R1+0x448] ;  /* 0x0004480001057983 */ /* 0x001f280000100800 */
[----:B------:R-:W-:Y:S04]  /*5690*/  STL [R1+0x7b0], R4 ;  /* 0x0007b00401007387 */ /* 0x000fe80000100800 */
[----:B------:R-:W-:Y:S04]  /*56a0*/  STL [R1+0x7ac], R3 ;  /* 0x0007ac0301007387 */ /* 0x000fe80000100800 */
[----:B------:R0:W-:Y:S04]  /*56b0*/  STL [R1+0x7a8], R2 ;  /* 0x0007a80201007387 */ /* 0x0001e80000100800 */
[----:B0-----:R-:W4:Y:S04]  /*56c0*/  LDL R2, [R1+0x44c] ;  /* 0x00044c0001027983 */ /* 0x001f280000100800 */
[----:B------:R0:W-:Y:S04]  /*56d0*/  STL [R1+0x7a4], R0 ;  /* 0x0007a40001007387 */ /* 0x0001e80000100800 */
[----:B0-----:R-:W4:Y:S01]  /*56e0*/  LDL R0, [R1+0x440] ;  /* 0x0004400001007983 */ /* 0x001f220000100800 */
[----:B------:R-:W-:Y:S01]  /*56f0*/  VOTEU.ANY UP0, P5 ;  /* 0x0000000000ff7886 */ /* 0x000fe20002800100 */
[----:B------:R-:W-:-:S02]  /*5700*/  PLOP3.LUT P2, PT, PT, PT, UP0, 0x80, 0x8 ;  /* 0x000000000008781c */ /* 0x000fc40003f4f008 */
[----:B------:R-:W-:Y:S01]  /*5710*/  PLOP3.LUT P3, PT, PT, PT, UP0, 0x80, 0x8 ;  /* 0x000000000008781c */ /* 0x000fe20003f6f008 */
[----:B--2---:R-:W-:Y:S01]  /*5720*/  IMAD.MOV.U32 R4, RZ, RZ, R9 ;  /* 0x000000ffff047224 */ /* 0x004fe200078e0009 */
[----:B------:R-:W-:Y:S01]  /*5730*/  MOV R250, R8 ;  /* 0x0000000800fa7202 */ /* 0x000fe20000000f00 */
[----:B------:R-:W-:Y:S02]  /*5740*/  IMAD.MOV.U32 R3, RZ, RZ, R10 ;  /* 0x000000ffff037224 */ /* 0x000fe400078e000a */
[----:B------:R-:W-:Y:S02]  /*5750*/  IMAD.MOV.U32 R251, RZ, RZ, R11 ;  /* 0x000000fffffb7224 */ /* 0x000fe400078e000b */
[----:B---3-5:R-:W-:Y:S01]  /*5760*/  FADD.FTZ R241, R6, R241 ;  /* 0x000000f106f17221 */ /* 0x028fe20000010000 */
[----:B------:R0:W5:Y:S04]  /*5770*/  LDL.LU.64 R10, [R1+0x7c8] ;  /* 0x0007c800010a7983 */ /* 0x0001680000300a00 */
[----:B------:R0:W5:Y:S01]  /*5780*/  LDL.LU.64 R8, [R1+0x7c0] ;  /* 0x0007c00001087983 */ /* 0x0001620000300a00 */
[----:B------:R-:W-:-:S03]  /*5790*/  @P2 FMUL.FTZ R241, R241, R4 ;  /* 0x00000004f1f12220 */ /* 0x000fc60000410000 */
[----:B------:R0:W5:Y:S01]  /*57a0*/  LDL.LU R6, [R1+0x7b8] ;  /* 0x0007b80001067983 */ /* 0x0001620000300800 */
[----:B----4-:R-:W-:-:S03]  /*57b0*/  FADD.FTZ R242, R5, R242 ;  /* 0x000000f205f27221 */ /* 0x010fc60000010000 */
[----:B------:R0:W5:Y:S01]  /*57c0*/  LDL.LU R5, [R1+0x7b4] ;  /* 0x0007b40001057983 */ /* 0x0001620000300800 */
[----:B------:R-:W-:-:S03]  /*57d0*/  @P3 FMUL.FTZ R242, R242, R3 ;  /* 0x00000003f2f23220 */ /* 0x000fc60000410000 */
[----:B------:R0:W5:Y:S04]  /*57e0*/  LDL.LU R4, [R1+0x7b0] ;  /* 0x0007b00001047983 */ /* 0x0001680000300800 */
[----:B------:R0:W5:Y:S01]  /*57f0*/  LDL.LU R3, [R1+0x7ac] ;  /* 0x0007ac0001037983 */ /* 0x0001620000300800 */
[----:B------:R-:W-:-:S03]  /*5800*/  FADD.FTZ R243, R2, R243 ;  /* 0x000000f302f37221 */ /* 0x000fc60000010000 */
[----:B------:R0:W5:Y:S01]  /*5810*/  LDL.LU R2, [R1+0x7a8] ;  /* 0x0007a80001027983 */ /* 0x0001620000300800 */
[----:B------:R-:W-:-:S03]  /*5820*/  FADD.FTZ R240, R0, R240 ;  /* 0x000000f000f07221 */ /* 0x000fc60000010000 */
[----:B------:R0:W5:Y:S01]  /*5830*/  LDL.LU R0, [R1+0x7a4] ;  /* 0x0007a40001007983 */ /* 0x0001620000300800 */
[----:B------:R-:W-:Y:S02]  /*5840*/  ISETP.GE.AND P2, PT, R249, R248, PT ;  /* 0x000000f8f900720c */ /* 0x000fe40003f46270 */
[----:B------:R-:W-:Y:S02]  /*5850*/  PLOP3.LUT P4, PT, PT, PT, UP0, 0x80, 0x8 ;  /* 0x000000000008781c */ /* 0x000fe40003f8f008 */
[----:B------:R-:W-:-:S11]  /*5860*/  PLOP3.LUT P5, PT, PT, PT, UP0, 0x80, 0x8 ;  /* 0x000000000008781c */ /* 0x000fd60003faf008 */
[----:B------:R-:W-:Y:S02]  /*5870*/  @P4 FMUL.FTZ R243, R243, R251 ;  /* 0x000000fbf3f34220 */ /* 0x000fe40000410000 */
[----:B------:R-:W-:Y:S01]  /*5880*/  @P5 FMUL.FTZ R240, R240, R250 ;  /* 0x000000faf0f05220 */ /* 0x000fe20000410000 */
[----:B0-----:R-:W-:Y:S06]  /*5890*/  @P2 BRA `(.L_x_1287) ;  /* 0x0000000000342947 */ /* 0x001fec0003800000 */
[----:B------:R-:W-:Y:S01]  /*58a0*/  S2UR UR34, SR_CTAID.Y ;  /* 0x00000000002279c3 */ /* 0x000fe20000002600 */
[----:B------:R-:W0:Y:S07]  /*58b0*/  LDCU UR42, c[0x0][0x3f8] ;  /* 0x00007f00ff2a77ac */ /* 0x000e2e0008000800 */
[----:B------:R-:W0:Y:S02]  /*58c0*/  S2UR UR35, SR_CTAID.X ;  /* 0x00000000002379c3 */ /* 0x000e240000002500 */
[----:B0-----:R-:W-:Y:S01]  /*58d0*/  UIMAD UR42, UR34, UR42, UR35 ;  /* 0x0000002a222a72a4 */ /* 0x001fe2000f8e0223 */
[----:B------:R-:W0:Y:S05]  /*58e0*/  LDCU.64 UR34, c[0x0][0x3b8] ;  /* 0x00007700ff2277ac */ /* 0x000e2a0008000a00 */
[----:B-----5:R-:W-:-:S04]  /*58f0*/  IMAD R250, R3, UR42, RZ ;  /* 0x0000002a03fa7c24 */ /* 0x020fc8000f8e02ff */
[----:B------:R-:W-:Y:S01]  /*5900*/  IMAD R251, R250, 0x90, RZ ;  /* 0x00000090fafb7824 */ /* 0x000fe200078e02ff */
[----:B------:R-:W-:-:S04]  /*5910*/  SHF.R.S32.HI R250, RZ, 0x1f, R249 ;  /* 0x0000001ffffa7819 */ /* 0x000fc800000114f9 */
[----:B------:R-:W-:-:S04]  /*5920*/  IADD3 R249, P2, PT, R251, R249, RZ ;  /* 0x000000f9fbf97210 */ /* 0x000fc80007f5e0ff */
[----:B------:R-:W-:Y:S02]  /*5930*/  LEA.HI.X.SX32 R251, R251, R250, 0x1, P2 ;  /* 0x000000fafbfb7211 */ /* 0x000fe400010f0eff */
[----:B0-----:R-:W-:-:S04]  /*5940*/  LEA R250, P2, R249, UR34, 0x2 ;  /* 0x00000022f9fa7c11 */ /* 0x001fc8000f8410ff */
[----:B------:R-:W-:-:S05]  /*5950*/  LEA.HI.X R251, R249, UR35, R251, 0x2, P2 ;  /* 0x00000023f9fb7c11 */ /* 0x000fca00090f14fb */
[----:B------:R0:W-:Y:S04]  /*5960*/  STG.E.128 desc[UR36][R250.64], R240 ;  /* 0x000000f0fa007986 */ /* 0x0001e8000c101d24 */
.L_x_1287:
[----:B------:R-:W-:Y:S05]  /*5970*/  BSYNC.RECONVERGENT B2 ;  /* 0x0000000000027941 */ /* 0x000fea0003800200 */
.L_x_1286:
[----:B------:R-:W-:Y:S04]  /*5980*/  BSSY.RECONVERGENT B2, `(.L_x_1290) ;  /* 0x0000062000027945 */ /* 0x000fe80003800200 */
[----:B------:R-:W-:Y:S05]  /*5990*/  @P0 BRA `(.L_x_1291) ;  /* 0x0000000400800947 */ /* 0x000fea0003800000 */
        /* <DEDUP_REMOVED lines=9> */
[----:B------:R-:W-:-:S13]  /*5a30*/  PLOP3.LUT P3, PT, PT, PT, UP0, 0x80, 0x8 ;  /* 0x000000000008781c */ /* 0x000fda0003f6f008 */
[----:B------:R-:W3:Y:S01]  /*5a40*/  @P3 LDC.64 R236, c[0x0][0x450] ;  /* 0x00011400ffec3b82 */ /* 0x000ee20000000a00 */
[----:B0-----:R-:W-:Y:S01]  /*5a50*/  @P2 IMAD R238, R239, UR39, R238 ;  /* 0x00000027efee2c24 */ /* 0x001fe2000f8e02ee */
[----:B------:R-:W-:Y:S01]  /*5a60*/  PLOP3.LUT P2, PT, PT, PT, UP0, 0x80, 0x8 ;  /* 0x000000000008781c */ /* 0x000fe20003f4f008 */
[----:B------:R-:W-:Y:S02]  /*5a70*/  IMAD.SHL.U32 R239, R252, 0x4, RZ ;  /* 0x00000004fcef7824 */ /* 0x000fe400078e00ff */
[----:B------:R-:W-:Y:S01]  /*5a80*/  @P4 IMAD R238, R238, 0x90, RZ ;  /* 0x00000090eeee4824 */ /* 0x000fe200078e02ff */
[----:B------:R-:W-:Y:S01]  /*5a90*/  PLOP3.LUT P4, PT, PT, PT, UP0, 0x80, 0x8 ;  /* 0x000000000008781c */ /* 0x000fe20003f8f008 */
[----:B-1----:R-:W-:-:S05]  /*5aa0*/  IMAD R249, R3, 0x8, R239 ;  /* 0x0000000803f97824 */ /* 0x002fca00078e02ef */
[----:B------:R-:W-:-:S03]  /*5ab0*/  ISETP.GE.AND P3, PT, R249, R248, PT ;  /* 0x000000f8f900720c */ /* 0x000fc60003f66270 */
[----:B---3--:R-:W-:Y:S01]  /*5ac0*/  @P2 IMAD.WIDE R250, R238, 0x4, R236 ;  /* 0x00000004eefa2825 */ /* 0x008fe200078e02ec */
[----:B------:R-:W-:Y:S02]  /*5ad0*/  CS2R R238, SRZ ;  /* 0x0000000000ee7805 */ /* 0x000fe4000001ff00 */
[----:B------:R-:W-:-:S07]  /*5ae0*/  CS2R R236, SRZ ;  /* 0x0000000000ec7805 */ /* 0x000fce000001ff00 */
        /* <DEDUP_REMOVED lines=18> */
[----:B-1----:R-:W-:-:S04]  /*5c10*/  LEA R236, P2, R237, UR34, 0x2 ;  /* 0x00000022edec7c11 */ /* 0x002fc8000f8410ff */
[----:B------:R-:W-:-:S06]  /*5c20*/  LEA.HI.X R237, R237, UR35, R238, 0x2, P2 ;  /* 0x00000023eded7c11 */ /* 0x000fcc00090f14ee */
[----:B------:R-:W5:Y:S03]  /*5c30*/  LDG.E.128 R236, desc[UR36][R236.64] ;  /* 0x00000024ecec7981 */ /* 0x000f66000c1e1d00 */
.L_x_1293:
[----:B------:R-:W-:Y:S05]  /*5c40*/  BSYNC.RECONVERGENT B3 ;  /* 0x0000000000037941 */ /* 0x000fea0003800200 */
.L_x_1292:
[----:B------:R-:W-:Y:S04]  /*5c50*/  STL.64 [R1+0x7c8], R10 ;  /* 0x0007c80a01007387 */ /* 0x000fe80000100a00 */
[----:B------:R0:W-:Y:S04]  /*5c60*/  STL.64 [R1+0x7c0], R8 ;  /* 0x0007c00801007387 */ /* 0x0001e80000100a00 */
[----:B------:R1:W-:Y:S04]  /*5c70*/  STL [R1+0x7b8], R6 ;  /* 0x0007b80601007387 */ /* 0x0003e80000100800 */
[----:B0-----:R-:W3:Y:S04]  /*5c80*/  @P4 LDG.E.128 R8, desc[UR36][R250.64+0x30] ;  /* 0x00003024fa084981 */ /* 0x001ee8000c1e1d00 */
[----:B-1----:R-:W2:Y:S04]  /*5c90*/  LDL R6, [R1+0x434] ;  /* 0x0004340001067983 */ /* 0x002ea80000100800 */
        /* <DEDUP_REMOVED lines=11> */
[----:B---3--:R-:W-:Y:S01]  /*5d50*/  IMAD.MOV.U32 R4, RZ, RZ, R9 ;  /* 0x000000ffff047224 */ /* 0x008fe200078e0009 */
[----:B------:R-:W-:Y:S01]  /*5d60*/  MOV R250, R8 ;  /* 0x0000000800fa7202 */ /* 0x000fe20000000f00 */
[----:B------:R-:W-:Y:S02]  /*5d70*/  IMAD.MOV.U32 R3, RZ, RZ, R10 ;  /* 0x000000ffff037224 */ /* 0x000fe400078e000a */
[----:B------:R-:W-:Y:S02]  /*5d80*/  IMAD.MOV.U32 R251, RZ, RZ, R11 ;  /* 0x000000fffffb7224 */ /* 0x000fe400078e000b */
[----:B--2--5:R-:W-:Y:S01]  /*5d90*/  FADD.FTZ R237, R6, R237 ;  /* 0x000000ed06ed7221 */ /* 0x024fe20000010000 */
        /* <DEDUP_REMOVED lines=32> */
.L_x_1291:
[----:B------:R-:W-:Y:S05]  /*5fa0*/  BSYNC.RECONVERGENT B2 ;  /* 0x0000000000027941 */ /* 0x000fea0003800200 */
.L_x_1290:
        /* <DEDUP_REMOVED lines=44> */
.L_x_1297:
[----:B------:R-:W-:Y:S05]  /*6270*/  BSYNC.RECONVERGENT B3 ;  /* 0x0000000000037941 */ /* 0x000fea0003800200 */
.L_x_1296:
        /* <DEDUP_REMOVED lines=16> */
[----:B--2---:R-:W-:Y:S02]  /*6380*/  IMAD.MOV.U32 R4, RZ, RZ, R9 ;  /* 0x000000ffff047224 */ /* 0x004fe400078e0009 */
[----:B------:R-:W-:Y:S02]  /*6390*/  IMAD.MOV.U32 R3, RZ, RZ, R10 ;  /* 0x000000ffff037224 */ /* 0x000fe400078e000a */
[----:B------:R-:W-:Y:S02]  /*63a0*/  IMAD.MOV.U32 R251, RZ, RZ, R11 ;  /* 0x000000fffffb7224 */ /* 0x000fe400078e000b */
[----:B---3-5:R-:W-:Y:S01]  /*63b0*/  FADD.FTZ R233, R6, R233 ;  /* 0x000000e906e97221 */ /* 0x028fe20000010000 */
[----:B------:R-:W-:Y:S01]  /*63c0*/  IMAD.MOV.U32 R250, RZ, RZ, R8 ;  /* 0x000000fffffa7224 */ /* 0x000fe200078e0008 */
[----:B------:R0:W5:Y:S02]  /*63d0*/  LDL.LU.64 R10, [R1+0x7c8] ;  /* 0x0007c800010a7983 */ /* 0x0001640000300a00 */
[----:B------:R-:W-:-:S02]  /*63e0*/  @P2 FMUL.FTZ R233, R233, R4 ;  /* 0x00000004e9e92220 */ /* 0x000fc40000410000 */
[----:B------:R0:W5:Y:S04]  /*63f0*/  LDL.LU.64 R8, [R1+0x7c0] ;  /* 0x0007c00001087983 */ /* 0x0001680000300a00 */
        /* <DEDUP_REMOVED lines=29> */
.L_x_1295:
[----:B------:R-:W-:Y:S05]  /*65d0*/  BSYNC.RECONVERGENT B2 ;  /* 0x0000000000027941 */ /* 0x000fea0003800200 */
.L_x_1294:
[----:B------:R-:W-:Y:S04]  /*65e0*/  BSSY.RECONVERGENT B2, `(.L_x_1298) ;  /* 0x0000064000027945 */ /* 0x000fe80003800200 */
[----:B------:R-:W-:Y:S05]  /*65f0*/  @P0 BRA `(.L_x_1299) ;  /* 0x0000000400880947 */ /* 0x000fea0003800000 */
[----:B-----5:R-:W-:Y:S01]  /*6600*/  ISETP.NE.AND P5, PT, R2, RZ, PT ;  /* 0x000000ff0200720c */ /* 0x020fe20003fa5270 */
[----:B------:R-:W-:Y:S01]  /*6610*/  BSSY.RECONVERGENT B3, `(.L_x_1300) ;  /* 0x000002a000037945 */ /* 0x000fe20003800200 */
[----:B01----:R-:W-:-:S11]  /*6620*/  LEA R249, R3, R252, 0x2 ;  /* 0x000000fc03f97211 */ /* 0x003fd600078e10ff */
        /* <DEDUP_REMOVED lines=13> */
[----:B------:R-:W-:Y:S02]  /*6700*/  PLOP3.LUT P4, PT, PT, PT, UP0, 0x80, 0x8 ;  /* 0x000000000008781c */ /* 0x000fe40003f8f008 */
[----:B------:R-:W-:-:S07]  /*6710*/  ISETP.GE.AND P3, PT, R231, R248, PT ;  /* 0x000000f8e700720c */ /* 0x000fce0003f66270 */
[----:B---3--:R-:W-:Y:S01]  /*6720*/  @P2 IMAD.WIDE R250, R230, 0x4, R228 ;  /* 0x00000004e6fa2825 */ /* 0x008fe200078e02e4 */
[----:B------:R-:W-:Y:S02]  /*6730*/  CS2R R230, SRZ ;  /* 0x0000000000e67805 */ /* 0x000fe4000001ff00 */
[----:B------:R-:W-:-:S03]  /*6740*/  CS2R R228, SRZ ;  /* 0x0000000000e47805 */ /* 0x000fc6000001ff00 */
[----:B------:R-:W-:Y:S05]  /*6750*/  @P3 BRA `(.L_x_1301) ;  /* 0x0000000000543947 */ /* 0x000fea0003800000 */
[----:B------:R-:W0:Y:S01]  /*6760*/  S2UR UR42, SR_CTAID.Y ;  /* 0x00000000002a79c3 */ /* 0x000e220000002600 */
[----:B------:R-:W1:Y:S01]  /*6770*/  LDCU.64 UR34, c[0x0][0x3c8] ;  /* 0x00007900ff2277ac */ /* 0x000e620008000a00 */
[----:B0-----:R-:W-:-:S05]  /*6780*/  IMAD R230, R3, UR42, RZ ;  /* 0x0000002a03e67c24 */ /* 0x001fca000f8e02ff */
[----:B------:R-:W-:-:S04]  /*6790*/  IADD3 R229, P2, PT, R230, R0, RZ ;  /* 0x00000000e6e57210 */ /* 0x000fc80007f5e0ff */
[----:B------:R-:W-:Y:S02]  /*67a0*/  LEA.HI.X.SX32 R230, R230, RZ, 0x1, P2 ;  /* 0x000000ffe6e67211 */ /* 0x000fe400010f0eff */
[C---:B-1----:R-:W-:Y:S01]  /*67b0*/  LEA R228, P2, R229.reuse, UR34, 0x2 ;  /* 0x00000022e5e47c11 */ /* 0x042fe2000f8410ff */
[----:B------:R-:W0:Y:S03]  /*67c0*/  LDCU UR34, c[0x0][0x3f8] ;  /* 0x00007f00ff2277ac */ /* 0x000e260008000800 */
[----:B------:R-:W-:-:S05]  /*67d0*/  LEA.HI.X R229, R229, UR35, R230, 0x2, P2 ;  /* 0x00000023e5e57c11 */ /* 0x000fca00090f14e6 */
[----:B------:R0:W3:Y:S01]  /*67e0*/  LDG.E R228, desc[UR36][R228.64] ;  /* 0x00000024e4e47981 */ /* 0x0000e2000c1e1900 */
[C---:B------:R-:W-:Y:S02]  /*67f0*/  IMAD R230, R3.reuse, UR44, RZ ;  /* 0x0000002c03e67c24 */ /* 0x040fe4000f8e02ff */
[----:B0-----:R-:W-:Y:S01]  /*6800*/  IMAD R229, R3, UR34, RZ ;  /* 0x0000002203e57c24 */ /* 0x001fe2000f8e02ff */
[----:B------:R-:W0:Y:S03]  /*6810*/  LDCU.64 UR34, c[0x0][0x3b8] ;  /* 0x00007700ff2277ac */ /* 0x000e260008000a00 */
[----:B---3--:R-:W-:-:S04]  /*6820*/  IMAD R229, R229, R228, RZ ;  /* 0x000000e4e5e57224 */ /* 0x008fc800078e02ff */
[----:B------:R-:W-:-:S04]  /*6830*/  IMAD R229, R229, 0x24, R249 ;  /* 0x00000024e5e57824 */ /* 0x000fc800078e02f9 */
[----:B------:R-:W-:-:S05]  /*6840*/  IMAD.SHL.U32 R229, R229, 0x4, RZ ;  /* 0x00000004e5e57824 */ /* 0x000fca00078e00ff */
[----:B------:R-:W-:Y:S02]  /*6850*/  SHF.R.S32.HI R228, RZ, 0x1f, R229 ;  /* 0x0000001fffe47819 */ /* 0x000fe400000114e5 */
[----:B------:R-:W-:-:S04]  /*6860*/  IADD3 R229, P2, PT, R230, R229, RZ ;  /* 0x000000e5e6e57210 */ /* 0x000fc80007f5e0ff */
[----:B------:R-:W-:Y:S02]  /*6870*/  LEA.HI.X.SX32 R230, R230, R228, 0x1, P2 ;  /* 0x000000e4e6e67211 */ /* 0x000fe400010f0eff */
[----:B0-----:R-:W-:-:S04]  /*6880*/  LEA R228, P2, R229, UR34, 0x2 ;  /* 0x00000022e5e47c11 */ /* 0x001fc8000f8410ff */
[----:B------:R-:W-:-:S06]  /*6890*/  LEA.HI.X R229, R229, UR35, R230, 0x2, P2 ;  /* 0x00000023e5e57c11 */ /* 0x000fcc00090f14e6 */
[----:B------:R-:W5:Y:S03]  /*68a0*/  LDG.E.128 R228, desc[UR36][R228.64] ;  /* 0x00000024e4e47981 */ /* 0x000f66000c1e1d00 */
.L_x_1301:
[----:B------:R-:W-:Y:S05]  /*68b0*/  BSYNC.RECONVERGENT B3 ;  /* 0x0000000000037941 */ /* 0x000fea0003800200 */
.L_x_1300:
        /* <DEDUP_REMOVED lines=34> */
[----:B------:R-:W-:Y:S01]  /*6ae0*/  IMAD.SHL.U32 R249, R249, 0x4, RZ ;  /* 0x00000004f9f97824 */ /* 0x000fe200078e00ff */
[----:B------:R-:W-:Y:S02]  /*6af0*/  PLOP3.LUT P4, PT, PT, PT, UP0, 0x80, 0x8 ;  /* 0x000000000008781c */ /* 0x000fe40003f8f008 */
[----:B------:R-:W-:Y:S02]  /*6b00*/  PLOP3.LUT P5, PT, PT, PT, UP0, 0x80, 0x8 ;  /* 0x000000000008781c */ /* 0x000fe40003faf008 */
[----:B------:R-:W-:-:S09]  /*6b10*/  ISETP.GE.AND P2, PT, R249, R248, PT ;  /* 0x000000f8f900720c */ /* 0x000fd20003f46270 */
[----:B------:R-:W-:Y:S02]  /*6b20*/  @P4 FMUL.FTZ R231, R231, R251 ;  /* 0x000000fbe7e74220 */ /* 0x000fe40000410000 */
[----:B------:R-:W-:Y:S02]  /*6b30*/  @P5 FMUL.FTZ R228, R228, R250 ;  /* 0x000000fae4e45220 */ /* 0x000fe40000410000 */
[----:B0-----:R-:W-:Y:S05]  /*6b40*/  @P2 BRA `(.L_x_1299) ;  /* 0x0000000000342947 */ /* 0x001fea0003800000 */
[----:B------:R-:W-:Y:S01]  /*6b50*/  S2UR UR34, SR_CTAID.Y ;  /* 0x00000000002279c3 */ /* 0x000fe20000002600 */
[----:B------:R-:W0:Y:S01]  /*6b60*/  LDCU UR42, c[0x0][0x3f8] ;  /* 0x00007f00ff2a77ac */ /* 0x000e220008000800 */
[----:B------:R-:W-:-:S06]  /*6b70*/  SHF.R.S32.HI R251, RZ, 0x1f, R249 ;  /* 0x0000001ffffb7819 */ /* 0x000fcc00000114f9 */
[----:B------:R-:W0:Y:S02]  /*6b80*/  S2UR UR35, SR_CTAID.X ;  /* 0x00000000002379c3 */ /* 0x000e240000002500 */
[----:B0-----:R-:W-:Y:S01]  /*6b90*/  UIMAD UR42, UR34, UR42, UR35 ;  /* 0x0000002a222a72a4 */ /* 0x001fe2000f8e0223 */
[----:B------:R-:W0:Y:S05]  /*6ba0*/  LDCU.64 UR34, c[0x0][0x3b8] ;  /* 0x00007700ff2277ac */ /* 0x000e2a0008000a00 */
[----:B-----5:R-:W-:-:S04]  /*6bb0*/  IMAD R250, R3, UR42, RZ ;  /* 0x0000002a03fa7c24 */ /* 0x020fc8000f8e02ff */
[----:B------:R-:W-:-:S05]  /*6bc0*/  IMAD R250, R250, 0x90, RZ ;  /* 0x00000090fafa7824 */ /* 0x000fca00078e02ff */
[----:B------:R-:W-:-:S04]  /*6bd0*/  IADD3 R249, P2, PT, R250, R249, RZ ;  /* 0x000000f9faf97210 */ /* 0x000fc80007f5e0ff */
[----:B------:R-:W-:Y:S02]  /*6be0*/  LEA.HI.X.SX32 R251, R250, R251, 0x1, P2 ;  /* 0x000000fbfafb7211 */ /* 0x000fe400010f0eff */
[----:B0-----:R-:W-:-:S04]  /*6bf0*/  LEA R250, P2, R249, UR34, 0x2 ;  /* 0x00000022f9fa7c11 */ /* 0x001fc8000f8410ff */
[----:B------:R-:W-:-:S05]  /*6c00*/  LEA.HI.X R251, R249, UR35, R251, 0x2, P2 ;  /* 0x00000023f9fb7c11 */ /* 0x000fca00090f14fb */
[----:B------:R0:W-:Y:S04]  /*6c10*/  STG.E.128 desc[UR36][R250.64], R228 ;  /* 0x000000e4fa007986 */ /* 0x0001e8000c101d24 */
.L_x_1299:
[----:B------:R-:W-:Y:S05]  /*6c20*/  BSYNC.RECONVERGENT B2 ;  /* 0x0000000000027941 */ /* 0x000fea0003800200 */
.L_x_1298:
[----:B------:R-:W-:Y:S04]  /*6c30*/  BSSY.RECONVERGENT B2, `(.L_x_1302) ;  /* 0x0000068000027945 */ /* 0x000fe80003800200 */
[----:B------:R-:W-:Y:S05]  /*6c40*/  @P0 BRA `(.L_x_1303) ;  /* 0x0000000400980947 */ /* 0x000fea0003800000 */
[----:B-----5:R-:W-:Y:S01]  /*6c50*/  ISETP.NE.AND P5, PT, R2, RZ, PT ;  /* 0x000000ff0200720c */ /* 0x020fe20003fa5270 */
[----:B01----:R-:W-:Y:S01]  /*6c60*/  IMAD R249, R3, 0x4, R252 ;  /* 0x0000000403f97824 */ /* 0x003fe200078e02fc */
[----:B------:R-:W-:Y:S03]  /*6c70*/  BSSY.RECONVERGENT B3, `(.L_x_1304) ;  /* 0x000002b000037945 */ /* 0x000fe60003800200 */
[----:B------:R-:W-:-:S04]  /*6c80*/  IMAD.IADD R227, R249, 0x1, R3 ;  /* 0x00000001f9e37824 */ /* 0x000fc800078e0203 */
[----:B------:R-:W-:-:S04]  /*6c90*/  IMAD.SHL.U32 R227, R227, 0x4, RZ ;  /* 0x00000004e3e37824 */ /* 0x000fc800078e00ff */
[----:B------:R-:W-:Y:S01]  /*6ca0*/  VOTEU.ANY UP0, P5 ;  /* 0x0000000000ff7886 */ /* 0x000fe20002800100 */
[----:B------:R-:W-:Y:S02]  /*6cb0*/  PLOP3.LUT P2, PT, PT, PT, UP0, 0x80, 0x8 ;  /* 0x000000000008781c */ /* 0x000fe40003f4f008 */
[----:B------:R-:W-:Y:S02]  /*6cc0*/  PLOP3.LUT P3, PT, PT, PT, UP0, 0x80, 0x8 ;  /* 0x000000000008781c */ /* 0x000fe40003f6f008 */
[----:B------:R-:W-:-:S09]  /*6cd0*/  ISETP.GE.AND P4, PT, R227, R248, PT ;  /* 0x000000f8e300720c */ /* 0x000fd20003f86270 */
[----:B------:R-:W0:Y:S01]  /*6ce0*/  @P2 S2R R226, SR_CTAID.X ;  /* 0x0000000000e22919 */ /* 0x000e220000002500 */
[----:B------:R-:W-:Y:S01]  /*6cf0*/  PLOP3.LUT P2, PT, PT, PT, UP0, 0x80, 0x8 ;  /* 0x000000000008781c */ /* 0x000fe20003f4f008 */
[----:B------:R-:W0:Y:S01]  /*6d00*/  @P3 LDC R224, c[0x0][0x3f8] ;  /* 0x0000fe00ffe03b82 */ /* 0x000e220000000800 */
[----:B------:R-:W-:-:S11]  /*6d10*/  PLOP3.LUT P3, PT, PT, PT, UP0, 0x80, 0x8 ;  /* 0x000000000008781c */ /* 0x000fd60003f6f008 */
[----:B0-----:R-:W-:Y:S01]  /*6d20*/  @P2 IMAD R226, R224, UR39, R226 ;  /* 0x00000027e0e22c24 */ /* 0x001fe2000f8e02e2 */
[----:B------:R-:W-:Y:S01]  /*6d30*/  PLOP3.LUT P2, PT, PT, PT, UP0, 0x80, 0x8 ;  /* 0x000000000008781c */ /* 0x000fe20003f4f008 */
[----:B------:R-:W3:Y:S01]  /*6d40*/  @P3 LDC.64 R224, c[0x0][0x450] ;  /* 0x00011400ffe03b82 */ /* 0x000ee20000000a00 */
[----:B------:R-:W-:-:S11]  /*6d50*/  PLOP3.LUT P3, PT, PT, PT, UP0, 0x80, 0x8 ;  /* 0x000000000008781c */ /* 0x000fd60003f6f008 */
[----:B------:R-:W-:Y:S01]  /*6d60*/  @P2 IMAD R226, R226, 0x90, RZ ;  /* 0x00000090e2e22824 */ /* 0x000fe200078e02ff */
[----:B------:R-:W-:-:S03]  /*6d70*/  PLOP3.LUT P2, PT, PT, PT, UP0, 0x80, 0x8 ;  /* 0x000000000008781c */ /* 0x000fc60003f4f008 */
[----:B---3--:R-:W-:Y:S01]  /*6d80*/  @P3 IMAD.WIDE R250, R226, 0x4, R224 ;  /* 0x00000004e2fa3825 */ /* 0x008fe200078e02e0 */
[----:B------:R-:W-:Y:S02]  /*6d90*/  CS2R R226, SRZ ;  /* 0x0000000000e27805 */ /* 0x000fe4000001ff00 */
[----:B------:R-:W-:Y:S01]  /*6da0*/  CS2R R224, SRZ ;  /* 0x0000000000e07805 */ /* 0x000fe2000001ff00 */
[----:B------:R-:W-:Y:S06]  /*6db0*/  @P4 BRA `(.L_x_1305) ;  /* 0x0000000000584947 */ /* 0x000fec0003800000 */
        /* <DEDUP_REMOVED lines=9> */
[----:B------:R-:W-:Y:S02]  /*6e50*/  IMAD.IADD R227, R249, 0x1, R3 ;  /* 0x00000001f9e37824 */ /* 0x000fe400078e0203 */
[C---:B------:R-:W-:Y:S02]  /*6e60*/  IMAD R226, R3.reuse, UR44, RZ ;  /* 0x0000002c03e27c24 */ /* 0x040fe4000f8e02ff */
[----:B0-----:R-:W-:Y:S01]  /*6e70*/  IMAD R225, R3, UR34, RZ ;  /* 0x0000002203e17c24 */ /* 0x001fe2000f8e02ff */
[----:B------:R-:W0:Y:S03]  /*6e80*/  LDCU.64 UR34, c[0x0][0x3b8] ;  /* 0x00007700ff2277ac */ /* 0x000e260008000a00 */
[----:B---3--:R-:W-:-:S04]  /*6e90*/  IMAD R225, R225, R224, RZ ;  /* 0x000000e0e1e17224 */ /* 0x008fc800078e02ff */
[----:B------:R-:W-:-:S05]  /*6ea0*/  IMAD R225, R225, 0x24, R227 ;  /* 0x00000024e1e17824 */ /* 0x000fca00078e02e3 */
[----:B------:R-:W-:-:S04]  /*6eb0*/  SHF.L.U32 R225, R225, 0x2, RZ ;  /* 0x00000002e1e17819 */ /* 0x000fc800000006ff */
[----:B------:R-:W-:Y:S02]  /*6ec0*/  SHF.R.S32.HI R224, RZ, 0x1f, R225 ;  /* 0x0000001fffe07819 */ /* 0x000fe400000114e1 */
[----:B------:R-:W-:-:S04]  /*6ed0*/  IADD3 R225, P3, PT, R226, R225, RZ ;  /* 0x000000e1e2e17210 */ /* 0x000fc80007f7e0ff */
[----:B------:R-:W-:Y:S02]  /*6ee0*/  LEA.HI.X.SX32 R226, R226, R224, 0x1, P3 ;  /* 0x000000e0e2e27211 */ /* 0x000fe400018f0eff */
[----:B0-----:R-:W-:-:S04]  /*6ef0*/  LEA R224, P3, R225, UR34, 0x2 ;  /* 0x00000022e1e07c11 */ /* 0x001fc8000f8610ff */
[----:B------:R-:W-:-:S06]  /*6f00*/  LEA.HI.X R225, R225, UR35, R226, 0x2, P3 ;  /* 0x00000023e1e17c11 */ /* 0x000fcc00098f14e2 */
[----:B------:R-:W5:Y:S03]  /*6f10*/  LDG.E.128 R224, desc[UR36][R224.64] ;  /* 0x00000024e0e07981 */ /* 0x000f66000c1e1d00 */
.L_x_1305:
[----:B------:R-:W-:Y:S05]  /*6f20*/  BSYNC.RECONVERGENT B3 ;  /* 0x0000000000037941 */ /* 0x000fea0003800200 */
.L_x_1304:
[----:B------:R-:W-:Y:S04]  /*6f30*/  STL.64 [R1+0x7c0], R10 ;  /* 0x0007c00a01007387 */ /* 0x000fe80000100a00 */
[----:B------:R0:W-:Y:S04]  /*6f40*/  STL.64 [R1+0x7b8], R8 ;  /* 0x0007b80801007387 */ /* 0x0001e80000100a00 */
[----:B------:R1:W-:Y:S04]  /*6f50*/  STL [R1+0x7b4], R6 ;  /* 0x0007b40601007387 */ /* 0x0003e80000100800 */
[----:B0-----:R-:W3:Y:S04]  /*6f60*/  @P2 LDG.E.128 R8, desc[UR36][R250.64+0x60] ;  /* 0x00006024fa082981 */ /* 0x001ee8000c1e1d00 */
[----:B-1----:R-:W2:Y:S04]  /*6f70*/  LDL R6, [R1+0x404] ;  /* 0x0004040001067983 */ /* 0x002ea80000100800 */
[----:B------:R-:W-:Y:S04]  /*6f80*/  STL [R1+0x7b0], R5 ;  /* 0x0007b00501007387 */ /* 0x000fe80000100800 */
[----:B------:R-:W-:Y:S04]  /*6f90*/  STL [R1+0x7ac], R4 ;  /* 0x0007ac0401007387 */ /* 0x000fe80000100800 */
[----:B------:R0:W-:Y:S04]  /*6fa0*/  STL [R1+0x7a8], R2 ;  /* 0x0007a80201007387 */ /* 0x0001e80000100800 */
[----:B0-----:R-:W4:Y:S04]  /*6fb0*/  LDL R2, [R1+0x40c] ;  /* 0x00040c0001027983 */ /* 0x001f280000100800 */
[----:B------:R0:W-:Y:S04]  /*6fc0*/  STL [R1+0x7a4], R0 ;  /* 0x0007a40001007387 */ /* 0x0001e80000100800 */
[----:B0-----:R-:W4:Y:S01]  /*6fd0*/  LDL R0, [R1+0x400] ;  /* 0x0004000001007983 */ /* 0x001f220000100800 */
[----:B------:R-:W-:Y:S01]  /*6fe0*/  VOTEU.ANY UP0, P5 ;  /* 0x0000000000ff7886 */ /* 0x000fe20002800100 */
[----:B---3--:R-:W-:-:S02]  /*6ff0*/  IMAD.MOV.U32 R4, RZ, RZ, R10 ;  /* 0x000000ffff047224 */ /* 0x008fc400078e000a */
[----:B------:R0:W-:Y:S01]  /*7000*/  @P2 STL [R1+0xc], R11 ;  /* 0x00000c0b01002387 */ /* 0x0001e20000100800 */
[----:B------:R-:W-:Y:S02]  /*7010*/  IMAD.MOV.U32 R5, RZ, RZ, R9 ;  /* 0x000000ffff057224 */ /* 0x000fe400078e0009 */
[----:B------:R-:W-:Y:S01]  /*7020*/  IMAD.MOV.U32 R251, RZ, RZ, R8 ;  /* 0x000000fffffb7224 */ /* 0x000fe200078e0008 */
[----:B0-----:R0:W5:Y:S04]  /*7030*/  LDL.LU.64 R10, [R1+0x7c0] ;  /* 0x0007c000010a7983 */ /* 0x0011680000300a00 */
[----:B------:R0:W5:Y:S04]  /*7040*/  LDL.LU.64 R8, [R1+0x7b8] ;  /* 0x0007b80001087983 */ /* 0x0001680000300a00 */
[----:B------:R-:W3:Y:S01]  /*7050*/  LDL R250, [R1+0x408] ;  /* 0x0004080001fa7983 */ /* 0x000ee20000100800 */
[----:B------:R-:W-:-:S02]  /*7060*/  PLOP3.LUT P2, PT, PT, PT, UP0, 0x80, 0x8 ;  /* 0x000000000008781c */ /* 0x000fc40003f4f008 */
[----:B------:R-:W-:Y:S01]  /*7070*/  PLOP3.LUT P3, PT, PT, PT, UP0, 0x80, 0x8 ;  /* 0x000000000008781c */ /* 0x000fe20003f6f008 */
[----:B------:R-:W-:Y:S02]  /*7080*/  IMAD.IADD R249, R249, 0x1, R3 ;  /* 0x00000001f9f97824 */ /* 0x000fe400078e0203 */
[----:B--2--5:R-:W-:Y:S02]  /*7090*/  FADD.FTZ R225, R6, R225 ;  /* 0x000000e106e17221 */ /* 0x024fe40000010000 */
[----:B------:R0:W5:Y:S01]  /*70a0*/  LDL.LU R6, [R1+0x7b4] ;  /* 0x0007b40001067983 */ /* 0x0001620000300800 */
[----:B----4-:R-:W-:-:S05]  /*70b0*/  FADD.FTZ R227, R2, R227 ;  /* 0x000000e302e37221 */ /* 0x010fca0000010000 */
[----:B------:R-:W-:Y:S01]  /*70c0*/  @P2 FMUL.FTZ R225, R225, R5 ;  /* 0x00000005e1e12220 */ /* 0x000fe20000410000 */
[----:B------:R-:W-:Y:S01]  /*70d0*/  FADD.FTZ R224, R0, R224 ;  /* 0x000000e000e07221 */ /* 0x000fe20000010000 */
[----:B---3--:R-:W-:Y:S01]  /*70e0*/  FADD.FTZ R226, R250, R226 ;  /* 0x000000e2fae27221 */ /* 0x008fe20000010000 */
[----:B------:R-:W-:Y:S02]  /*70f0*/  IMAD.SHL.U32 R250, R249, 0x4, RZ ;  /* 0x00000004f9fa7824 */ /* 0x000fe400078e00ff */
[----:B------:R-:W2:Y:S01]  /*7100*/  LDL.LU R249, [R1+0xc] ;  /* 0x00000c0001f97983 */ /* 0x000ea20000300800 */
[----:B------:R-:W-:-:S03]  /*7110*/  @P3 FMUL.FTZ R226, R226, R4 ;  /* 0x00000004e2e23220 */ /* 0x000fc60000410000 */
[----:B------:R0:W5:Y:S04]  /*7120*/  LDL.LU R5, [R1+0x7b0] ;  /* 0x0007b00001057983 */ /* 0x0001680000300800 */
[----:B------:R0:W5:Y:S04]  /*7130*/  LDL.LU R4, [R1+0x7ac] ;  /* 0x0007ac0001047983 */ /* 0x0001680000300800 */
[----:B------:R0:W5:Y:S04]  /*7140*/  LDL.LU R2, [R1+0x7a8] ;  /* 0x0007a80001027983 */ /* 0x0001680000300800 */
[----:B------:R0:W5:Y:S01]  /*7150*/  LDL.LU R0, [R1+0x7a4] ;  /* 0x0007a40001007983 */ /* 0x0001620000300800 */
[----:B------:R-:W-:-:S02]  /*7160*/  ISETP.GE.AND P2, PT, R250, R248, PT ;  /* 0x000000f8fa00720c */ /* 0x000fc40003f46270 */
[----:B------:R-:W-:Y:S02]  /*7170*/  PLOP3.LUT P4, PT, PT, PT, UP0, 0x80, 0x8 ;  /* 0x000000000008781c */ /* 0x000fe40003f8f008 */
[----:B------:R-:W-:-:S13]  /*7180*/  PLOP3.LUT P5, PT, PT, PT, UP0, 0x80, 0x8 ;  /* 0x000000000008781c */ /* 0x000fda0003faf008 */
[----:B------:R-:W-:Y:S01]  /*7190*/  @P5 FMUL.FTZ R224, R224, R251 ;  /* 0x000000fbe0e05220 */ /* 0x000fe20000410000 */
[----:B--2---:R-:W-:Y:S01]  /*71a0*/  @P4 FMUL.FTZ R227, R227, R249 ;  /* 0x000000f9e3e34220 */ /* 0x004fe20000410000 */
[----:B0-----:R-:W-:Y:S06]  /*71b0*/  @P2 BRA `(.L_x_1303) ;  /* 0x00000000003c2947 */ /* 0x001fec0003800000 */
[----:B------:R-:W-:Y:S01]  /*71c0*/  S2UR UR34, SR_CTAID.Y ;  /* 0x00000000002279c3 */ /* 0x000fe20000002600 */
[----:B------:R-:W0:Y:S07]  /*71d0*/  LDCU UR42, c[0x0][0x3f8] ;  /* 0x00007f00ff2a77ac */ /* 0x000e2e0008000800 */
[----:B------:R-:W0:Y:S02]  /*71e0*/  S2UR UR35, SR_CTAID.X ;  /* 0x00000000002379c3 */ /* 0x000e240000002500 */
[----:B0-----:R-:W-:Y:S01]  /*71f0*/  UIMAD UR42, UR34, UR42, UR35 ;  /* 0x0000002a222a72a4 */ /* 0x001fe2000f8e0223 */
[----:B------:R-:W0:Y:S05]  /*7200*/  LDCU.64 UR34, c[0x0][0x3b8] ;  /* 0x00007700ff2277ac */ /* 0x000e2a0008000a00 */
[----:B------:R-:W-:-:S04]  /*7210*/  IMAD R249, R3, UR42, RZ ;  /* 0x0000002a03f97c24 */ /* 0x000fc8000f8e02ff */
[----:B------:R-:W-:Y:S01]  /*7220*/  IMAD R251, R249, 0x90, RZ ;  /* 0x00000090f9fb7824 */ /* 0x000fe200078e02ff */
[----:B------:R-:W-:-:S05]  /*7230*/  SHF.R.S32.HI R249, RZ, 0x1f, R250 ;  /* 0x0000001ffff97819 */ /* 0x000fca00000114fa */
[----:B------:R1:W-:Y:S02]  /*7240*/  STL [R1], R249 ;  /* 0x000000f901007387 */ /* 0x0003e40000100800 */
[C---:B-1----:R-:W-:Y:S02]  /*7250*/  IADD3 R249, P2, PT, R251.reuse, R250, RZ ;  /* 0x000000fafbf97210 */ /* 0x042fe40007f5e0ff */
[----:B------:R-:W2:Y:S02]  /*7260*/  LDL.LU R250, [R1] ;  /* 0x0000000001fa7983 */ /* 0x000ea40000300800 */
[----:B--2---:R-:W-:Y:S02]  /*7270*/  LEA.HI.X.SX32 R251, R251, R250, 0x1, P2 ;  /* 0x000000fafbfb7211 */ /* 0x004fe400010f0eff */
[----:B0-----:R-:W-:-:S04]  /*7280*/  LEA R250, P2, R249, UR34, 0x2 ;  /* 0x00000022f9fa7c11 */ /* 0x001fc8000f8410ff */
[----:B------:R-:W-:-:S05]  /*7290*/  LEA.HI.X R251, R249, UR35, R251, 0x2, P2 ;  /* 0x00000023f9fb7c11 */ /* 0x000fca00090f14fb */
[----:B------:R0:W-:Y:S04]  /*72a0*/  STG.E.128 desc[UR36][R250.64], R224 ;  /* 0x000000e0fa007986 */ /* 0x0001e8000c101d24 */
.L_x_1303:
[----:B------:R-:W-:Y:S05]  /*72b0*/  BSYNC.RECONVERGENT B2 ;  /* 0x0000000000027941 */ /* 0x000fea0003800200 */
.L_x_1302:
[C---:B01---5:R-:W-:Y:S01]  /*72c0*/  LEA R249, R3.reuse, R252, 0x2 ;  /* 0x000000fc03f97211 */ /* 0x063fe200078e10ff */
[----:B------:R-:W-:Y:S04]  /*72d0*/  BSSY.RECONVERGENT B2, `(.L_x_1306) ;  /* 0x0000061000027945 */ /* 0x000fe80003800200 */
[----:B------:R-:W-:Y:S01]  /*72e0*/  IMAD R252, R3, 0x2, R249 ;  /* 0x0000000203fc7824 */ /* 0x000fe200078e02f9 */
[----:B------:R-:W-:Y:S06]  /*72f0*/  @P0 BRA `(.L_x_1307) ;  /* 0x0000000400780947 */ /* 0x000fec0003800000 */
[----:B------:R-:W-:Y:S01]  /*7300*/  ISETP.NE.AND P5, PT, R2, RZ, PT ;  /* 0x000000ff0200720c */ /* 0x000fe20003fa5270 */
[----:B------:R-:W-:Y:S01]  /*7310*/  IMAD.SHL.U32 R249, R252, 0x4, RZ ;  /* 0x00000004fcf97824 */ /* 0x000fe200078e00ff */
[----:B------:R-:W-:Y:S11]  /*7320*/  BSSY.RECONVERGENT B3, `(.L_x_1308) ;  /* 0x0000027000037945 */ /* 0x000ff60003800200 */
[----:B------:R-:W-:Y:S01]  /*7330*/  VOTEU.ANY UP0, P5 ;  /* 0x0000000000ff7886 */ /* 0x000fe20002800100 */
[----:B------:R-:W-:-:S02]  /*7340*/  PLOP3.LUT P2, PT, PT, PT, UP0, 0x80, 0x8 ;  /* 0x000000000008781c */ /* 0x000fc40003f4f008 */
[----:B------:R-:W-:Y:S02]  /*7350*/  PLOP3.LUT P3, PT, PT, PT, UP0, 0x80, 0x8 ;  /* 0x000000000008781c */ /* 0x000fe40003f6f008 */
[----:B------:R-:W-:-:S09]  /*7360*/  PLOP3.LUT P4, PT, PT, PT, UP0, 0x80, 0x8 ;  /* 0x000000000008781c */ /* 0x000fd20003f8f008 */
[----:B------:R-:W0:Y:S01]  /*7370*/  @P2 S2R R222, SR_CTAID.X ;  /* 0x0000000000de2919 */ /* 0x000e220000002500 */
[----:B------:R-:W-:Y:S01]  /*7380*/  PLOP3.LUT P2, PT, PT, PT, UP0, 0x80, 0x8 ;  /* 0x000000000008781c */ /* 0x000fe20003f4f008 */
[----:B------:R-:W0:Y:S01]  /*7390*/  @P3 LDC R223, c[0x0][0x3f8] ;  /* 0x0000fe00ffdf3b82 */ /* 0x000e220000000800 */
[----:B------:R-:W-:-:S07]  /*73a0*/  PLOP3.LUT P3, PT, PT, PT, UP0, 0x80, 0x8 ;  /* 0x000000000008781c */ /* 0x000fce0003f6f008 */
[----:B------:R-:W3:Y:S01]  /*73b0*/  @P4 LDC.64 R220, c[0x0][0x450] ;  /* 0x00011400ffdc4b82 */ /* 0x000ee20000000a00 */
[----:B------:R-:W-:-:S03]  /*73c0*/  PLOP3.LUT P4, PT, PT, PT, UP0, 0x80, 0x8 ;  /* 0x000000000008781c */ /* 0x000fc60003f8f008 */
[----:B0-----:R-:W-:Y:S01]  /*73d0*/  @P2 IMAD R222, R223, UR39, R222 ;  /* 0x00000027dfde2c24 */ /* 0x001fe2000f8e02de */
[----:B------:R-:W-:-:S09]  /*73e0*/  ISETP.GE.AND P2, PT, R249, R248, PT ;  /* 0x000000f8f900720c */ /* 0x000fd20003f46270 */
        /* <DEDUP_REMOVED lines=26> */
.L_x_1309:
[----:B------:R-:W-:Y:S05]  /*7590*/  BSYNC.RECONVERGENT B3 ;  /* 0x0000000000037941 */ /* 0x000fea0003800200 */
.L_x_1308:
[----:B------:R-:W-:Y:S04]  /*75a0*/  STL.64 [R1+0x7c8], R10 ;  /* 0x0007c80a01007387 */ /* 0x000fe80000100a00 */
[----:B------:R0:W-:Y:S04]  /*75b0*/  STL.64 [R1+0x7c0], R8 ;  /* 0x0007c00801007387 */ /* 0x0001e80000100a00 */
[----:B------:R1:W-:Y:S04]  /*75c0*/  STL [R1+0x7b8], R6 ;  /* 0x0007b80601007387 */ /* 0x0003e80000100800 */
[----:B0-----:R-:W3:Y:S04]  /*75d0*/  @P4 LDG.E.128 R8, desc[UR36][R250.64+0x70] ;  /* 0x00007024fa084981 */ /* 0x001ee8000c1e1d00 */
[----:B-1----:R-:W2:Y:S04]  /*75e0*/  LDL R6, [R1+0x3f4] ;  /* 0x0003f40001067983 */ /* 0x002ea80000100800 */
[----:B------:R-:W-:Y:S04]  /*75f0*/  STL [R1+0x7b4], R5 ;  /* 0x0007b40501007387 */ /* 0x000fe80000100800 */
[----:B------:R0:W-:Y:S04]  /*7600*/  STL [R1+0x7b0], R4 ;  /* 0x0007b00401007387 */ /* 0x0001e80000100800 */
[----:B0-----:R-:W4:Y:S04]  /*7610*/  LDL R4, [R1+0x3f8] ;  /* 0x0003f80001047983 */ /* 0x001f280000100800 */
        /* <DEDUP_REMOVED lines=11> */
[----:B--2--5:R-:W-:Y:S01]  /*76d0*/  FADD.FTZ R221, R6, R221 ;  /* 0x000000dd06dd7221 */ /* 0x024fe20000010000 */
[----:B------:R-:W-:Y:S02]  /*76e0*/  IMAD.MOV.U32 R251, RZ, RZ, R11 ;  /* 0x000000fffffb7224 */ /* 0x000fe400078e000b */
[----:B------:R0:W5:Y:S03]  /*76f0*/  LDL.LU.64 R10, [R1+0x7c8] ;  /* 0x0007c800010a7983 */ /* 0x0001660000300a00 */
[----:B------:R-:W-:Y:S01]  /*7700*/  @P4 FMUL.FTZ R221, R221, R5 ;  /* 0x00000005dddd4220 */ /* 0x000fe20000410000 */
[----:B------:R0:W5:Y:S04]  /*7710*/  LDL.LU.64 R8, [R1+0x7c0] ;  /* 0x0007c00001087983 */ /* 0x0001680000300a00 */
[----:B------:R0:W5:Y:S04]  /*7720*/  LDL.LU R6, [R1+0x7b8] ;  /* 0x0007b80001067983 */ /* 0x0001680000300800 */
[----:B------:R0:W5:Y:S01]  /*7730*/  LDL.LU R5, [R1+0x7b4] ;  /* 0x0007b40001057983 */ /* 0x0001620000300800 */
[----:B----4-:R-:W-:-:S03]  /*7740*/  FADD.FTZ R222, R4, R222 ;  /* 0x000000de04de7221 */ /* 0x010fc60000010000 */
[----:B------:R0:W5:Y:S01]  /*7750*/  LDL.LU R4, [R1+0x7b0] ;  /* 0x0007b00001047983 */ /* 0x0001620000300800 */
[----:B------:R-:W-:-:S03]  /*7760*/  @P3 FMUL.FTZ R222, R222, R3 ;  /* 0x00000003dede3220 */ /* 0x000fc60000410000 */
[----:B------:R0:W5:Y:S01]  /*7770*/  LDL.LU R3, [R1+0x7ac] ;  /* 0x0007ac0001037983 */ /* 0x0001620000300800 */
[----:B------:R-:W-:-:S03]  /*7780*/  FADD.FTZ R223, R2, R223 ;  /* 0x000000df02df7221 */ /* 0x000fc60000010000 */
[----:B------:R0:W5:Y:S01]  /*7790*/  LDL.LU R2, [R1+0x7a8] ;  /* 0x0007a80001027983 */ /* 0x0001620000300800 */
[----:B------:R-:W-:-:S03]  /*77a0*/  FADD.FTZ R220, R0, R220 ;  /* 0x000000dc00dc7221 */ /* 0x000fc60000010000 */
[----:B------:R0:W5:Y:S01]  /*77b0*/  LDL.LU R0, [R1+0x7a4] ;  /* 0x0007a40001007983 */ /* 0x0001620000300800 */
        /* <DEDUP_REMOVED lines=18> */
.L_x_1307:
[----:B------:R-:W-:Y:S05]  /*78e0*/  BSYNC.RECONVERGENT B2 ;  /* 0x0000000000027941 */ /* 0x000fea0003800200 */
.L_x_1306:
[----:B------:R-:W-:Y:S04]  /*78f0*/  BSSY.RECONVERGENT B2, `(.L_x_1310) ;  /* 0x0000062000027945 */ /* 0x000fe80003800200 */
[----:B------:R-:W-:Y:S05]  /*7900*/  @P0 BRA `(.L_x_1311) ;  /* 0x0000000400800947 */ /* 0x000fea0003800000 */
[----:B------:R-:W2:Y:S01]  /*7910*/  LDL R249, [R1+0x30] ;  /* 0x0000300001f97983 */ /* 0x000ea20000100800 */
[----:B-----5:R-:W-:Y:S01]  /*7920*/  ISETP.NE.AND P5, PT, R2, RZ, PT ;  /* 0x000000ff0200720c */ /* 0x020fe20003fa5270 */
[----:B------:R-:W-:-:S12]  /*7930*/  BSSY.RECONVERGENT B3, `(.L_x_1312) ;  /* 0x0000028000037945 */ /* 0x000fd80003800200 */
        /* <DEDUP_REMOVED lines=8> */
[----:B------:R-:W0:Y:S01]  /*79c0*/  @P2 LDC.64 R216, c[0x0][0x450] ;  /* 0x00011400ffd82b82 */ /* 0x000e220000000a00 */
[----:B------:R-:W-:Y:S01]  /*79d0*/  PLOP3.LUT P2, PT, PT, PT, UP0, 0x80, 0x8 ;  /* 0x000000000008781c */ /* 0x000fe20003f4f008 */
[----:B-1----:R-:W-:-:S04]  /*79e0*/  @P3 IMAD R218, R219, UR39, R218 ;  /* 0x00000027dbda3c24 */ /* 0x002fc8000f8e02da */
[----:B------:R-:W-:Y:S01]  /*79f0*/  @P4 IMAD R218, R218, 0x90, RZ ;  /* 0x00000090dada4824 */ /* 0x000fe200078e02ff */
[----:B------:R-:W-:-:S07]  /*7a00*/  PLOP3.LUT P4, PT, PT, PT, UP0, 0x80, 0x8 ;  /* 0x000000000008781c */ /* 0x000fce0003f8f008 */
[----:B0--3--:R-:W-:Y:S01]  /*7a10*/  @P2 IMAD.WIDE R250, R218, 0x4, R216 ;  /* 0x00000004dafa2825 */ /* 0x009fe200078e02d8 */
        /* <DEDUP_REMOVED lines=25> */
.L_x_1313:
[----:B------:R-:W-:Y:S05]  /*7bb0*/  BSYNC.RECONVERGENT B3 ;  /* 0x0000000000037941 */ /* 0x000fea0003800200 */
.L_x_1312:
        /* <DEDUP_REMOVED lines=39> */
[----:B-1----:R-:W-:Y:S06]  /*7e30*/  @P2 BRA `(.L_x_1311) ;  /* 0x0000000000342947 */ /* 0x002fec0003800000 */
        /* <DEDUP_REMOVED lines=13> */
.L_x_1311:
[----:B------:R-:W-:Y:S05]  /*7f10*/  BSYNC.RECONVERGENT B2 ;  /* 0x0000000000027941 */ /* 0x000fea0003800200 */
.L_x_1310:
[----:B------:R-:W-:Y:S04]  /*7f20*/  BSSY.RECONVERGENT B2, `(.L_x_1314) ;  /* 0x0000064000027945 */ /* 0x000fe80003800200 */
[----:B------:R-:W-:Y:S05]  /*7f30*/  @P0 BRA `(.L_x_1315) ;  /* 0x0000000400880947 */ /* 0x000fea0003800000 */
[----:B-----5:R-:W-:Y:S01]  /*7f40*/  ISETP.NE.AND P5, PT, R2, RZ, PT ;  /* 0x000000ff0200720c */ /* 0x020fe20003fa5270 */
[----:B------:R-:W-:Y:S01]  /*7f50*/  BSSY.RECONVERGENT B3, `(.L_x_1316) ;  /* 0x000002a000037945 */ /* 0x000fe20003800200 */
[----:B------:R-:W-:-:S11]  /*7f60*/  LEA R249, R3, R252, 0x1 ;  /* 0x000000fc03f97211 */ /* 0x000fd600078e08ff */
        /* <DEDUP_REMOVED lines=8> */
[----:B------:R-:W1:Y:S01]  /*7ff0*/  @P3 LDC.64 R212, c[0x0][0x450] ;  /* 0x00011400ffd43b82 */ /* 0x000e620000000a00 */
[----:B0-----:R-:W-:Y:S01]  /*8000*/  @P2 IMAD R214, R215, UR39, R214 ;  /* 0x00000027d7d62c24 */ /* 0x001fe2000f8e02d6 */
[----:B------:R-:W-:Y:S01]  /*8010*/  PLOP3.LUT P2, PT, PT, PT, UP0, 0x80, 0x8 ;  /* 0x000000000008781c */ /* 0x000fe20003f4f008 */
[----:B------:R-:W-:Y:S02]  /*8020*/  IMAD.SHL.U32 R215, R249, 0x4, RZ ;  /* 0x00000004f9d77824 */ /* 0x000fe400078e00ff */
[----:B------:R-:W-:Y:S01]  /*8030*/  @P4 IMAD R214, R214, 0x90, RZ ;  /* 0x00000090d6d64824 */ /* 0x000fe200078e02ff */
[----:B------:R-:W-:Y:S02]  /*8040*/  PLOP3.LUT P4, PT, PT, PT, UP0, 0x80, 0x8 ;  /* 0x000000000008781c */ /* 0x000fe40003f8f008 */
[----:B------:R-:W-:-:S07]  /*8050*/  ISETP.GE.AND P3, PT, R215, R248, PT ;  /* 0x000000f8d700720c */ /* 0x000fce0003f66270 */
[----:B-1-3--:R-:W-:Y:S01]  /*8060*/  @P2 IMAD.WIDE R250, R214, 0x4, R212 ;  /* 0x00000004d6fa2825 */ /* 0x00afe200078e02d4 */
        /* <DEDUP_REMOVED lines=24> */
.L_x_1317:
[----:B------:R-:W-:Y:S05]  /*81f0*/  BSYNC.RECONVERGENT B3 ;  /* 0x0000000000037941 */ /* 0x000fea0003800200 */
.L_x_1316:
        /* <DEDUP_REMOVED lines=54> */
.L_x_1315:
[----:B------:R-:W-:Y:S05]  /*8560*/  BSYNC.RECONVERGENT B2 ;  /* 0x0000000000027941 */ /* 0x000fea0003800200 */
.L_x_1314:
[----:B------:R-:W-:Y:S04]  /*8570*/  BSSY.RECONVERGENT B2, `(.L_x_1318) ;  /* 0x0000068000027945 */ /* 0x000fe80003800200 */
[----:B------:R-:W-:Y:S05]  /*8580*/  @P0 BRA `(.L_x_1319) ;  /* 0x0000000400980947 */ /* 0x000fea0003800000 */
[----:B-----5:R-:W-:Y:S01]  /*8590*/  ISETP.NE.AND P5, PT, R2, RZ, PT ;  /* 0x000000ff0200720c */ /* 0x020fe20003fa5270 */
[----:B------:R-:W-:Y:S01]  /*85a0*/  IMAD R249, R3, 0x2, R252 ;  /* 0x0000000203f97824 */ /* 0x000fe200078e02fc */
        /* <DEDUP_REMOVED lines=13> */
[----:B------:R-:W1:Y:S01]  /*8680*/  @P3 LDC.64 R208, c[0x0][0x450] ;  /* 0x00011400ffd03b82 */ /* 0x000e620000000a00 */
[----:B------:R-:W-:-:S11]  /*8690*/  PLOP3.LUT P3, PT, PT, PT, UP0, 0x80, 0x8 ;  /* 0x000000000008781c */ /* 0x000fd60003f6f008 */
[----:B------:R-:W-:Y:S01]  /*86a0*/  @P2 IMAD R210, R210, 0x90, RZ ;  /* 0x00000090d2d22824 */ /* 0x000fe200078e02ff */
[----:B------:R-:W-:-:S03]  /*86b0*/  PLOP3.LUT P2, PT, PT, PT, UP0, 0x80, 0x8 ;  /* 0x000000000008781c */ /* 0x000fc60003f4f008 */
[----:B-1-3--:R-:W-:Y:S01]  /*86c0*/  @P3 IMAD.WIDE R250, R210, 0x4, R208 ;  /* 0x00000004d2fa3825 */ /* 0x00afe200078e02d0 */
        /* <DEDUP_REMOVED lines=25> */
.L_x_1321:
[----:B------:R-:W-:Y:S05]  /*8860*/  BSYNC.RECONVERGENT B3 ;  /* 0x0000000000037941 */ /* 0x000fea0003800200 */
.L_x_1320:
        /* <DEDUP_REMOVED lines=56> */
.L_x_1319:
[----:B------:R-:W-:Y:S05]  /*8bf0*/  BSYNC.RECONVERGENT B2 ;  /* 0x0000000000027941 */ /* 0x000fea0003800200 */
.L_x_1318:
[----:B------:R-:W-:Y:S04]  /*8c00*/  BSSY.RECONVERGENT B2, `(.L_x_1322) ;  /* 0x0000068000027945 */ /* 0x000fe80003800200 */
[----:B------:R-:W-:Y:S05]  /*8c10*/  @P0 BRA `(.L_x_1323) ;  /* 0x0000000400980947 */ /* 0x000fea0003800000 */
[----:B-----5:R-:W-:Y:S01]  /*8c20*/  ISETP.NE.AND P5, PT, R2, RZ, PT ;  /* 0x000000ff0200720c */ /* 0x020fe20003fa5270 */
[----:B------:R-:W-:Y:S01]  /*8c30*/  BSSY.RECONVERGENT B3, `(.L_x_1324) ;  /* 0x000002c000037945 */ /* 0x000fe20003800200 */
[----:B------:R-:W-:-:S05]  /*8c40*/  LEA R249, R3, R252, 0x1 ;  /* 0x000000fc03f97211 */ /* 0x000fca00078e08ff */
[----:B------:R-:W-:-:S04]  /*8c50*/  IMAD R207, R3, 0x2, R249 ;  /* 0x0000000203cf7824 */ /* 0x000fc800078e02f9 */
[----:B------:R-:W-:Y:S02]  /*8c60*/  IMAD.SHL.U32 R207, R207, 0x4, RZ ;  /* 0x00000004cfcf7824 */ /* 0x000fe400078e00ff */
        /* <DEDUP_REMOVED lines=27> */
[C---:B------:R-:W-:Y:S02]  /*8e20*/  IMAD R207, R3.reuse, 0x2, R249 ;  /* 0x0000000203cf7824 */ /* 0x040fe400078e02f9 */
        /* <DEDUP_REMOVED lines=12> */
.L_x_1325:
[----:B------:R-:W-:Y:S05]  /*8ef0*/  BSYNC.RECONVERGENT B3 ;  /* 0x0000000000037941 */ /* 0x000fea0003800200 */
.L_x_1324:
        /* <DEDUP_REMOVED lines=12> */
[----:B---3--:R-:W-:-:S02]  /*8fc0*/  MOV R4, R10 ;  /* 0x0000000a00047202 */ /* 0x008fc40000000f00 */
        /* <DEDUP_REMOVED lines=8> */
[----:B------:R-:W-:Y:S02]  /*9050*/  IMAD R249, R3, 0x2, R249 ;  /* 0x0000000203f97824 */ /* 0x000fe400078e02f9 */
        /* <DEDUP_REMOVED lines=34> */
.L_x_1323:
[----:B------:R-:W-:Y:S05]  /*9280*/  BSYNC.RECONVERGENT B2 ;  /* 0x0000000000027941 */ /* 0x000fea0003800200 */
.L_x_1322:
[C---:B-----5:R-:W-:Y:S01]  /*9290*/  IMAD R249, R3.reuse, 0x2, R252 ;  /* 0x0000000203f97824 */ /* 0x060fe200078e02fc */
[----:B------:R-:W-:Y:S04]  /*92a0*/  BSSY.RECONVERGENT B2, `(.L_x_1326) ;  /* 0x0000064000027945 */ /* 0x000fe80003800200 */
[----:B------:R1:W-:Y:S02]  /*92b0*/  STL [R1+0x14], R249 ;  /* 0x000014f901007387 */ /* 0x0003e40000100800 */
[----:B-1----:R-:W-:-:S05]  /*92c0*/  IMAD R249, R3, 0x2, R249 ;  /* 0x0000000203f97824 */ /* 0x002fca00078e02f9 */
[----:B------:R-:W-:Y:S01]  /*92d0*/  IADD3 R252, PT, PT, R249, R3, RZ ;  /* 0x00000003f9fc7210 */ /* 0x000fe20007ffe0ff */
        /* <DEDUP_REMOVED lines=8> */
[----:B------:R-:W1:Y:S01]  /*9360*/  @P2 S2R R202, SR_CTAID.X ;  /* 0x0000000000ca2919 */ /* 0x000e620000002500 */
[----:B------:R-:W-:Y:S01]  /*9370*/  PLOP3.LUT P2, PT, PT, PT, UP0, 0x80, 0x8 ;  /* 0x000000000008781c */ /* 0x000fe20003f4f008 */
[----:B------:R-:W1:Y:S01]  /*9380*/  @P3 LDC R203, c[0x0][0x3f8] ;  /* 0x0000fe00ffcb3b82 */ /* 0x000e620000000800 */
[----:B------:R-:W-:-:S07]  /*9390*/  PLOP3.LUT P3, PT, PT, PT, UP0, 0x80, 0x8 ;  /* 0x000000000008781c */ /* 0x000fce0003f6f008 */
[----:B------:R-:W0:Y:S01]  /*93a0*/  @P4 LDC.64 R200, c[0x0][0x450] ;  /* 0x00011400ffc84b82 */ /* 0x000e220000000a00 */
[----:B------:R-:W-:-:S03]  /*93b0*/  PLOP3.LUT P4, PT, PT, PT, UP0, 0x80, 0x8 ;  /* 0x000000000008781c */ /* 0x000fc60003f8f008 */
[----:B-1----:R-:W-:Y:S01]  /*93c0*/  @P2 IMAD R202, R203, UR39, R202 ;  /* 0x00000027cbca2c24 */ /* 0x002fe2000f8e02ca */
[----:B------:R-:W-:-:S09]  /*93d0*/  ISETP.GE.AND P2, PT, R249, R248, PT ;  /* 0x000000f8f900720c */ /* 0x000fd20003f46270 */
[----:B------:R-:W-:Y:S01]  /*93e0*/  @P4 IMAD R202, R202, 0x90, RZ ;  /* 0x00000090caca4824 */ /* 0x000fe200078e02ff */
[----:B------:R-:W-:-:S03]  /*93f0*/  PLOP3.LUT P4, PT, PT, PT, UP0, 0x80, 0x8 ;  /* 0x000000000008781c */ /* 0x000fc60003f8f008 */
[----:B0--3--:R-:W-:Y:S01]  /*9400*/  @P3 IMAD.WIDE R250, R202, 0x4, R200 ;  /* 0x00000004cafa3825 */ /* 0x009fe200078e02c8 */
        /* <DEDUP_REMOVED lines=24> */
.L_x_1329:
[----:B------:R-:W-:Y:S05]  /*9590*/  BSYNC.RECONVERGENT B3 ;  /* 0x0000000000037941 */ /* 0x000fea0003800200 */
.L_x_1328:
        /* <DEDUP_REMOVED lines=52> */
.L_x_1327:
[----:B------:R-:W-:Y:S05]  /*98e0*/  BSYNC.RECONVERGENT B2 ;  /* 0x0000000000027941 */ /* 0x000fea0003800200 */
.L_x_1326:
[----:B-----5:R-:W-:Y:S01]  /*98f0*/  IMAD.IADD R249, R252, 0x1, R3 ;  /* 0x00000001fcf97824 */ /* 0x020fe200078e0203 */
[----:B------:R-:W-:Y:S04]  /*9900*/  BSSY.RECONVERGENT B2, `(.L_x_1330) ;  /* 0x0000063000027945 */ /* 0x000fe80003800200 */
[----:B------:R0:W-:Y:S01]  /*9910*/  STL [R1+0x10], R249 ;  /* 0x000010f901007387 */ /* 0x0001e20000100800 */
[----:B------:R-:W-:Y:S05]  /*9920*/  @P0 BRA `(.L_x_1331) ;  /* 0x0000000400800947 */ /* 0x000fea0003800000 */
[----:B------:R-:W-:Y:S01]  /*9930*/  ISETP.NE.AND P5, PT, R2, RZ, PT ;  /* 0x000000ff0200720c */ /* 0x000fe20003fa5270 */
[----:B0-----:R-:W-:Y:S01]  /*9940*/  IMAD.SHL.U32 R249, R249, 0x4, RZ ;  /* 0x00000004f9f97824 */ /* 0x001fe200078e00ff */
        /* <DEDUP_REMOVED lines=9> */
[----:B------:R-:W1:Y:S01]  /*99e0*/  @P4 LDC.64 R196, c[0x0][0x450] ;  /* 0x00011400ffc44b82 */ /* 0x000e620000000a00 */
[----:B------:R-:W-:-:S03]  /*99f0*/  PLOP3.LUT P4, PT, PT, PT, UP0, 0x80, 0x8 ;  /* 0x000000000008781c */ /* 0x000fc60003f8f008 */
[----:B0-----:R-:W-:Y:S01]  /*9a00*/  @P2 IMAD R198, R199, UR39, R198 ;  /* 0x00000027c7c62c24 */ /* 0x001fe2000f8e02c6 */
[----:B------:R-:W-:-:S09]  /*9a10*/  ISETP.GE.AND P2, PT, R249, R248, PT ;  /* 0x000000f8f900720c */ /* 0x000fd20003f46270 */
        /* <DEDUP_REMOVED lines=8> */
[----:B------:R-:W3:Y:S01]  /*9aa0*/  LDL R199, [R1+0x10] ;  /* 0x0000100001c77983 */ /* 0x000ee20000100800 */
[----:B0-----:R-:W-:-:S05]  /*9ab0*/  IMAD R198, R3, UR42, RZ ;  /* 0x0000002a03c67c24 */ /* 0x001fca000f8e02ff */
[----:B------:R-:W-:-:S04]  /*9ac0*/  IADD3 R197, P3, PT, R198, R0, RZ ;  /* 0x00000000c6c57210 */ /* 0x000fc80007f7e0ff */
[----:B------:R-:W-:Y:S02]  /*9ad0*/  LEA.HI.X.SX32 R198, R198, RZ, 0x1, P3 ;  /* 0x000000ffc6c67211 */ /* 0x000fe400018f0eff */
[C---:B-1----:R-:W-:Y:S01]  /*9ae0*/  LEA R196, P3, R197.reuse, UR34, 0x2 ;  /* 0x00000022c5c47c11 */ /* 0x042fe2000f8610ff */
[----:B------:R-:W0:Y:S03]  /*9af0*/  LDCU UR34, c[0x0][0x3f8] ;  /* 0x00007f00ff2277ac */ /* 0x000e260008000800 */
[----:B------:R-:W-:-:S05]  /*9b00*/  LEA.HI.X R197, R197, UR35, R198, 0x2, P3 ;  /* 0x00000023c5c57c11 */ /* 0x000fca00098f14c6 */
[----:B------:R0:W2:Y:S01]  /*9b10*/  LDG.E R196, desc[UR36][R196.64] ;  /* 0x00000024c4c47981 */ /* 0x0000a2000c1e1900 */
[C---:B------:R-:W-:Y:S02]  /*9b20*/  IMAD R198, R3.reuse, UR44, RZ ;  /* 0x0000002c03c67c24 */ /* 0x040fe4000f8e02ff */
[----:B0-----:R-:W-:Y:S01]  /*9b30*/  IMAD R197, R3, UR34, RZ ;  /* 0x0000002203c57c24 */ /* 0x001fe2000f8e02ff */
[----:B------:R-:W0:Y:S03]  /*9b40*/  LDCU.64 UR34, c[0x0][0x3b8] ;  /* 0x00007700ff2277ac */ /* 0x000e260008000a00 */
[----:B--2---:R-:W-:-:S04]  /*9b50*/  IMAD R197, R197, R196, RZ ;  /* 0x000000c4c5c57224 */ /* 0x004fc800078e02ff */
[----:B---3--:R-:W-:-:S04]  /*9b60*/  IMAD R197, R197, 0x24, R199 ;  /* 0x00000024c5c57824 */ /* 0x008fc800078e02c7 */
[----:B------:R-:W-:-:S05]  /*9b70*/  IMAD.SHL.U32 R197, R197, 0x4, RZ ;  /* 0x00000004c5c57824 */ /* 0x000fca00078e00ff */
[----:B------:R-:W-:Y:S02]  /*9b80*/  SHF.R.S32.HI R196, RZ, 0x1f, R197 ;  /* 0x0000001fffc47819 */ /* 0x000fe400000114c5 */
[----:B------:R-:W-:-:S04]  /*9b90*/  IADD3 R197, P3, PT, R198, R197, RZ ;  /* 0x000000c5c6c57210 */ /* 0x000fc80007f7e0ff */
[----:B------:R-:W-:Y:S02]  /*9ba0*/  LEA.HI.X.SX32 R198, R198, R196, 0x1, P3 ;  /* 0x000000c4c6c67211 */ /* 0x000fe400018f0eff */
[----:B0-----:R-:W-:-:S04]  /*9bb0*/  LEA R196, P3, R197, UR34, 0x2 ;  /* 0x00000022c5c47c11 */ /* 0x001fc8000f8610ff */
[----:B------:R-:W-:-:S06]  /*9bc0*/  LEA.HI.X R197, R197, UR35, R198, 0x2, P3 ;  /* 0x00000023c5c57c11 */ /* 0x000fcc00098f14c6 */
[----:B------:R-:W5:Y:S03]  /*9bd0*/  LDG.E.128 R196, desc[UR36][R196.64] ;  /* 0x00000024c4c47981 */ /* 0x000f66000c1e1d00 */
.L_x_1333:
[----:B------:R-:W-:Y:S05]  /*9be0*/  BSYNC.RECONVERGENT B3 ;  /* 0x0000000000037941 */ /* 0x000fea0003800200 */
.L_x_1332:
        /* <DEDUP_REMOVED lines=20> */
[----:B------:R-:W-:Y:S01]  /*9d30*/  IMAD.MOV.U32 R250, RZ, RZ, R8 ;  /* 0x000000fffffa7224 */ /* 0x000fe200078e0008 */
[----:B------:R0:W5:Y:S04]  /*9d40*/  LDL.LU.64 R10, [R1+0x7c8] ;  /* 0x0007c800010a7983 */ /* 0x0001680000300a00 */
        /* <DEDUP_REMOVED lines=30> */
.L_x_1331:
[----:B------:R-:W-:Y:S05]  /*9f30*/  BSYNC.RECONVERGENT B2 ;  /* 0x0000000000027941 */ /* 0x000fea0003800200 */
.L_x_1330:
[----:B------:R-:W-:Y:S04]  /*9f40*/  BSSY.RECONVERGENT B2, `(.L_x_1334) ;  /* 0x0000062000027945 */ /* 0x000fe80003800200 */
[----:B------:R-:W-:Y:S05]  /*9f50*/  @P0 BRA `(.L_x_1335) ;  /* 0x0000000400800947 */ /* 0x000fea0003800000 */
[----:B0-----:R-:W2:Y:S01]  /*9f60*/  LDL.LU R249, [R1+0x10] ;  /* 0x0000100001f97983 */ /* 0x001ea20000300800 */
        /* <DEDUP_REMOVED lines=12> */
[----:B0-----:R-:W-:-:S10]  /*a030*/  @P2 IMAD R194, R195, UR39, R194 ;  /* 0x00000027c3c22c24 */ /* 0x001fd4000f8e02c2 */
[----:B------:R-:W-:Y:S01]  /*a040*/  @P4 IMAD R194, R194, 0x90, RZ ;  /* 0x00000090c2c24824 */ /* 0x000fe200078e02ff */
[----:B------:R-:W-:-:S03]  /*a050*/  PLOP3.LUT P4, PT, PT, PT, UP0, 0x80, 0x8 ;  /* 0x000000000008781c */ /* 0x000fc60003f8f008 */
[----:B-1-3--:R-:W-:Y:S01]  /*a060*/  @P3 IMAD.WIDE R250, R194, 0x4, R192 ;  /* 0x00000004c2fa3825 */ /* 0x00afe200078e02c0 */
[----:B------:R-:W-:Y:S02]  /*a070*/  CS2R R194, SRZ ;  /* 0x0000000000c27805 */ /* 0x000fe4000001ff00 */
[----:B------:R-:W-:Y:S01]  /*a080*/  CS2R R192, SRZ ;  /* 0x0000000000c07805 */ /* 0x000fe2000001ff00 */
[----:B--2---:R-:W-:-:S04]  /*a090*/  IMAD.IADD R249, R249, 0x1, R3 ;  /* 0x00000001f9f97824 */ /* 0x004fc800078e0203 */
[----:B------:R-:W-:-:S05]  /*a0a0*/  IMAD.SHL.U32 R249, R249, 0x4, RZ ;  /* 0x00000004f9f97824 */ /* 0x000fca00078e00ff */
        /* <DEDUP_REMOVED lines=22> */
.L_x_1337:
[----:B------:R-:W-:Y:S05]  /*a210*/  BSYNC.RECONVERGENT B3 ;  /* 0x0000000000037941 */ /* 0x000fea0003800200 */
.L_x_1336:
[----:B------:R-:W-:Y:S04]  /*a220*/  STL.64 [R1+0x7c8], R10 ;  /* 0x0007c80a01007387 */ /* 0x000fe80000100a00 */
[----:B------:R0:W-:Y:S04]  /*a230*/  STL.64 [R1+0x7c0], R8 ;  /* 0x0007c00801007387 */ /* 0x0001e80000100a00 */
[----:B------:R1:W-:Y:S04]  /*a240*/  STL [R1+0x7b8], R6 ;  /* 0x0007b80601007387 */ /* 0x0003e80000100800 */
[----:B0-----:R-:W2:Y:S04]  /*a250*/  @P4 LDG.E.128 R8, desc[UR36][R250.64+0xe0] ;  /* 0x0000e024fa084981 */ /* 0x001ea8000c1e1d00 */
[----:B-1----:R-:W3:Y:S04]  /*a260*/  LDL R6, [R1+0x384] ;  /* 0x0003840001067983 */ /* 0x002ee80000100800 */
        /* <DEDUP_REMOVED lines=14> */
[----:B---3-5:R-:W-:Y:S01]  /*a350*/  FADD.FTZ R193, R6, R193 ;  /* 0x000000c106c17221 */ /* 0x028fe20000010000 */
        /* <DEDUP_REMOVED lines=32> */
.L_x_1335:
[----:B------:R-:W-:Y:S05]  /*a560*/  BSYNC.RECONVERGENT B2 ;  /* 0x0000000000027941 */ /* 0x000fea0003800200 */
.L_x_1334:
[----:B------:R-:W-:Y:S04]  /*a570*/  BSSY.RECONVERGENT B2, `(.L_x_1338) ;  /* 0x000006c000027945 */ /* 0x000fe80003800200 */
[----:B------:R-:W-:Y:S05]  /*a580*/  @P0 BRA `(.L_x_1339) ;  /* 0x0000000400a80947 */ /* 0x000fea0003800000 */
[----:B0-----:R-:W2:Y:S01]  /*a590*/  LDL R249, [R1+0x14] ;  /* 0x0000140001f97983 */ /* 0x001ea20000100800 */
        /* <DEDUP_REMOVED lines=10> */
[----:B------:R-:W1:Y:S01]  /*a640*/  @P2 LDC.64 R188, c[0x0][0x450] ;  /* 0x00011400ffbc2b82 */ /* 0x000e620000000a00 */
[----:B------:R-:W-:Y:S01]  /*a650*/  PLOP3.LUT P2, PT, PT, PT, UP0, 0x80, 0x8 ;  /* 0x000000000008781c */ /* 0x000fe20003f4f008 */
[----:B0-----:R-:W-:-:S04]  /*a660*/  @P3 IMAD R190, R191, UR39, R190 ;  /* 0x00000027bfbe3c24 */ /* 0x001fc8000f8e02be */
[----:B------:R-:W-:Y:S01]  /*a670*/  @P4 IMAD R190, R190, 0x90, RZ ;  /* 0x00000090bebe4824 */ /* 0x000fe200078e02ff */
[----:B------:R-:W-:-:S07]  /*a680*/  PLOP3.LUT P4, PT, PT, PT, UP0, 0x80, 0x8 ;  /* 0x000000000008781c */ /* 0x000fce0003f8f008 */
[----:B-1-3--:R-:W-:Y:S01]  /*a690*/  @P2 IMAD.WIDE R250, R190, 0x4, R188 ;  /* 0x00000004befa2825 */ /* 0x00afe200078e02bc */
[----:B------:R-:W-:-:S03]  /*a6a0*/  CS2R R188, SRZ ;  /* 0x0000000000bc7805 */ /* 0x000fc6000001ff00 */
[----:B--2---:R-:W-:-:S04]  /*a6b0*/  IMAD R249, R3, 0x2, R249 ;  /* 0x0000000203f97824 */ /* 0x004fc800078e02f9 */
[----:B------:R-:W-:-:S04]  /*a6c0*/  IMAD R249, R3, 0x2, R249 ;  /* 0x0000000203f97824 */ /* 0x000fc800078e02f9 */
[----:B------:R-:W-:-:S04]  /*a6d0*/  IMAD R249, R3, 0x2, R249 ;  /* 0x0000000203f97824 */ /* 0x000fc800078e02f9 */
[----:B------:R-:W-:-:S05]  /*a6e0*/  IMAD.SHL.U32 R191, R249, 0x4, RZ ;  /* 0x00000004f9bf7824 */ /* 0x000fca00078e00ff */
[----:B------:R-:W-:Y:S02]  /*a6f0*/  ISETP.GE.AND P3, PT, R191, R248, PT ;  /* 0x000000f8bf00720c */ /* 0x000fe40003f66270 */
[----:B------:R-:W-:-:S11]  /*a700*/  CS2R R190, SRZ ;  /* 0x0000000000be7805 */ /* 0x000fd6000001ff00 */
        /* <DEDUP_REMOVED lines=22> */
.L_x_1341:
[----:B------:R-:W-:Y:S05]  /*a870*/  BSYNC.RECONVERGENT B3 ;  /* 0x0000000000037941 */ /* 0x000fea0003800200 */
.L_x_1340:
[----:B------:R-:W-:Y:S04]  /*a880*/  STL.64 [R1+0x7c0], R10 ;  /* 0x0007c00a01007387 */ /* 0x000fe80000100a00 */
[----:B------:R0:W-:Y:S04]  /*a890*/  STL.64 [R1+0x7b8], R8 ;  /* 0x0007b80801007387 */ /* 0x0001e80000100a00 */
[----:B------:R-:W2:Y:S04]  /*a8a0*/  LDL.LU R249, [R1+0x14] ;  /* 0x0000140001f97983 */ /* 0x000ea80000300800 */
[----:B------:R1:W-:Y:S04]  /*a8b0*/  STL [R1+0x7b4], R6 ;  /* 0x0007b40601007387 */ /* 0x0003e80000100800 */
[----:B0-----:R-:W3:Y:S04]  /*a8c0*/  @P4 LDG.E.128 R8, desc[UR36][R250.64+0xf0] ;  /* 0x0000f024fa084981 */ /* 0x001ee8000c1e1d00 */
[----:B-1----:R-:W4:Y:S04]  /*a8d0*/  LDL R6, [R1+0x374] ;  /* 0x0003740001067983 */ /* 0x002f280000100800 */
        /* <DEDUP_REMOVED lines=14> */
[----:B--2---:R-:W-:Y:S01]  /*a9c0*/  IMAD R249, R3, 0x2, R249 ;  /* 0x0000000203f97824 */ /* 0x004fe200078e02f9 */
[----:B------:R-:W-:-:S02]  /*a9d0*/  PLOP3.LUT P2, PT, PT, PT, UP0, 0x80, 0x8 ;  /* 0x000000000008781c */ /* 0x000fc40003f4f008 */
[----:B------:R-:W-:Y:S01]  /*a9e0*/  PLOP3.LUT P3, PT, PT, PT, UP0, 0x80, 0x8 ;  /* 0x000000000008781c */ /* 0x000fe20003f6f008 */
[C---:B------:R-:W-:Y:S02]  /*a9f0*/  IMAD R249, R3.reuse, 0x2, R249 ;  /* 0x0000000203f97824 */ /* 0x040fe400078e02f9 */
[----:B----45:R-:W-:Y:S02]  /*aa00*/  FADD.FTZ R189, R6, R189 ;  /* 0x000000bd06bd7221 */ /* 0x030fe40000010000 */
[----:B------:R0:W5:Y:S01]  /*aa10*/  LDL.LU R6, [R1+0x7b4] ;  /* 0x0007b40001067983 */ /* 0x0001620000300800 */
[----:B------:R-:W-:Y:S01]  /*aa20*/  LEA R249, R3, R249, 0x1 ;  /* 0x000000f903f97211 */ /* 0x000fe200078e08ff */
[----:B------:R-:W-:-:S04]  /*aa30*/  FADD.FTZ R191, R2, R191 ;  /* 0x000000bf02bf7221 */ /* 0x000fc80000010000 */
        /* <DEDUP_REMOVED lines=31> */
.L_x_1339:
[----:B------:R-:W-:Y:S05]  /*ac30*/  BSYNC.RECONVERGENT B2 ;  /* 0x0000000000027941 */ /* 0x000fea0003800200 */
.L_x_1338:
        /* <DEDUP_REMOVED lines=44> */
.L_x_1345:
[----:B------:R-:W-:Y:S05]  /*af00*/  BSYNC.RECONVERGENT B3 ;  /* 0x0000000000037941 */ /* 0x000fea0003800200 */
.L_x_1344:
        /* <DEDUP_REMOVED lines=53> */
.L_x_1343:
[----:B------:R-:W-:Y:S05]  /*b260*/  BSYNC.RECONVERGENT B2 ;  /* 0x0000000000027941 */ /* 0x000fea0003800200 */
.L_x_1342:
[----:B------:R-:W-:Y:S04]  /*b270*/  BSSY.RECONVERGENT B2, `(.L_x_1346) ;  /* 0x0000066000027945 */ /* 0x000fe80003800200 */
[----:B------:R-:W-:Y:S05]  /*b280*/  @P0 BRA `(.L_x_1347) ;  /* 0x0000000400900947 */ /* 0x000fea0003800000 */
[----:B-----5:R-:W-:Y:S01]  /*b290*/  ISETP.NE.AND P5, PT, R2, RZ, PT ;  /* 0x000000ff0200720c */ /* 0x020fe20003fa5270 */
[----:B0-----:R-:W-:Y:S01]  /*b2a0*/  IMAD R249, R3, 0x2, R252 ;  /* 0x0000000203f97824 */ /* 0x001fe200078e02fc */
[----:B------:R-:W-:Y:S03]  /*b2b0*/  BSSY.RECONVERGENT B3, `(.L_x_1348) ;  /* 0x000002b000037945 */ /* 0x000fe60003800200 */
[----:B------:R-:W-:-:S04]  /*b2c0*/  IMAD.IADD R249, R249, 0x1, R3 ;  /* 0x00000001f9f97824 */ /* 0x000fc800078e0203 */
[----:B------:R-:W-:-:S04]  /*b2d0*/  IMAD R249, R3, 0x2, R249 ;  /* 0x0000000203f97824 */ /* 0x000fc800078e02f9 */
        /* <DEDUP_REMOVED lines=10> */
[----:B0-----:R-:W-:Y:S02]  /*b380*/  @P3 IMAD R182, R183, UR39, R182 ;  /* 0x00000027b7b63c24 */ /* 0x001fe4000f8e02b6 */
[----:B------:R-:W-:Y:S02]  /*b390*/  IMAD.SHL.U32 R183, R249, 0x4, RZ ;  /* 0x00000004f9b77824 */ /* 0x000fe400078e00ff */
[----:B------:R-:W-:Y:S01]  /*b3a0*/  @P4 IMAD R182, R182, 0x90, RZ ;  /* 0x00000090b6b64824 */ /* 0x000fe200078e02ff */
[----:B------:R-:W-:Y:S02]  /*b3b0*/  PLOP3.LUT P4, PT, PT, PT, UP0, 0x80, 0x8 ;  /* 0x000000000008781c */ /* 0x000fe40003f8f008 */
[----:B------:R-:W-:-:S05]  /*b3c0*/  ISETP.GE.AND P3, PT, R183, R248, PT ;  /* 0x000000f8b700720c */ /* 0x000fca0003f66270 */
[----:B-1-3--:R-:W-:Y:S01]  /*b3d0*/  @P2 IMAD.WIDE R250, R182, 0x4, R180 ;  /* 0x00000004b6fa2825 */ /* 0x00afe200078e02b4 */
[----:B------:R-:W-:Y:S02]  /*b3e0*/  CS2R R182, SRZ ;  /* 0x0000000000b67805 */ /* 0x000fe4000001ff00 */
[----:B------:R-:W-:-:S05]  /*b3f0*/  CS2R R180, SRZ ;  /* 0x0000000000b47805 */ /* 0x000fca000001ff00 */
        /* <DEDUP_REMOVED lines=22> */
.L_x_1349:
[----:B------:R-:W-:Y:S05]  /*b560*/  BSYNC.RECONVERGENT B3 ;  /* 0x0000000000037941 */ /* 0x000fea0003800200 */
.L_x_1348:
        /* <DEDUP_REMOVED lines=15> */
[----:B------:R-:W-:Y:S02]  /*b660*/  PLOP3.LUT P3, PT, PT, PT, UP0, 0x80, 0x8 ;  /* 0x000000000008781c */ /* 0x000fe40003f6f008 */
[----:B---3--:R-:W-:Y:S01]  /*b670*/  MOV R4, R9 ;  /* 0x0000000900047202 */ /* 0x008fe20000000f00 */
[----:B------:R-:W-:Y:S02]  /*b680*/  IMAD.MOV.U32 R3, RZ, RZ, R10 ;  /* 0x000000ffff037224 */ /* 0x000fe400078e000a */
[----:B------:R-:W-:Y:S02]  /*b690*/  IMAD.MOV.U32 R251, RZ, RZ, R11 ;  /* 0x000000fffffb7224 */ /* 0x000fe400078e000b */
[----:B--2--5:R-:W-:Y:S01]  /*b6a0*/  FADD.FTZ R181, R6, R181 ;  /* 0x000000b506b57221 */ /* 0x024fe20000010000 */
        /* <DEDUP_REMOVED lines=34> */
.L_x_1347:
[----:B------:R-:W-:Y:S05]  /*b8d0*/  BSYNC.RECONVERGENT B2 ;  /* 0x0000000000027941 */ /* 0x000fea0003800200 */
.L_x_1346:
[----:B0----5:R-:W-:Y:S01]  /*b8e0*/  IMAD R249, R3, 0x2, R252 ;  /* 0x0000000203f97824 */ /* 0x021fe200078e02fc */
[----:B------:R-:W-:Y:S04]  /*b8f0*/  BSSY.RECONVERGENT B2, `(.L_x_1350) ;  /* 0x0000064000027945 */ /* 0x000fe80003800200 */
[----:B------:R-:W-:-:S05]  /*b900*/  IADD3 R249, PT, PT, R249, R3, RZ ;  /* 0x00000003f9f97210 */ /* 0x000fca0007ffe0ff */
[----:B------:R-:W-:-:S04]  /*b910*/  IMAD R249, R3, 0x2, R249 ;  /* 0x0000000203f97824 */ /* 0x000fc800078e02f9 */
[----:B------:R-:W-:Y:S01]  /*b920*/  IMAD.IADD R252, R3, 0x1, R249 ;  /* 0x0000000103fc7824 */ /* 0x000fe200078e02f9 */
        /* <DEDUP_REMOVED lines=43> */
.L_x_1353:
[----:B------:R-:W-:Y:S05]  /*bbe0*/  BSYNC.RECONVERGENT B3 ;  /* 0x0000000000037941 */ /* 0x000fea0003800200 */
.L_x_1352:
        /* <DEDUP_REMOVED lines=52> */
.L_x_1351:
[----:B------:R-:W-:Y:S05]  /*bf30*/  BSYNC.RECONVERGENT B2 ;  /* 0x0000000000027941 */ /* 0x000fea0003800200 */
.L_x_1350:
[----:B------:R-:W-:Y:S01]  /*bf40*/  BSSY.RECONVERGENT B2, `(.L_x_1354) ;  /* 0x0000062000027945 */ /* 0x000fe20003800200 */
[----:B-----5:R-:W-:-:S03]  /*bf50*/  IMAD.IADD R252, R252, 0x1, R3 ;  /* 0x00000001fcfc7824 */ /* 0x020fc600078e0203 */
[----:B------:R-:W-:Y:S05]  /*bf60*/  @P0 BRA `(.L_x_1355) ;  /* 0x00000004007c0947 */ /* 0x000fea0003800000 */
[----:B------:R-:W-:Y:S01]  /*bf70*/  ISETP.NE.AND P5, PT, R2, RZ, PT ;  /* 0x000000ff0200720c */ /* 0x000fe20003fa5270 */
[----:B------:R-:W-:Y:S01]  /*bf80*/  IMAD.SHL.U32 R249, R252, 0x4, RZ ;  /* 0x00000004fcf97824 */ /* 0x000fe200078e00ff */
[----:B------:R-:W-:Y:S11]  /*bf90*/  BSSY.RECONVERGENT B3, `(.L_x_1356) ;  /* 0x0000028000037945 */ /* 0x000ff60003800200 */
[----:B------:R-:W-:Y:S01]  /*bfa0*/  VOTEU.ANY UP0, P5 ;  /* 0x0000000000ff7886 */ /* 0x000fe20002800100 */
[----:B------:R-:W-:-:S02]  /*bfb0*/  PLOP3.LUT P2, PT, PT, PT, UP0, 0x80, 0x8 ;  /* 0x000000000008781c */ /* 0x000fc40003f4f008 */
[----:B------:R-:W-:Y:S02]  /*bfc0*/  PLOP3.LUT P3, PT, PT, PT, UP0, 0x80, 0x8 ;  /* 0x000000000008781c */ /* 0x000fe40003f6f008 */
[----:B------:R-:W-:-:S09]  /*bfd0*/  PLOP3.LUT P4, PT, PT, PT, UP0, 0x80, 0x8 ;  /* 0x000000000008781c */ /* 0x000fd20003f8f008 */
[----:B------:R-:W5:Y:S01]  /*bfe0*/  @P2 S2R R174, SR_CTAID.X ;  /* 0x0000000000ae2919 */ /* 0x000f620000002500 */
[----:B------:R-:W-:Y:S01]  /*bff0*/  PLOP3.LUT P2, PT, PT, PT, UP0, 0x80, 0x8 ;  /* 0x000000000008781c */ /* 0x000fe20003f4f008 */
[----:B------:R-:W5:Y:S01]  /*c000*/  @P3 LDC R175, c[0x0][0x3f8] ;  /* 0x0000fe00ffaf3b82 */ /* 0x000f620000000800 */
[----:B------:R-:W-:-:S07]  /*c010*/  PLOP3.LUT P3, PT, PT, PT, UP0, 0x80, 0x8 ;  /* 0x000000000008781c */ /* 0x000fce0003f6f008 */
[----:B------:R-:W0:Y:S01]  /*c020*/  @P4 LDC.64 R172, c[0x0][0x450] ;  /* 0x00011400ffac4b82 */ /* 0x000e220000000a00 */
[----:B------:R-:W-:-:S03]  /*c030*/  PLOP3.LUT P4, PT, PT, PT, UP0, 0x80, 0x8 ;  /* 0x000000000008781c */ /* 0x000fc60003f8f008 */
[----:B-----5:R-:W-:Y:S01]  /*c040*/  @P2 IMAD R174, R175, UR39, R174 ;  /* 0x00000027afae2c24 */ /* 0x020fe2000f8e02ae */
[----:B------:R-:W-:-:S09]  /*c050*/  ISETP.GE.AND P2, PT, R249, R248, PT ;  /* 0x000000f8f900720c */ /* 0x000fd20003f46270 */
[----:B------:R-:W-:Y:S01]  /*c060*/  @P4 IMAD R174, R174, 0x90, RZ ;  /* 0x00000090aeae4824 */ /* 0x000fe200078e02ff */
[----:B------:R-:W-:-:S03]  /*c070*/  PLOP3.LUT P4, PT, PT, PT, UP0, 0x80, 0x8 ;  /* 0x000000000008781c */ /* 0x000fc60003f8f008 */
[----:B01-3--:R-:W-:Y:S01]  /*c080*/  @P3 IMAD.WIDE R250, R174, 0x4, R172 ;  /* 0x00000004aefa3825 */ /* 0x00bfe200078e02ac */
        /* <DEDUP_REMOVED lines=24> */
.L_x_1357:
[----:B------:R-:W-:Y:S05]  /*c210*/  BSYNC.RECONVERGENT B3 ;  /* 0x0000000000037941 */ /* 0x000fea0003800200 */
.L_x_1356:
        /* <DEDUP_REMOVED lines=52> */
.L_x_1355:
[----:B------:R-:W-:Y:S05]  /*c560*/  BSYNC.RECONVERGENT B2 ;  /* 0x0000000000027941 */ /* 0x000fea0003800200 */
.L_x_1354:
        /* <DEDUP_REMOVED lines=45> */
.L_x_1361:
[----:B------:R-:W-:Y:S05]  /*c840*/  BSYNC.RECONVERGENT B3 ;  /* 0x0000000000037941 */ /* 0x000fea0003800200 */
.L_x_1360:
        /* <DEDUP_REMOVED lines=16> */
[----:B---3--:R-:W-:Y:S02]  /*c950*/  IMAD.MOV.U32 R5, RZ, RZ, R9 ;  /* 0x000000ffff057224 */ /* 0x008fe400078e0009 */
[----:B------:R-:W-:Y:S02]  /*c960*/  IMAD.MOV.U32 R3, RZ, RZ, R10 ;  /* 0x000000ffff037224 */ /* 0x000fe400078e000a */
[----:B--2--5:R-:W-:Y:S01]  /*c970*/  FADD.FTZ R169, R6, R169 ;  /* 0x000000a906a97221 */ /* 0x024fe20000010000 */
[----:B------:R-:W-:Y:S02]  /*c980*/  IMAD.MOV.U32 R251, RZ, RZ, R11 ;  /* 0x000000fffffb7224 */ /* 0x000fe400078e000b */
        /* <DEDUP_REMOVED lines=32> */
.L_x_1359:
[----:B------:R-:W-:Y:S05]  /*cb90*/  BSYNC.RECONVERGENT B2 ;  /* 0x0000000000027941 */ /* 0x000fea0003800200 */
.L_x_1358:
[----:B------:R-:W-:Y:S01]  /*cba0*/  BSSY.RECONVERGENT B2, `(.L_x_1362) ;  /* 0x0000062000027945 */ /* 0x000fe20003800200 */
[----:B-----5:R-:W-:-:S03]  /*cbb0*/  IMAD.IADD R252, R252, 0x1, R3 ;  /* 0x00000001fcfc7824 */ /* 0x020fc600078e0203 */
[----:B------:R-:W-:Y:S05]  /*cbc0*/  @P0 BRA `(.L_x_1363) ;  /* 0x00000004007c0947 */ /* 0x000fea0003800000 */
[----:B------:R-:W-:Y:S01]  /*cbd0*/  ISETP.NE.AND P5, PT, R2, RZ, PT ;  /* 0x000000ff0200720c */ /* 0x000fe20003fa5270 */
[----:B------:R-:W-:Y:S01]  /*cbe0*/  BSSY.RECONVERGENT B3, `(.L_x_1364) ;  /* 0x0000029000037945 */ /* 0x000fe20003800200 */
[----:B------:R-:W-:-:S11]  /*cbf0*/  SHF.L.U32 R249, R252, 0x2, RZ ;  /* 0x00000002fcf97819 */ /* 0x000fd600000006ff */
[----:B------:R-:W-:Y:S01]  /*cc00*/  VOTEU.ANY UP0, P5 ;  /* 0x0000000000ff7886 */ /* 0x000fe20002800100 */
[----:B------:R-:W-:Y:S02]  /*cc10*/  PLOP3.LUT P2, PT, PT, PT, UP0, 0x80, 0x8 ;  /* 0x000000000008781c */ /* 0x000fe40003f4f008 */
        /* <DEDUP_REMOVED lines=37> */
.L_x_1365:
[----:B------:R-:W-:Y:S05]  /*ce70*/  BSYNC.RECONVERGENT B3 ;  /* 0x0000000000037941 */ /* 0x000fea0003800200 */
.L_x_1364:
        /* <DEDUP_REMOVED lines=52> */
.L_x_1363:
[----:B------:R-:W-:Y:S05]  /*d1c0*/  BSYNC.RECONVERGENT B2 ;  /* 0x0000000000027941 */ /* 0x000fea0003800200 */
.L_x_1362:
[----:B------:R-:W-:Y:S01]  /*d1d0*/  BSSY.RECONVERGENT B2, `(.L_x_1366) ;  /* 0x0000062000027945 */ /* 0x000fe20003800200 */
[----:B-----5:R-:W-:-:S03]  /*d1e0*/  IADD3 R252, PT, PT, R252, R3, RZ ;  /* 0x00000003fcfc7210 */ /* 0x020fc60007ffe0ff */
        /* <DEDUP_REMOVED lines=43> */
.L_x_1369:
[----:B------:R-:W-:Y:S05]  /*d4a0*/  BSYNC.RECONVERGENT B3 ;  /* 0x0000000000037941 */ /* 0x000fea0003800200 */
.L_x_1368:
        /* <DEDUP_REMOVED lines=52> */
.L_x_1367:
[----:B------:R-:W-:Y:S05]  /*d7f0*/  BSYNC.RECONVERGENT B2 ;  /* 0x0000000000027941 */ /* 0x000fea0003800200 */
.L_x_1366:
        /* <DEDUP_REMOVED lines=45> */
.L_x_1373:
[----:B------:R-:W-:Y:S05]  /*dad0*/  BSYNC.RECONVERGENT B3 ;  /* 0x0000000000037941 */ /* 0x000fea0003800200 */
.L_x_1372:
        /* <DEDUP_REMOVED lines=52> */
.L_x_1371:
[----:B------:R-:W-:Y:S05]  /*de20*/  BSYNC.RECONVERGENT B2 ;  /* 0x0000000000027941 */ /* 0x000fea0003800200 */
.L_x_1370:
        /* <DEDUP_REMOVED lines=45> */
.L_x_1377:
[----:B------:R-:W-:Y:S05]  /*e100*/  BSYNC.RECONVERGENT B3 ;  /* 0x0000000000037941 */ /* 0x000fea0003800200 */
.L_x_1376:
        /* <DEDUP_REMOVED lines=52> */
.L_x_1375:
[----:B------:R-:W-:Y:S05]  /*e450*/  BSYNC.RECONVERGENT B2 ;  /* 0x0000000000027941 */ /* 0x000fea0003800200 */
.L_x_1374:
        /* <DEDUP_REMOVED lines=45> */
.L_x_1381:
[----:B------:R-:W-:Y:S05]  /*e730*/  BSYNC.RECONVERGENT B3 ;  /* 0x0000000000037941 */ /* 0x000fea0003800200 */
.L_x_1380:
        /* <DEDUP_REMOVED lines=52> */
.L_x_1379:
[----:B------:R-:W-:Y:S05]  /*ea80*/  BSYNC.RECONVERGENT B2 ;  /* 0x0000000000027941 */ /* 0x000fea0003800200 */
.L_x_1378:
        /* <DEDUP_REMOVED lines=45> */
.L_x_1385:
[----:B------:R-:W-:Y:S05]  /*ed60*/  BSYNC.RECONVERGENT B3 ;  /* 0x0000000000037941 */ /* 0x000fea0003800200 */
.L_x_1384:
        /* <DEDUP_REMOVED lines=52> */
.L_x_1383:
[----:B------:R-:W-:Y:S05]  /*f0b0*/  BSYNC.RECONVERGENT B2 ;  /* 0x0000000000027941 */ /* 0x000fea0003800200 */
.L_x_1382:
        /* <DEDUP_REMOVED lines=45> */
.L_x_1389:
[----:B------:R-:W-:Y:S05]  /*f390*/  BSYNC.RECONVERGENT B3 ;  /* 0x0000000000037941 */ /* 0x000fea0003800200 */
.L_x_1388:
        /* <DEDUP_REMOVED lines=52> */
.L_x_1387:
[----:B------:R-:W-:Y:S05]  /*f6e0*/  BSYNC.RECONVERGENT B2 ;  /* 0x0000000000027941 */ /* 0x000fea0003800200 */
.L_x_1386:
        /* <DEDUP_REMOVED lines=45> */
.L_x_1393:
[----:B------:R-:W-:Y:S05]  /*f9c0*/  BSYNC.RECONVERGENT B3 ;  /* 0x0000000000037941 */ /* 0x000fea0003800200 */
.L_x_1392:
        /* <DEDUP_REMOVED lines=52> */
.L_x_1391:
[----:B------:R-:W-:Y:S05]  /*fd10*/  BSYNC.RECONVERGENT B2 ;  /* 0x0000000000027941 */ /* 0x000fea0003800200 */
.L_x_1390:
        /* <DEDUP_REMOVED lines=45> */
.L_x_1397:
[----:B------:R-:W-:Y:S05]  /*fff0*/  BSYNC.RECONVERGENT B3 ;  /* 0x0000000000037941 */ /* 0x000fea0003800200 */
.L_x_1396:
        /* <DEDUP_REMOVED lines=52> */
.L_x_1395:
[----:B------:R-:W-:Y:S05]  /*10340*/  BSYNC.RECONVERGENT B2 ;  /* 0x0000000000027941 */ /* 0x000fea0003800200 */
.L_x_1394:
        /* <DEDUP_REMOVED lines=45> */
.L_x_1401:
[----:B------:R-:W-:Y:S05]  /*10620*/  BSYNC.RECONVERGENT B3 ;  /* 0x0000000000037941 */ /* 0x000fea0003800200 */
.L_x_1400:
        /* <DEDUP_REMOVED lines=52> */
.L_x_1399:
[----:B------:R-:W-:Y:S05]  /*10970*/  BSYNC.RECONVERGENT B2 ;  /* 0x0000000000027941 */ /* 0x000fea0003800200 */
.L_x_1398:
        /* <DEDUP_REMOVED lines=45> */
.L_x_1405:
[----:B------:R-:W-:Y:S05]  /*10c50*/  BSYNC.RECONVERGENT B3 ;  /* 0x0000000000037941 */ /* 0x000fea0003800200 */
.L_x_1404:
        /* <DEDUP_REMOVED lines=52> */
.L_x_1403:
[----:B------:R-:W-:Y:S05]  /*10fa0*/  BSYNC.RECONVERGENT B2 ;  /* 0x0000000000027941 */ /* 0x000fea0003800200 */
.L_x_1402:
[----:B------:R-:W2:Y:S01]  /*10fb0*/  LDL.LU R249, [R1+0x30] ;  /* 0x0000300001f97983 */ /* 0x000ea20000300800 */
[----:B------:R-:W-:Y:S01]  /*10fc0*/  BSSY.RECONVERGENT B2, `(.L_x_1406) ;  /* 0x0000060000027945 */ /* 0x000fe20003800200 */
[----:B--2--5:R-:W-:-:S03]  /*10fd0*/  IMAD R249, R3, 0x80, R249 ;  /* 0x0000008003f97824 */ /* 0x024fc600078e02f9 */
[----:B------:R-:W-:Y:S05]  /*10fe0*/  @P0 BRA `(.L_x_1407) ;  /* 0x0000000400740947 */ /* 0x000fea0003800000 */
[----:B------:R-:W-:Y:S01]  /*10ff0*/  ISETP.NE.AND P5, PT, R2, RZ, PT ;  /* 0x000000ff0200720c */ /* 0x000fe20003fa5270 */
[----:B------:R-:W-:-:S12]  /*11000*/  BSSY.RECONVERGENT B3, `(.L_x_1408) ;  /* 0x0000027000037945 */ /* 0x000fd80003800200 */
[----:B------:R-:W-:Y:S01]  /*11010*/  VOTEU.ANY UP0, P5 ;  /* 0x0000000000ff7886 */ /* 0x000fe20002800100 */
[----:B------:R-:W-:Y:S02]  /*11020*/  PLOP3.LUT P2, PT, PT, PT, UP0, 0x80, 0x8 ;  /* 0x000000000008781c */ /* 0x000fe40003f4f008 */
[----:B------:R-:W-:Y:S02]  /*11030*/  PLOP3.LUT P3, PT, PT, PT, UP0, 0x80, 0x8 ;  /* 0x000000000008781c */ /* 0x000fe40003f6f008 */
[----:B------:R-:W-:-:S09]  /*11040*/  PLOP3.LUT P4, PT, PT, PT, UP0, 0x80, 0x8 ;  /* 0x000000000008781c */ /* 0x000fd20003f8f008 */
[----:B------:R-:W2:Y:S01]  /*11050*/  @P2 S2R R122, SR_CTAID.X ;  /* 0x00000000007a2919 */ /* 0x000ea20000002500 */
[----:B------:R-:W-:Y:S01]  /*11060*/  PLOP3.LUT P2, PT, PT, PT, UP0, 0x80, 0x8 ;  /* 0x000000000008781c */ /* 0x000fe20003f4f008 */
[----:B------:R-:W2:Y:S01]  /*11070*/  @P3 LDC R123, c[0x0][0x3f8] ;  /* 0x0000fe00ff7b3b82 */ /* 0x000ea20000000800 */
[----:B------:R-:W-:-:S07]  /*11080*/  PLOP3.LUT P3, PT, PT, PT, UP0, 0x80, 0x8 ;  /* 0x000000000008781c */ /* 0x000fce0003f6f008 */
[----:B------:R-:W0:Y:S01]  /*11090*/  @P4 LDC.64 R120, c[0x0][0x450] ;  /* 0x00011400ff784b82 */ /* 0x000e220000000a00 */
[----:B------:R-:W-:-:S03]  /*110a0*/  PLOP3.LUT P4, PT, PT, PT, UP0, 0x80, 0x8 ;  /* 0x000000000008781c */ /* 0x000fc60003f8f008 */
[----:B--2---:R-:W-:Y:S01]  /*110b0*/  @P2 IMAD R122, R123, UR39, R122 ;  /* 0x000000277b7a2c24 */ /* 0x004fe2000f8e027a */
        /* <DEDUP_REMOVED lines=27> */
.L_x_1409:
[----:B------:R-:W-:Y:S05]  /*11270*/  BSYNC.RECONVERGENT B3 ;  /* 0x0000000000037941 */ /* 0x000fea0003800200 */
.L_x_1408:
        /* <DEDUP_REMOVED lines=38> */
[----:B--2---:R-:W-:Y:S06]  /*114e0*/  @P2 BRA `(.L_x_1407) ;  /* 0x0000000000342947 */ /* 0x004fec0003800000 */
        /* <DEDUP_REMOVED lines=13> */
.L_x_1407:
[----:B------:R-:W-:Y:S05]  /*115c0*/  BSYNC.RECONVERGENT B2 ;  /* 0x0000000000027941 */ /* 0x000fea0003800200 */
.L_x_1406:
[----:B------:R-:W-:Y:S01]  /*115d0*/  BSSY.RECONVERGENT B2, `(.L_x_1410) ;  /* 0x0000062000027945 */ /* 0x000fe20003800200 */
[----:B-----5:R-:W-:-:S03]  /*115e0*/  IMAD R252, R3, 0x2, R252 ;  /* 0x0000000203fc7824 */ /* 0x020fc600078e02fc */
        /* <DEDUP_REMOVED lines=18> */
[----:B0123--:R-:W-:Y:S01]  /*11710*/  @P3 IMAD.WIDE R250, R118, 0x4, R116 ;  /* 0x0000000476fa3825 */ /* 0x00ffe200078e0274 */
        /* <DEDUP_REMOVED lines=24> */
.L_x_1413:
[----:B------:R-:W-:Y:S05]  /*118a0*/  BSYNC.RECONVERGENT B3 ;  /* 0x0000000000037941 */ /* 0x000fea0003800200 */
.L_x_1412:
        /* <DEDUP_REMOVED lines=16> */
[----:B--2---:R-:W-:Y:S01]  /*119b0*/  MOV R5, R9 ;  /* 0x0000000900057202 */ /* 0x004fe20000000f00 */
[----:B------:R-:W-:Y:S02]  /*119c0*/  IMAD.MOV.U32 R3, RZ, RZ, R10 ;  /* 0x000000ffff037224 */ /* 0x000fe400078e000a */
[----:B------:R-:W-:Y:S02]  /*119d0*/  IMAD.MOV.U32 R251, RZ, RZ, R11 ;  /* 0x000000fffffb7224 */ /* 0x000fe400078e000b */
[----:B---3-5:R-:W-:Y:S01]  /*119e0*/  FADD.FTZ R117, R6, R117 ;  /* 0x0000007506757221 */ /* 0x028fe20000010000 */
        /* <DEDUP_REMOVED lines=32> */
.L_x_1411:
[----:B------:R-:W-:Y:S05]  /*11bf0*/  BSYNC.RECONVERGENT B2 ;  /* 0x0000000000027941 */ /* 0x000fea0003800200 */
.L_x_1410:
        /* <DEDUP_REMOVED lines=45> */
.L_x_1417:
[----:B------:R-:W-:Y:S05]  /*11ed0*/  BSYNC.RECONVERGENT B3 ;  /* 0x0000000000037941 */ /* 0x000fea0003800200 */
.L_x_1416:
        /* <DEDUP_REMOVED lines=18> */
[----:B---3-5:R-:W-:Y:S01]  /*12000*/  FADD.FTZ R113, R6, R113 ;  /* 0x0000007106717221 */ /* 0x028fe20000010000 */
        /* <DEDUP_REMOVED lines=33> */
.L_x_1415:
[----:B------:R-:W-:Y:S05]  /*12220*/  BSYNC.RECONVERGENT B2 ;  /* 0x0000000000027941 */ /* 0x000fea0003800200 */
.L_x_1414:
        /* <DEDUP_REMOVED lines=45> */
.L_x_1421:
[----:B------:R-:W-:Y:S05]  /*12500*/  BSYNC.RECONVERGENT B3 ;  /* 0x0000000000037941 */ /* 0x000fea0003800200 */
.L_x_1420:
        /* <DEDUP_REMOVED lines=52> */
.L_x_1419:
[----:B------:R-:W-:Y:S05]  /*12850*/  BSYNC.RECONVERGENT B2 ;  /* 0x0000000000027941 */ /* 0x000fea0003800200 */
.L_x_1418:
        /* <DEDUP_REMOVED lines=45> */
.L_x_1425:
[----:B------:R-:W-:Y:S05]  /*12b30*/  BSYNC.RECONVERGENT B3 ;  /* 0x0000000000037941 */ /* 0x000fea0003800200 */
.L_x_1424:
        /* <DEDUP_REMOVED lines=52> */
.L_x_1423:
[----:B------:R-:W-:Y:S05]  /*12e80*/  BSYNC.RECONVERGENT B2 ;  /* 0x0000000000027941 */ /* 0x000fea0003800200 */
.L_x_1422:
        /* <DEDUP_REMOVED lines=45> */
.L_x_1429:
[----:B------:R-:W-:Y:S05]  /*13160*/  BSYNC.RECONVERGENT B3 ;  /* 0x0000000000037941 */ /* 0x000fea0003800200 */
.L_x_1428:
        /* <DEDUP_REMOVED lines=52> */
.L_x_1427:
[----:B------:R-:W-:Y:S05]  /*134b0*/  BSYNC.RECONVERGENT B2 ;  /* 0x0000000000027941 */ /* 0x000fea0003800200 */
.L_x_1426:
        /* <DEDUP_REMOVED lines=45> */
.L_x_1433:
[----:B------:R-:W-:Y:S05]  /*13790*/  BSYNC.RECONVERGENT B3 ;  /* 0x0000000000037941 */ /* 0x000fea0003800200 */
.L_x_1432:
        /* <DEDUP_REMOVED lines=52> */
.L_x_1431:
[----:B------:R-:W-:Y:S05]  /*13ae0*/  BSYNC.RECONVERGENT B2 ;  /* 0x0000000000027941 */ /* 0x000fea0003800200 */
.L_x_1430:
        /* <DEDUP_REMOVED lines=45> */
.L_x_1437:
[----:B------:R-:W-:Y:S05]  /*13dc0*/  BSYNC.RECONVERGENT B3 ;  /* 0x0000000000037941 */ /* 0x000fea0003800200 */
.L_x_1436:
        /* <DEDUP_REMOVED lines=52> */
.L_x_1435:
[----:B------:R-:W-:Y:S05]  /*14110*/  BSYNC.RECONVERGENT B2 ;  /* 0x0000000000027941 */ /* 0x000fea0003800200 */
.L_x_1434:
        /* <DEDUP_REMOVED lines=45> */
.L_x_1441:
[----:B------:R-:W-:Y:S05]  /*143f0*/  BSYNC.RECONVERGENT B3 ;  /* 0x0000000000037941 */ /* 0x000fea0003800200 */
.L_x_1440:
        /* <DEDUP_REMOVED lines=52> */
.L_x_1439:
[----:B------:R-:W-:Y:S05]  /*14740*/  BSYNC.RECONVERGENT B2 ;  /* 0x0000000000027941 */ /* 0x000fea0003800200 */
.L_x_1438:
        /* <DEDUP_REMOVED lines=45> */
.L_x_1445:
[----:B------:R-:W-:Y:S05]  /*14a20*/  BSYNC.RECONVERGENT B3 ;  /* 0x0000000000037941 */ /* 0x000fea0003800200 */
.L_x_1444:
        /* <DEDUP_REMOVED lines=52> */
.L_x_1443:
[----:B------:R-:W-:Y:S05]  /*14d70*/  BSYNC.RECONVERGENT B2 ;  /* 0x0000000000027941 */ /* 0x000fea0003800200 */
.L_x_1442:
        /* <DEDUP_REMOVED lines=45> */
.L_x_1449:
[----:B------:R-:W-:Y:S05]  /*15050*/  BSYNC.RECONVERGENT B3 ;  /* 0x0000000000037941 */ /* 0x000fea0003800200 */
.L_x_1448:
        /* <DEDUP_REMOVED lines=52> */
.L_x_1447:
[----:B------:R-:W-:Y:S05]  /*153a0*/  BSYNC.RECONVERGENT B2 ;  /* 0x0000000000027941 */ /* 0x000fea0003800200 */
.L_x_1446:
        /* <DEDUP_REMOVED lines=45> */
.L_x_1453:
[----:B------:R-:W-:Y:S05]  /*15680*/  BSYNC.RECONVERGENT B3 ;  /* 0x0000000000037941 */ /* 0x000fea0003800200 */
.L_x_1452:
        /* <DEDUP_REMOVED lines=52> */
.L_x_1451:
[----:B------:R-:W-:Y:S05]  /*159d0*/  BSYNC.RECONVERGENT B2 ;  /* 0x0000000000027941 */ /* 0x000fea0003800200 */
.L_x_1450:
        /* <DEDUP_REMOVED lines=45> */
.L_x_1457:
[----:B------:R-:W-:Y:S05]  /*15cb0*/  BSYNC.RECONVERGENT B3 ;  /* 0x0000000000037941 */ /* 0x000fea0003800200 */
.L_x_1456:
        /* <DEDUP_REMOVED lines=52> */
.L_x_1455:
[----:B------:R-:W-:Y:S05]  /*16000*/  BSYNC.RECONVERGENT B2 ;  /* 0x0000000000027941 */ /* 0x000fea0003800200 */
.L_x_1454:
        /* <DEDUP_REMOVED lines=45> */
.L_x_1461:
[----:B------:R-:W-:Y:S05]  /*162e0*/  BSYNC.RECONVERGENT B3 ;  /* 0x0000000000037941 */ /* 0x000fea0003800200 */
.L_x_1460:
        /* <DEDUP_REMOVED lines=52> */
.L_x_1459:
[----:B------:R-:W-:Y:S05]  /*16630*/  BSYNC.RECONVERGENT B2 ;  /* 0x0000000000027941 */ /* 0x000fea0003800200 */
.L_x_1458:
        /* <DEDUP_REMOVED lines=45> */
.L_x_1465:
[----:B------:R-:W-:Y:S05]  /*16910*/  BSYNC.RECONVERGENT B3 ;  /* 0x0000000000037941 */ /* 0x000fea0003800200 */
.L_x_1464:
        /* <DEDUP_REMOVED lines=52> */
.L_x_1463:
[----:B------:R-:W-:Y:S05]  /*16c60*/  BSYNC.RECONVERGENT B2 ;  /* 0x0000000000027941 */ /* 0x000fea0003800200 */
.L_x_1462:
        /* <DEDUP_REMOVED lines=45> */
.L_x_1469:
[----:B------:R-:W-:Y:S05]  /*16f40*/  BSYNC.RECONVERGENT B3 ;  /* 0x0000000000037941 */ /* 0x000fea0003800200 */
.L_x_1468:
        /* <DEDUP_REMOVED lines=52> */
.L_x_1467:
[----:B------:R-:W-:Y:S05]  /*17290*/  BSYNC.RECONVERGENT B2 ;  /* 0x0000000000027941 */ /* 0x000fea0003800200 */
.L_x_1466:
        /* <DEDUP_REMOVED lines=45> */
.L_x_1473:
[----:B------:R-:W-:Y:S05]  /*17570*/  BSYNC.RECONVERGENT B3 ;  /* 0x0000000000037941 */ /* 0x000fea0003800200 */
.L_x_1472:
        /* <DEDUP_REMOVED lines=52> */
.L_x_1471:
[----:B------:R-:W-:Y:S05]  /*178c0*/  BSYNC.RECONVERGENT B2 ;  /* 0x0000000000027941 */ /* 0x000fea0003800200 */
.L_x_1470:
        /* <DEDUP_REMOVED lines=45> */
.L_x_1477:
[----:B------:R-:W-:Y:S05]  /*17ba0*/  BSYNC.RECONVERGENT B3 ;  /* 0x0000000000037941 */ /* 0x000fea0003800200 */
.L_x_1476:
        /* <DEDUP_REMOVED lines=52> */
.L_x_1475:
[----:B------:R-:W-:Y:S05]  /*17ef0*/  BSYNC.RECONVERGENT B2 ;  /* 0x0000000000027941 */ /* 0x000fea0003800200 */
.L_x_1474:
        /* <DEDUP_REMOVED lines=45> */
.L_x_1481:
[----:B------:R-:W-:Y:S05]  /*181d0*/  BSYNC.RECONVERGENT B3 ;  /* 0x0000000000037941 */ /* 0x000fea0003800200 */
.L_x_1480:
        /* <DEDUP_REMOVED lines=52> */
.L_x_1479:
[----:B------:R-:W-:Y:S05]  /*18520*/  BSYNC.RECONVERGENT B2 ;  /* 0x0000000000027941 */ /* 0x000fea0003800200 */
.L_x_1478:
        /* <DEDUP_REMOVED lines=45> */
.L_x_1485:
[----:B------:R-:W-:Y:S05]  /*18800*/  BSYNC.RECONVERGENT B3 ;  /* 0x0000000000037941 */ /* 0x000fea0003800200 */
.L_x_1484:
        /* <DEDUP_REMOVED lines=52> */
.L_x_1483:
[----:B------:R-:W-:Y:S05]  /*18b50*/  BSYNC.RECONVERGENT B2 ;  /* 0x0000000000027941 */ /* 0x000fea0003800200 */
.L_x_1482:
        /* <DEDUP_REMOVED lines=45> */
.L_x_1489:
[----:B------:R-:W-:Y:S05]  /*18e30*/  BSYNC.RECONVERGENT B3 ;  /* 0x0000000000037941 */ /* 0x000fea0003800200 */
.L_x_1488:
        /* <DEDUP_REMOVED lines=52> */
.L_x_1487:
[----:B------:R-:W-:Y:S05]  /*19180*/  BSYNC.RECONVERGENT B2 ;  /* 0x0000000000027941 */ /* 0x000fea0003800200 */
.L_x_1486:
        /* <DEDUP_REMOVED lines=45> */
.L_x_1493:
[----:B------:R-:W-:Y:S05]  /*19460*/  BSYNC.RECONVERGENT B3 ;  /* 0x0000000000037941 */ /* 0x000fea0003800200 */
.L_x_1492:
        /* <DEDUP_REMOVED lines=52> */
.L_x_1491:
[----:B------:R-:W-:Y:S05]  /*197b0*/  BSYNC.RECONVERGENT B2 ;  /* 0x0000000000027941 */ /* 0x000fea0003800200 */
.L_x_1490:
        /* <DEDUP_REMOVED lines=45> */
.L_x_1497:
[----:B------:R-:W-:Y:S05]  /*19a90*/  BSYNC.RECONVERGENT B3 ;  /* 0x0000000000037941 */ /* 0x000fea0003800200 */
.L_x_1496:
        /* <DEDUP_REMOVED lines=52> */
.L_x_1495:
[----:B------:R-:W-:Y:S05]  /*19de0*/  BSYNC.RECONVERGENT B2 ;  /* 0x0000000000027941 */ /* 0x000fea0003800200 */
.L_x_1494:
        /* <DEDUP_REMOVED lines=45> */
.L_x_1501:
[----:B------:R-:W-:Y:S05]  /*1a0c0*/  BSYNC.RECONVERGENT B3 ;  /* 0x0000000000037941 */ /* 0x000fea0003800200 */
.L_x_1500:
        /* <DEDUP_REMOVED lines=52> */
.L_x_1499:
[----:B------:R-:W-:Y:S05]  /*1a410*/  BSYNC.RECONVERGENT B2 ;  /* 0x0000000000027941 */ /* 0x000fea0003800200 */
.L_x_1498:
        /* <DEDUP_REMOVED lines=45> */
.L_x_1505:
[----:B------:R-:W-:Y:S05]  /*1a6f0*/  BSYNC.RECONVERGENT B3 ;  /* 0x0000000000037941 */ /* 0x000fea0003800200 */
.L_x_1504:
        /* <DEDUP_REMOVED lines=52> */
.L_x_1503:
[----:B------:R-:W-:Y:S05]  /*1aa40*/  BSYNC.RECONVERGENT B2 ;  /* 0x0000000000027941 */ /* 0x000fea0003800200 */
.L_x_1502:
        /* <DEDUP_REMOVED lines=45> */
.L_x_1509:
[----:B------:R-:W-:Y:S05]  /*1ad20*/  BSYNC.RECONVERGENT B3 ;  /* 0x0000000000037941 */ /* 0x000fea0003800200 */
.L_x_1508:
        /* <DEDUP_REMOVED lines=52> */
.L_x_1507:
[----:B------:R-:W-:Y:S05]  /*1b070*/  BSYNC.RECONVERGENT B2 ;  /* 0x0000000000027941 */ /* 0x000fea0003800200 */
.L_x_1506:
        /* <DEDUP_REMOVED lines=45> */
.L_x_1513:
[----:B------:R-:W-:Y:S05]  /*1b350*/  BSYNC.RECONVERGENT B3 ;  /* 0x0000000000037941 */ /* 0x000fea0003800200 */
.L_x_1512:
        /* <DEDUP_REMOVED lines=52> */
.L_x_1511:
[----:B------:R-:W-:Y:S05]  /*1b6a0*/  BSYNC.RECONVERGENT B2 ;  /* 0x0000000000027941 */ /* 0x000fea0003800200 */
.L_x_1510:
        /* <DEDUP_REMOVED lines=45> */
.L_x_1517:
[----:B------:R-:W-:Y:S05]  /*1b980*/  BSYNC.RECONVERGENT B3 ;  /* 0x0000000000037941 */ /* 0x000fea0003800200 */
.L_x_1516:
        /* <DEDUP_REMOVED lines=52> */
.L_x_1515:
[----:B------:R-:W-:Y:S05]  /*1bcd0*/  BSYNC.RECONVERGENT B2 ;  /* 0x0000000000027941 */ /* 0x000fea0003800200 */
.L_x_1514:
        /* <DEDUP_REMOVED lines=45> */
.L_x_1521:
[----:B------:R-:W-:Y:S05]  /*1bfb0*/  BSYNC.RECONVERGENT B3 ;  /* 0x0000000000037941 */ /* 0x000fea0003800200 */
.L_x_1520:
        /* <DEDUP_REMOVED lines=52> */
.L_x_1519:
[----:B------:R-:W-:Y:S05]  /*1c300*/  BSYNC.RECONVERGENT B2 ;  /* 0x0000000000027941 */ /* 0x000fea0003800200 */
.L_x_1518:
        /* <DEDUP_REMOVED lines=45> */
.L_x_1525:
[----:B------:R-:W-:Y:S05]  /*1c5e0*/  BSYNC.RECONVERGENT B3 ;  /* 0x0000000000037941 */ /* 0x000fea0003800200 */
.L_x_1524:
        /* <DEDUP_REMOVED lines=52> */
.L_x_1523:
[----:B------:R-:W-:Y:S05]  /*1c930*/  BSYNC.RECONVERGENT B2 ;  /* 0x0000000000027941 */ /* 0x000fea0003800200 */
.L_x_1522:
        /* <DEDUP_REMOVED lines=45> */
.L_x_1529:
[----:B------:R-:W-:Y:S05]  /*1cc10*/  BSYNC.RECONVERGENT B3 ;  /* 0x0000000000037941 */ /* 0x000fea0003800200 */
.L_x_1528:
        /* <DEDUP_REMOVED lines=52> */
.L_x_1527:
[----:B------:R-:W-:Y:S05]  /*1cf60*/  BSYNC.RECONVERGENT B2 ;  /* 0x0000000000027941 */ /* 0x000fea0003800200 */
.L_x_1526:
[----:B------:R-:W-:Y:S05]  /*1cf70*/  @P0 BRA `(.L_x_1530) ;  /* 0x0000009000f80947 */ /* 0x000fea0003800000 */
[----:B-----5:R-:W-:Y:S01]  /*1cf80*/  ISETP.NE.AND P5, PT, R2, RZ, PT ;  /* 0x000000ff0200720c */ /* 0x020fe20003fa5270 */
[----:B------:R1:W-:Y:S01]  /*1cf90*/  STL [R1+0x7a4], R0 ;  /* 0x0007a40001007387 */ /* 0x0003e20000100800 */
[----:B------:R-:W-:-:S11]  /*1cfa0*/  IMAD.IADD R252, R252, 0x1, R3 ;  /* 0x00000001fcfc7824 */ /* 0x000fd600078e0203 */
[----:B------:R-:W-:Y:S01]  /*1cfb0*/  VOTEU.ANY UP0, P5 ;  /* 0x0000000000ff7886 */ /* 0x000fe20002800100 */
[----:B------:R-:W-:Y:S02]  /*1cfc0*/  PLOP3.LUT P2, PT, PT, PT, UP0, 0x80, 0x8 ;  /* 0x000000000008781c */ /* 0x000fe40003f4f008 */
[----:B------:R-:W-:Y:S02]  /*1cfd0*/  PLOP3.LUT P3, PT, PT, PT, UP0, 0x80, 0x8 ;  /* 0x000000000008781c */ /* 0x000fe40003f6f008 */
[----:B------:R-:W-:-:S09]  /*1cfe0*/  PLOP3.LUT P4, PT, PT, PT, UP0, 0x80, 0x8 ;  /* 0x000000000008781c */ /* 0x000fd20003f8f008 */
[----:B-1----:R-:W1:Y:S01]  /*1cff0*/  @P2 S2R R0, SR_CTAID.X ;  /* 0x0000000000002919 */ /* 0x002e620000002500 */
[----:B------:R-:W-:Y:S01]  /*1d000*/  PLOP3.LUT P2, PT, PT, PT, UP0, 0x80, 0x8 ;  /* 0x000000000008781c */ /* 0x000fe20003f4f008 */
[----:B------:R-:W1:Y:S01]  /*1d010*/  @P3 LDC R249, c[0x0][0x3f8] ;  /* 0x0000fe00fff93b82 */ /* 0x000e620000000800 */
[----:B------:R-:W-:Y:S01]  /*1d020*/  IMAD.SHL.U32 R252, R252, 0x4, RZ ;  /* 0x00000004fcfc7824 */ /* 0x000fe200078e00ff */
[----:B------:R-:W-:-:S06]  /*1d030*/  PLOP3.LUT P3, PT, PT, PT, UP0, 0x80, 0x8 ;  /* 0x000000000008781c */ /* 0x000fcc0003f6f008 */
[----:B0-23--:R-:W0:Y:S01]  /*1d040*/  @P4 LDC.64 R250, c[0x0][0x450] ;  /* 0x00011400fffa4b82 */ /* 0x00de220000000a00 */
[----:B------:R-:W-:Y:S01]  /*1d050*/  PLOP3.LUT P4, PT, PT, PT, UP0, 0x80, 0x8 ;  /* 0x000000000008781c */ /* 0x000fe20003f8f008 */
[----:B------:R-:W-:Y:S02]  /*1d060*/  BSSY.RECONVERGENT B2, `(.L_x_1531) ;  /* 0x000001f000027945 */ /* 0x000fe40003800200 */
[----:B-1----:R-:W-:Y:S01]  /*1d070*/  @P2 IMAD R249, R249, UR39, R0 ;  /* 0x00000027f9f92c24 */ /* 0x002fe2000f8e0200 */
[----:B------:R-:W-:Y:S01]  /*1d080*/  ISETP.GE.AND P2, PT, R252, R248, PT ;  /* 0x000000f8fc00720c */ /* 0x000fe20003f46270 */
[----:B------:R1:W5:Y:S08]  /*1d090*/  LDL.LU R0, [R1+0x7a4] ;  /* 0x0007a40001007983 */ /* 0x0003700000300800 */
[----:B------:R-:W-:Y:S01]  /*1d0a0*/  @P4 IMAD R249, R249, 0x90, RZ ;  /* 0x00000090f9f94824 */ /* 0x000fe200078e02ff */
[----:B------:R-:W-:-:S03]  /*1d0b0*/  PLOP3.LUT P4, PT, PT, PT, UP0, 0x80, 0x8 ;  /* 0x000000000008781c */ /* 0x000fc60003f8f008 */
[----:B0-----:R-:W-:Y:S01]  /*1d0c0*/  @P3 IMAD.WIDE R248, R249, 0x4, R250 ;  /* 0x00000004f9f83825 */ /* 0x001fe200078e02fa */
[----:B------:R-:W-:-:S04]  /*1d0d0*/  CS2R R250, SRZ ;  /* 0x0000000000fa7805 */ /* 0x000fc8000001ff00 */
[----:B------:R0:W-:Y:S02]  /*1d0e0*/  @P3 STL.64 [R1], R248 ;  /* 0x000000f801003387 */ /* 0x0001e40000100a00 */
[----:B0-----:R-:W-:Y:S01]  /*1d0f0*/  CS2R R248, SRZ ;  /* 0x0000000000f87805 */ /* 0x001fe2000001ff00 */
[----:B-1----:R-:W-:Y:S06]  /*1d100*/  @P2 BRA `(.L_x_1532) ;  /* 0x0000000000502947 */ /* 0x002fec0003800000 */
[----:B------:R-:W0:Y:S01]  /*1d110*/  S2UR UR42, SR_CTAID.Y ;  /* 0x00000000002a79c3 */ /* 0x000e220000002600 */
[----:B------:R-:W1:Y:S01]  /*1d120*/  LDCU.64 UR34, c[0x0][0x3c8] ;  /* 0x00007900ff2277ac */ /* 0x000e620008000a00 */
[----:B0-----:R-:W-:Y:S01]  /*1d130*/  IMAD R249, R3, UR42, RZ ;  /* 0x0000002a03f97c24 */ /* 0x001fe2000f8e02ff */
[----:B------:R-:W0:Y:S04]  /*1d140*/  LDCU UR42, c[0x0][0x3f8] ;  /* 0x00007f00ff2a77ac */ /* 0x000e280008000800 */
[----:B-----5:R-:W-:-:S04]  /*1d150*/  IADD3 R0, P3, PT, R249, R0, RZ ;  /* 0x00000000f9007210 */ /* 0x020fc80007f7e0ff */
[----:B------:R-:W-:Y:S02]  /*1d160*/  LEA.HI.X.SX32 R249, R249, RZ, 0x1, P3 ;  /* 0x000000fff9f97211 */ /* 0x000fe400018f0eff */
[----:B-1----:R-:W-:-:S04]  /*1d170*/  LEA R248, P3, R0, UR34, 0x2 ;  /* 0x0000002200f87c11 */ /* 0x002fc8000f8610ff */
[----:B------:R-:W-:Y:S01]  /*1d180*/  LEA.HI.X R249, R0, UR35, R249, 0x2, P3 ;  /* 0x0000002300f97c11 */ /* 0x000fe200098f14f9 */
[----:B------:R-:W1:Y:S04]  /*1d190*/  LDCU.64 UR34, c[0x0][0x3b8] ;  /* 0x00007700ff2277ac */ /* 0x000e680008000a00 */
        /* <DEDUP_REMOVED lines=11> */
.L_x_1532:
[----:B------:R-:W-:Y:S05]  /*1d250*/  BSYNC.RECONVERGENT B2 ;  /* 0x0000000000027941 */ /* 0x000fea0003800200 */
.L_x_1531:
[----:B------:R0:W-:Y:S04]  /*1d260*/  STL.64 [R1+0x7c8], R10 ;  /* 0x0007c80a01007387 */ /* 0x0001e80000100a00 */
[----:B0-----:R-:W2:Y:S04]  /*1d270*/  LDL.64 R10, [R1] ;  /* 0x00000000010a7983 */ /* 0x001ea80000100a00 */
[----:B------:R-:W-:Y:S04]  /*1d280*/  STL.64 [R1+0x7c0], R8 ;  /* 0x0007c00801007387 */ /* 0x000fe80000100a00 */
[----:B------:R0:W-:Y:S04]  /*1d290*/  STL [R1+0x7b8], R7 ;  /* 0x0007b80701007387 */ /* 0x0001e80000100800 */
[----:B0-----:R-:W3:Y:S04]  /*1d2a0*/  LDL R7, [R1+0x74] ;  /* 0x0000740001077983 */ /* 0x001ee80000100800 */
[----:B------:R-:W-:Y:S04]  /*1d2b0*/  STL [R1+0x7b4], R6 ;  /* 0x0007b40601007387 */ /* 0x000fe80000100800 */
[----:B------:R0:W-:Y:S04]  /*1d2c0*/  STL [R1+0x7b0], R5 ;  /* 0x0007b00501007387 */ /* 0x0001e80000100800 */
[----:B0-----:R-:W4:Y:S04]  /*1d2d0*/  LDL R5, [R1+0x78] ;  /* 0x0000780001057983 */ /* 0x001f280000100800 */
[----:B------:R-:W-:Y:S04]  /*1d2e0*/  STL [R1+0x7ac], R4 ;  /* 0x0007ac0401007387 */ /* 0x000fe80000100800 */
[----:B-----5:R-:W4:Y:S01]  /*1d2f0*/  LDL R0, [R1+0x7c] ;  /* 0x00007c0001007983 */ /* 0x020f220000100800 */
[----:B------:R-:W-:-:S03]  /*1d300*/  VOTEU.ANY UP0, P5 ;  /* 0x0000000000ff7886 */ /* 0x000fc60002800100 */
[----:B------:R0:W-:Y:S04]  /*1d310*/  STL [R1+0x7a8], R3 ;  /* 0x0007a80301007387 */ /* 0x0001e80000100800 */
[----:B--2---:R-:W2:Y:S04]  /*1d320*/  @P4 LDG.E.128 R8, desc[UR36][R10.64+0x3f0] ;  /* 0x0003f0240a084981 */ /* 0x004ea8000c1e1d00 */
[----:B0-----:R-:W2:Y:S04]  /*1d330*/  LDL R3, [R1+0x70] ;  /* 0x0000700001037983 */ /* 0x001ea80000100800 */
[----:B------:R0:W-:Y:S01]  /*1d340*/  STL [R1+0x7a4], R2 ;  /* 0x0007a40201007387 */ /* 0x0001e20000100800 */
[----:B------:R-:W-:Y:S01]  /*1d350*/  PLOP3.LUT P3, PT, PT, PT, UP0, 0x80, 0x8 ;  /* 0x000000000008781c */ /* 0x000fe20003f6f008 */
[----:B---3--:R-:W-:Y:S01]  /*1d360*/  FADD.FTZ R249, R7, R249 ;  /* 0x000000f907f97221 */ /* 0x008fe20000010000 */
[----:B----4-:R-:W-:Y:S01]  /*1d370*/  FADD.FTZ R250, R5, R250 ;  /* 0x000000fa05fa7221 */ /* 0x010fe20000010000 */
[----:B------:R-:W-:Y:S01]  /*1d380*/  FADD.FTZ R0, R0, R251 ;  /* 0x000000fb00007221 */ /* 0x000fe20000010000 */
[----:B--2---:R1:W-:Y:S01]  /*1d390*/  @P4 STL [R1], R8 ;  /* 0x0000000801004387 */ /* 0x0043e20000100800 */
[----:B------:R-:W-:Y:S01]  /*1d3a0*/  PLOP3.LUT P4, PT, PT, PT, UP0, 0x80, 0x8 ;  /* 0x000000000008781c */ /* 0x000fe20003f8f008 */
[----:B------:R-:W-:Y:S01]  /*1d3b0*/  IMAD.MOV.U32 R6, RZ, RZ, R9 ;  /* 0x000000ffff067224 */ /* 0x000fe200078e0009 */
[----:B------:R-:W-:Y:S01]  /*1d3c0*/  MOV R4, R10 ;  /* 0x0000000a00047202 */ /* 0x000fe20000000f00 */
[----:B0-----:R-:W-:-:S02]  /*1d3d0*/  IMAD.MOV.U32 R2, RZ, RZ, R11 ;  /* 0x000000ffff027224 */ /* 0x001fc400078e000b */
[----:B------:R0:W5:Y:S04]  /*1d3e0*/  LDL.LU.64 R10, [R1+0x7c8] ;  /* 0x0007c800010a7983 */ /* 0x0001680000300a00 */
[----:B-1----:R0:W5:Y:S04]  /*1d3f0*/  LDL.LU.64 R8, [R1+0x7c0] ;  /* 0x0007c00001087983 */ /* 0x0021680000300a00 */
[----:B------:R-:W-:Y:S01]  /*1d400*/  @P4 FMUL.FTZ R249, R249, R6 ;  /* 0x00000006f9f94220 */ /* 0x000fe20000410000 */
[----:B------:R0:W5:Y:S01]  /*1d410*/  LDL.LU R7, [R1+0x7b8] ;  /* 0x0007b80001077983 */ /* 0x0001620000300800 */
[----:B------:R-:W-:-:S03]  /*1d420*/  @P3 FMUL.FTZ R250, R250, R4 ;  /* 0x00000004fafa3220 */ /* 0x000fc60000410000 */
[----:B------:R0:W5:Y:S04]  /*1d430*/  LDL.LU R6, [R1+0x7b4] ;  /* 0x0007b40001067983 */ /* 0x0001680000300800 */
[----:B------:R0:W5:Y:S04]  /*1d440*/  LDL.LU R5, [R1+0x7b0] ;  /* 0x0007b00001057983 */ /* 0x0001680000300800 */
[----:B------:R0:W-:Y:S04]  /*1d450*/  STL [R1+0x24], R249 ;  /* 0x000024f901007387 */ /* 0x0001e80000100800 */
[----:B------:R0:W5:Y:S04]  /*1d460*/  LDL.LU R4, [R1+0x7ac] ;  /* 0x0007ac0001047983 */ /* 0x0001680000300800 */
[----:B------:R-:W2:Y:S01]  /*1d470*/  LDL.LU R251, [R1] ;  /* 0x0000000001fb7983 */ /* 0x000ea20000300800 */
[----:B------:R-:W-:-:S02]  /*1d480*/  PLOP3.LUT P4, PT, PT, PT, UP0, 0x80, 0x8 ;  /* 0x000000000008781c */ /* 0x000fc40003f8f008 */
[----:B------:R-:W-:Y:S01]  /*1d490*/  PLOP3.LUT P5, PT, PT, PT, UP0, 0x80, 0x8 ;  /* 0x000000000008781c */ /* 0x000fe20003faf008 */
[----:B------:R-:W-:Y:S02]  /*1d4a0*/  FADD.FTZ R248, R3, R248 ;  /* 0x000000f803f87221 */ /* 0x000fe40000010000 */
[----:B------:R0:W5:Y:S08]  /*1d4b0*/  LDL.LU R3, [R1+0x7a8] ;  /* 0x0007a80001037983 */ /* 0x0001700000300800 */
[----:B------:R-:W-:-:S02]  /*1d4c0*/  @P4 FMUL.FTZ R0, R0, R2 ;  /* 0x0000000200004220 */ /* 0x000fc40000410000 */
[----:B------:R0:W5:Y:S04]  /*1d4d0*/  LDL.LU R2, [R1+0x7a4] ;  /* 0x0007a40001027983 */ /* 0x0001680000300800 */
[----:B------:R0:W-:Y:S04]  /*1d4e0*/  STL [R1+0x28], R250 ;  /* 0x000028fa01007387 */ /* 0x0001e80000100800 */
[----:B------:R0:W-:Y:S01]  /*1d4f0*/  STL [R1+0x2c], R0 ;  /* 0x00002c0001007387 */ /* 0x0001e20000100800 */
[----:B--2---:R-:W-:-:S05]  /*1d500*/  @P5 FMUL.FTZ R248, R248, R251 ;  /* 0x000000fbf8f85220 */ /* 0x004fca0000410000 */
[----:B------:R0:W-:Y:S01]  /*1d510*/  STL [R1+0x20], R248 ;  /* 0x000020f801007387 */ /* 0x0001e20000100800 */
[----:B------:R-:W-:Y:S05]  /*1d520*/  @P2 BRA `(.L_x_1530) ;  /* 0x0000008c008c2947 */ /* 0x000fea0003800000 */
[----:B------:R-:W-:Y:S01]  /*1d530*/  S2UR UR34, SR_CTAID.Y ;  /* 0x00000000002279c3 */ /* 0x000fe20000002600 */
[----:B------:R-:W1:Y:S01]  /*1d540*/  LDCU UR42, c[0x0][0x3f8] ;  /* 0x00007f00ff2a77ac */ /* 0x000e620008000800 */
[----:B-----5:R2:W-:Y:S04]  /*1d550*/  STL.64 [R1+0x7b0], R6 ;  /* 0x0007b00601007387 */ /* 0x0205e80000100a00 */
[----:B------:R3:W-:Y:S02]  /*1d560*/  STL.64 [R1+0x7a8], R4 ;  /* 0x0007a80401007387 */ /* 0x0007e40000100a00 */
[----:B------:R-:W1:Y:S01]  /*1d570*/  S2UR UR35, SR_CTAID.X ;  /* 0x00000000002379c3 */ /* 0x000e620000002500 */
[----:B--2---:R-:W-:Y:S02]  /*1d580*/  IMAD.MOV.U32 R7, RZ, RZ, R0 ;  /* 0x000000ffff077224 */ /* 0x004fe400078e0000 */
[----:B------:R-:W-:-:S02]  /*1d590*/  IMAD.MOV.U32 R6, RZ, RZ, R250 ;  /* 0x000000ffff067224 */ /* 0x000fc400078e00fa */
[----:B---3--:R-:W-:Y:S02]  /*1d5a0*/  IMAD.MOV.U32 R5, RZ, RZ, R249 ;  /* 0x000000ffff057224 */ /* 0x008fe400078e00f9 */
[----:B------:R-:W-:Y:S01]  /*1d5b0*/  IMAD.MOV.U32 R4, RZ, RZ, R248 ;  /* 0x000000ffff047224 */ /* 0x000fe200078e00f8 */
[----:B0-----:R-:W-:Y:S01]  /*1d5c0*/  SHF.R.S32.HI R248, RZ, 0x1f, R252 ;  /* 0x0000001ffff87819 */ /* 0x001fe200000114fc */
[----:B-1----:R-:W-:Y:S01]  /*1d5d0*/  UIMAD UR42, UR34, UR42, UR35 ;  /* 0x0000002a222a72a4 */ /* 0x002fe2000f8e0223 */
[----:B------:R-:W0:Y:S05]  /*1d5e0*/  LDCU.64 UR34, c[0x0][0x3b8] ;  /* 0x00007700ff2277ac */ /* 0x000e2a0008000a00 */
[----:B------:R-:W-:-:S04]  /*1d5f0*/  IMAD R0, R3, UR42, RZ ;  /* 0x0000002a03007c24 */ /* 0x000fc8000f8e02ff */
[----:B------:R-:W-:-:S05]  /*1d600*/  IMAD R249, R0, 0x90, RZ ;  /* 0x0000009000f97824 */ /* 0x000fca00078e02ff */
[----:B------:R-:W-:-:S04]  /*1d610*/  IADD3 R0, P2, PT, R249, R252, RZ ;  /* 0x000000fcf9007210 */ /* 0x000fc80007f5e0ff */
[----:B------:R-:W-:Y:S02]  /*1d620*/  LEA.HI.X.SX32 R249, R249, R248, 0x1, P2 ;  /* 0x000000f8f9f97211 */ /* 0x000fe400010f0eff */
[----:B0-----:R-:W-:-:S04]  /*1d630*/  LEA R248, P2, R0, UR34, 0x2 ;  /* 0x0000002200f87c11 */ /* 0x001fc8000f8410ff */
[----:B------:R-:W-:-:S05]  /*1d640*/  LEA.HI.X R249, R0, UR35, R249, 0x2, P2 ;  /* 0x0000002300f97c11 */ /* 0x000fca00090f14f9 */
[----:B------:R0:W-:Y:S04]  /*1d650*/  STG.E.128 desc[UR36][R248.64], R4 ;  /* 0x00000004f8007986 */ /* 0x0001e8000c101d24 */
[----:B0-----:R0:W5:Y:S04]  /*1d660*/  LDL.LU.64 R6, [R1+0x7b0] ;  /* 0x0007b00001067983 */ /* 0x0011680000300a00 */
[----:B------:R0:W5:Y:S01]  /*1d670*/  LDL.LU.64 R4, [R1+0x7a8] ;  /* 0x0007a80001047983 */ /* 0x0001620000300a00 */
[----:B------:R-:W-:Y:S05]  /*1d680*/  BRA `(.L_x_1530) ;  /* 0x0000008c00347947 */ /* 0x000fea0003800000 */
.L_x_1277:
[----:B------:R-:W2:Y:S01]  /*1d690*/  LDL R248, [R1+0x34] ;  /* 0x0000340001f87983 */ /* 0x000ea20000100800 */
[----:B------:R-:W-:Y:S01]  /*1d6a0*/  BSSY.RECONVERGENT B2, `(.L_x_1533) ;  /* 0x000002b000027945 */ /* 0x000fe20003800200 */
[----:B------:R-:W-:Y:S02]  /*1d6b0*/  SHF.L.U32 R249, R0, 0x2, RZ ;  /* 0x0000000200f97819 */ /* 0x000fe400000006ff */
[----:B--2---:R-:W-:Y:S01]  /*1d6c0*/  ISETP.GE.AND P0, PT, R248, UR40, PT ;  /* 0x00000028f8007c0c */ /* 0x004fe2000bf06270 */
[----:B------:R-:W-:-:S12]  /*1d6d0*/  IMAD R248, R3, 0x90, RZ ;  /* 0x0000009003f87824 */ /* 0x000fd800078e02ff */
[----:B------:R-:W-:Y:S05]  /*1d6e0*/  @P0 BRA `(.L_x_1534) ;  /* 0x0000000000980947 */ /* 0x000fea0003800000 */
[----:B------:R-:W-:Y:S01]  /*1d6f0*/  UMOV UR42, URZ ;  /* 0x000000ff002a7c82 */ /* 0x000fe20008000000 */
[----:B------:R-:W-:Y:S01]  /*1d700*/  UMOV UR35, URZ ;  /* 0x000000ff00237c82 */ /* 0x000fe20008000000 */
[----:B------:R-:W-:Y:S01]  /*1d710*/  IMAD.U32 R250, RZ, RZ, UR42 ;  /* 0x0000002afffa7e24 */ /* 0x000fe2000f8e00ff */
[----:B------:R-:W-:Y:S01]  /*1d720*/  UMOV UR34, URZ ;  /* 0x000000ff00227c82 */ /* 0x000fe20008000000 */
[----:B------:R-:W-:Y:S01]  /*1d730*/  IMAD.U32 R252, RZ, RZ, UR35 ;  /* 0x00000023fffc7e24 */ /* 0x000fe2000f8e00ff */
[----:B------:R-:W-:Y:S01]  /*1d740*/  ISETP.GE.AND P2, PT, R249, R248, PT ;  /* 0x000000f8f900720c */ /* 0x000fe20003f46270 */
[----:B------:R-:W-:Y:S01]  /*1d750*/  IMAD.U32 R251, RZ, RZ, UR34 ;  /* 0x00000022fffb7e24 */ /* 0x000fe2000f8e00ff */
[----:B------:R0:W-:Y:S04]  /*1d760*/  STL [R1+0x5c], R250 ;  /* 0x00005cfa01007387 */ /* 0x0001e80000100800 */
[----:B------:R0:W-:Y:S04]  /*1d770*/  STL [R1+0x58], R252 ;  /* 0x000058fc01007387 */ /* 0x0001e80000100800 */
[----:B------:R0:W-:Y:S04]  /*1d780*/  STL [R1+0x50], R250 ;  /* 0x000050fa01007387 */ /* 0x0001e80000100800 */
[----:B------:R0:W-:Y:S01]  /*1d790*/  STL [R1+0x54], R251 ;  /* 0x000054fb01007387 */ /* 0x0001e20000100800 */
[----:B------:R-:W-:Y:S05]  /*1d7a0*/  @P2 BRA `(.L_x_1534) ;  /* 0x0000000000682947 */ /* 0x000fea0003800000 */
[----:B------:R-:W0:Y:S01]  /*1d7b0*/  S2UR UR42, SR_CTAID.Y ;  /* 0x00000000002a79c3 */ /* 0x000e220000002600 */
[----:B------:R-:W1:Y:S01]  /*1d7c0*/  LDCU.64 UR34, c[0x0][0x3c8] ;  /* 0x00007900ff2277ac */ /* 0x000e620008000a00 */
[----:B------:R-:W-:Y:S04]  /*1d7d0*/  STL.64 [R1+0x7b0], R6 ;  /* 0x0007b00601007387 */ /* 0x000fe80000100a00 */
[----:B------:R2:W-:Y:S01]  /*1d7e0*/  STL.64 [R1+0x7a8], R4 ;  /* 0x0007a80401007387 */ /* 0x0005e20000100a00 */
[----:B0-----:R-:W-:Y:S01]  /*1d7f0*/  IMAD R250, R3, UR42, RZ ;  /* 0x0000002a03fa7c24 */ /* 0x001fe2000f8e02ff */
[----:B------:R-:W0:Y:S04]  /*1d800*/  LDCU UR42, c[0x0][0x3f8] ;  /* 0x00007f00ff2a77ac */ /* 0x000e280008000800 */
[----:B------:R-:W-:-:S04]  /*1d810*/  IADD3 R251, P2, PT, R250, R0, RZ ;  /* 0x00000000fafb7210 */ /* 0x000fc80007f5e0ff */
[----:B------:R-:W-:Y:S02]  /*1d820*/  LEA.HI.X.SX32 R252, R250, RZ, 0x1, P2 ;  /* 0x000000fffafc7211 */ /* 0x000fe400010f0eff */
[----:B-1----:R-:W-:-:S04]  /*1d830*/  LEA R250, P2, R251, UR34, 0x2 ;  /* 0x00000022fbfa7c11 */ /* 0x002fc8000f8410ff */
[----:B------:R-:W-:Y:S01]  /*1d840*/  LEA.HI.X R251, R251, UR35, R252, 0x2, P2 ;  /* 0x00000023fbfb7c11 */ /* 0x000fe200090f14fc */
[----:B------:R-:W1:Y:S04]  /*1d850*/  LDCU.64 UR34, c[0x0][0x3b8] ;  /* 0x00007700ff2277ac */ /* 0x000e680008000a00 */
[----:B------:R0:W3:Y:S02]  /*1d860*/  LDG.E R250, desc[UR36][R250.64] ;  /* 0x00000024fafa7981 */ /* 0x0000e4000c1e1900 */
[----:B0-----:R-:W-:-:S04]  /*1d870*/  IMAD R251, R3, UR42, RZ ;  /* 0x0000002a03fb7c24 */ /* 0x001fc8000f8e02ff */
[----:B---3--:R-:W-:Y:S02]  /*1d880*/  IMAD R251, R251, R250, RZ ;  /* 0x000000fafbfb7224 */ /* 0x008fe400078e02ff */
[----:B------:R-:W-:Y:S02]  /*1d890*/  IMAD R250, R3, UR44, RZ ;  /* 0x0000002c03fa7c24 */ /* 0x000fe4000f8e02ff */
[----:B------:R-:W-:-:S05]  /*1d8a0*/  IMAD R251, R251, 0x90, R249 ;  /* 0x00000090fbfb7824 */ /* 0x000fca00078e02f9 */
[----:B------:R-:W-:Y:S02]  /*1d8b0*/  SHF.R.S32.HI R252, RZ, 0x1f, R251 ;  /* 0x0000001ffffc7819 */ /* 0x000fe400000114fb */
[----:B------:R-:W-:-:S04]  /*1d8c0*/  IADD3 R251, P2, PT, R250, R251, RZ ;  /* 0x000000fbfafb7210 */ /* 0x000fc80007f5e0ff */
[----:B------:R-:W-:Y:S02]  /*1d8d0*/  LEA.HI.X.SX32 R252, R250, R252, 0x1, P2 ;  /* 0x000000fcfafc7211 */ /* 0x000fe400010f0eff */
[----:B-1----:R-:W-:-:S04]  /*1d8e0*/  LEA R250, P2, R251, UR34, 0x2 ;  /* 0x00000022fbfa7c11 */ /* 0x002fc8000f8410ff */
[----:B------:R-:W-:-:S05]  /*1d8f0*/  LEA.HI.X R251, R251, UR35, R252, 0x2, P2 ;  /* 0x00000023fbfb7c11 */ /* 0x000fca00090f14fc */
[----:B--2---:R-:W2:Y:S04]  /*1d900*/  LDG.E.128 R4, desc[UR36][R250.64] ;  /* 0x00000024fa047981 */ /* 0x004ea8000c1e1d00 */
[----:B--2---:R-:W-:Y:S04]  /*1d910*/  STL.64 [R1+0x50], R4 ;  /* 0x0000500401007387 */ /* 0x004fe80000100a00 */
[----:B------:R0:W-:Y:S04]  /*1d920*/  STL.64 [R1+0x58], R6 ;  /* 0x0000580601007387 */ /* 0x0001e80000100a00 */
[----:B0-----:R1:W5:Y:S04]  /*1d930*/  LDL.LU.64 R6, [R1+0x7b0] ;  /* 0x0007b00001067983 */ /* 0x0013680000300a00 */
[----:B------:R1:W5:Y:S02]  /*1d940*/  LDL.LU.64 R4, [R1+0x7a8] ;  /* 0x0007a80001047983 */ /* 0x0003640000300a00 */
.L_x_1534:
[----:B------:R-:W-:Y:S05]  /*1d950*/  BSYNC.RECONVERGENT B2 ;  /* 0x0000000000027941 */ /* 0x000fea0003800200 */
.L_x_1533:
[----:B------:R-:W-:Y:S01]  /*1d960*/  BSSY.RECONVERGENT B2, `(.L_x_1535) ;  /* 0x000002c000027945 */ /* 0x000fe20003800200 */
[----:B0-----:R-:W-:-:S03]  /*1d970*/  IMAD.IADD R252, R0, 0x1, R3 ;  /* 0x0000000100fc7824 */ /* 0x001fc600078e0203 */
[----:B------:R-:W-:Y:S05]  /*1d980*/  @P0 BRA `(.L_x_1536) ;  /* 0x0000000000a40947 */ /* 0x000fea0003800000 */
[----:B------:R-:W-:Y:S01]  /*1d990*/  IMAD.SHL.U32 R250, R252, 0x4, RZ ;  /* 0x00000004fcfa7824 */ /* 0x000fe200078e00ff */
[----:B------:R-:W-:Y:S01]  /*1d9a0*/  UMOV UR42, URZ ;  /* 0x000000ff002a7c82 */ /* 0x000fe20008000000 */
[----:B------:R-:W-:Y:S01]  /*1d9b0*/  UMOV UR35, URZ ;  /* 0x000000ff00237c82 */ /* 0x000fe20008000000 */
[----:B------:R-:W-:Y:S01]  /*1d9c0*/  MOV R251, UR42 ;  /* 0x0000002a00fb7c02 */ /* 0x000fe20008000f00 */
[----:B------:R-:W-:Y:S01]  /*1d9d0*/  UMOV UR34, URZ ;  /* 0x000000ff00227c82 */ /* 0x000fe20008000000 */
[----:B------:R-:W-:Y:S01]  /*1d9e0*/  ISETP.GE.AND P2, PT, R250, R248, PT ;  /* 0x000000f8fa00720c */ /* 0x000fe20003f46270 */
[----:B------:R-:W-:Y:S02]  /*1d9f0*/  IMAD.U32 R250, RZ, RZ, UR35 ;  /* 0x00000023fffa7e24 */ /* 0x000fe4000f8e00ff */
[----:B------:R0:W-:Y:S04]  /*1da00*/  STL [R1+0x4c], R251 ;  /* 0x00004cfb01007387 */ /* 0x0001e80000100800 */
[----:B------:R2:W-:Y:S01]  /*1da10*/  STL [R1+0x48], R250 ;  /* 0x000048fa01007387 */ /* 0x0005e20000100800 */
[----:B0-----:R-:W-:-:S02]  /*1da20*/  IMAD.U32 R251, RZ, RZ, UR34 ;  /* 0x00000022fffb7e24 */ /* 0x001fc4000f8e00ff */
[----:B--2---:R-:W-:-:S05]  /*1da30*/  IMAD.U32 R250, RZ, RZ, UR42 ;  /* 0x0000002afffa7e24 */ /* 0x004fca000f8e00ff */
[----:B------:R0:W-:Y:S04]  /*1da40*/  STL [R1+0x40], R250 ;  /* 0x000040fa01007387 */ /* 0x0001e80000100800 */
[----:B------:R0:W-:Y:S01]  /*1da50*/  STL [R1+0x44], R251 ;  /* 0x000044fb01007387 */ /* 0x0001e20000100800 */
[----:B------:R-:W-:Y:S05]  /*1da60*/  @P2 BRA `(.L_x_1536) ;  /* 0x00000000006c2947 */ /* 0x000fea0003800000 */
[----:B------:R-:W0:Y:S01]  /*1da70*/  S2UR UR42, SR_CTAID.Y ;  /* 0x00000000002a79c3 */ /* 0x000e220000002600 */
[----:B------:R-:W2:Y:S01]  /*1da80*/  LDCU.64 UR34, c[0x0][0x3c8] ;  /* 0x00007900ff2277ac */ /* 0x000ea20008000a00 */
[----:B-----5:R3:W-:Y:S04]  /*1da90*/  STL.64 [R1+0x7b0], R6 ;  /* 0x0007b00601007387 */ /* 0x0207e80000100a00 */
[----:B------:R4:W-:Y:S01]  /*1daa0*/  STL.64 [R1+0x7a8], R4 ;  /* 0x0007a80401007387 */ /* 0x0009e20000100a00 */
[----:B0-----:R-:W-:Y:S01]  /*1dab0*/  IMAD R250, R3, UR42, RZ ;  /* 0x0000002a03fa7c24 */ /* 0x001fe2000f8e02ff */
[----:B------:R-:W0:Y:S04]  /*1dac0*/  LDCU UR42, c[0x0][0x3f8] ;  /* 0x00007f00ff2a77ac */ /* 0x000e280008000800 */
[----:B------:R-:W-:-:S04]  /*1dad0*/  IADD3 R251, P2, PT, R250, R0, RZ ;  /* 0x00000000fafb7210 */ /* 0x000fc80007f5e0ff */
[----:B---3--:R-:W-:Y:S02]  /*1dae0*/  LEA.HI.X.SX32 R7, R250, RZ, 0x1, P2 ;  /* 0x000000fffa077211 */ /* 0x008fe400010f0eff */
[----:B--2---:R-:W-:-:S04]  /*1daf0*/  LEA R250, P2, R251, UR34, 0x2 ;  /* 0x00000022fbfa7c11 */ /* 0x004fc8000f8410ff */
[----:B------:R-:W-:Y:S01]  /*1db00*/  LEA.HI.X R251, R251, UR35, R7, 0x2, P2 ;  /* 0x00000023fbfb7c11 */ /* 0x000fe200090f1407 */
[----:B------:R-:W2:Y:S05]  /*1db10*/  LDCU.64 UR34, c[0x0][0x3b8] ;  /* 0x00007700ff2277ac */ /* 0x000eaa0008000a00 */
[----:B------:R0:W3:Y:S01]  /*1db20*/  LDG.E R251, desc[UR36][R250.64] ;  /* 0x00000024fafb7981 */ /* 0x0000e2000c1e1900 */
[----:B------:R-:W-:Y:S02]  /*1db30*/  IMAD.SHL.U32 R7, R252, 0x4, RZ ;  /* 0x00000004fc077824 */ /* 0x000fe400078e00ff */
[----:B0-----:R-:W-:-:S04]  /*1db40*/  IMAD R250, R3, UR42, RZ ;  /* 0x0000002a03fa7c24 */ /* 0x001fc8000f8e02ff */
[----:B---3--:R-:W-:Y:S02]  /*1db50*/  IMAD R251, R250, R251, RZ ;  /* 0x000000fbfafb7224 */ /* 0x008fe400078e02ff */
[----:B------:R-:W-:Y:S02]  /*1db60*/  IMAD R250, R3, UR44, RZ ;  /* 0x0000002c03fa7c24 */ /* 0x000fe4000f8e02ff */
[----:B------:R-:W-:-:S05]  /*1db70*/  IMAD R251, R251, 0x90, R7 ;  /* 0x00000090fbfb7824 */ /* 0x000fca00078e0207 */
[----:B----4-:R-:W-:Y:S02]  /*1db80*/  SHF.R.S32.HI R4, RZ, 0x1f, R251 ;  /* 0x0000001fff047819 */ /* 0x010fe400000114fb */
[----:B------:R-:W-:-:S04]  /*1db90*/  IADD3 R251, P2, PT, R250, R251, RZ ;  /* 0x000000fbfafb7210 */ /* 0x000fc80007f5e0ff */
[----:B------:R-:W-:Y:S02]  /*1dba0*/  LEA.HI.X.SX32 R4, R250, R4, 0x1, P2 ;  /* 0x00000004fa047211 */ /* 0x000fe400010f0eff */
[----:B--2---:R-:W-:-:S04]  /*1dbb0*/  LEA R250, P2, R251, UR34, 0x2 ;  /* 0x00000022fbfa7c11 */ /* 0x004fc8000f8410ff */
[----:B------:R-:W-:-:S05]  /*1dbc0*/  LEA.HI.X R251, R251, UR35, R4, 0x2, P2 ;  /* 0x00000023fbfb7c11 */ /* 0x000fca00090f1404 */
[----:B------:R-:W2:Y:S04]  /*1dbd0*/  LDG.E.128 R4, desc[UR36][R250.64] ;  /* 0x00000024fa047981 */ /* 0x000ea8000c1e1d00 */
[----:B--2---:R-:W-:Y:S04]  /*1dbe0*/  STL.64 [R1+0x40], R4 ;  /* 0x0000400401007387 */ /* 0x004fe80000100a00 */
[----:B------:R0:W-:Y:S04]  /*1dbf0*/  STL.64 [R1+0x48], R6 ;  /* 0x0000480601007387 */ /* 0x0001e80000100a00 */
[----:B0-----:R2:W5:Y:S04]  /*1dc00*/  LDL.LU.64 R6, [R1+0x7b0] ;  /* 0x0007b00001067983 */ /* 0x0015680000300a00 */
[----:B------:R2:W5:Y:S02]  /*1dc10*/  LDL.LU.64 R4, [R1+0x7a8] ;  /* 0x0007a80001047983 */ /* 0x0005640000300a00 */
.L_x_1536:
[----:B------:R-:W-:Y:S05]  /*1dc20*/  BSYNC.RECONVERGENT B2 ;  /* 0x0000000000027941 */ /* 0x000fea0003800200 */
.L_x_1535:
[----:B------:R-:W-:Y:S04]  /*1dc30*/  BSSY.RECONVERGENT B2, `(.L_x_1537) ;  /* 0x0000020000027945 */ /* 0x000fe80003800200 */
[----:B------:R-:W-:Y:S05]  /*1dc40*/  @P0 BRA `(.L_x_1538) ;  /* 0x0000000000780947 */ /* 0x000fea0003800000 */
[----:B0-----:R-:W-:Y:S01]  /*1dc50*/  IMAD R250, R3, 0x8, R249 ;  /* 0x0000000803fa7824 */ /* 0x001fe200078e02f9 */
[----:B------:R-:W-:Y:S01]  /*1dc60*/  UMOV UR42, URZ ;  /* 0x000000ff002a7c82 */ /* 0x000fe20008000000 */
[----:B------:R-:W-:Y:S01]  /*1dc70*/  UMOV UR35, URZ ;  /* 0x000000ff00237c82 */ /* 0x000fe20008000000 */
[----:B------:R-:W-:Y:S01]  /*1dc80*/  UMOV UR34, URZ ;  /* 0x000000ff00227c82 */ /* 0x000fe20008000000 */
[----:B------:R-:W-:Y:S01]  /*1dc90*/  MOV R243, UR42 ;  /* 0x0000002a00f37c02 */ /* 0x000fe20008000f00 */
[----:B------:R-:W-:Y:S01]  /*1dca0*/  IMAD.U32 R242, RZ, RZ, UR35 ;  /* 0x00000023fff27e24 */ /* 0x000fe2000f8e00ff */
[----:B------:R-:W-:Y:S01]  /*1dcb0*/  ISETP.GE.AND P2, PT, R250, R248, PT ;  /* 0x000000f8fa00720c */ /* 0x000fe20003f46270 */
[----:B------:R-:W-:Y:S02]  /*1dcc0*/  IMAD.U32 R241, RZ, RZ, UR34 ;  /* 0x00000022fff17e24 */ /* 0x000fe4000f8e00ff */
[----:B------:R-:W-:-:S10]  /*1dcd0*/  IMAD.U32 R240, RZ, RZ, UR42 ;  /* 0x0000002afff07e24 */ /* 0x000fd4000f8e00ff */
[----:B------:R-:W-:Y:S05]  /*1dce0*/  @P2 BRA `(.L_x_1538) ;  /* 0x0000000000502947 */ /* 0x000fea0003800000 */
[----:B------:R-:W0:Y:S01]  /*1dcf0*/  S2UR UR42, SR_CTAID.Y ;  /* 0x00000000002a79c3 */ /* 0x000e220000002600 */
[----:B------:R-:W3:Y:S01]  /*1dd00*/  LDCU.64 UR34, c[0x0][0x3c8] ;  /* 0x00007900ff2277ac */ /* 0x000ee20008000a00 */
[----:B0-----:R-:W-:Y:S01]  /*1dd10*/  IMAD R242, R3, UR42, RZ ;  /* 0x0000002a03f27c24 */ /* 0x001fe2000f8e02ff */
[----:B------:R-:W0:Y:S04]  /*1dd20*/  LDCU UR42, c[0x0][0x3f8] ;  /* 0x00007f00ff2a77ac */ /* 0x000e280008000800 */
[----:B------:R-:W-:-:S04]  /*1dd30*/  IADD3 R241, P2, PT, R242, R0, RZ ;  /* 0x00000000f2f17210 */ /* 0x000fc80007f5e0ff */
[----:B------:R-:W-:Y:S02]  /*1dd40*/  LEA.HI.X.SX32 R242, R242, RZ, 0x1, P2 ;  /* 0x000000fff2f27211 */ /* 0x000fe400010f0eff */
[----:B---3--:R-:W-:-:S04]  /*1dd50*/  LEA R240, P2, R241, UR34, 0x2 ;  /* 0x00000022f1f07c11 */ /* 0x008fc8000f8410ff */
[----:B------:R-:W-:Y:S01]  /*1dd60*/  LEA.HI.X R241, R241, UR35, R242, 0x2, P2 ;  /* 0x00000023f1f17c11 */ /* 0x000fe200090f14f2 */
[----:B------:R-:W3:Y:S04]  /*1dd70*/  LDCU.64 UR34, c[0x0][0x3b8] ;  /* 0x00007700ff2277ac */ /* 0x000ee80008000a00 */
[----:B------:R0:W4:Y:S01]  /*1dd80*/  LDG.E R240, desc[UR36][R240.64] ;  /* 0x00000024f0f07981 */ /* 0x000122000c1e1900 */
[C---:B------:R-:W-:Y:S02]  /*1dd90*/  IMAD R242, R3.reuse, UR44, RZ ;  /* 0x0000002c03f27c24 */ /* 0x040fe4000f8e02ff */
[----:B0-----:R-:W-:-:S04]  /*1dda0*/  IMAD R241, R3, UR42, RZ ;  /* 0x0000002a03f17c24 */ /* 0x001fc8000f8e02ff */
[----:B----4-:R-:W-:-:S04]  /*1ddb0*/  IMAD R241, R241, R240, RZ ;  /* 0x000000f0f1f17224 */ /* 0x010fc800078e02ff */
[----:B------:R-:W-:-:S05]  /*1ddc0*/  IMAD R241, R241, 0x90, R250 ;  /* 0x00000090f1f17824 */ /* 0x000fca00078e02fa */
[----:B------:R-:W-:Y:S02]  /*1ddd0*/  SHF.R.S32.HI R240, RZ, 0x1f, R241 ;  /* 0x0000001ffff07819 */ /* 0x000fe400000114f1 */
[----:B------:R-:W-:-:S04]  /*1dde0*/  IADD3 R241, P2, PT, R242, R241, RZ ;  /* 0x000000f1f2f17210 */ /* 0x000fc80007f5e0ff */
[----:B------:R-:W-:Y:S02]  /*1ddf0*/  LEA.HI.X.SX32 R242, R242, R240, 0x1, P2 ;  /* 0x000000f0f2f27211 */ /* 0x000fe400010f0eff */
[----:B---3--:R-:W-:-:S04]  /*1de00*/  LEA R240, P2, R241, UR34, 0x2 ;  /* 0x00000022f1f07c11 */ /* 0x008fc8000f8410ff */
[----:B------:R-:W-:-:S06]  /*1de10*/  LEA.HI.X R241, R241, UR35, R242, 0x2, P2 ;  /* 0x00000023f1f17c11 */ /* 0x000fcc00090f14f2 */
[----:B------:R-:W5:Y:S03]  /*1de20*/  LDG.E.128 R240, desc[UR36][R240.64] ;  /* 0x00000024f0f07981 */ /* 0x000f66000c1e1d00 */
.L_x_1538:
[----:B------:R-:W-:Y:S05]  /*1de30*/  BSYNC.RECONVERGENT B2 ;  /* 0x0000000000027941 */ /* 0x000fea0003800200 */
.L_x_1537:
[----:B------:R-:W-:Y:S04]  /*1de40*/  BSSY.RECONVERGENT B2, `(.L_x_1539) ;  /* 0x0000021000027945 */ /* 0x000fe80003800200 */
[----:B------:R-:W-:Y:S05]  /*1de50*/  @P0 BRA `(.L_x_1540) ;  /* 0x00000000007c0947 */ /* 0x000fea0003800000 */
[----:B------:R-:W-:Y:S01]  /*1de60*/  IMAD R236, R3, 0x2, R252 ;  /* 0x0000000203ec7824 */ /* 0x000fe200078e02fc */
[----:B------:R-:W-:Y:S01]  /*1de70*/  UMOV UR42, URZ ;  /* 0x000000ff002a7c82 */ /* 0x000fe20008000000 */
[----:B------:R-:W-:Y:S01]  /*1de80*/  UMOV UR35, URZ ;  /* 0x000000ff00237c82 */ /* 0x000fe20008000000 */
[----:B------:R-:W-:Y:S01]  /*1de90*/  UMOV UR34, URZ ;  /* 0x000000ff00227c82 */ /* 0x000fe20008000000 */
[----:B0-----:R-:W-:Y:S01]  /*1dea0*/  IMAD.SHL.U32 R250, R236, 0x4, RZ ;  /* 0x00000004ecfa7824 */ /* 0x001fe200078e00ff */
[----:B------:R-:W-:Y:S01]  /*1deb0*/  MOV R239, UR42 ;  /* 0x0000002a00ef7c02 */ /* 0x000fe20008000f00 */
[----:B------:R-:W-:Y:S02]  /*1dec0*/  IMAD.U32 R238, RZ, RZ, UR35 ;  /* 0x00000023ffee7e24 */ /* 0x000fe4000f8e00ff */
[----:B------:R-:W-:Y:S01]  /*1ded0*/  IMAD.U32 R237, RZ, RZ, UR34 ;  /* 0x00000022ffed7e24 */ /* 0x000fe2000f8e00ff */
[----:B------:R-:W-:Y:S01]  /*1dee0*/  ISETP.GE.AND P2, PT, R250, R248, PT ;  /* 0x000000f8fa00720c */ /* 0x000fe20003f46270 */
[----:B------:R-:W-:-:S12]  /*1def0*/  IMAD.U32 R236, RZ, RZ, UR42 ;  /* 0x0000002affec7e24 */ /* 0x000fd8000f8e00ff */
        /* <DEDUP_REMOVED lines=21> */
.L_x_1540:
[----:B------:R-:W-:Y:S05]  /*1e050*/  BSYNC.RECONVERGENT B2 ;  /* 0x0000000000027941 */ /* 0x000fea0003800200 */
.L_x_1539:
[----:B------:R-:W-:Y:S04]  /*1e060*/  BSSY.RECONVERGENT B2, `(.L_x_1541) ;  /* 0x0000020000027945 */ /* 0x000fe80003800200 */
[----:B------:R-:W-:Y:S05]  /*1e070*/  @P0 BRA `(.L_x_1542) ;  /* 0x0000000000780947 */ /* 0x000fea0003800000 */
[----:B0-----:R-:W-:Y:S01]  /*1e080*/  IMAD R250, R3, 0x10, R249 ;  /* 0x0000001003fa7824 */ /* 0x001fe200078e02f9 */
[----:B------:R-:W-:Y:S01]  /*1e090*/  UMOV UR42, URZ ;  /* 0x000000ff002a7c82 */ /* 0x000fe20008000000 */
[----:B------:R-:W-:Y:S01]  /*1e0a0*/  UMOV UR35, URZ ;  /* 0x000000ff00237c82 */ /* 0x000fe20008000000 */
[----:B------:R-:W-:Y:S01]  /*1e0b0*/  UMOV UR34, URZ ;  /* 0x000000ff00227c82 */ /* 0x000fe20008000000 */
[----:B------:R-:W-:Y:S01]  /*1e0c0*/  IMAD.U32 R235, RZ, RZ, UR42 ;  /* 0x0000002affeb7e24 */ /* 0x000fe2000f8e00ff */
[----:B------:R-:W-:Y:S01]  /*1e0d0*/  ISETP.GE.AND P2, PT, R250, R248, PT ;  /* 0x000000f8fa00720c */ /* 0x000fe20003f46270 */
[----:B------:R-:W-:Y:S01]  /*1e0e0*/  IMAD.U32 R233, RZ, RZ, UR34 ;  /* 0x00000022ffe97e24 */ /* 0x000fe2000f8e00ff */
[----:B------:R-:W-:Y:S01]  /*1e0f0*/  MOV R234, UR35 ;  /* 0x0000002300ea7c02 */ /* 0x000fe20008000f00 */
        /* <DEDUP_REMOVED lines=22> */
.L_x_1542:
[----:B------:R-:W-:Y:S05]  /*1e260*/  BSYNC.RECONVERGENT B2 ;  /* 0x0000000000027941 */ /* 0x000fea0003800200 */
.L_x_1541:
[----:B------:R-:W-:Y:S04]  /*1e270*/  BSSY.RECONVERGENT B2, `(.L_x_1543) ;  /* 0x0000022000027945 */ /* 0x000fe80003800200 */
[----:B------:R-:W-:Y:S05]  /*1e280*/  @P0 BRA `(.L_x_1544) ;  /* 0x0000000000800947 */ /* 0x000fea0003800000 */
[----:B0-----:R-:W-:Y:S01]  /*1e290*/  IMAD R250, R3, 0x4, R252 ;  /* 0x0000000403fa7824 */ /* 0x001fe200078e02fc */
[----:B------:R-:W-:Y:S01]  /*1e2a0*/  UMOV UR42, URZ ;  /* 0x000000ff002a7c82 */ /* 0x000fe20008000000 */
[----:B------:R-:W-:Y:S01]  /*1e2b0*/  UMOV UR35, URZ ;  /* 0x000000ff00237c82 */ /* 0x000fe20008000000 */
[----:B------:R-:W-:Y:S01]  /*1e2c0*/  UMOV UR34, URZ ;  /* 0x000000ff00227c82 */ /* 0x000fe20008000000 */
[----:B------:R-:W-:Y:S01]  /*1e2d0*/  IMAD.SHL.U32 R228, R250, 0x4, RZ ;  /* 0x00000004fae47824 */ /* 0x000fe200078e00ff */
        /* <DEDUP_REMOVED lines=8> */
[----:B0-----:R-:W-:-:S05]  /*1e360*/  IMAD R230, R3, UR42, RZ ;  /* 0x0000002a03e67c24 */ /* 0x001fca000f8e02ff */
[----:B------:R-:W-:-:S04]  /*1e370*/  IADD3 R229, P2, PT, R230, R0, RZ ;  /* 0x00000000e6e57210 */ /* 0x000fc80007f5e0ff */
[----:B------:R-:W-:Y:S02]  /*1e380*/  LEA.HI.X.SX32 R230, R230, RZ, 0x1, P2 ;  /* 0x000000ffe6e67211 */ /* 0x000fe400010f0eff */
[C---:B---3--:R-:W-:Y:S01]  /*1e390*/  LEA R228, P2, R229.reuse, UR34, 0x2 ;  /* 0x00000022e5e47c11 */ /* 0x048fe2000f8410ff */
        /* <DEDUP_REMOVED lines=15> */
.L_x_1544:
[----:B------:R-:W-:Y:S05]  /*1e490*/  BSYNC.RECONVERGENT B2 ;  /* 0x0000000000027941 */ /* 0x000fea0003800200 */
.L_x_1543:
[----:B------:R-:W-:Y:S01]  /*1e4a0*/  BSSY.RECONVERGENT B2, `(.L_x_1545) ;  /* 0x0000024000027945 */ /* 0x000fe20003800200 */
[----:B0-----:R-:W-:-:S03]  /*1e4b0*/  IMAD R251, R3, 0x4, R252 ;  /* 0x0000000403fb7824 */ /* 0x001fc600078e02fc */
[----:B------:R-:W-:Y:S05]  /*1e4c0*/  @P0 BRA `(.L_x_1546) ;  /* 0x0000000000840947 */ /* 0x000fea0003800000 */
[----:B------:R-:W-:Y:S01]  /*1e4d0*/  IMAD R224, R3, 0x4, R252 ;  /* 0x0000000403e07824 */ /* 0x000fe200078e02fc */
[----:B------:R-:W-:Y:S01]  /*1e4e0*/  UMOV UR42, URZ ;  /* 0x000000ff002a7c82 */ /* 0x000fe20008000000 */
[----:B------:R-:W-:Y:S01]  /*1e4f0*/  UMOV UR35, URZ ;  /* 0x000000ff00237c82 */ /* 0x000fe20008000000 */
[----:B------:R-:W-:Y:S01]  /*1e500*/  UMOV UR34, URZ ;  /* 0x000000ff00227c82 */ /* 0x000fe20008000000 */
[----:B------:R-:W-:Y:S01]  /*1e510*/  IMAD.U32 R227, RZ, RZ, UR42 ;  /* 0x0000002affe37e24 */ /* 0x000fe2000f8e00ff */
[----:B------:R-:W-:Y:S01]  /*1e520*/  IADD3 R250, PT, PT, R224, R3, RZ ;  /* 0x00000003e0fa7210 */ /* 0x000fe20007ffe0ff */
[----:B------:R-:W-:Y:S02]  /*1e530*/  IMAD.U32 R226, RZ, RZ, UR35 ;  /* 0x00000023ffe27e24 */ /* 0x000fe4000f8e00ff */
[----:B------:R-:W-:Y:S02]  /*1e540*/  IMAD.U32 R225, RZ, RZ, UR34 ;  /* 0x00000022ffe17e24 */ /* 0x000fe4000f8e00ff */
[----:B------:R-:W-:-:S05]  /*1e550*/  IMAD.SHL.U32 R224, R250, 0x4, RZ ;  /* 0x00000004fae07824 */ /* 0x000fca00078e00ff */
        /* <DEDUP_REMOVED lines=24> */
.L_x_1546:
[----:B------:R-:W-:Y:S05]  /*1e6e0*/  BSYNC.RECONVERGENT B2 ;  /* 0x0000000000027941 */ /* 0x000fea0003800200 */
.L_x_1545:
[----:B------:R-:W-:Y:S01]  /*1e6f0*/  BSSY.RECONVERGENT B2, `(.L_x_1547) ;  /* 0x0000022000027945 */ /* 0x000fe20003800200 */
[----:B------:R-:W-:-:S03]  /*1e700*/  IMAD R250, R3, 0x2, R251 ;  /* 0x0000000203fa7824 */ /* 0x000fc600078e02fb */
[----:B------:R-:W-:Y:S05]  /*1e710*/  @P0 BRA `(.L_x_1548) ;  /* 0x00000000007c0947 */ /* 0x000fea0003800000 */
[----:B------:R-:W-:Y:S01]  /*1e720*/  IMAD.SHL.U32 R220, R250, 0x4, RZ ;  /* 0x00000004fadc7824 */ /* 0x000fe200078e00ff */
        /* <DEDUP_REMOVED lines=30> */
.L_x_1548:
[----:B------:R-:W-:Y:S05]  /*1e910*/  BSYNC.RECONVERGENT B2 ;  /* 0x0000000000027941 */ /* 0x000fea0003800200 */
.L_x_1547:
[----:B------:R-:W-:Y:S01]  /*1e920*/  BSSY.RECONVERGENT B2, `(.L_x_1549) ;  /* 0x0000021000027945 */ /* 0x000fe20003800200 */
[----:B------:R-:W-:-:S03]  /*1e930*/  IMAD R250, R3, 0x2, R250 ;  /* 0x0000000203fa7824 */ /* 0x000fc600078e02fa */
[----:B------:R-:W-:Y:S05]  /*1e940*/  @P0 BRA `(.L_x_1550) ;  /* 0x0000000000780947 */ /* 0x000fea0003800000 */
[----:B------:R-:W-:Y:S01]  /*1e950*/  IMAD R251, R3, 0x20, R249 ;  /* 0x0000002003fb7824 */ /* 0x000fe200078e02f9 */
        /* <DEDUP_REMOVED lines=29> */
.L_x_1550:
[----:B------:R-:W-:Y:S05]  /*1eb30*/  BSYNC.RECONVERGENT B2 ;  /* 0x0000000000027941 */ /* 0x000fea0003800200 */
.L_x_1549:
[----:B------:R-:W-:Y:S04]  /*1eb40*/  BSSY.RECONVERGENT B2, `(.L_x_1551) ;  /* 0x0000021000027945 */ /* 0x000fe80003800200 */
        /* <DEDUP_REMOVED lines=32> */
.L_x_1552:
[----:B------:R-:W-:Y:S05]  /*1ed50*/  BSYNC.RECONVERGENT B2 ;  /* 0x0000000000027941 */ /* 0x000fea0003800200 */
.L_x_1551:
[----:B------:R-:W-:Y:S01]  /*1ed60*/  BSSY.RECONVERGENT B2, `(.L_x_1553) ;  /* 0x0000022000027945 */ /* 0x000fe20003800200 */
[----:B------:R-:W-:-:S03]  /*1ed70*/  IMAD.IADD R250, R250, 0x1, R3 ;  /* 0x00000001fafa7824 */ /* 0x000fc600078e0203 */
        /* <DEDUP_REMOVED lines=32> */
.L_x_1554:
[----:B------:R-:W-:Y:S05]  /*1ef80*/  BSYNC.RECONVERGENT B2 ;  /* 0x0000000000027941 */ /* 0x000fea0003800200 */
.L_x_1553:
        /* <DEDUP_REMOVED lines=34> */
.L_x_1556:
[----:B------:R-:W-:Y:S05]  /*1f1b0*/  BSYNC.RECONVERGENT B2 ;  /* 0x0000000000027941 */ /* 0x000fea0003800200 */
.L_x_1555:
[----:B------:R-:W-:Y:S01]  /*1f1c0*/  BSSY.RECONVERGENT B2, `(.L_x_1557) ;  /* 0x0000022000027945 */ /* 0x000fe20003800200 */
[----:B------:R-:W-:-:S03]  /*1f1d0*/  IMAD.IADD R250, R250, 0x1, R3 ;  /* 0x00000001fafa7824 */ /* 0x000fc600078e0203 */
[----:B------:R-:W-:Y:S05]  /*1f1e0*/  @P0 BRA `(.L_x_1558) ;  /* 0x00000000007c0947 */ /* 0x000fea0003800000 */
[----:B------:R-:W-:Y:S01]  /*1f1f0*/  IMAD.SHL.U32 R200, R250, 0x4, RZ ;  /* 0x00000004fac87824 */ /* 0x000fe200078e00ff */
        /* <DEDUP_REMOVED lines=30> */
.L_x_1558:
[----:B------:R-:W-:Y:S05]  /*1f3e0*/  BSYNC.RECONVERGENT B2 ;  /* 0x0000000000027941 */ /* 0x000fea0003800200 */
.L_x_1557:
[----:B------:R-:W-:Y:S01]  /*1f3f0*/  BSSY.RECONVERGENT B2, `(.L_x_1559) ;  /* 0x0000022000027945 */ /* 0x000fe20003800200 */
[----:B------:R-:W-:-:S03]  /*1f400*/  IMAD.IADD R250, R250, 0x1, R3 ;  /* 0x00000001fafa7824 */ /* 0x000fc600078e0203 */
[----:B------:R-:W-:Y:S05]  /*1f410*/  @P0 BRA `(.L_x_1560) ;  /* 0x00000000007c0947 */ /* 0x000fea0003800000 */
[----:B------:R-:W-:Y:S01]  /*1f420*/  SHF.L.U32 R196, R250, 0x2, RZ ;  /* 0x00000002fac47819 */ /* 0x000fe200000006ff */
[----:B------:R-:W-:Y:S01]  /*1f430*/  UMOV UR42, URZ ;  /* 0x000000ff002a7c82 */ /* 0x000fe20008000000 */
[----:B------:R-:W-:Y:S01]  /*1f440*/  UMOV UR35, URZ ;  /* 0x000000ff00237c82 */ /* 0x000fe20008000000 */
[----:B------:R-:W-:Y:S01]  /*1f450*/  UMOV UR34, URZ ;  /* 0x000000ff00227c82 */ /* 0x000fe20008000000 */
[----:B------:R-:W-:Y:S01]  /*1f460*/  ISETP.GE.AND P2, PT, R196, R248, PT ;  /* 0x000000f8c400720c */ /* 0x000fe20003f46270 */
[----:B------:R-:W-:Y:S02]  /*1f470*/  IMAD.U32 R199, RZ, RZ, UR42 ;  /* 0x0000002affc77e24 */ /* 0x000fe4000f8e00ff */
[----:B------:R-:W-:Y:S02]  /*1f480*/  IMAD.U32 R198, RZ, RZ, UR35 ;  /* 0x00000023ffc67e24 */ /* 0x000fe4000f8e00ff */
[----:B------:R-:W-:Y:S02]  /*1f490*/  IMAD.U32 R197, RZ, RZ, UR34 ;  /* 0x00000022ffc57e24 */ /* 0x000fe4000f8e00ff */
[----:B------:R-:W-:-:S06]  /*1f4a0*/  IMAD.U32 R196, RZ, RZ, UR42 ;  /* 0x0000002affc47e24 */ /* 0x000fcc000f8e00ff */
        /* <DEDUP_REMOVED lines=22> */
.L_x_1560:
[----:B------:R-:W-:Y:S05]  /*1f610*/  BSYNC.RECONVERGENT B2 ;  /* 0x0000000000027941 */ /* 0x000fea0003800200 */
.L_x_1559:
[----:B------:R-:W-:Y:S01]  /*1f620*/  BSSY.RECONVERGENT B2, `(.L_x_1561) ;  /* 0x0000022000027945 */ /* 0x000fe20003800200 */
[----:B------:R-:W-:-:S03]  /*1f630*/  IADD3 R250, PT, PT, R250, R3, RZ ;  /* 0x00000003fafa7210 */ /* 0x000fc60007ffe0ff */
[----:B------:R-:W-:Y:S05]  /*1f640*/  @P0 BRA `(.L_x_1562) ;  /* 0x00000000007c0947 */ /* 0x000fea0003800000 */
[----:B------:R-:W-:Y:S01]  /*1f650*/  IMAD.SHL.U32 R192, R250, 0x4, RZ ;  /* 0x00000004fac07824 */ /* 0x000fe200078e00ff */
[----:B------:R-:W-:Y:S01]  /*1f660*/  UMOV UR42, URZ ;  /* 0x000000ff002a7c82 */ /* 0x000fe20008000000 */
[----:B------:R-:W-:Y:S01]  /*1f670*/  UMOV UR35, URZ ;  /* 0x000000ff00237c82 */ /* 0x000fe20008000000 */
[----:B------:R-:W-:Y:S01]  /*1f680*/  UMOV UR34, URZ ;  /* 0x000000ff00227c82 */ /* 0x000fe20008000000 */
[----:B------:R-:W-:Y:S01]  /*1f690*/  IMAD.U32 R195, RZ, RZ, UR42 ;  /* 0x0000002affc37e24 */ /* 0x000fe2000f8e00ff */
[----:B------:R-:W-:Y:S01]  /*1f6a0*/  ISETP.GE.AND P2, PT, R192, R248, PT ;  /* 0x000000f8c000720c */ /* 0x000fe20003f46270 */
[----:B------:R-:W-:Y:S02]  /*1f6b0*/  IMAD.U32 R194, RZ, RZ, UR35 ;  /* 0x00000023ffc27e24 */ /* 0x000fe4000f8e00ff */
[----:B------:R-:W-:Y:S02]  /*1f6c0*/  IMAD.U32 R193, RZ, RZ, UR34 ;  /* 0x00000022ffc17e24 */ /* 0x000fe4000f8e00ff */
[----:B------:R-:W-:-:S08]  /*1f6d0*/  IMAD.U32 R192, RZ, RZ, UR42 ;  /* 0x0000002affc07e24 */ /* 0x000fd0000f8e00ff */
        /* <DEDUP_REMOVED lines=22> */
.L_x_1562:
[----:B------:R-:W-:Y:S05]  /*1f840*/  BSYNC.RECONVERGENT B2 ;  /* 0x0000000000027941 */ /* 0x000fea0003800200 */
.L_x_1561:
        /* <DEDUP_REMOVED lines=34> */
.L_x_1564:
[----:B------:R-:W-:Y:S05]  /*1fa70*/  BSYNC.RECONVERGENT B2 ;  /* 0x0000000000027941 */ /* 0x000fea0003800200 */
.L_x_1563:
[----:B------:R-:W-:Y:S04]  /*1fa80*/  BSSY.RECONVERGENT B2, `(.L_x_1565) ;  /* 0x0000020000027945 */ /* 0x000fe80003800200 */
        /* <DEDUP_REMOVED lines=31> */
.L_x_1566:
[----:B------:R-:W-:Y:S05]  /*1fc80*/  BSYNC.RECONVERGENT B2 ;  /* 0x0000000000027941 */ /* 0x000fea0003800200 */
.L_x_1565:
[----:B------:R-:W-:Y:S01]  /*1fc90*/  BSSY.RECONVERGENT B2, `(.L_x_1567) ;  /* 0x0000023000027945 */ /* 0x000fe20003800200 */
[C---:B------:R-:W-:Y:S02]  /*1fca0*/  IMAD R251, R3.reuse, 0x80, R249 ;  /* 0x0000008003fb7824 */ /* 0x040fe400078e02f9 */
[----:B------:R-:W-:Y:S01]  /*1fcb0*/  IMAD R249, R3, 0x2, R250 ;  /* 0x0000000203f97824 */ /* 0x000fe200078e02fa */
[----:B------:R-:W-:Y:S06]  /*1fcc0*/  @P0 BRA `(.L_x_1568) ;  /* 0x00000000007c0947 */ /* 0x000fec0003800000 */
        /* <DEDUP_REMOVED lines=31> */
.L_x_1568:
[----:B------:R-:W-:Y:S05]  /*1fec0*/  BSYNC.RECONVERGENT B2 ;  /* 0x0000000000027941 */ /* 0x000fea0003800200 */
.L_x_1567:
        /* <DEDUP_REMOVED lines=34> */
.L_x_1570:
[----:B------:R-:W-:Y:S05]  /*200f0*/  BSYNC.RECONVERGENT B2 ;  /* 0x0000000000027941 */ /* 0x000fea0003800200 */
.L_x_1569:
        /* <DEDUP_REMOVED lines=34> */
.L_x_1572:
[----:B------:R-:W-:Y:S05]  /*20320*/  BSYNC.RECONVERGENT B2 ;  /* 0x0000000000027941 */ /* 0x000fea0003800200 */
.L_x_1571:
        /* <DEDUP_REMOVED lines=34> */
.L_x_1574:
[----:B------:R-:W-:Y:S05]  /*20550*/  BSYNC.RECONVERGENT B2 ;  /* 0x0000000000027941 */ /* 0x000fea0003800200 */
.L_x_1573:
        /* <DEDUP_REMOVED lines=34> */
.L_x_1576:
[----:B------:R-:W-:Y:S05]  /*20780*/  BSYNC.RECONVERGENT B2 ;  /* 0x0000000000027941 */ /* 0x000fea0003800200 */
.L_x_1575:
        /* <DEDUP_REMOVED lines=34> */
.L_x_1578:
[----:B------:R-:W-:Y:S05]  /*209b0*/  BSYNC.RECONVERGENT B2 ;  /* 0x0000000000027941 */ /* 0x000fea0003800200 */
.L_x_1577:
        /* <DEDUP_REMOVED lines=34> */
.L_x_1580:
[----:B------:R-:W-:Y:S05]  /*20be0*/  BSYNC.RECONVERGENT B2 ;  /* 0x0000000000027941 */ /* 0x000fea0003800200 */
.L_x_1579:
        /* <DEDUP_REMOVED lines=34> */
.L_x_1582:
[----:B------:R-:W-:Y:S05]  /*20e10*/  BSYNC.RECONVERGENT B2 ;  /* 0x0000000000027941 */ /* 0x000fea0003800200 */
.L_x_1581:
        /* <DEDUP_REMOVED lines=34> */
.L_x_1584:
[----:B------:R-:W-:Y:S05]  /*21040*/  BSYNC.RECONVERGENT B2 ;  /* 0x0000000000027941 */ /* 0x000fea0003800200 */
.L_x_1583:
        /* <DEDUP_REMOVED lines=34> */
.L_x_1586:
[----:B------:R-:W-:Y:S05]  /*21270*/  BSYNC.RECONVERGENT B2 ;  /* 0x0000000000027941 */ /* 0x000fea0003800200 */
.L_x_1585:
        /* <DEDUP_REMOVED lines=34> */
.L_x_1588:
[----:B------:R-:W-:Y:S05]  /*214a0*/  BSYNC.RECONVERGENT B2 ;  /* 0x0000000000027941 */ /* 0x000fea0003800200 */
.L_x_1587:
        /* <DEDUP_REMOVED lines=34> */
.L_x_1590:
[----:B------:R-:W-:Y:S05]  /*216d0*/  BSYNC.RECONVERGENT B2 ;  /* 0x0000000000027941 */ /* 0x000fea0003800200 */
.L_x_1589:
        /* <DEDUP_REMOVED lines=34> */
.L_x_1592:
[----:B------:R-:W-:Y:S05]  /*21900*/  BSYNC.RECONVERGENT B2 ;  /* 0x0000000000027941 */ /* 0x000fea0003800200 */
.L_x_1591:
        /* <DEDUP_REMOVED lines=34> */
.L_x_1594:
[----:B------:R-:W-:Y:S05]  /*21b30*/  BSYNC.RECONVERGENT B2 ;  /* 0x0000000000027941 */ /* 0x000fea0003800200 */
.L_x_1593:
        /* <DEDUP_REMOVED lines=34> */
.L_x_1596:
[----:B------:R-:W-:Y:S05]  /*21d60*/  BSYNC.RECONVERGENT B2 ;  /* 0x0000000000027941 */ /* 0x000fea0003800200 */
.L_x_1595:
[----:B------:R-:W-:Y:S04]  /*21d70*/  BSSY.RECONVERGENT B2, `(.L_x_1597) ;  /* 0x000001f000027945 */ /* 0x000fe80003800200 */
[----:B------:R-:W-:Y:S05]  /*21d80*/  @P0 BRA `(.L_x_1598) ;  /* 0x0000000000740947 */ /* 0x000fea0003800000 */
[----:B------:R-:W-:Y:S01]  /*21d90*/  ISETP.GE.AND P2, PT, R251, R248, PT ;  /* 0x000000f8fb00720c */ /* 0x000fe20003f46270 */
[----:B------:R-:W-:Y:S01]  /*21da0*/  UMOV UR42, URZ ;  /* 0x000000ff002a7c82 */ /* 0x000fe20008000000 */
[----:B------:R-:W-:Y:S01]  /*21db0*/  UMOV UR35, URZ ;  /* 0x000000ff00237c82 */ /* 0x000fe20008000000 */
[----:B------:R-:W-:Y:S01]  /*21dc0*/  UMOV UR34, URZ ;  /* 0x000000ff00227c82 */ /* 0x000fe20008000000 */
[----:B------:R-:W-:Y:S01]  /*21dd0*/  IMAD.U32 R123, RZ, RZ, UR42 ;  /* 0x0000002aff7b7e24 */ /* 0x000fe2000f8e00ff */
[----:B------:R-:W-:Y:S01]  /*21de0*/  MOV R122, UR35 ;  /* 0x00000023007a7c02 */ /* 0x000fe20008000f00 */
[----:B------:R-:W-:Y:S02]  /*21df0*/  IMAD.U32 R121, RZ, RZ, UR34 ;  /* 0x00000022ff797e24 */ /* 0x000fe4000f8e00ff */
[----:B------:R-:W-:-:S05]  /*21e00*/  IMAD.U32 R120, RZ, RZ, UR42 ;  /* 0x0000002aff787e24 */ /* 0x000fca000f8e00ff */
        /* <DEDUP_REMOVED lines=21> */
.L_x_1598:
[----:B------:R-:W-:Y:S05]  /*21f60*/  BSYNC.RECONVERGENT B2 ;  /* 0x0000000000027941 */ /* 0x000fea0003800200 */
.L_x_1597:
        /* <DEDUP_REMOVED lines=34> */
.L_x_1600:
[----:B------:R-:W-:Y:S05]  /*22190*/  BSYNC.RECONVERGENT B2 ;  /* 0x0000000000027941 */ /* 0x000fea0003800200 */
.L_x_1599:
        /* <DEDUP_REMOVED lines=34> */
.L_x_1602:
[----:B------:R-:W-:Y:S05]  /*223c0*/  BSYNC.RECONVERGENT B2 ;  /* 0x0000000000027941 */ /* 0x000fea0003800200 */
.L_x_1601:
        /* <DEDUP_REMOVED lines=34> */
.L_x_1604:
[----:B------:R-:W-:Y:S05]  /*225f0*/  BSYNC.RECONVERGENT B2 ;  /* 0x0000000000027941 */ /* 0x000fea0003800200 */
.L_x_1603:
        /* <DEDUP_REMOVED lines=34> */
.L_x_1606:
[----:B------:R-:W-:Y:S05]  /*22820*/  BSYNC.RECONVERGENT B2 ;  /* 0x0000000000027941 */ /* 0x000fea0003800200 */
.L_x_1605:
        /* <DEDUP_REMOVED lines=34> */
.L_x_1608:
[----:B------:R-:W-:Y:S05]  /*22a50*/  BSYNC.RECONVERGENT B2 ;  /* 0x0000000000027941 */ /* 0x000fea0003800200 */
.L_x_1607:
        /* <DEDUP_REMOVED lines=34> */
.L_x_1610:
[----:B------:R-:W-:Y:S05]  /*22c80*/  BSYNC.RECONVERGENT B2 ;  /* 0x0000000000027941 */ /* 0x000fea0003800200 */
.L_x_1609:
        /* <DEDUP_REMOVED lines=34> */
.L_x_1612:
[----:B------:R-:W-:Y:S05]  /*22eb0*/  BSYNC.RECONVERGENT B2 ;  /* 0x0000000000027941 */ /* 0x000fea0003800200 */
.L_x_1611:
        /* <DEDUP_REMOVED lines=34> */
.L_x_1614:
[----:B------:R-:W-:Y:S05]  /*230e0*/  BSYNC.RECONVERGENT B2 ;  /* 0x0000000000027941 */ /* 0x000fea0003800200 */
.L_x_1613:
        /* <DEDUP_REMOVED lines=34> */
.L_x_1616:
[----:B------:R-:W-:Y:S05]  /*23310*/  BSYNC.RECONVERGENT B2 ;  /* 0x0000000000027941 */ /* 0x000fea0003800200 */
.L_x_1615:
        /* <DEDUP_REMOVED lines=34> */
.L_x_1618:
[----:B------:R-:W-:Y:S05]  /*23540*/  BSYNC.RECONVERGENT B2 ;  /* 0x0000000000027941 */ /* 0x000fea0003800200 */
.L_x_1617:
        /* <DEDUP_REMOVED lines=34> */
.L_x_1620:
[----:B------:R-:W-:Y:S05]  /*23770*/  BSYNC.RECONVERGENT B2 ;  /* 0x0000000000027941 */ /* 0x000fea0003800200 */
.L_x_1619:
        /* <DEDUP_REMOVED lines=34> */
.L_x_1622:
[----:B------:R-:W-:Y:S05]  /*239a0*/  BSYNC.RECONVERGENT B2 ;  /* 0x0000000000027941 */ /* 0x000fea0003800200 */
.L_x_1621:
        /* <DEDUP_REMOVED lines=34> */
.L_x_1624:
[----:B------:R-:W-:Y:S05]  /*23bd0*/  BSYNC.RECONVERGENT B2 ;  /* 0x0000000000027941 */ /* 0x000fea0003800200 */
.L_x_1623:
        /* <DEDUP_REMOVED lines=34> */
.L_x_1626:
[----:B------:R-:W-:Y:S05]  /*23e00*/  BSYNC.RECONVERGENT B2 ;  /* 0x0000000000027941 */ /* 0x000fea0003800200 */
.L_x_1625:
        /* <DEDUP_REMOVED lines=34> */
.L_x_1628:
[----:B------:R-:W-:Y:S05]  /*24030*/  BSYNC.RECONVERGENT B2 ;  /* 0x0000000000027941 */ /* 0x000fea0003800200 */
.L_x_1627:
        /* <DEDUP_REMOVED lines=34> */
.L_x_1630:
[----:B------:R-:W-:Y:S05]  /*24260*/  BSYNC.RECONVERGENT B2 ;  /* 0x0000000000027941 */ /* 0x000fea0003800200 */
.L_x_1629:
        /* <DEDUP_REMOVED lines=34> */
.L_x_1632:
[----:B------:R-:W-:Y:S05]  /*24490*/  BSYNC.RECONVERGENT B2 ;  /* 0x0000000000027941 */ /* 0x000fea0003800200 */
.L_x_1631:
        /* <DEDUP_REMOVED lines=34> */
.L_x_1634:
[----:B------:R-:W-:Y:S05]  /*246c0*/  BSYNC.RECONVERGENT B2 ;  /* 0x0000000000027941 */ /* 0x000fea0003800200 */
.L_x_1633:
        /* <DEDUP_REMOVED lines=34> */
.L_x_1636:
[----:B------:R-:W-:Y:S05]  /*248f0*/  BSYNC.RECONVERGENT B2 ;  /* 0x0000000000027941 */ /* 0x000fea0003800200 */
.L_x_1635:
        /* <DEDUP_REMOVED lines=34> */
.L_x_1638:
[----:B------:R-:W-:Y:S05]  /*24b20*/  BSYNC.RECONVERGENT B2 ;  /* 0x0000000000027941 */ /* 0x000fea0003800200 */
.L_x_1637:
        /* <DEDUP_REMOVED lines=34> */
.L_x_1640:
[----:B------:R-:W-:Y:S05]  /*24d50*/  BSYNC.RECONVERGENT B2 ;  /* 0x0000000000027941 */ /* 0x000fea0003800200 */
.L_x_1639:
        /* <DEDUP_REMOVED lines=34> */
.L_x_1642:
[----:B------:R-:W-:Y:S05]  /*24f80*/  BSYNC.RECONVERGENT B2 ;  /* 0x0000000000027941 */ /* 0x000fea0003800200 */
.L_x_1641:
        /* <DEDUP_REMOVED lines=34> */
.L_x_1644:
[----:B------:R-:W-:Y:S05]  /*251b0*/  BSYNC.RECONVERGENT B2 ;  /* 0x0000000000027941 */ /* 0x000fea0003800200 */
.L_x_1643:
        /* <DEDUP_REMOVED lines=34> */
.L_x_1646:
[----:B------:R-:W-:Y:S05]  /*253e0*/  BSYNC.RECONVERGENT B2 ;  /* 0x0000000000027941 */ /* 0x000fea0003800200 */
.L_x_1645:
        /* <DEDUP_REMOVED lines=34> */
.L_x_1648:
[----:B------:R-:W-:Y:S05]  /*25610*/  BSYNC.RECONVERGENT B2 ;  /* 0x0000000000027941 */ /* 0x000fea0003800200 */
.L_x_1647:
        /* <DEDUP_REMOVED lines=34> */
.L_x_1650:
[----:B------:R-:W-:Y:S05]  /*25840*/  BSYNC.RECONVERGENT B2 ;  /* 0x0000000000027941 */ /* 0x000fea0003800200 */
.L_x_1649:
        /* <DEDUP_REMOVED lines=34> */
.L_x_1652:
[----:B------:R-:W-:Y:S05]  /*25a70*/  BSYNC.RECONVERGENT B2 ;  /* 0x0000000000027941 */ /* 0x000fea0003800200 */
.L_x_1651:
        /* <DEDUP_REMOVED lines=34> */
.L_x_1654:
[----:B------:R-:W-:Y:S05]  /*25ca0*/  BSYNC.RECONVERGENT B2 ;  /* 0x0000000000027941 */ /* 0x000fea0003800200 */
.L_x_1653:
[----:B------:R-:W-:Y:S01]  /*25cb0*/  BSSY.RECONVERGENT B2, `(.L_x_1655) ;  /* 0x0000022000027945 */ /* 0x000fe20003800200 */
[----:B------:R-:W-:-:S03]  /*25cc0*/  IMAD.IADD R249, R249, 0x1, R3 ;  /* 0x00000001f9f97824 */ /* 0x000fc600078e0203 */
[----:B------:R-:W-:Y:S05]  /*25cd0*/  @P0 BRA `(.L_x_1656) ;  /* 0x00000000007c0947 */ /* 0x000fea0003800000 */
[----:B-----5:R-:W-:Y:S01]  /*25ce0*/  IMAD.SHL.U32 R4, R249, 0x4, RZ ;  /* 0x00000004f9047824 */ /* 0x020fe200078e00ff */
        /* <DEDUP_REMOVED lines=30> */
.L_x_1656:
[----:B------:R-:W-:Y:S05]  /*25ed0*/  BSYNC.RECONVERGENT B2 ;  /* 0x0000000000027941 */ /* 0x000fea0003800200 */
.L_x_1655:
        /* <DEDUP_REMOVED lines=34> */
.L_x_1658:
[----:B------:R-:W-:Y:S05]  /*26100*/  BSYNC.RECONVERGENT B2 ;  /* 0x0000000000027941 */ /* 0x000fea0003800200 */
.L_x_1657:
[----:B------:R-:W-:Y:S05]  /*26110*/  @P0 BRA `(.L_x_1530) ;  /* 0x0000000000900947 */ /* 0x000fea0003800000 */
[----:B------:R-:W-:Y:S01]  /*26120*/  IMAD.IADD R250, R249, 0x1, R3 ;  /* 0x00000001f9fa7824 */ /* 0x000fe200078e0203 */
[----:B------:R-:W-:Y:S01]  /*26130*/  UMOV UR42, URZ ;  /* 0x000000ff002a7c82 */ /* 0x000fe20008000000 */
[----:B------:R-:W-:Y:S01]  /*26140*/  UMOV UR35, URZ ;  /* 0x000000ff00237c82 */ /* 0x000fe20008000000 */
[----:B------:R-:W-:Y:S01]  /*26150*/  UMOV UR34, URZ ;  /* 0x000000ff00227c82 */ /* 0x000fe20008000000 */
[----:B------:R-:W-:Y:S01]  /*26160*/  IMAD.SHL.U32 R250, R250, 0x4, RZ ;  /* 0x00000004fafa7824 */ /* 0x000fe200078e00ff */
[----:B------:R-:W-:Y:S01]  /*26170*/  MOV R251, UR35 ;  /* 0x0000002300fb7c02 */ /* 0x000fe20008000f00 */
[----:B------:R-:W-:-:S03]  /*26180*/  IMAD.U32 R249, RZ, RZ, UR34 ;  /* 0x00000022fff97e24 */ /* 0x000fc6000f8e00ff */
[----:B------:R-:W-:Y:S01]  /*26190*/  ISETP.GE.AND P2, PT, R250, R248, PT ;  /* 0x000000f8fa00720c */ /* 0x000fe20003f46270 */
[----:B------:R-:W-:-:S05]  /*261a0*/  IMAD.U32 R248, RZ, RZ, UR42 ;  /* 0x0000002afff87e24 */ /* 0x000fca000f8e00ff */
[----:B------:R0:W-:Y:S04]  /*261b0*/  STL [R1+0x2c], R248 ;  /* 0x00002cf801007387 */ /* 0x0001e80000100800 */
[----:B------:R0:W-:Y:S04]  /*261c0*/  STL [R1+0x28], R251 ;  /* 0x000028fb01007387 */ /* 0x0001e80000100800 */
[----:B------:R0:W-:Y:S04]  /*261d0*/  STL [R1+0x20], R248 ;  /* 0x000020f801007387 */ /* 0x0001e80000100800 */
[----:B------:R0:W-:Y:S01]  /*261e0*/  STL [R1+0x24], R249 ;  /* 0x000024f901007387 */ /* 0x0001e20000100800 */
        /* <DEDUP_REMOVED lines=10> */
[----:B------:R0:W4:Y:S02]  /*26290*/  LDG.E R0, desc[UR36][R248.64] ;  /* 0x00000024f8007981 */ /* 0x000124000c1e1900 */
[C---:B0-----:R-:W-:Y:S02]  /*262a0*/  IMAD R248, R3.reuse, UR42, RZ ;  /* 0x0000002a03f87c24 */ /* 0x041fe4000f8e02ff */
[----:B------:R-:W-:Y:S02]  /*262b0*/  IMAD R249, R3, UR44, RZ ;  /* 0x0000002c03f97c24 */ /* 0x000fe4000f8e02ff */
[----:B----4-:R-:W-:-:S04]  /*262c0*/  IMAD R0, R248, R0, RZ ;  /* 0x00000000f8007224 */ /* 0x010fc800078e02ff */
[----:B------:R-:W-:-:S05]  /*262d0*/  IMAD R0, R0, 0x90, R250 ;  /* 0x0000009000007824 */ /* 0x000fca00078e02fa */
[----:B------:R-:W-:Y:S02]  /*262e0*/  SHF.R.S32.HI R248, RZ, 0x1f, R0 ;  /* 0x0000001ffff87819 */ /* 0x000fe40000011400 */
[----:B------:R-:W-:-:S04]  /*262f0*/  IADD3 R0, P2, PT, R249, R0, RZ ;  /* 0x00000000f9007210 */ /* 0x000fc80007f5e0ff */
[----:B------:R-:W-:Y:S02]  /*26300*/  LEA.HI.X.SX32 R249, R249, R248, 0x1, P2 ;  /* 0x000000f8f9f97211 */ /* 0x000fe400010f0eff */
[----:B---3--:R-:W-:-:S04]  /*26310*/  LEA R248, P2, R0, UR34, 0x2 ;  /* 0x0000002200f87c11 */ /* 0x008fc8000f8410ff */
[----:B------:R-:W-:-:S06]  /*26320*/  LEA.HI.X R249, R0, UR35, R249, 0x2, P2 ;  /* 0x0000002300f97c11 */ /* 0x000fcc00090f14f9 */
[----:B------:R-:W3:Y:S04]  /*26330*/  LDG.E.128 R248, desc[UR36][R248.64] ;  /* 0x00000024f8f87981 */ /* 0x000ee8000c1e1d00 */
[----:B---3--:R3:W-:Y:S04]  /*26340*/  STL.64 [R1+0x20], R248 ;  /* 0x000020f801007387 */ /* 0x0087e80000100a00 */
[----:B------:R3:W-:Y:S02]  /*26350*/  STL.64 [R1+0x28], R250 ;  /* 0x000028fa01007387 */ /* 0x0007e40000100a00 */
.L_x_1530:
[----:B------:R-:W-:Y:S05]  /*26360*/  BSYNC.RECONVERGENT B0 ;  /* 0x0000000000007941 */ /* 0x000fea0003800200 */
.L_x_1276:
[----:B------:R-:W-:Y:S04]  /*26370*/  BSSY.RECONVERGENT B0, `(.L_x_1659) ;  /* 0x0000233000007945 */ /* 0x000fe80003800200 */
[----:B------:R-:W-:Y:S05]  /*26380*/  @P0 BRA `(.L_x_1660) ;  /* 0x0000002000c40947 */ /* 0x000fea0003800000 */
[----:B0----5:R-:W4:Y:S01]  /*26390*/  LDL R0, [R1+0x40] ;  /* 0x0000400001007983 */ /* 0x021f220000100800 */
[----:B------:R-:W0:Y:S03]  /*263a0*/  LDCU.64 UR34, c[0x0][0x448] ;  /* 0x00008900ff2277ac */ /* 0x000e260008000a00 */
[----:B------:R-:W4:Y:S01]  /*263b0*/  LDL R252, [R1+0x774] ;  /* 0x0007740001fc7983 */ /* 0x000f220000100800 */
[----:B------:R-:W1:Y:S03]  /*263c0*/  LDCU.64 UR42, c[0x0][0x438] ;  /* 0x00008700ff2a77ac */ /* 0x000e660008000a00 */
[----:B------:R2:W-:Y:S04]  /*263d0*/  STL [R1+0x818], R59 ;  /* 0x0008183b01007387 */ /* 0x0005e80000100800 */
[----:B--2---:R-:W2:Y:S04]  /*263e0*/  LDL R59, [R1+0x54] ;  /* 0x00005400013b7983 */ /* 0x004ea80000100800 */
[----:B------:R3:W-:Y:S04]  /*263f0*/  STL [R1+0x814], R50 ;  /* 0x0008143201007387 */ /* 0x0007e80000100800 */
[----:B---3--:R-:W3:Y:S04]  /*26400*/  LDL R50, [R1+0x770] ;  /* 0x0007700001327983 */ /* 0x008ee80000100800 */
[----:B------:R0:W-:Y:S04]  /*26410*/  STL [R1+0x810], R55 ;  /* 0x0008103701007387 */ /* 0x0001e80000100800 */
[----:B0-----:R-:W3:Y:S04]  /*26420*/  LDL R55, [R1+0x50] ;  /* 0x0000500001377983 */ /* 0x001ee80000100800 */
[----:B------:R0:W-:Y:S04]  /*26430*/  STL [R1+0x80c], R46 ;  /* 0x00080c2e01007387 */ /* 0x0001e80000100800 */
[----:B0-----:R-:W2:Y:S04]  /*26440*/  LDL R46, [R1+0x764] ;  /* 0x00076400012e7983 */ /* 0x001ea80000100800 */
[----:B------:R0:W-:Y:S04]  /*26450*/  STL [R1+0x808], R51 ;  /* 0x0008083301007387 */ /* 0x0001e80000100800 */
[----:B0-----:R-:W2:Y:S04]  /*26460*/  LDL R51, [R1+0x44] ;  /* 0x0000440001337983 */ /* 0x001ea80000100800 */
[----:B------:R0:W-:Y:S04]  /*26470*/  STL [R1+0x804], R42 ;  /* 0x0008042a01007387 */ /* 0x0001e80000100800 */
[----:B0-----:R-:W3:Y:S04]  /*26480*/  LDL R42, [R1+0x760] ;  /* 0x00076000012a7983 */ /* 0x001ee80000100800 */
[----:B------:R-:W-:Y:S04]  /*26490*/  STL [R1+0x800], R47 ;  /* 0x0008002f01007387 */ /* 0x000fe80000100800 */
[----:B------:R0:W-:Y:S04]  /*264a0*/  STL [R1+0x7fc], R38 ;  /* 0x0007fc2601007387 */ /* 0x0001e80000100800 */
[----:B0-----:R-:W3:Y:S01]  /*264b0*/  LDL R38, [R1+0x64] ;  /* 0x0000640001267983 */ /* 0x001ee20000100800 */
[----:B------:R-:W-:Y:S01]  /*264c0*/  ISETP.NE.U32.AND P0, PT, RZ, UR34, PT ;  /* 0x00000022ff007c0c */ /* 0x000fe2000bf05070 */
[----:B------:R-:W0:Y:S03]  /*264d0*/  LDCU UR34, c[0x0][0x408] ;  /* 0x00008100ff2277ac */ /* 0x000e260008000800 */
[----:B------:R-:W-:-:S02]  /*264e0*/  ISETP.NE.AND.EX P0, PT, RZ, UR35, PT, P0 ;  /* 0x00000023ff007c0c */ /* 0x000fc4000bf05300 */
[----:B-1----:R-:W-:-:S04]  /*264f0*/  ISETP.NE.U32.AND P2, PT, RZ, UR42, PT ;  /* 0x0000002aff007c0c */ /* 0x002fc8000bf45070 */
[----:B------:R-:W-:-:S07]  /*26500*/  ISETP.NE.AND.EX P2, PT, RZ, UR43, PT, P2 ;  /* 0x0000002bff007c0c */ /* 0x000fce000bf45320 */
[----:B------:R-:W1:Y:S08]  /*26510*/  @P0 LDC.64 R248, c[0x0][0x448] ;  /* 0x00011200fff80b82 */ /* 0x000e700000000a00 */
[----:B------:R-:W0:Y:S01]  /*26520*/  @P2 LDC.64 R250, c[0x0][0x438] ;  /* 0x00010e00fffa2b82 */ /* 0x000e220000000a00 */
[----:B------:R-:W-:Y:S04]  /*26530*/  STL [R1+0x7f8], R43 ;  /* 0x0007f82b01007387 */ /* 0x000fe80000100800 */
        /* <DEDUP_REMOVED lines=18> */
[----:B------:R1:W-:Y:S04]  /*26660*/  STL [R1+0x7ac], R247 ;  /* 0x0007acf701007387 */ /* 0x0003e80000100800 */
[----:B------:R-:W-:Y:S04]  /*26670*/  STL [R1+0x7a8], R3 ;  /* 0x0007a80301007387 */ /* 0x000fe80000100800 */
[----:B------:R0:W-:Y:S04]  /*26680*/  STL [R1+0x7a4], R2 ;  /* 0x0007a40201007387 */ /* 0x0001e80000100800 */
[----:B-1----:R-:W3:Y:S04]  /*26690*/  LDL R247, [R1+0x740] ;  /* 0x0007400001f77983 */ /* 0x002ee80000100800 */
[----:B------:R-:W3:Y:S04]  /*266a0*/  LDL R246, [R1+0x744] ;  /* 0x0007440001f67983 */ /* 0x000ee80000100800 */
        /* <DEDUP_REMOVED lines=18> */
[----:B----4-:R-:W-:-:S03]  /*267d0*/  IMAD.MOV.U32 R47, RZ, RZ, R0 ;  /* 0x000000ffff2f7224 */ /* 0x010fc600078e0000 */
[----:B0-----:R-:W4:Y:S01]  /*267e0*/  LDL R2, [R1+0x664] ;  /* 0x0006640001027983 */ /* 0x001f220000100800 */
[----:B------:R-:W0:Y:S03]  /*267f0*/  @P0 S2R R0, SR_CTAID.X ;  /* 0x0000000000000919 */ /* 0x000e260000002500 */
[----:B------:R-:W4:Y:S01]  /*26800*/  LDL R3, [R1+0x660] ;  /* 0x0006600001037983 */ /* 0x000f220000100800 */
[----:B0-----:R-:W-:-:S06]  /*26810*/  @P0 IMAD.WIDE.U32 R248, R0, 0x4, R248 ;  /* 0x0000000400f80825 */ /* 0x001fcc00078e00f8 */
[----:B------:R3:W4:Y:S01]  /*26820*/  @P0 LDG.E R249, desc[UR36][R248.64] ;  /* 0x00000024f8f90981 */ /* 0x000722000c1e1900 */
[----:B--2---:R-:W-:-:S03]  /*26830*/  FMUL.FTZ R0, R46, R51 ;  /* 0x000000332e007220 */ /* 0x004fc60000410000 */
[----:B------:R-:W2:Y:S01]  /*26840*/  LDL R46, [R1+0x714] ;  /* 0x00071400012e7983 */ /* 0x000ea20000100800 */
[----:B------:R-:W-:-:S03]  /*26850*/  FFMA.FTZ R0, R252, R59, R0 ;  /* 0x0000003bfc007223 */ /* 0x000fc60000010000 */
[----:B------:R-:W4:Y:S04]  /*26860*/  LDL R252, [R1+0x750] ;  /* 0x0007500001fc7983 */ /* 0x000f280000100800 */
[----:B------:R-:W2:Y:S01]  /*26870*/  LDL R59, [R1+0x730] ;  /* 0x00073000013b7983 */ /* 0x000ea20000100800 */
[----:B---3--:R-:W-:-:S03]  /*26880*/  FMUL.FTZ R248, R42, R47 ;  /* 0x0000002f2af87220 */ /* 0x008fc60000410000 */
[----:B------:R-:W3:Y:S01]  /*26890*/  LDL R51, [R1+0x720] ;  /* 0x0007200001337983 */ /* 0x000ee20000100800 */
[----:B------:R-:W-:-:S03]  /*268a0*/  FFMA.FTZ R248, R50, R55, R248 ;  /* 0x0000003732f87223 */ /* 0x000fc600000100f8 */
[----:B------:R-:W3:Y:S04]  /*268b0*/  LDL R47, [R1+0x710] ;  /* 0x00071000012f7983 */ /* 0x000ee80000100800 */
[----:B------:R-:W3:Y:S04]  /*268c0*/  LDL R55, [R1+0x734] ;  /* 0x0007340001377983 */ /* 0x000ee80000100800 */
[----:B------:R-:W3:Y:S04]  /*268d0*/  LDL R50, [R1+0x724] ;  /* 0x0007240001327983 */ /* 0x000ee80000100800 */
[----:B------:R-:W3:Y:S01]  /*268e0*/  LDL R42, [R1+0x704] ;  /* 0x00070400012a7983 */ /* 0x000ee20000100800 */
[----:B------:R-:W-:-:S03]  /*268f0*/  @P2 IMAD.WIDE R250, R38, 0x4, R250 ;  /* 0x0000000426fa2825 */ /* 0x000fc600078e02fa */
[----:B------:R-:W3:Y:S04]  /*26900*/  LDL R38, [R1+0x6f4] ;  /* 0x0006f40001267983 */ /* 0x000ee80000100800 */
[----:B------:R0:W3:Y:S04]  /*26910*/  @P2 LDG.E R250, desc[UR36][R250.64] ;  /* 0x00000024fafa2981 */ /* 0x0000e8000c1e1900 */
[----:B------:R-:W3:Y:S01]  /*26920*/  LDL R251, [R1+0x754] ;  /* 0x0007540001fb7983 */ /* 0x000ee20000100800 */
[----:B----4-:R-:W-:-:S03]  /*26930*/  FFMA.FTZ R248, R252, R240, R248 ;  /* 0x000000f0fcf87223 */ /* 0x010fc600000100f8 */
[----:B------:R-:W4:Y:S01]  /*26940*/  LDL R252, [R1+0x654] ;  /* 0x0006540001fc7983 */ /* 0x000f220000100800 */
[----:B------:R-:W-:-:S03]  /*26950*/  FFMA.FTZ R248, R247, R236, R248 ;  /* 0x000000ecf7f87223 */ /* 0x000fc600000100f8 */
[----:B------:R-:W4:Y:S01]  /*26960*/  LDL R247, [R1+0x644] ;  /* 0x0006440001f77983 */ /* 0x000f220000100800 */
[----:B--2---:R-:W-:-:S03]  /*26970*/  FFMA.FTZ R248, R59, R232, R248 ;  /* 0x000000e83bf87223 */ /* 0x004fc600000100f8 */
[----:B------:R-:W2:Y:S01]  /*26980*/  LDL R59, [R1+0x650] ;  /* 0x00065000013b7983 */ /* 0x000ea20000100800 */
[----:B---3--:R-:W-:-:S03]  /*26990*/  FFMA.FTZ R248, R51, R228, R248 ;  /* 0x000000e433f87223 */ /* 0x008fc600000100f8 */
[----:B------:R-:W3:Y:S01]  /*269a0*/  LDL R51, [R1+0x620] ;  /* 0x0006200001337983 */ /* 0x000ee20000100800 */
[----:B------:R-:W-:-:S03]  /*269b0*/  FFMA.FTZ R0, R251, R241, R0 ;  /* 0x000000f1fb007223 */ /* 0x000fc60000010000 */
        /* <DEDUP_REMOVED lines=11> */
[----:B------:R-:W-:Y:S01]  /*26a70*/  FFMA.FTZ R248, R43, R220, R248 ;  /* 0x000000dc2bf87223 */ /* 0x000fe200000100f8 */
[----:B------:R-:W-:Y:S02]  /*26a80*/  FFMA.FTZ R0, R42, R221, R0 ;  /* 0x000000dd2a007223 */ /* 0x000fe40000010000 */
        /* <DEDUP_REMOVED lines=36> */
[----:B------:R-:W3:Y:S04]  /*26cd0*/  LDL R7, [R1+0x570] ;  /* 0x0005700001077983 */ /* 0x000ee80000100800 */
[----:B------:R-:W3:Y:S01]  /*26ce0*/  LDL R6, [R1+0x574] ;  /* 0x0005740001067983 */ /* 0x000ee20000100800 */
[----:B------:R-:W-:Y:S01]  /*26cf0*/  FFMA.FTZ R0, R2, R181, R0 ;  /* 0x000000b502007223 */ /* 0x000fe20000010000 */
[----:B------:R-:W-:Y:S02]  /*26d00*/  FFMA.FTZ R248, R3, R180, R248 ;  /* 0x000000b403f87223 */ /* 0x000fe400000100f8 */
[----:B------:R-:W3:Y:S04]  /*26d10*/  LDL R3, [R1+0x560] ;  /* 0x0005600001037983 */ /* 0x000ee80000100800 */
[----:B------:R-:W3:Y:S01]  /*26d20*/  LDL R2, [R1+0x564] ;  /* 0x0005640001027983 */ /* 0x000ee20000100800 */
[----:B----4-:R-:W-:-:S04]  /*26d30*/  FFMA.FTZ R0, R252, R177, R0 ;  /* 0x000000b1fc007223 */ /* 0x010fc80000010000 */
[----:B------:R-:W-:Y:S01]  /*26d40*/  FFMA.FTZ R0, R247, R173, R0 ;  /* 0x000000adf7007223 */ /* 0x000fe20000010000 */
[----:B--2---:R-:W-:Y:S02]  /*26d50*/  FFMA.FTZ R248, R59, R176, R248 ;  /* 0x000000b03bf87223 */ /* 0x004fe400000100f8 */
[----:B------:R-:W2:Y:S04]  /*26d60*/  LDL.LU R59, [R1+0x818] ;  /* 0x00081800013b7983 */ /* 0x000ea80000300800 */
[----:B------:R-:W4:Y:S04]  /*26d70*/  LDL R252, [R1+0x530] ;  /* 0x0005300001fc7983 */ /* 0x000f280000100800 */
[----:B------:R-:W2:Y:S01]  /*26d80*/  LDL R247, [R1+0x520] ;  /* 0x0005200001f77983 */ /* 0x000ea20000100800 */
[----:B---3--:R-:W-:-:S03]  /*26d90*/  FFMA.FTZ R248, R251, R172, R248 ;  /* 0x000000acfbf87223 */ /* 0x008fc600000100f8 */
[----:B------:R-:W3:Y:S01]  /*26da0*/  LDL R251, [R1+0x534] ;  /* 0x0005340001fb7983 */ /* 0x000ee20000100800 */
[----:B------:R-:W-:Y:S01]  /*26db0*/  FFMA.FTZ R0, R55, R169, R0 ;  /* 0x000000a937007223 */ /* 0x000fe20000010000 */
[----:B------:R-:W-:Y:S02]  /*26dc0*/  FFMA.FTZ R248, R246, R168, R248 ;  /* 0x000000a8f6f87223 */ /* 0x000fe400000100f8 */
[----:B------:R-:W4:Y:S01]  /*26dd0*/  LDL R55, [R1+0x554] ;  /* 0x0005540001377983 */ /* 0x000f220000100800 */
[----:B------:R-:W-:-:S03]  /*26de0*/  FFMA.FTZ R0, R50, R165, R0 ;  /* 0x000000a532007223 */ /* 0x000fc60000010000 */
[----:B------:R-:W2:Y:S01]  /*26df0*/  LDL R50, [R1+0x550] ;  /* 0x0005500001327983 */ /* 0x000ea20000100800 */
        /* <DEDUP_REMOVED lines=47> */
[----:B------:R-:W-:-:S03]  /*270f0*/  FFMA.FTZ R248, R3, R116, R248 ;  /* 0x0000007403f87223 */ /* 0x000fc600000100f8 */
[----:B------:R-:W3:Y:S01]  /*27100*/  LDL R3, [R1+0x474] ;  /* 0x0004740001037983 */ /* 0x000ee20000100800 */
[----:B------:R-:W-:-:S03]  /*27110*/  FFMA.FTZ R0, R2, R117, R0 ;  /* 0x0000007502007223 */ /* 0x000fc60000010000 */
[----:B------:R-:W3:Y:S01]  /*27120*/  LDL R2, [R1+0x790] ;  /* 0x0007900001027983 */ /* 0x000ee20000100800 */
[----:B----4-:R-:W-:Y:S01]  /*27130*/  FFMA.FTZ R0, R55, R113, R0 ;  /* 0x0000007137007223 */ /* 0x010fe20000010000 */
[----:B--2---:R-:W-:Y:S02]  /*27140*/  FFMA.FTZ R248, R50, R112, R248 ;  /* 0x0000007032f87223 */ /* 0x004fe400000100f8 */
[----:B------:R-:W2:Y:S02]  /*27150*/  LDL.LU R50, [R1+0x814] ;  /* 0x0008140001327983 */ /* 0x000ea40000300800 */
[----:B---3--:R-:W-:Y:S02]  /*27160*/  FFMA.FTZ R248, R46, R108, R248 ;  /* 0x0000006c2ef87223 */ /* 0x008fe400000100f8 */
[----:B------:R-:W3:Y:S01]  /*27170*/  LDL.LU R55, [R1+0x810] ;  /* 0x0008100001377983 */ /* 0x000ee20000300800 */
[----:B------:R-:W-:Y:S01]  /*27180*/  FFMA.FTZ R0, R51, R109, R0 ;  /* 0x0000006d33007223 */ /* 0x000fe20000010000 */
[----:B------:R-:W-:-:S02]  /*27190*/  FFMA.FTZ R248, R252, R104, R248 ;  /* 0x00000068fcf87223 */ /* 0x000fc400000100f8 */
[----:B------:R-:W4:Y:S01]  /*271a0*/  LDL.LU R46, [R1+0x80c] ;  /* 0x00080c00012e7983 */ /* 0x000f220000300800 */
[----:B------:R-:W-:Y:S01]  /*271b0*/  FFMA.FTZ R0, R251, R105, R0 ;  /* 0x00000069fb007223 */ /* 0x000fe20000010000 */
[----:B------:R-:W-:Y:S02]  /*271c0*/  FFMA.FTZ R248, R247, R100, R248 ;  /* 0x00000064f7f87223 */ /* 0x000fe400000100f8 */
[----:B------:R-:W3:Y:S01]  /*271d0*/  LDL.LU R51, [R1+0x808] ;  /* 0x0008080001337983 */ /* 0x000ee20000300800 */
[----:B------:R-:W-:Y:S01]  /*271e0*/  FFMA.FTZ R0, R246, R101, R0 ;  /* 0x00000065f6007223 */ /* 0x000fe20000010000 */
[----:B------:R-:W-:-:S03]  /*271f0*/  FFMA.FTZ R248, R47, R96, R248 ;  /* 0x000000602ff87223 */ /* 0x000fc600000100f8 */
[----:B------:R-:W-:Y:S01]  /*27200*/  FFMA.FTZ R0, R43, R97, R0 ;  /* 0x000000612b007223 */ /* 0x000fe20000010000 */
[----:B------:R-:W-:-:S03]  /*27210*/  FFMA.FTZ R248, R42, R92, R248 ;  /* 0x0000005c2af87223 */ /* 0x000fc600000100f8 */
[----:B------:R-:W-:Y:S02]  /*27220*/  FFMA.FTZ R0, R39, R93, R0 ;  /* 0x0000005d27007223 */ /* 0x000fe40000010000 */
[----:B------:R-:W2:Y:S01]  /*27230*/  LDL R39, [R1+0x20] ;  /* 0x0000200001277983 */ /* 0x000ea20000100800 */
[----:B------:R-:W-:Y:S01]  /*27240*/  FFMA.FTZ R248, R38, R88, R248 ;  /* 0x0000005826f87223 */ /* 0x000fe200000100f8 */
[----:B------:R-:W-:-:S03]  /*27250*/  FFMA.FTZ R0, R35, R89, R0 ;  /* 0x0000005923007223 */ /* 0x000fc60000010000 */
[----:B------:R-:W-:Y:S02]  /*27260*/  FFMA.FTZ R248, R34, R84, R248 ;  /* 0x0000005422f87223 */ /* 0x000fe400000100f8 */
[----:B------:R-:W4:Y:S01]  /*27270*/  LDL R34, [R1+0x24] ;  /* 0x0000240001227983 */ /* 0x000f220000100800 */
[----:B------:R-:W-:-:S03]  /*27280*/  FFMA.FTZ R0, R31, R85, R0 ;  /* 0x000000551f007223 */ /* 0x000fc60000010000 */
[----:B------:R-:W3:Y:S01]  /*27290*/  LDL.LU R43, [R1+0x34] ;  /* 0x00003400012b7983 */ /* 0x000ee20000300800 */
        /* <DEDUP_REMOVED lines=18> */
[----:B------:R-:W-:Y:S02]  /*273c0*/  FFMA.FTZ R0, R11, R65, R0 ;  /* 0x000000410b007223 */ /* 0x000fe40000010000 */
[----:B------:R-:W1:Y:S01]  /*273d0*/  LDC R11, c[0x0][0x430] ;  /* 0x00010c00ff0b7b82 */ /* 0x000e620000000800 */
        /* <DEDUP_REMOVED lines=10> */
[----:B------:R-:W-:Y:S02]  /*27480*/  FFMA.FTZ R0, R53, UR73, R0 ;  /* 0x0000004935007c23 */ /* 0x000fe40008010000 */
[----:B------:R-:W3:Y:S01]  /*27490*/  LDL R2, [R1+0x77c] ;  /* 0x00077c0001027983 */ /* 0x000ee20000100800 */
[----:B------:R-:W-:Y:S01]  /*274a0*/  FFMA.FTZ R248, R48, UR70, R248 ;  /* 0x0000004630f87c23 */ /* 0x000fe200080100f8 */
[----:B------:R-:W-:Y:S02]  /*274b0*/  FFMA.FTZ R0, R49, UR69, R0 ;  /* 0x0000004531007c23 */ /* 0x000fe40008010000 */
[----:B------:R-:W3:Y:S01]  /*274c0*/  LDL R23, [R1+0x6f8] ;  /* 0x0006f80001177983 */ /* 0x000ee20000100800 */
[----:B------:R-:W-:Y:S01]  /*274d0*/  FFMA.FTZ R248, R44, UR66, R248 ;  /* 0x000000422cf87c23 */ /* 0x000fe200080100f8 */
[----:B------:R-:W-:-:S02]  /*274e0*/  FFMA.FTZ R0, R45, UR65, R0 ;  /* 0x000000412d007c23 */ /* 0x000fc40008010000 */
[----:B------:R-:W3:Y:S01]  /*274f0*/  LDL R18, [R1+0x6fc] ;  /* 0x0006fc0001127983 */ /* 0x000ee20000100800 */
[----:B------:R-:W-:Y:S01]  /*27500*/  FFMA.FTZ R248, R40, UR62, R248 ;  /* 0x0000003e28f87c23 */ /* 0x000fe200080100f8 */
        /* <DEDUP_REMOVED lines=15> */
[----:B------:R-:W-:-:S03]  /*27600*/  FFMA.FTZ R0, R21, UR8, R0 ;  /* 0x0000000815007c23 */ /* 0x000fc60008010000 */
        /* <DEDUP_REMOVED lines=9> */
[----:B------:R-:W-:Y:S01]  /*276a0*/  FFMA.FTZ R0, R245, UR28, R0 ;  /* 0x0000001cf5007c23 */ /* 0x000fe20008010000 */
[----:B-1----:R-:W-:Y:S01]  /*276b0*/  VIADD R11, R11, UR34 ;  /* 0x000000220b0b7c36 */ /* 0x002fe20008000000 */
[----:B------:R-:W1:Y:S01]  /*276c0*/  LDCU UR34, c[0x0][0x410] ;  /* 0x00008200ff2277ac */ /* 0x000e620008000800 */
[----:B--2---:R-:W-:Y:S02]  /*276d0*/  FFMA.FTZ R248, R39, UR33, R248 ;  /* 0x0000002127f87c23 */ /* 0x004fe400080100f8 */
[----:B------:R-:W2:Y:S01]  /*276e0*/  LDL R39, [R1+0x738] ;  /* 0x0007380001277983 */ /* 0x000ea20000100800 */
[----:B----4-:R-:W-:-:S03]  /*276f0*/  FFMA.FTZ R0, R34, UR32, R0 ;  /* 0x0000002022007c23 */ /* 0x010fc60008010000 */
[----:B------:R-:W4:Y:S01]  /*27700*/  LDL R34, [R1+0x73c] ;  /* 0x00073c0001227983 */ /* 0x000f220000100800 */
[----:B0-----:R-:W-:Y:S01]  /*27710*/  FADD.FTZ R251, R248, R0 ;  /* 0x00000000f8fb7221 */ /* 0x001fe20000010000 */
[----:B---3--:R-:W-:Y:S02]  /*27720*/  @P0 ISETP.GE.AND P3, PT, R43, R11, PT ;  /* 0x0000000b2b00020c */ /* 0x008fe40003f66270 */
[----:B------:R-:W3:Y:S04]  /*27730*/  LDL R43, [R1+0x748] ;  /* 0x00074800012b7983 */ /* 0x000ee80000100800 */
[----:B------:R-:W4:Y:S01]  /*27740*/  LDL R11, [R1+0x6c8] ;  /* 0x0006c800010b7983 */ /* 0x000f220000100800 */
[----:B------:R-:W-:-:S03]  /*27750*/  FMUL.FTZ R0, R10, R38 ;  /* 0x000000260a007220 */ /* 0x000fc60000410000 */
[----:B------:R-:W4:Y:S01]  /*27760*/  LDL R38, [R1+0x74c] ;  /* 0x00074c0001267983 */ /* 0x000f220000100800 */
[----:B------:R-:W-:-:S03]  /*27770*/  FFMA.FTZ R248, R7, R47, R0 ;  /* 0x0000002f07f87223 */ /* 0x000fc60000010000 */
[----:B------:R-:W4:Y:S01]  /*27780*/  LDL R10, [R1+0x6dc] ;  /* 0x0006dc00010a7983 */ /* 0x000f220000100800 */
[----:B------:R-:W-:-:S03]  /*27790*/  FMUL.FTZ R0, R6, R42 ;  /* 0x0000002a06007220 */ /* 0x000fc60000410000 */
[----:B------:R-:W4:Y:S01]  /*277a0*/  LDL R42, [R1+0x75c] ;  /* 0x00075c00012a7983 */ /* 0x000f220000100800 */
[----:B------:R-:W-:-:S03]  /*277b0*/  FFMA.FTZ R248, R3, R242, R248 ;  /* 0x000000f203f87223 */ /* 0x000fc600000100f8 */
[----:B------:R-:W4:Y:S01]  /*277c0*/  LDL R3, [R1+0x6b8] ;  /* 0x0006b80001037983 */ /* 0x000f220000100800 */
[----:B------:R-:W-:-:S03]  /*277d0*/  FFMA.FTZ R0, R2, R252, R0 ;  /* 0x000000fc02007223 */ /* 0x000fc60000010000 */
[----:B------:R-:W4:Y:S04]  /*277e0*/  LDL R2, [R1+0x6cc] ;  /* 0x0006cc0001027983 */ /* 0x000f280000100800 */
[----:B------:R-:W4:Y:S04]  /*277f0*/  LDL R6, [R1+0x6bc] ;  /* 0x0006bc0001067983 */ /* 0x000f280000100800 */
[----:B------:R-:W4:Y:S04]  /*27800*/  LDL R7, [R1+0x6a8] ;  /* 0x0006a80001077983 */ /* 0x000f280000100800 */
[----:B------:R-:W4:Y:S04]  /*27810*/  LDL R47, [R1+0x68c] ;  /* 0x00068c00012f7983 */ /* 0x000f280000100800 */
[----:B------:R-:W4:Y:S01]  /*27820*/  LDL R252, [R1+0x668] ;  /* 0x0006680001fc7983 */ /* 0x000f220000100800 */
[----:B---3--:R-:W-:-:S03]  /*27830*/  FFMA.FTZ R248, R43, R238, R248 ;  /* 0x000000ee2bf87223 */ /* 0x008fc600000100f8 */
[----:B------:R-:W3:Y:S01]  /*27840*/  LDL R43, [R1+0x66c] ;  /* 0x00066c00012b7983 */ /* 0x000ee20000100800 */
[----:B--2---:R-:W-:-:S03]  /*27850*/  FFMA.FTZ R248, R39, R234, R248 ;  /* 0x000000ea27f87223 */ /* 0x004fc600000100f8 */
[----:B------:R-:W2:Y:S01]  /*27860*/  LDL R39, [R1+0x648] ;  /* 0x0006480001277983 */ /* 0x000ea20000100800 */
[----:B------:R-:W-:-:S03]  /*27870*/  FFMA.FTZ R248, R35, R230, R248 ;  /* 0x000000e623f87223 */ /* 0x000fc600000100f8 */
        /* <DEDUP_REMOVED lines=9> */
[----:B----4-:R-:W-:Y:S01]  /*27910*/  FFMA.FTZ R0, R42, R243, R0 ;  /* 0x000000f32a007223 */ /* 0x010fe20000010000 */
[----:B------:R-:W-:Y:S02]  /*27920*/  FFMA.FTZ R248, R15, R210, R248 ;  /* 0x000000d20ff87223 */ /* 0x000fe400000100f8 */
[----:B------:R-:W4:Y:S01]  /*27930*/  LDL R42, [R1+0x678] ;  /* 0x00067800012a7983 */ /* 0x000f220000100800 */
[----:B------:R-:W-:Y:S01]  /*27940*/  FFMA.FTZ R0, R38, R239, R0 ;  /* 0x000000ef26007223 */ /* 0x000fe20000010000 */
[----:B------:R-:W-:Y:S02]  /*27950*/  FFMA.FTZ R248, R11, R206, R248 ;  /* 0x000000ce0bf87223 */ /* 0x000fe400000100f8 */
[----:B------:R-:W3:Y:S01]  /*27960*/  LDL R15, [R1+0x688] ;  /* 0x00068800010f7983 */ /* 0x000ee20000100800 */
[----:B------:R-:W-:-:S03]  /*27970*/  FFMA.FTZ R0, R34, R235, R0 ;  /* 0x000000eb22007223 */ /* 0x000fc60000010000 */
[----:B------:R-:W2:Y:S01]  /*27980*/  LDL R11, [R1+0x698] ;  /* 0x00069800010b7983 */ /* 0x000ea20000100800 */
[----:B------:R-:W-:-:S03]  /*27990*/  FFMA.FTZ R0, R30, R231, R0 ;  /* 0x000000e71e007223 */ /* 0x000fc60000010000 */
[----:B------:R-:W4:Y:S01]  /*279a0*/  LDL R38, [R1+0x65c] ;  /* 0x00065c0001267983 */ /* 0x000f220000100800 */
        /* <DEDUP_REMOVED lines=9> */
[----:B------:R-:W4:Y:S04]  /*27a40*/  LDL R10, [R1+0x6ac] ;  /* 0x0006ac00010a7983 */ /* 0x000f280000100800 */
        /* <DEDUP_REMOVED lines=10> */
[----:B--2---:R-:W-:-:S03]  /*27af0*/  FFMA.FTZ R248, R11, R194, R248 ;  /* 0x000000c20bf87223 */ /* 0x004fc600000100f8 */
[----:B------:R-:W2:Y:S01]  /*27b00*/  LDL R11, [R1+0x5c8] ;  /* 0x0005c800010b7983 */ /* 0x000ea20000100800 */
[----:B---3--:R-:W-:-:S03]  /*27b10*/  FFMA.FTZ R248, R15, R190, R248 ;  /* 0x000000be0ff87223 */ /* 0x008fc600000100f8 */
[----:B------:R-:W3:Y:S01]  /*27b20*/  LDL R15, [R1+0x5b8] ;  /* 0x0005b800010f7983 */ /* 0x000ee20000100800 */
[----:B----4-:R-:W-:-:S03]  /*27b30*/  FFMA.FTZ R0, R10, R199, R0 ;  /* 0x000000c70a007223 */ /* 0x010fc60000010000 */
[----:B------:R-:W4:Y:S01]  /*27b40*/  LDL R10, [R1+0x5dc] ;  /* 0x0005dc00010a7983 */ /* 0x000f220000100800 */
[----:B------:R-:W-:-:S03]  /*27b50*/  FFMA.FTZ R0, R14, R195, R0 ;  /* 0x000000c30e007223 */ /* 0x000fc60000010000 */
[----:B------:R-:W4:Y:S01]  /*27b60*/  LDL R14, [R1+0x5cc] ;  /* 0x0005cc00010e7983 */ /* 0x000f220000100800 */
[----:B------:R-:W-:Y:S01]  /*27b70*/  FFMA.FTZ R0, R47, R191, R0 ;  /* 0x000000bf2f007223 */ /* 0x000fe20000010000 */
[----:B------:R-:W-:Y:S02]  /*27b80*/  FFMA.FTZ R248, R42, R186, R248 ;  /* 0x000000ba2af87223 */ /* 0x000fe400000100f8 */
[----:B------:R-:W4:Y:S01]  /*27b90*/  LDL.LU R42, [R1+0x804] ;  /* 0x00080400012a7983 */ /* 0x000f220000300800 */
[----:B------:R-:W-:Y:S01]  /*27ba0*/  FFMA.FTZ R0, R247, R187, R0 ;  /* 0x000000bbf7007223 */ /* 0x000fe20000010000 */
[----:B------:R-:W-:Y:S02]  /*27bb0*/  FFMA.FTZ R248, R252, R182, R248 ;  /* 0x000000b6fcf87223 */ /* 0x000fe400000100f8 */
[----:B------:R-:W4:Y:S01]  /*27bc0*/  LDL.LU R47, [R1+0x800] ;  /* 0x00080000012f7983 */ /* 0x000f220000300800 */
[----:B------:R-:W-:Y:S01]  /*27bd0*/  FFMA.FTZ R0, R43, R183, R0 ;  /* 0x000000b72b007223 */ /* 0x000fe20000010000 */
[----:B------:R-:W-:-:S02]  /*27be0*/  FFMA.FTZ R248, R246, R178, R248 ;  /* 0x000000b2f6f87223 */ /* 0x000fc400000100f8 */
[----:B------:R-:W4:Y:S01]  /*27bf0*/  LDL R43, [R1+0x5bc] ;  /* 0x0005bc00012b7983 */ /* 0x000f220000100800 */
[----:B------:R-:W-:Y:S01]  /*27c00*/  FFMA.FTZ R0, R38, R179, R0 ;  /* 0x000000b326007223 */ /* 0x000fe20000010000 */
[----:B------:R-:W-:Y:S02]  /*27c10*/  FFMA.FTZ R248, R39, R174, R248 ;  /* 0x000000ae27f87223 */ /* 0x000fe400000100f8 */
[----:B------:R-:W4:Y:S01]  /*27c20*/  LDL R38, [R1+0x5a8] ;  /* 0x0005a80001267983 */ /* 0x000f220000100800 */
[----:B------:R-:W-:Y:S01]  /*27c30*/  FFMA.FTZ R0, R34, R175, R0 ;  /* 0x000000af22007223 */ /* 0x000fe20000010000 */
[----:B------:R-:W-:Y:S02]  /*27c40*/  FFMA.FTZ R248, R35, R170, R248 ;  /* 0x000000aa23f87223 */ /* 0x000fe400000100f8 */
[----:B------:R-:W4:Y:S01]  /*27c50*/  LDL R34, [R1+0x598] ;  /* 0x0005980001227983 */ /* 0x000f220000100800 */
[----:B------:R-:W-:-:S03]  /*27c60*/  FFMA.FTZ R0, R30, R171, R0 ;  /* 0x000000ab1e007223 */ /* 0x000fc60000010000 */
[----:B------:R-:W4:Y:S01]  /*27c70*/  LDL R39, [R1+0x5ac] ;  /* 0x0005ac0001277983 */ /* 0x000f220000100800 */
[----:B------:R-:W-:Y:S01]  /*27c80*/  FFMA.FTZ R248, R31, R166, R248 ;  /* 0x000000a61ff87223 */ /* 0x000fe200000100f8 */
[----:B------:R-:W-:Y:S02]  /*27c90*/  FFMA.FTZ R0, R26, R167, R0 ;  /* 0x000000a71a007223 */ /* 0x000fe40000010000 */
        /* <DEDUP_REMOVED lines=22> */
[----:B------:R-:W4:Y:S04]  /*27e00*/  LDL R7, [R1+0x508] ;  /* 0x0005080001077983 */ /* 0x000f280000100800 */
        /* <DEDUP_REMOVED lines=12> */
[----:B------:R-:W4:Y:S02]  /*27ed0*/  LDL.LU R38, [R1+0x7fc] ;  /* 0x0007fc0001267983 */ /* 0x000f240000300800 */
[----:B------:R-:W-:Y:S02]  /*27ee0*/  FFMA.FTZ R248, R34, R130, R248 ;  /* 0x0000008222f87223 */ /* 0x000fe400000100f8 */
[----:B------:R-:W4:Y:S01]  /*27ef0*/  LDL.LU R43, [R1+0x7f8] ;  /* 0x0007f800012b7983 */ /* 0x000f220000300800 */
[----:B------:R-:W-:-:S03]  /*27f00*/  FFMA.FTZ R0, R39, R135, R0 ;  /* 0x0000008727007223 */ /* 0x000fc60000010000 */
        /* <DEDUP_REMOVED lines=32> */
[----:B----4-:R-:W-:-:S03]  /*28110*/  FFMA.FTZ R0, R14, R107, R0 ;  /* 0x0000006b0e007223 */ /* 0x010fc60000010000 */
[----:B------:R-:W4:Y:S01]  /*28120*/  LDL R14, [R1+0x4dc] ;  /* 0x0004dc00010e7983 */ /* 0x000f220000100800 */
[----:B------:R-:W-:-:S03]  /*28130*/  FFMA.FTZ R0, R10, R103, R0 ;  /* 0x000000670a007223 */ /* 0x000fc60000010000 */
[----:B------:R-:W4:Y:S01]  /*28140*/  LDL R10, [R1+0x4cc] ;  /* 0x0004cc00010a7983 */ /* 0x000f220000100800 */
[----:B------:R-:W-:-:S03]  /*28150*/  FFMA.FTZ R0, R6, R99, R0 ;  /* 0x0000006306007223 */ /* 0x000fc60000010000 */
[----:B------:R-:W4:Y:S01]  /*28160*/  LDL R6, [R1+0x4bc] ;  /* 0x0004bc0001067983 */ /* 0x000f220000100800 */
[----:B------:R-:W-:Y:S01]  /*28170*/  FFMA.FTZ R248, R3, R90, R248 ;  /* 0x0000005a03f87223 */ /* 0x000fe200000100f8 */
[----:B------:R-:W-:Y:S02]  /*28180*/  FFMA.FTZ R0, R2, R95, R0 ;  /* 0x0000005f02007223 */ /* 0x000fe40000010000 */
[----:B------:R-:W4:Y:S04]  /*28190*/  LDL R3, [R1+0x48c] ;  /* 0x00048c0001037983 */ /* 0x000f280000100800 */
[----:B------:R-:W4:Y:S01]  /*281a0*/  LDL R2, [R1+0x47c] ;  /* 0x00047c0001027983 */ /* 0x000f220000100800 */
[----:B------:R-:W-:-:S03]  /*281b0*/  FFMA.FTZ R248, R31, R86, R248 ;  /* 0x000000561ff87223 */ /* 0x000fc600000100f8 */
[----:B------:R-:W4:Y:S01]  /*281c0*/  LDL.LU R31, [R1+0x7e0] ;  /* 0x0007e000011f7983 */ /* 0x000f220000300800 */
[----:B------:R-:W-:Y:S01]  /*281d0*/  FFMA.FTZ R248, R27, R82, R248 ;  /* 0x000000521bf87223 */ /* 0x000fe200000100f8 */
        /* <DEDUP_REMOVED lines=8> */
[----:B---3--:R-:W-:-:S04]  /*28260*/  FFMA.FTZ R248, R15, R70, R248 ;  /* 0x000000460ff87223 */ /* 0x008fc800000100f8 */
[----:B--2---:R-:W-:-:S04]  /*28270*/  FFMA.FTZ R248, R11, R66, R248 ;  /* 0x000000420bf87223 */ /* 0x004fc800000100f8 */
[----:B------:R-:W-:Y:S01]  /*28280*/  FFMA.FTZ R248, R7, R62, R248 ;  /* 0x0000003e07f87223 */ /* 0x000fe200000100f8 */
[----:B----4-:R-:W-:Y:S02]  /*28290*/  FFMA.FTZ R0, R14, R83, R0 ;  /* 0x000000530e007223 */ /* 0x010fe40000010000 */
[----:B------:R-:W2:Y:S02]  /*282a0*/  LDL.LU R14, [R1+0x7cc] ;  /* 0x0007cc00010e7983 */ /* 0x000ea40000300800 */
[----:B------:R-:W-:Y:S02]  /*282b0*/  FFMA.FTZ R0, R10, R79, R0 ;  /* 0x0000004f0a007223 */ /* 0x000fe40000010000 */
[----:B------:R-:W3:Y:S04]  /*282c0*/  LDL.LU R19, [R1+0x7c8] ;  /* 0x0007c80001137983 */ /* 0x000ee80000300800 */
[----:B------:R-:W4:Y:S01]  /*282d0*/  LDL.LU R10, [R1+0x7c4] ;  /* 0x0007c400010a7983 */ /* 0x000f220000300800 */
[----:B------:R-:W-:-:S03]  /*282e0*/  FFMA.FTZ R0, R6, R75, R0 ;  /* 0x0000004b06007223 */ /* 0x000fc60000010000 */
[----:B------:R-:W3:Y:S01]  /*282f0*/  LDL.LU R15, [R1+0x7c0] ;  /* 0x0007c000010f7983 */ /* 0x000ee20000300800 */
[----:B------:R-:W-:-:S03]  /*28300*/  FFMA.FTZ R0, R246, R71, R0 ;  /* 0x00000047f6007223 */ /* 0x000fc60000010000 */
[----:B------:R-:W3:Y:S04]  /*28310*/  LDL.LU R6, [R1+0x7bc] ;  /* 0x0007bc0001067983 */ /* 0x000ee80000300800 */
[----:B------:R-:W3:Y:S01]  /*28320*/  LDL.LU R11, [R1+0x7b8] ;  /* 0x0007b800010b7983 */ /* 0x000ee20000300800 */
[----:B------:R-:W-:-:S03]  /*28330*/  FFMA.FTZ R248, R247, R58, R248 ;  /* 0x0000003af7f87223 */ /* 0x000fc600000100f8 */
[----:B------:R-:W3:Y:S04]  /*28340*/  LDL.LU R246, [R1+0x7b4] ;  /* 0x0007b40001f67983 */ /* 0x000ee80000300800 */
[----:B------:R-:W3:Y:S04]  /*28350*/  LDL.LU R7, [R1+0x7b0] ;  /* 0x0007b00001077983 */ /* 0x000ee80000300800 */
[----:B------:R-:W3:Y:S01]  /*28360*/  LDL R247, [R1+0x28] ;  /* 0x0000280001f77983 */ /* 0x000ee20000100800 */
[----:B------:R-:W-:-:S04]  /*28370*/  FFMA.FTZ R248, R54, UR72, R248 ;  /* 0x0000004836f87c23 */ /* 0x000fc800080100f8 */
        /* <DEDUP_REMOVED lines=8> */
[----:B------:R-:W-:Y:S01]  /*28400*/  FFMA.FTZ R248, R18, UR11, R248 ;  /* 0x0000000b12f87c23 */ /* 0x000fe200080100f8 */
[----:B------:R-:W-:Y:S02]  /*28410*/  FFMA.FTZ R0, R252, R67, R0 ;  /* 0x00000043fc007223 */ /* 0x000fe40000010000 */
[----:B------:R-:W3:Y:S02]  /*28420*/  LDL R252, [R1+0x6c] ;  /* 0x00006c0001fc7983 */ /* 0x000ee40000100800 */
[----:B------:R-:W-:Y:S02]  /*28430*/  FFMA.FTZ R0, R3, R63, R0 ;  /* 0x0000003f03007223 */ /* 0x000fe40000010000 */
[----:B------:R-:W3:Y:S02]  /*28440*/  LDL R3, [R1+0x2c] ;  /* 0x00002c0001037983 */ /* 0x000ee40000100800 */
[----:B------:R-:W-:Y:S02]  /*28450*/  FFMA.FTZ R0, R2, R59, R0 ;  /* 0x0000003b02007223 */ /* 0x000fe40000010000 */
[----:B------:R-:W3:Y:S01]  /*28460*/  LDL R2, [R1+0x38] ;  /* 0x0000380001027983 */ /* 0x000ee20000100800 */
[----:B--2---:R-:W-:-:S04]  /*28470*/  FFMA.FTZ R248, R14, UR15, R248 ;  /* 0x0000000f0ef87c23 */ /* 0x004fc800080100f8 */
[----:B----4-:R-:W-:-:S04]  /*28480*/  FFMA.FTZ R248, R10, UR19, R248 ;  /* 0x000000130af87c23 */ /* 0x010fc800080100f8 */
[----:B---3--:R-:W-:-:S04]  /*28490*/  FFMA.FTZ R248, R6, UR23, R248 ;  /* 0x0000001706f87c23 */ /* 0x008fc800080100f8 */
[----:B------:R-:W-:-:S04]  /*284a0*/  FFMA.FTZ R248, R246, UR27, R248 ;  /* 0x0000001bf6f87c23 */ /* 0x000fc800080100f8 */
[----:B------:R-:W-:Y:S02]  /*284b0*/  FFMA.FTZ R248, R247, UR31, R248 ;  /* 0x0000001ff7f87c23 */ /* 0x000fe400080100f8 */
[----:B------:R-:W2:Y:S02]  /*284c0*/  LDL.LU R247, [R1+0x7ac] ;  /* 0x0007ac0001f77983 */ /* 0x000ea40000300800 */
[----:B------:R-:W-:Y:S02]  /*284d0*/  FADD.FTZ R248, R248, R251 ;  /* 0x000000fbf8f87221 */ /* 0x000fe40000010000 */
        /* <DEDUP_REMOVED lines=14> */
[----:B--2---:R-:W-:-:S04]  /*285c0*/  FFMA.FTZ R0, R247, UR26, R0 ;  /* 0x0000001af7007c23 */ /* 0x004fc80008010000 */
[----:B------:R-:W-:Y:S02]  /*285d0*/  FFMA.FTZ R0, R3, UR30, R0 ;  /* 0x0000001e03007c23 */ /* 0x000fe40008010000 */
[----:B------:R0:W5:Y:S02]  /*285e0*/  LDL.LU R3, [R1+0x7a8] ;  /* 0x0007a80001037983 */ /* 0x0001640000300800 */
[----:B------:R-:W-:Y:S01]  /*285f0*/  FADD.FTZ R248, R0, R248 ;  /* 0x000000f800f87221 */ /* 0x000fe20000010000 */
[----:B------:R-:W-:-:S03]  /*28600*/  @P0 SEL R0, RZ, UR38, P3 ;  /* 0x00000026ff000c07 */ /* 0x000fc60009800000 */
[----:B-1----:R-:W-:Y:S01]  /*28610*/  FMUL.FTZ R248, R248, UR34 ;  /* 0x00000022f8f87c20 */ /* 0x002fe20008410000 */
[----:B------:R-:W-:Y:S02]  /*28620*/  @P0 IADD3 R0, PT, PT, R2, -UR41, R0 ;  /* 0x8000002902000c10 */ /* 0x000fe4000fffe000 */
[----:B------:R0:W5:Y:S01]  /*28630*/  LDL.LU R2, [R1+0x7a4] ;  /* 0x0007a40001027983 */ /* 0x0001620000300800 */
[----:B------:R-:W-:Y:S01]  /*28640*/  @P2 FADD.FTZ R248, R248, R250 ;  /* 0x000000faf8f82221 */ /* 0x000fe20000010000 */
[----:B------:R-:W-:-:S05]  /*28650*/  @P0 I2FP.F32.S32 R0, R0 ;  /* 0x0000000000000245 */ /* 0x000fca0000201400 */
[----:B------:R-:W-:-:S05]  /*28660*/  @P0 FFMA.FTZ R248, R0, R249, R248 ;  /* 0x000000f900f80223 */ /* 0x000fca00000100f8 */
[----:B------:R-:W-:Y:S01]  /*28670*/  @!P6 FMNMX.FTZ R252, R252, R248, !PT ;  /* 0x000000f8fcfce209 */ /* 0x000fe20007810000 */
[----:B---3--:R0:W-:Y:S04]  /*28680*/  STS [R251], R248 ;  /* 0x000000f8fb007388 */ /* 0x0081e80000000800 */
[----:B------:R0:W-:Y:S02]  /*28690*/  @!P6 STL [R1+0x6c], R252 ;  /* 0x00006cfc0100e387 */ /* 0x0001e40000100800 */
.L_x_1660:
[----:B------:R-:W-:Y:S05]  /*286a0*/  BSYNC.RECONVERGENT B0 ;  /* 0x0000000000007941 */ /* 0x000fea0003800200 */
.L_x_1659:
[----:B0----5:R-:W4:Y:S04]  /*286b0*/  LDL.LU R0, [R1+0x68] ;  /* 0x0000680001007983 */ /* 0x021f280000300800 */
[----:B------:R0:W-:Y:S04]  /*286c0*/  STL [R1+0x7a4], R2 ;  /* 0x0007a40201007387 */ /* 0x0001e80000100800 */
[----:B0-----:R-:W4:Y:S04]  /*286d0*/  LDL R2, [R1+0x784] ;  /* 0x0007840001027983 */ /* 0x001f280000100800 */
[----:B------:R-:W4:Y:S04]  /*286e0*/  LDL.LU R252, [R1+0x60] ;  /* 0x0000600001fc7983 */ /* 0x000f280000300800 */
[----:B-123--:R-:W2:Y:S04]  /*286f0*/  LDL.LU R251, [R1+0x38] ;  /* 0x0000380001fb7983 */ /* 0x00eea80000300800 */
[----:B------:R-:W3:Y:S04]  /*28700*/  LDL.LU R249, [R1+0x64] ;  /* 0x0000640001f97983 */ /* 0x000ee80000300800 */
[----:B------:R-:W3:Y:S01]  /*28710*/  LDL.LU R248, [R1+0x3c] ;  /* 0x00003c0001f87983 */ /* 0x000ee20000300800 */
[----:B----4-:R-:W-:-:S04]  /*28720*/  IMAD.MOV.U32 R250, RZ, RZ, R0 ;  /* 0x000000fffffa7224 */ /* 0x010fc800078e0000 */
[----:B------:R-:W-:Y:S01]  /*28730*/  VIADD R250, R250, 0x400 ;  /* 0x00000400fafa7836 */ /* 0x000fe20000000000 */
[----:B------:R-:W-:Y:S01]  /*28740*/  IADD3 R252, P2, PT, R252, 0x100, RZ ;  /* 0x00000100fcfc7810 */ /* 0x000fe20007f5e0ff */
[----:B--2---:R-:W-:-:S05]  /*28750*/  VIADD R0, R251, 0xff ;  /* 0x000000fffb007836 */ /* 0x004fca0000000000 */
[----:B------:R-:W-:Y:S01]  /*28760*/  ISETP.GE.AND P0, PT, R0, R2, PT ;  /* 0x000000020000720c */ /* 0x000fe20003f06270 */
[----:B---3--:R-:W-:Y:S01]  /*28770*/  VIADD R249, R249, 0x100 ;  /* 0x00000100f9f97836 */ /* 0x008fe20000000000 */
[----:B------:R-:W-:Y:S01]  /*28780*/  IADD3 R0, PT, PT, R251, 0x100, RZ ;  /* 0x00000100fb007810 */ /* 0x000fe20007ffe0ff */
[----:B------:R0:W5:Y:S01]  /*28790*/  LDL.LU R2, [R1+0x7a4] ;  /* 0x0007a40001027983 */ /* 0x0001620000300800 */
[----:B------:R-:W-:-:S03]  /*287a0*/  IMAD.X R248, RZ, RZ, R248, P2 ;  /* 0x000000fffff87224 */ /* 0x000fc600010e06f8 */
[----:B------:R0:W-:Y:S04]  /*287b0*/  STL [R1+0x60], R252 ;  /* 0x000060fc01007387 */ /* 0x0001e80000100800 */
[----:B------:R0:W-:Y:S04]  /*287c0*/  STL [R1+0x68], R250 ;  /* 0x000068fa01007387 */ /* 0x0001e80000100800 */
[----:B------:R0:W-:Y:S04]  /*287d0*/  STL [R1+0x38], R0 ;  /* 0x0000380001007387 */ /* 0x0001e80000100800 */
[----:B------:R0:W-:Y:S04]  /*287e0*/  STL [R1+0x64], R249 ;  /* 0x000064f901007387 */ /* 0x0001e80000100800 */
[----:B------:R0:W-:Y:S01]  /*287f0*/  STL [R1+0x3c], R248 ;  /* 0x00003cf801007387 */ /* 0x0001e20000100800 */
[----:B------:R-:W-:Y:S05]  /*28800*/  @!P0 BRA `(.L_x_1661) ;  /* 0xfffffdb800248947 */ /* 0x000fea000383ffff */
.L_x_1275:
[----:B------:R-:W-:Y:S05]  /*28810*/  BSYNC.RECONVERGENT B1 ;  /* 0x0000000000017941 */ /* 0x000fea0003800200 */
.L_x_1274:
[----:B0-----:R-:W2:Y:S01]  /*28820*/  LDL.LU R248, [R1+0x6c] ;  /* 0x00006c0001f87983 */ /* 0x001ea20000300800 */
[----:B------:R-:W0:Y:S01]  /*28830*/  S2UR UR8, SR_CgaCtaId ;  /* 0x00000000000879c3 */ /* 0x000e220000008800 */
[----:B------:R-:W-:Y:S01]  /*28840*/  UMOV UR7, 0x400 ;  /* 0x0000040000077882 */ /* 0x000fe20000000000 */
[----:B------:R-:W-:Y:S01]  /*28850*/  BSSY.RECONVERGENT B0, `(.L_x_1662) ;  /* 0x000016b000007945 */ /* 0x000fe20003800200 */
[----:B------:R-:W-:-:S05]  /*28860*/  IMAD.MOV.U32 R11, RZ, RZ, RZ ;  /* 0x000000ffff0b7224 */ /* 0x000fca00078e00ff */
[----:B------:R-:W1:Y:S01]  /*28870*/  S2UR UR6, SR_CTAID.Y ;  /* 0x00000000000679c3 */ /* 0x000e620000002600 */
[----:B0-----:R-:W-:Y:S01]  /*28880*/  ULEA UR9, UR8, UR7, 0x18 ;  /* 0x0000000708097291 */ /* 0x001fe2000f8ec0ff */
[----:B-1----:R-:W-:Y:S01]  /*28890*/  IMAD R3, R3, UR6, RZ ;  /* 0x0000000603037c24 */ /* 0x002fe2000f8e02ff */
[----:B--2---:R-:W0:Y:S02]  /*288a0*/  SHFL.BFLY PT, R0, R248, 0x10, 0x1f ;  /* 0x0e001f00f8007f89 */ /* 0x004e2400000e0000 */
[----:B0-----:R-:W-:-:S05]  /*288b0*/  FMNMX.FTZ R0, R0, R248, !PT ;  /* 0x000000f800007209 */ /* 0x001fca0007810000 */
[----:B------:R-:W0:Y:S02]  /*288c0*/  SHFL.BFLY PT, R5, R0, 0x8, 0x1f ;  /* 0x0d001f0000057f89 */ /* 0x000e2400000e0000 */
[----:B0-----:R-:W-:-:S05]  /*288d0*/  FMNMX.FTZ R5, R0, R5, !PT ;  /* 0x0000000500057209 */ /* 0x001fca0007810000 */
[----:B------:R-:W0:Y:S02]  /*288e0*/  SHFL.BFLY PT, R4, R5, 0x4, 0x1f ;  /* 0x0c801f0005047f89 */ /* 0x000e2400000e0000 */
[----:B0-----:R-:W-:Y:S02]  /*288f0*/  FMNMX.FTZ R6, R5, R4, !PT ;  /* 0x0000000405067209 */ /* 0x001fe40007810000 */
[----:B------:R-:W0:Y:S03]  /*28900*/  S2R R4, SR_TID.X ;  /* 0x0000000000047919 */ /* 0x000e260000002100 */
[----:B------:R-:W1:Y:S02]  /*28910*/  SHFL.BFLY PT, R7, R6, 0x2, 0x1f ;  /* 0x0c401f0006077f89 */ /* 0x000e6400000e0000 */
[----:B-1----:R-:W-:Y:S01]  /*28920*/  FMNMX.FTZ R7, R6, R7, !PT ;  /* 0x0000000706077209 */ /* 0x002fe20007810000 */
[----:B------:R-:W-:Y:S01]  /*28930*/  IMAD.MOV.U32 R6, RZ, RZ, -0x800001 ;  /* 0xff7fffffff067424 */ /* 0x000fe200078e00ff */
[----:B0-----:R-:W-:-:S03]  /*28940*/  LOP3.LUT P1, R27, R4, 0x1f, RZ, 0xc0, !PT ;  /* 0x0000001f041b7812 */ /* 0x001fc6000782c0ff */
[----:B------:R-:W0:Y:S01]  /*28950*/  SHFL.BFLY PT, R8, R7, 0x1, 0x1f ;  /* 0x0c201f0007087f89 */ /* 0x000e2200000e0000 */
[----:B------:R-:W-:Y:S01]  /*28960*/  IMAD.SHL.U32 R0, R4, 0x4, RZ ;  /* 0x0000000404007824 */ /* 0x000fe200078e00ff */
[----:B------:R-:W-:-:S04]  /*28970*/  ISETP.GT.U32.AND P0, PT, R27, 0x7, PT ;  /* 0x000000071b00780c */ /* 0x000fc80003f04070 */
[----:B------:R-:W-:-:S04]  /*28980*/  LOP3.LUT R10, R0, 0x7c, RZ, 0xc0, !PT ;  /* 0x0000007c000a7812 */ /* 0x000fc800078ec0ff */
[----:B------:R-:W-:Y:S02]  /*28990*/  @!P1 LEA.HI R5, R4, UR9, RZ, 0x1d ;  /* 0x0000000904059c11 */ /* 0x000fe4000f8fe8ff */
[----:B0-----:R-:W-:-:S05]  /*289a0*/  FMNMX.FTZ R12, R7, R8, !PT ;  /* 0x00000008070c7209 */ /* 0x001fca0007810000 */
[----:B------:R0:W-:Y:S01]  /*289b0*/  @!P1 STS [R5], R12 ;  /* 0x0000000c05009388 */ /* 0x0001e20000000800 */
[----:B------:R-:W-:Y:S01]  /*289c0*/  BAR.SYNC.DEFER_BLOCKING 0x0 ;  /* 0x0000000000007b1d */ /* 0x000fe20000010000 */
[----:B0-----:R-:W-:-:S05]  /*289d0*/  IADD3 R5, PT, PT, R4, UR74, RZ ;  /* 0x0000004a04057c10 */ /* 0x001fca000fffe0ff */
[----:B------:R-:W0:Y:S01]  /*289e0*/  @!P0 LDS R6, [R10+UR9] ;  /* 0x000000090a068984 */ /* 0x000e220008000800 */
[----:B------:R-:W-:-:S03]  /*289f0*/  ISETP.GE.AND P0, PT, R5, UR41, PT ;  /* 0x0000002905007c0c */ /* 0x000fc6000bf06270 */
[----:B0-----:R-:W0:Y:S02]  /*28a00*/  SHFL.BFLY PT, R7, R6, 0x4, 0x1f ;  /* 0x0c801f0006077f89 */ /* 0x001e2400000e0000 */
[----:B0-----:R-:W-:Y:S02]  /*28a10*/  FMNMX.FTZ R7, R7, R6, !PT ;  /* 0x0000000607077209 */ /* 0x001fe40007810000 */
[----:B------:R-:W-:-:S03]  /*28a20*/  SHF.R.S32.HI R6, RZ, 0x1f, R3 ;  /* 0x0000001fff067819 */ /* 0x000fc60000011403 */
[----:B------:R-:W0:Y:S02]  /*28a30*/  SHFL.BFLY PT, R8, R7, 0x2, 0x1f ;  /* 0x0c401f0007087f89 */ /* 0x000e2400000e0000 */
[----:B0-----:R-:W-:-:S05]  /*28a40*/  FMNMX.FTZ R8, R7, R8, !PT ;  /* 0x0000000807087209 */ /* 0x001fca0007810000 */
[----:B------:R-:W0:Y:S02]  /*28a50*/  SHFL.BFLY PT, R9, R8, 0x1, 0x1f ;  /* 0x0c201f0008097f89 */ /* 0x000e2400000e0000 */
[----:B0-----:R-:W-:-:S05]  /*28a60*/  FMNMX.FTZ R9, R8, R9, !PT ;  /* 0x0000000908097209 */ /* 0x001fca0007810000 */
[----:B------:R0:W1:Y:S01]  /*28a70*/  SHFL.IDX PT, R30, R9, RZ, 0x1f ;  /* 0x00001fff091e7589 */ /* 0x00006200000e0000 */
[----:B------:R-:W-:Y:S05]  /*28a80*/  @P0 BRA `(.L_x_1663) ;  /* 0x00000014001c0947 */ /* 0x000fea0003800000 */
[----:B0-----:R-:W0:Y:S02]  /*28a90*/  LDC.64 R8, c[0x0][0x420] ;  /* 0x00010800ff087b82 */ /* 0x001e240000000a00 */
[----:B0-----:R-:W-:-:S04]  /*28aa0*/  ISETP.NE.U32.AND P0, PT, R8, RZ, PT ;  /* 0x000000ff0800720c */ /* 0x001fc80003f05070 */
[----:B------:R-:W-:-:S13]  /*28ab0*/  ISETP.NE.AND.EX P0, PT, R9, RZ, PT, P0 ;  /* 0x000000ff0900720c */ /* 0x000fda0003f05300 */
[----:B------:R-:W-:Y:S05]  /*28ac0*/  @P0 BRA `(.L_x_1664) ;  /* 0x0000000c00980947 */ /* 0x000fea0003800000 */
[----:B------:R-:W-:Y:S01]  /*28ad0*/  IMAD.MOV.U32 R12, RZ, RZ, 0x100 ;  /* 0x00000100ff0c7424 */ /* 0x000fe200078e00ff */
[----:B------:R-:W-:Y:S01]  /*28ae0*/  LOP3.LUT R8, RZ, R4, RZ, 0x33, !PT ;  /* 0x00000004ff087212 */ /* 0x000fe200078e33ff */
[----:B------:R-:W-:Y:S01]  /*28af0*/  BSSY.RECONVERGENT B1, `(.L_x_1665) ;  /* 0x000001c000017945 */ /* 0x000fe20003800200 */
[----:B------:R-:W-:Y:S02]  /*28b00*/  IMAD.MOV.U32 R11, RZ, RZ, RZ ;  /* 0x000000ffff0b7224 */ /* 0x000fe400078e00ff */
[----:B------:R-:W-:-:S04]  /*28b10*/  VIADDMNMX R7, R5, R12, UR41, !PT ;  /* 0x0000002905077e46 */ /* 0x000fc8000f80010c */
[----:B------:R-:W-:-:S04]  /*28b20*/  IADD3 R8, PT, PT, R7, -UR74, R8 ;  /* 0x8000004a07087c10 */ /* 0x000fc8000fffe008 */
[C---:B------:R-:W-:Y:S02]  /*28b30*/  LOP3.LUT R7, R8.reuse, 0x300, RZ, 0xc0, !PT ;  /* 0x0000030008077812 */ /* 0x040fe400078ec0ff */
[----:B------:R-:W-:Y:S02]  /*28b40*/  ISETP.GE.U32.AND P1, PT, R8, 0x300, PT ;  /* 0x000003000800780c */ /* 0x000fe40003f26070 */
[----:B------:R-:W-:Y:S01]  /*28b50*/  ISETP.NE.AND P0, PT, R7, 0x300, PT ;  /* 0x000003000700780c */ /* 0x000fe20003f05270 */
[----:B------:R-:W-:-:S12]  /*28b60*/  IMAD.MOV.U32 R7, RZ, RZ, R5 ;  /* 0x000000ffff077224 */ /* 0x000fd800078e0005 */
[----:B------:R-:W-:Y:S05]  /*28b70*/  @!P0 BRA `(.L_x_1666) ;  /* 0x00000000004c8947 */ /* 0x000fea0003800000 */
[----:B------:R-:W-:Y:S01]  /*28b80*/  UIADD3 UR4, UPT, UPT, UR7, 0x840, URZ ;  /* 0x0000084007047890 */ /* 0x000fe2000fffe0ff */
[----:B------:R-:W-:Y:S01]  /*28b90*/  LEA.HI R7, R8, 0x1, RZ, 0x18 ;  /* 0x0000000108077811 */ /* 0x000fe200078fc0ff */
[----:B------:R-:W-:Y:S02]  /*28ba0*/  IMAD.MOV.U32 R11, RZ, RZ, RZ ;  /* 0x000000ffff0b7224 */ /* 0x000fe400078e00ff */
[----:B------:R-:W-:Y:S01]  /*28bb0*/  ULEA UR4, UR8, UR4, 0x18 ;  /* 0x0000000408047291 */ /* 0x000fe2000f8ec0ff */
[----:B------:R-:W-:Y:S02]  /*28bc0*/  LOP3.LUT R8, R7, 0x3, RZ, 0xc0, !PT ;  /* 0x0000000307087812 */ /* 0x000fe400078ec0ff */
[----:B------:R-:W-:-:S03]  /*28bd0*/  MOV R7, R5 ;  /* 0x0000000500077202 */ /* 0x000fc60000000f00 */
[----:B------:R-:W-:Y:S02]  /*28be0*/  IMAD.MOV R9, RZ, RZ, -R8 ;  /* 0x000000ffff097224 */ /* 0x000fe400078e0a08 */
[----:B------:R-:W-:-:S07]  /*28bf0*/  VIADD R8, R0, UR4 ;  /* 0x0000000400087c36 */ /* 0x000fce0008000000 */
.L_x_1667:
[----:B------:R-:W1:Y:S01]  /*28c00*/  LDS R12, [R8] ;  /* 0x00000000080c7984 */ /* 0x000e620000000800 */
[----:B------:R-:W-:Y:S02]  /*28c10*/  VIADD R9, R9, 0x1 ;  /* 0x0000000109097836 */ /* 0x000fe40000000000 */
[----:B------:R-:W-:-:S03]  /*28c20*/  VIADD R7, R7, 0x100 ;  /* 0x0000010007077836 */ /* 0x000fc60000000000 */
        /* <DEDUP_REMOVED lines=8> */
.L_x_1666:
[----:B------:R-:W-:Y:S05]  /*28cb0*/  BSYNC.RECONVERGENT B1 ;  /* 0x0000000000017941 */ /* 0x000fea0003800200 */
.L_x_1665:
[----:B------:R-:W-:Y:S05]  /*28cc0*/  @!P1 BRA `(.L_x_1663) ;  /* 0x00000010008c9947 */ /* 0x000fea0003800000 */
[----:B------:R-:W-:Y:S01]  /*28cd0*/  IADD3 R8, PT, PT, -R7, UR41, RZ ;  /* 0x0000002907087c10 */ /* 0x000fe2000fffe1ff */
[----:B------:R-:W-:Y:S01]  /*28ce0*/  UIADD3 UR4, UPT, UPT, UR7, 0x840, URZ ;  /* 0x0000084007047890 */ /* 0x000fe2000fffe0ff */
[----:B------:R-:W-:Y:S01]  /*28cf0*/  BSSY.RECONVERGENT B1, `(.L_x_1668) ;  /* 0x0000070000017945 */ /* 0x000fe20003800200 */
[----:B------:R-:W-:Y:S01]  /*28d00*/  USHF.L.U32 UR5, UR74, 0x2, URZ ;  /* 0x000000024a057899 */ /* 0x000fe200080006ff */
[----:B------:R-:W-:Y:S01]  /*28d10*/  ISETP.GT.AND P1, PT, R8, 0xc00, PT ;  /* 0x00000c000800780c */ /* 0x000fe20003f24270 */
[----:B------:R-:W-:Y:S01]  /*28d20*/  ULEA UR4, UR8, UR4, 0x18 ;  /* 0x0000000408047291 */ /* 0x000fe2000f8ec0ff */
[----:B------:R-:W-:-:S03]  /*28d30*/  PLOP3.LUT P0, PT, PT, PT, PT, 0x80, 0x8 ;  /* 0x000000000008781c */ /* 0x000fc60003f0f070 */
[----:B------:R-:W-:Y:S02]  /*28d40*/  LEA R8, R7, -UR5, 0x2 ;  /* 0x8000000507087c11 */ /* 0x000fe4000f8e10ff */
[----:B------:R-:W-:-:S04]  /*28d50*/  MOV R9, UR4 ;  /* 0x0000000400097c02 */ /* 0x000fc80008000f00 */
[----:B------:R-:W-:Y:S02]  /*28d60*/  IADD3 R8, PT, PT, R8, 0x800, R9 ;  /* 0x0000080008087810 */ /* 0x000fe40007ffe009 */
[----:B------:R-:W-:Y:S05]  /*28d70*/  @!P1 BRA `(.L_x_1669) ;  /* 0x00000004009c9947 */ /* 0x000fea0003800000 */
[----:B------:R-:W-:Y:S01]  /*28d80*/  IMAD.U32 R28, RZ, RZ, UR41 ;  /* 0x00000029ff1c7e24 */ /* 0x000fe2000f8e00ff */
[----:B------:R-:W-:-:S03]  /*28d90*/  PLOP3.LUT P0, PT, PT, PT, PT, 0x8, 0x80 ;  /* 0x000000000080781c */ /* 0x000fc60003f0e170 */
[----:B------:R-:W-:-:S10]  /*28da0*/  VIADD R28, R28, 0xfffff400 ;  /* 0xfffff4001c1c7836 */ /* 0x000fd40000000000 */
.L_x_1670:
[----:B------:R-:W1:Y:S01]  /*28db0*/  LDS R9, [R8+-0x800] ;  /* 0xfff8000008097984 */ /* 0x000e620000000800 */
[----:B------:R-:W-:-:S03]  /*28dc0*/  VIADD R7, R7, 0x1000 ;  /* 0x0000100007077836 */ /* 0x000fc60000000000 */
[----:B------:R-:W0:Y:S02]  /*28dd0*/  LDS R12, [R8+-0x400] ;  /* 0xfffc0000080c7984 */ /* 0x000e240000000800 */
[----:B------:R-:W-:Y:S02]  /*28de0*/  ISETP.GE.AND P1, PT, R7, R28, PT ;  /* 0x0000001c0700720c */ /* 0x000fe40003f26270 */
[----:B------:R-:W2:Y:S04]  /*28df0*/  LDS R13, [R8] ;  /* 0x00000000080d7984 */ /* 0x000ea80000000800 */
[----:B------:R-:W3:Y:S04]  /*28e00*/  LDS R14, [R8+0x400] ;  /* 0x00040000080e7984 */ /* 0x000ee80000000800 */
[----:B------:R-:W4:Y:S04]  /*28e10*/  LDS R15, [R8+0x800] ;  /* 0x00080000080f7984 */ /* 0x000f280000000800 */
[----:B------:R-:W4:Y:S04]  /*28e20*/  LDS R16, [R8+0xc00] ;  /* 0x000c000008107984 */ /* 0x000f280000000800 */
[----:B------:R-:W4:Y:S04]  /*28e30*/  LDS R17, [R8+0x1000] ;  /* 0x0010000008117984 */ /* 0x000f280000000800 */
[----:B------:R-:W4:Y:S04]  /*28e40*/  LDS R18, [R8+0x1400] ;  /* 0x0014000008127984 */ /* 0x000f280000000800 */
[----:B------:R-:W4:Y:S04]  /*28e50*/  LDS R19, [R8+0x1800] ;  /* 0x0018000008137984 */ /* 0x000f280000000800 */
[----:B------:R-:W4:Y:S04]  /*28e60*/  LDS R20, [R8+0x1c00] ;  /* 0x001c000008147984 */ /* 0x000f280000000800 */
[----:B------:R-:W4:Y:S01]  /*28e70*/  LDS R21, [R8+0x2000] ;  /* 0x0020000008157984 */ /* 0x000f220000000800 */
        /* <DEDUP_REMOVED lines=15> */
[C---:B------:R-:W-:Y:S01]  /*28f70*/  FADD.FTZ R16, -R30.reuse, R16 ;  /* 0x000000101e107221 */ /* 0x040fe20000010100 */
[----:B------:R-:W4:Y:S01]  /*28f80*/  MUFU.EX2 R13, R13 ;  /* 0x0000000d000d7308 */ /* 0x000f220000000800 */
[----:B------:R-:W0:Y:S01]  /*28f90*/  LDS R26, [R8+0x3400] ;  /* 0x00340000081a7984 */ /* 0x000e220000000800 */
[----:B------:R-:W-:Y:S01]  /*28fa0*/  FMUL.FTZ R15, R15, 1.4426950216293334961 ;  /* 0x3fb8aa3b0f0f7820 */ /* 0x000fe20000410000 */
[----:B------:R-:W-:Y:S01]  /*28fb0*/  FADD.FTZ R17, -R30, R17 ;  /* 0x000000111e117221 */ /* 0x000fe20000010100 */
[----:B------:R-:W4:Y:S01]  /*28fc0*/  MUFU.EX2 R14, R14 ;  /* 0x0000000e000e7308 */ /* 0x000f220000000800 */
[----:B------:R-:W-:Y:S01]  /*28fd0*/  FMUL.FTZ R16, R16, 1.4426950216293334961 ;  /* 0x3fb8aa3b10107820 */ /* 0x000fe20000410000 */
[----:B--2---:R-:W-:Y:S01]  /*28fe0*/  FADD.FTZ R11, R9, R11 ;  /* 0x0000000b090b7221 */ /* 0x004fe20000010000 */
[C---:B------:R-:W-:Y:S01]  /*28ff0*/  FADD.FTZ R18, -R30.reuse, R18 ;  /* 0x000000121e127221 */ /* 0x040fe20000010100 */
[----:B------:R-:W2:Y:S01]  /*29000*/  MUFU.EX2 R15, R15 ;  /* 0x0000000f000f7308 */ /* 0x000ea20000000800 */
[----:B------:R-:W-:Y:S01]  /*29010*/  FMUL.FTZ R17, R17, 1.4426950216293334961 ;  /* 0x3fb8aa3b11117820 */ /* 0x000fe20000410000 */
[----:B---3--:R-:W-:Y:S01]  /*29020*/  FADD.FTZ R11, R11, R12 ;  /* 0x0000000c0b0b7221 */ /* 0x008fe20000010000 */
[----:B------:R-:W-:Y:S01]  /*29030*/  FADD.FTZ R19, -R30, R19 ;  /* 0x000000131e137221 */ /* 0x000fe20000010100 */
[----:B------:R-:W3:Y:S01]  /*29040*/  MUFU.EX2 R16, R16 ;  /* 0x0000001000107308 */ /* 0x000ee20000000800 */
[----:B------:R-:W-:Y:S01]  /*29050*/  FMUL.FTZ R18, R18, 1.4426950216293334961 ;  /* 0x3fb8aa3b12127820 */ /* 0x000fe20000410000 */
[----:B----4-:R-:W-:Y:S01]  /*29060*/  FADD.FTZ R11, R11, R13 ;  /* 0x0000000d0b0b7221 */ /* 0x010fe20000010000 */
[C---:B------:R-:W-:Y:S01]  /*29070*/  FADD.FTZ R20, -R30.reuse, R20 ;  /* 0x000000141e147221 */ /* 0x040fe20000010100 */
[----:B------:R-:W4:Y:S01]  /*29080*/  MUFU.EX2 R17, R17 ;  /* 0x0000001100117308 */ /* 0x000f220000000800 */
[----:B------:R-:W-:Y:S01]  /*29090*/  FMUL.FTZ R19, R19, 1.4426950216293334961 ;  /* 0x3fb8aa3b13137820 */ /* 0x000fe20000410000 */
[----:B------:R-:W-:Y:S01]  /*290a0*/  FADD.FTZ R11, R11, R14 ;  /* 0x0000000e0b0b7221 */ /* 0x000fe20000010000 */
[----:B------:R-:W-:Y:S01]  /*290b0*/  FADD.FTZ R21, -R30, R21 ;  /* 0x000000151e157221 */ /* 0x000fe20000010100 */
[----:B------:R-:W4:Y:S01]  /*290c0*/  MUFU.EX2 R18, R18 ;  /* 0x0000001200127308 */ /* 0x000f220000000800 */
[----:B------:R-:W-:Y:S01]  /*290d0*/  FMUL.FTZ R20, R20, 1.4426950216293334961 ;  /* 0x3fb8aa3b14147820 */ /* 0x000fe20000410000 */
[----:B--2---:R-:W-:Y:S01]  /*290e0*/  FADD.FTZ R11, R11, R15 ;  /* 0x0000000f0b0b7221 */ /* 0x004fe20000010000 */
[C---:B-1----:R-:W-:Y:S01]  /*290f0*/  FADD.FTZ R22, -R30.reuse, R22 ;  /* 0x000000161e167221 */ /* 0x042fe20000010100 */
        /* <DEDUP_REMOVED lines=13> */
[----:B------:R-:W-:Y:S01]  /*291d0*/  FADD.FTZ R25, -R30, R25 ;  /* 0x000000191e197221 */ /* 0x000fe20000010100 */
[----:B------:R-:W-:Y:S01]  /*291e0*/  FMUL.FTZ R24, R24, 1.4426950216293334961 ;  /* 0x3fb8aa3b18187820 */ /* 0x000fe20000410000 */
[----:B-1----:R-:W-:Y:S01]  /*291f0*/  FADD.FTZ R11, R11, R19 ;  /* 0x000000130b0b7221 */ /* 0x002fe20000010000 */
[----:B------:R-:W1:Y:S01]  /*29200*/  MUFU.EX2 R23, R23 ;  /* 0x0000001700177308 */ /* 0x000e620000000800 */
[----:B------:R-:W-:Y:S01]  /*29210*/  FADD.FTZ R26, -R30, R26 ;  /* 0x0000001a1e1a7221 */ /* 0x000fe20000010100 */
        /* <DEDUP_REMOVED lines=29> */
.L_x_1669:
[----:B------:R-:W-:Y:S05]  /*293f0*/  BSYNC.RECONVERGENT B1 ;  /* 0x0000000000017941 */ /* 0x000fea0003800200 */
.L_x_1668:
        /* <DEDUP_REMOVED lines=11> */
[----:B------:R-:W4:Y:S04]  /*294b0*/  LDS R16, [R8+0xc00] ;  /* 0x000c000008107984 */ /* 0x000f280000000800 */
[----:B------:R-:W4:Y:S04]  /*294c0*/  LDS R17, [R8+0x1000] ;  /* 0x0010000008117984 */ /* 0x000f280000000800 */
[----:B------:R-:W4:Y:S01]  /*294d0*/  LDS R18, [R8+0x1400] ;  /* 0x0014000008127984 */ /* 0x000f220000000800 */
        /* <DEDUP_REMOVED lines=12> */
[----:B------:R-:W-:Y:S01]  /*295a0*/  FADD.FTZ R16, -R30, R16 ;  /* 0x000000101e107221 */ /* 0x000fe20000010100 */
        /* <DEDUP_REMOVED lines=28> */
.L_x_1672:
[----:B------:R-:W-:Y:S05]  /*29770*/  BSYNC.RECONVERGENT B1 ;  /* 0x0000000000017941 */ /* 0x000fea0003800200 */
.L_x_1671:
        /* <DEDUP_REMOVED lines=27> */
.L_x_1664:
[----:B------:R-:W-:Y:S01]  /*29930*/  IMAD.MOV.U32 R14, RZ, RZ, 0x100 ;  /* 0x00000100ff0e7424 */ /* 0x000fe200078e00ff */
[----:B------:R-:W-:Y:S01]  /*29940*/  LOP3.LUT R12, RZ, R4, RZ, 0x33, !PT ;  /* 0x00000004ff0c7212 */ /* 0x000fe200078e33ff */
[----:B------:R-:W-:Y:S03]  /*29950*/  BSSY.RECONVERGENT B1, `(.L_x_1673) ;  /* 0x0000023000017945 */ /* 0x000fe60003800200 */
[----:B------:R-:W-:-:S04]  /*29960*/  VIADDMNMX R7, R5, R14, UR41, !PT ;  /* 0x0000002905077e46 */ /* 0x000fc8000f80010e */
[----:B------:R-:W-:Y:S01]  /*29970*/  IADD3 R7, PT, PT, R7, -UR74, R12 ;  /* 0x8000004a07077c10 */ /* 0x000fe2000fffe00c */
[----:B------:R-:W-:-:S03]  /*29980*/  IMAD.MOV.U32 R12, RZ, RZ, R5 ;  /* 0x000000ffff0c7224 */ /* 0x000fc600078e0005 */
[C---:B------:R-:W-:Y:S02]  /*29990*/  LOP3.LUT R11, R7.reuse, 0x300, RZ, 0xc0, !PT ;  /* 0x00000300070b7812 */ /* 0x040fe400078ec0ff */
[----:B------:R-:W-:Y:S02]  /*299a0*/  ISETP.GE.U32.AND P0, PT, R7, 0x300, PT ;  /* 0x000003000700780c */ /* 0x000fe40003f06070 */
[----:B------:R-:W-:Y:S01]  /*299b0*/  ISETP.NE.AND P1, PT, R11, 0x300, PT ;  /* 0x000003000b00780c */ /* 0x000fe20003f25270 */
[----:B------:R-:W-:-:S12]  /*299c0*/  IMAD.MOV.U32 R11, RZ, RZ, RZ ;  /* 0x000000ffff0b7224 */ /* 0x000fd800078e00ff */
[----:B------:R-:W-:Y:S05]  /*299d0*/  @!P1 BRA `(.L_x_1674) ;  /* 0x0000000000689947 */ /* 0x000fea0003800000 */
[----:B------:R-:W-:Y:S01]  /*299e0*/  UIADD3 UR4, UPT, UPT, UR7, 0x840, URZ ;  /* 0x0000084007047890 */ /* 0x000fe2000fffe0ff */
[----:B------:R-:W-:Y:S01]  /*299f0*/  LEA.HI R7, R7, 0x1, RZ, 0x18 ;  /* 0x0000000107077811 */ /* 0x000fe200078fc0ff */
[----:B------:R-:W-:Y:S01]  /*29a00*/  HFMA2 R11, -RZ, RZ, 0, 0 ;  /* 0x00000000ff0b7431 */ /* 0x000fe200000001ff */
[--C-:B------:R-:W-:Y:S01]  /*29a10*/  IADD3 R8, P1, P2, R3, R8, R5.reuse ;  /* 0x0000000803087210 */ /* 0x100fe20007a3e005 */
[----:B------:R-:W-:Y:S01]  /*29a20*/  ULEA UR4, UR8, UR4, 0x18 ;  /* 0x0000000408047291 */ /* 0x000fe2000f8ec0ff */
[----:B------:R-:W-:Y:S01]  /*29a30*/  LOP3.LUT R7, R7, 0x3, RZ, 0xc0, !PT ;  /* 0x0000000307077812 */ /* 0x000fe200078ec0ff */
[----:B------:R-:W-:Y:S01]  /*29a40*/  IMAD.MOV.U32 R12, RZ, RZ, R5 ;  /* 0x000000ffff0c7224 */ /* 0x000fe200078e0005 */
[----:B------:R-:W-:-:S03]  /*29a50*/  IADD3.X R9, PT, PT, R6, R9, RZ, P1, P2 ;  /* 0x0000000906097210 */ /* 0x000fc60000fe44ff */
[----:B------:R-:W-:Y:S02]  /*29a60*/  IMAD.MOV R13, RZ, RZ, -R7 ;  /* 0x000000ffff0d7224 */ /* 0x000fe400078e0a07 */
[----:B------:R-:W-:-:S07]  /*29a70*/  VIADD R7, R0, UR4 ;  /* 0x0000000400077c36 */ /* 0x000fce0008000000 */
.L_x_1675:
[----:B------:R0:W2:Y:S01]  /*29a80*/  LDG.E.U8 R14, desc[UR36][R8.64] ;  /* 0x00000024080e7981 */ /* 0x0000a2000c1e1100 */
[----:B------:R-:W-:Y:S01]  /*29a90*/  IADD3 R13, PT, PT, R13, 0x1, RZ ;  /* 0x000000010d0d7810 */ /* 0x000fe20007ffe0ff */
[----:B------:R-:W-:Y:S01]  /*29aa0*/  VIADD R12, R12, 0x100 ;  /* 0x000001000c0c7836 */ /* 0x000fe20000000000 */
[----:B0-----:R-:W-:-:S05]  /*29ab0*/  IADD3 R8, P2, PT, R8, 0x100, RZ ;  /* 0x0000010008087810 */ /* 0x001fca0007f5e0ff */
[----:B------:R-:W-:Y:S01]  /*29ac0*/  IMAD.X R9, RZ, RZ, R9, P2 ;  /* 0x000000ffff097224 */ /* 0x000fe200010e0609 */
[----:B--2---:R-:W-:-:S13]  /*29ad0*/  ISETP.NE.AND P1, PT, R14, RZ, PT ;  /* 0x000000ff0e00720c */ /* 0x004fda0003f25270 */
        /* <DEDUP_REMOVED lines=10> */
.L_x_1674:
[----:B------:R-:W-:Y:S05]  /*29b80*/  BSYNC.RECONVERGENT B1 ;  /* 0x0000000000017941 */ /* 0x000fea0003800200 */
.L_x_1673:
        /* <DEDUP_REMOVED lines=13> */
.L_x_1676:
[----:B------:R-:W2:Y:S04]  /*29c60*/  LDG.E.U8 R16, desc[UR36][R8.64+-0x200] ;  /* 0xfffe002408107981 */ /* 0x000ea8000c1e1100 */
[----:B------:R-:W3:Y:S04]  /*29c70*/  LDG.E.U8 R13, desc[UR36][R8.64+-0x100] ;  /* 0xffff0024080d7981 */ /* 0x000ee8000c1e1100 */
[----:B------:R-:W4:Y:S04]  /*29c80*/  LDG.E.U8 R14, desc[UR36][R8.64] ;  /* 0x00000024080e7981 */ /* 0x000f28000c1e1100 */
[----:B------:R-:W4:Y:S01]  /*29c90*/  LDG.E.U8 R15, desc[UR36][R8.64+0x100] ;  /* 0x00010024080f7981 */ /* 0x000f22000c1e1100 */
[----:B------:R-:W-:Y:S01]  /*29ca0*/  IMAD.MOV.U32 R18, RZ, RZ, RZ ;  /* 0x000000ffff127224 */ /* 0x000fe200078e00ff */
[----:B------:R-:W-:Y:S01]  /*29cb0*/  IADD3 R12, PT, PT, R12, 0x400, RZ ;  /* 0x000004000c0c7810 */ /* 0x000fe20007ffe0ff */
[----:B------:R-:W-:Y:S01]  /*29cc0*/  IMAD.MOV.U32 R20, RZ, RZ, RZ ;  /* 0x000000ffff147224 */ /* 0x000fe200078e00ff */
[----:B--2---:R-:W-:Y:S01]  /*29cd0*/  ISETP.NE.AND P0, PT, R16, RZ, PT ;  /* 0x000000ff1000720c */ /* 0x004fe20003f05270 */
[----:B------:R-:W-:Y:S01]  /*29ce0*/  IMAD.MOV.U32 R16, RZ, RZ, RZ ;  /* 0x000000ffff107224 */ /* 0x000fe200078e00ff */
[----:B---3--:R-:W-:-:S02]  /*29cf0*/  ISETP.NE.AND P1, PT, R13, RZ, PT ;  /* 0x000000ff0d00720c */ /* 0x008fc40003f25270 */
[----:B----4-:R-:W-:Y:S01]  /*29d00*/  ISETP.NE.AND P2, PT, R14, RZ, PT ;  /* 0x000000ff0e00720c */ /* 0x010fe20003f45270 */
[----:B------:R-:W-:Y:S01]  /*29d10*/  IMAD.MOV.U32 R14, RZ, RZ, RZ ;  /* 0x000000ffff0e7224 */ /* 0x000fe200078e00ff */
[----:B------:R-:W-:-:S07]  /*29d20*/  ISETP.NE.AND P3, PT, R15, RZ, PT ;  /* 0x000000ff0f00720c */ /* 0x000fce0003f65270 */
[----:B------:R-:W1:Y:S04]  /*29d30*/  @!P0 LDS R13, [R7+-0x800] ;  /* 0xfff80000070d8984 */ /* 0x000e680000000800 */
[----:B------:R-:W0:Y:S04]  /*29d40*/  @!P1 LDS R15, [R7+-0x400] ;  /* 0xfffc0000070f9984 */ /* 0x000e280000000800 */
[----:B------:R-:W2:Y:S04]  /*29d50*/  @!P2 LDS R17, [R7] ;  /* 0x000000000711a984 */ /* 0x000ea80000000800 */
[----:B------:R-:W3:Y:S01]  /*29d60*/  @!P3 LDS R19, [R7+0x400] ;  /* 0x000400000713b984 */ /* 0x000ee20000000800 */
[----:B-1----:R-:W-:-:S04]  /*29d70*/  @!P0 FADD.FTZ R13, -R30, R13 ;  /* 0x0000000d1e0d8221 */ /* 0x002fc80000010100 */
[----:B------:R-:W-:Y:S01]  /*29d80*/  @!P0 FMUL.FTZ R13, R13, 1.4426950216293334961 ;  /* 0x3fb8aa3b0d0d8820 */ /* 0x000fe20000410000 */
[----:B0-----:R-:W-:-:S03]  /*29d90*/  @!P1 FADD.FTZ R15, -R30, R15 ;  /* 0x0000000f1e0f9221 */ /* 0x001fc60000010100 */
[----:B------:R-:W0:Y:S01]  /*29da0*/  @!P0 MUFU.EX2 R14, R13 ;  /* 0x0000000d000e8308 */ /* 0x000e220000000800 */
[----:B------:R-:W-:Y:S01]  /*29db0*/  @!P1 FMUL.FTZ R15, R15, 1.4426950216293334961 ;  /* 0x3fb8aa3b0f0f9820 */ /* 0x000fe20000410000 */
[----:B--2---:R-:W-:Y:S01]  /*29dc0*/  @!P2 FADD.FTZ R17, -R30, R17 ;  /* 0x000000111e11a221 */ /* 0x004fe20000010100 */
[----:B------:R-:W-:Y:S01]  /*29dd0*/  ISETP.GE.AND P0, PT, R12, UR41, PT ;  /* 0x000000290c007c0c */ /* 0x000fe2000bf06270 */
[----:B---3--:R-:W-:Y:S01]  /*29de0*/  @!P3 FADD.FTZ R19, -R30, R19 ;  /* 0x000000131e13b221 */ /* 0x008fe20000010100 */
[----:B------:R-:W1:Y:S01]  /*29df0*/  @!P1 MUFU.EX2 R16, R15 ;  /* 0x0000000f00109308 */ /* 0x000e620000000800 */
[----:B------:R-:W-:Y:S01]  /*29e00*/  @!P2 FMUL.FTZ R17, R17, 1.4426950216293334961 ;  /* 0x3fb8aa3b1111a820 */ /* 0x000fe20000410000 */
[----:B------:R-:W-:Y:S01]  /*29e10*/  IADD3 R8, P1, PT, R8, 0x400, RZ ;  /* 0x0000040008087810 */ /* 0x000fe20007f3e0ff */
[----:B------:R-:W-:Y:S02]  /*29e20*/  @!P3 FMUL.FTZ R19, R19, 1.4426950216293334961 ;  /* 0x3fb8aa3b1313b820 */ /* 0x000fe40000410000 */
[----:B------:R-:W2:Y:S02]  /*29e30*/  @!P2 MUFU.EX2 R18, R17 ;  /* 0x000000110012a308 */ /* 0x000ea40000000800 */
[----:B------:R-:W-:-:S02]  /*29e40*/  IMAD.X R9, RZ, RZ, R9, P1 ;  /* 0x000000ffff097224 */ /* 0x000fc400008e0609 */
        /* <DEDUP_REMOVED lines=11> */
.L_x_1663:
[----:B------:R-:W-:Y:S05]  /*29f00*/  BSYNC.RECONVERGENT B0 ;  /* 0x0000000000007941 */ /* 0x000fea0003800200 */
.L_x_1662:
[----:B----4-:R-:W2:Y:S01]  /*29f10*/  SHFL.BFLY PT, R8, R11, 0x10, 0x1f ;  /* 0x0e001f000b087f89 */ /* 0x010ea200000e0000 */
[C---:B------:R-:W-:Y:S01]  /*29f20*/  ISETP.NE.AND P0, PT, R27.reuse, RZ, PT ;  /* 0x000000ff1b00720c */ /* 0x040fe20003f05270 */
[----:B------:R-:W3:Y:S01]  /*29f30*/  LDCU.U8 UR10, c[0x0][0x48c] ;  /* 0x00009180ff0a77ac */ /* 0x000ee20008000000 */
[----:B------:R-:W-:Y:S01]  /*29f40*/  ISETP.GT.U32.AND P1, PT, R27, 0x7, PT ;  /* 0x000000071b00780c */ /* 0x000fe20003f24070 */
[----:B------:R-:W-:Y:S01]  /*29f50*/  UMOV UR4, URZ ;  /* 0x000000ff00047c82 */ /* 0x000fe20008000000 */
[----:B------:R-:W-:Y:S01]  /*29f60*/  UMOV UR5, URZ ;  /* 0x000000ff00057c82 */ /* 0x000fe20008000000 */
[----:B---3--:R-:W-:Y:S01]  /*29f70*/  UISETP.NE.AND UP0, UPT, UR10, URZ, UPT ;  /* 0x000000ff0a00728c */ /* 0x008fe2000bf05270 */
[----:B--2---:R-:W-:-:S07]  /*29f80*/  FADD.FTZ R8, R8, R11 ;  /* 0x0000000b08087221 */ /* 0x004fce0000010000 */
[----:B------:R-:W-:Y:S01]  /*29f90*/  @!P0 SHF.R.U32.HI R11, RZ, 0x3, R4 ;  /* 0x00000003ff0b8819 */ /* 0x000fe20000011604 */
[----:B------:R-:W2:Y:S03]  /*29fa0*/  SHFL.BFLY PT, R7, R8, 0x8, 0x1f ;  /* 0x0d001f0008077f89 */ /* 0x000ea600000e0000 */
[----:B------:R-:W-:Y:S01]  /*29fb0*/  @!P0 LOP3.LUT R11, R11, 0x7c, RZ, 0xc0, !PT ;  /* 0x0000007c0b0b8812 */ /* 0x000fe200078ec0ff */
[----:B--2---:R-:W-:-:S05]  /*29fc0*/  FADD.FTZ R7, R8, R7 ;  /* 0x0000000708077221 */ /* 0x004fca0000010000 */
[----:B------:R-:W2:Y:S02]  /*29fd0*/  SHFL.BFLY PT, R12, R7, 0x4, 0x1f ;  /* 0x0c801f00070c7f89 */ /* 0x000ea400000e0000 */
[----:B--2---:R-:W-:-:S05]  /*29fe0*/  FADD.FTZ R12, R7, R12 ;  /* 0x0000000c070c7221 */ /* 0x004fca0000010000 */
[----:B0-----:R-:W0:Y:S02]  /*29ff0*/  SHFL.BFLY PT, R9, R12, 0x2, 0x1f ;  /* 0x0c401f000c097f89 */ /* 0x001e2400000e0000 */
[----:B0-----:R-:W-:-:S05]  /*2a000*/  FADD.FTZ R9, R12, R9 ;  /* 0x000000090c097221 */ /* 0x001fca0000010000 */
[----:B------:R-:W0:Y:S02]  /*2a010*/  SHFL.BFLY PT, R14, R9, 0x1, 0x1f ;  /* 0x0c201f00090e7f89 */ /* 0x000e2400000e0000 */
[----:B0-----:R-:W-:-:S05]  /*2a020*/  FADD.FTZ R14, R9, R14 ;  /* 0x0000000e090e7221 */ /* 0x001fca0000010000 */
[----:B------:R-:W-:Y:S01]  /*2a030*/  @!P0 STS [R11+UR9+0x20], R14 ;  /* 0x0000200e0b008988 */ /* 0x000fe20008000809 */
[----:B------:R-:W-:Y:S01]  /*2a040*/  BAR.SYNC.DEFER_BLOCKING 0x0 ;  /* 0x0000000000007b1d */ /* 0x000fe20000010000 */
[----:B------:R-:W-:-:S05]  /*2a050*/  ISETP.GE.AND P0, PT, R5, UR41, PT ;  /* 0x0000002905007c0c */ /* 0x000fca000bf06270 */
[----:B------:R-:W0:Y:S02]  /*2a060*/  @!P1 LDS R14, [R10+UR9+0x20] ;  /* 0x000020090a0e9984 */ /* 0x000e240008000800 */
[----:B------:R-:W2:Y:S02]  /*2a070*/  S2UR UR9, SR_CTAID.X ;  /* 0x00000000000979c3 */ /* 0x000ea40000002500 */
        /* <DEDUP_REMOVED lines=8> */
[----:B------:R0:W3:Y:S01]  /*2a100*/  MUFU.RCP R32, R11 ;  /* 0x0000000b00207308 */ /* 0x0000e20000001000 */
[----:B--2---:R-:W-:Y:S05]  /*2a110*/  BRA.U !UP0, `(.L_x_1677) ;  /* 0x0000000108207547 */ /* 0x004fea000b800000 */
[----:B------:R-:W2:Y:S01]  /*2a120*/  LDCU UR5, c[0x0][0x3f8] ;  /* 0x00007f00ff0577ac */ /* 0x000ea20008000800 */
[----:B------:R-:W4:Y:S01]  /*2a130*/  LDCU UR4, c[0x0][0x488] ;  /* 0x00009100ff0477ac */ /* 0x000f220008000800 */
[----:B------:R-:W4:Y:S01]  /*2a140*/  LDCU UR7, c[0x0][0x40c] ;  /* 0x00008180ff0777ac */ /* 0x000f220008000800 */
[----:B------:R-:W1:Y:S01]  /*2a150*/  LDCU UR8, c[0x0][0x3f4] ;  /* 0x00007e80ff0877ac */ /* 0x000e620008000800 */
[----:B--2---:R-:W-:-:S04]  /*2a160*/  UIMAD UR5, UR6, UR5, UR9 ;  /* 0x00000005060572a4 */ /* 0x004fc8000f8e0209 */
[----:B----4-:R-:W-:-:S04]  /*2a170*/  UIMAD UR4, UR5, UR4, UR7 ;  /* 0x00000004050472a4 */ /* 0x010fc8000f8e0207 */
[----:B-1----:R-:W-:-:S04]  /*2a180*/  UIMAD UR4, UR4, UR8, URZ ;  /* 0x00000008040472a4 */ /* 0x002fc8000f8e02ff */
[----:B------:R-:W-:-:S12]  /*2a190*/  USHF.R.S32.HI UR5, URZ, 0x1f, UR4 ;  /* 0x0000001fff057899 */ /* 0x000fd80008011404 */
.L_x_1677:
[----:B------:R-:W-:Y:S04]  /*2a1a0*/  BSSY.RECONVERGENT B0, `(.L_x_1678) ;  /* 0x0000158000007945 */ /* 0x000fe80003800200 */
[----:B------:R-:W-:Y:S05]  /*2a1b0*/  @P0 BRA `(.L_x_1679) ;  /* 0x0000001400580947 */ /* 0x000fea0003800000 */
[----:B------:R-:W-:-:S09]  /*2a1c0*/  UISETP.NE.AND UP0, UPT, UR10, URZ, UPT ;  /* 0x000000ff0a00728c */ /* 0x000fd2000bf05270 */
[----:B------:R-:W-:Y:S05]  /*2a1d0*/  BRA.U UP0, `(.L_x_1680) ;  /* 0x0000000900407547 */ /* 0x000fea000b800000 */
[----:B------:R-:W-:Y:S01]  /*2a1e0*/  IMAD.MOV.U32 R10, RZ, RZ, 0x100 ;  /* 0x00000100ff0a7424 */ /* 0x000fe200078e00ff */
        /* <DEDUP_REMOVED lines=8> */
[----:B------:R-:W2:Y:S01]  /*2a270*/  S2UR UR8, SR_CgaCtaId ;  /* 0x00000000000879c3 */ /* 0x000ea20000008800 */
[----:B------:R-:W-:Y:S01]  /*2a280*/  LEA.HI R7, R7, 0x1, RZ, 0x18 ;  /* 0x0000000107077811 */ /* 0x000fe200078fc0ff */
[----:B------:R-:W-:Y:S02]  /*2a290*/  UMOV UR7, 0x400 ;  /* 0x0000040000077882 */ /* 0x000fe40000000000 */
[----:B------:R-:W-:Y:S02]  /*2a2a0*/  UIADD3 UR7, UPT, UPT, UR7, 0x840, URZ ;  /* 0x0000084007077890 */ /* 0x000fe4000fffe0ff */
[C---:B------:R-:W-:Y:S01]  /*2a2b0*/  IMAD.SHL.U32 R8, R7.reuse, 0x100, RZ ;  /* 0x0000010007087824 */ /* 0x040fe200078e00ff */
[----:B------:R-:W-:-:S04]  /*2a2c0*/  LOP3.LUT R7, R7, 0x3, RZ, 0xc0, !PT ;  /* 0x0000000307077812 */ /* 0x000fc800078ec0ff */
[----:B------:R-:W-:Y:S02]  /*2a2d0*/  LOP3.LUT R8, R8, 0x300, RZ, 0xc0, !PT ;  /* 0x0000030008087812 */ /* 0x000fe400078ec0ff */
[----:B------:R-:W-:-:S03]  /*2a2e0*/  IADD3 R9, PT, PT, -R7, RZ, RZ ;  /* 0x000000ff07097210 */ /* 0x000fc60007ffe1ff */
[----:B------:R-:W-:Y:S01]  /*2a2f0*/  IMAD.IADD R5, R5, 0x1, R8 ;  /* 0x0000000105057824 */ /* 0x000fe200078e0208 */
[----:B--2---:R-:W-:-:S06]  /*2a300*/  ULEA UR7, UR8, UR7, 0x18 ;  /* 0x0000000708077291 */ /* 0x004fcc000f8ec0ff */
[----:B------:R-:W-:-:S07]  /*2a310*/  VIADD R7, R0, UR7 ;  /* 0x0000000700077c36 */ /* 0x000fce0008000000 */
.L_x_1683:
[----:B------:R-:W3:Y:S01]  /*2a320*/  LDS R8, [R7] ;  /* 0x0000000007087984 */ /* 0x000ee20000000800 */
[----:B------:R-:W-:-:S05]  /*2a330*/  VIADD R9, R9, 0x1 ;  /* 0x0000000109097836 */ /* 0x000fca0000000000 */
[----:B------:R-:W-:Y:S01]  /*2a340*/  ISETP.NE.AND P0, PT, R9, RZ, PT ;  /* 0x000000ff0900720c */ /* 0x000fe20003f05270 */
[----:B---3--:R-:W-:-:S05]  /*2a350*/  FMUL.FTZ R8, R8, R32 ;  /* 0x0000002008087220 */ /* 0x008fca0000410000 */
[----:B------:R2:W-:Y:S02]  /*2a360*/  STS [R7], R8 ;  /* 0x0000000807007388 */ /* 0x0005e40000000800 */
[----:B--2---:R-:W-:-:S05]  /*2a370*/  VIADD R7, R7, 0x400 ;  /* 0x0000040007077836 */ /* 0x004fca0000000000 */
[----:B------:R-:W-:Y:S05]  /*2a380*/  @P0 BRA `(.L_x_1683) ;  /* 0xfffffffc00e40947 */ /* 0x000fea000383ffff */
.L_x_1682:
[----:B------:R-:W-:Y:S05]  /*2a390*/  BSYNC.RECONVERGENT B1 ;  /* 0x0000000000017941 */ /* 0x000fea0003800200 */
.L_x_1681:
[----:B------:R-:W-:Y:S05]  /*2a3a0*/  @!P1 BRA `(.L_x_1679) ;  /* 0x0000001000dc9947 */ /* 0x000fea0003800000 */
[----:B------:R-:W2:Y:S01]  /*2a3b0*/  S2R R9, SR_CgaCtaId ;  /* 0x0000000000097919 */ /* 0x000ea20000008800 */
[----:B------:R-:W-:Y:S01]  /*2a3c0*/  IADD3 R8, PT, PT, -R5, UR41, RZ ;  /* 0x0000002905087c10 */ /* 0x000fe2000fffe1ff */
[----:B------:R-:W-:Y:S01]  /*2a3d0*/  USHF.L.U32 UR7, UR74, 0x2, URZ ;  /* 0x000000024a077899 */ /* 0x000fe200080006ff */
[----:B------:R-:W-:Y:S01]  /*2a3e0*/  MOV R7, 0x400 ;  /* 0x0000040000077802 */ /* 0x000fe20000000f00 */
[----:B------:R-:W-:Y:S01]  /*2a3f0*/  BSSY.RECONVERGENT B1, `(.L_x_1684) ;  /* 0x000003f000017945 */ /* 0x000fe20003800200 */
[----:B------:R-:W-:Y:S02]  /*2a400*/  ISETP.GT.AND P1, PT, R8, 0xc00, PT ;  /* 0x00000c000800780c */ /* 0x000fe40003f24270 */
[----:B------:R-:W-:Y:S02]  /*2a410*/  IADD3 R8, PT, PT, R7, 0x840, RZ ;  /* 0x0000084007087810 */ /* 0x000fe40007ffe0ff */
[----:B------:R-:W-:Y:S02]  /*2a420*/  LEA R7, R5, -UR7, 0x2 ;  /* 0x8000000705077c11 */ /* 0x000fe4000f8e10ff */
[----:B------:R-:W-:-:S02]  /*2a430*/  PLOP3.LUT P0, PT, PT, PT, PT, 0x80, 0x8 ;  /* 0x000000000008781c */ /* 0x000fc40003f0f070 */
[----:B--2---:R-:W-:-:S04]  /*2a440*/  LEA R8, R9, R8, 0x18 ;  /* 0x0000000809087211 */ /* 0x004fc800078ec0ff */
[----:B------:R-:W-:Y:S01]  /*2a450*/  IADD3 R7, PT, PT, R7, 0x800, R8 ;  /* 0x0000080007077810 */ /* 0x000fe20007ffe008 */
[----:B------:R-:W-:Y:S06]  /*2a460*/  @!P1 BRA `(.L_x_1685) ;  /* 0x0000000000dc9947 */ /* 0x000fec0003800000 */
[----:B------:R-:W-:Y:S01]  /*2a470*/  IMAD.U32 R34, RZ, RZ, UR41 ;  /* 0x00000029ff227e24 */ /* 0x000fe2000f8e00ff */
[----:B------:R-:W-:-:S03]  /*2a480*/  PLOP3.LUT P0, PT, PT, PT, PT, 0x8, 0x80 ;  /* 0x000000000080781c */ /* 0x000fc60003f0e170 */
[----:B------:R-:W-:-:S10]  /*2a490*/  VIADD R34, R34, 0xfffff400 ;  /* 0xfffff40022227836 */ /* 0x000fd40000000000 */
.L_x_1686:
[----:B------:R-:W3:Y:S01]  /*2a4a0*/  LDS R8, [R7+-0x800] ;  /* 0xfff8000007087984 */ /* 0x000ee20000000800 */
[----:B------:R-:W-:-:S03]  /*2a4b0*/  VIADD R5, R5, 0x1000 ;  /* 0x0000100005057836 */ /* 0x000fc60000000000 */
[----:B------:R-:W2:Y:S02]  /*2a4c0*/  LDS R9, [R7+-0x400] ;  /* 0xfffc000007097984 */ /* 0x000ea40000000800 */
[----:B------:R-:W-:Y:S02]  /*2a4d0*/  ISETP.GE.AND P1, PT, R5, R34, PT ;  /* 0x000000220500720c */ /* 0x000fe40003f26270 */
[----:B0-----:R-:W0:Y:S04]  /*2a4e0*/  LDS R11, [R7] ;  /* 0x00000000070b7984 */ /* 0x001e280000000800 */
[----:B------:R-:W4:Y:S04]  /*2a4f0*/  LDS R13, [R7+0x400] ;  /* 0x00040000070d7984 */ /* 0x000f280000000800 */
[----:B------:R-:W1:Y:S04]  /*2a500*/  LDS R15, [R7+0x800] ;  /* 0x00080000070f7984 */ /* 0x000e680000000800 */
[----:B------:R-:W1:Y:S04]  /*2a510*/  LDS R17, [R7+0xc00] ;  /* 0x000c000007117984 */ /* 0x000e680000000800 */
[----:B------:R-:W-:Y:S04]  /*2a520*/  LDS R19, [R7+0x1000] ;  /* 0x0010000007137984 */ /* 0x000fe80000000800 */
[----:B------:R-:W1:Y:S04]  /*2a530*/  LDS R20, [R7+0x1400] ;  /* 0x0014000007147984 */ /* 0x000e680000000800 */
[----:B------:R-:W1:Y:S04]  /*2a540*/  LDS R21, [R7+0x1800] ;  /* 0x0018000007157984 */ /* 0x000e680000000800 */
[----:B------:R-:W1:Y:S04]  /*2a550*/  LDS R23, [R7+0x1c00] ;  /* 0x001c000007177984 */ /* 0x000e680000000800 */
[----:B------:R-:W1:Y:S01]  /*2a560*/  LDS R25, [R7+0x2000] ;  /* 0x0020000007197984 */ /* 0x000e620000000800 */
[----:B---3--:R-:W-:-:S03]  /*2a570*/  FMUL.FTZ R8, R32, R8 ;  /* 0x0000000820087220 */ /* 0x008fc60000410000 */
[----:B------:R-:W3:Y:S01]  /*2a580*/  LDS R27, [R7+0x2400] ;  /* 0x00240000071b7984 */ /* 0x000ee20000000800 */
[----:B--2---:R-:W-:-:S03]  /*2a590*/  FMUL.FTZ R10, R32, R9 ;  /* 0x00000009200a7220 */ /* 0x004fc60000410000 */
[----:B------:R-:W2:Y:S01]  /*2a5a0*/  LDS R28, [R7+0x2800] ;  /* 0x00280000071c7984 */ /* 0x000ea20000000800 */
[----:B0-----:R-:W-:-:S03]  /*2a5b0*/  FMUL.FTZ R12, R32, R11 ;  /* 0x0000000b200c7220 */ /* 0x001fc60000410000 */
[----:B------:R-:W0:Y:S01]  /*2a5c0*/  LDS R29, [R7+0x2c00] ;  /* 0x002c0000071d7984 */ /* 0x000e220000000800 */
[----:B----4-:R-:W-:-:S03]  /*2a5d0*/  FMUL.FTZ R14, R32, R13 ;  /* 0x0000000d200e7220 */ /* 0x010fc60000410000 */
[----:B-1----:R-:W1:Y:S01]  /*2a5e0*/  LDS R30, [R7+0x3000] ;  /* 0x00300000071e7984 */ /* 0x002e620000000800 */
[----:B------:R-:W-:-:S03]  /*2a5f0*/  FMUL.FTZ R16, R32, R15 ;  /* 0x0000000f20107220 */ /* 0x000fc60000410000 */
[----:B------:R-:W4:Y:S01]  /*2a600*/  LDS R31, [R7+0x3400] ;  /* 0x00340000071f7984 */ /* 0x000f220000000800 */
[----:B------:R-:W-:-:S03]  /*2a610*/  FMUL.FTZ R18, R32, R17 ;  /* 0x0000001120127220 */ /* 0x000fc60000410000 */
[----:B------:R3:W-:Y:S04]  /*2a620*/  STS [R7+-0x800], R8 ;  /* 0xfff8000807007388 */ /* 0x0007e80000000800 */
[----:B------:R2:W-:Y:S01]  /*2a630*/  STS [R7+-0x400], R10 ;  /* 0xfffc000a07007388 */ /* 0x0005e20000000800 */
[----:B------:R-:W-:-:S03]  /*2a640*/  FMUL.FTZ R20, R32, R20 ;  /* 0x0000001420147220 */ /* 0x000fc60000410000 */
[----:B------:R0:W-:Y:S01]  /*2a650*/  STS [R7], R12 ;  /* 0x0000000c07007388 */ /* 0x0001e20000000800 */
[C---:B------:R-:W-:Y:S01]  /*2a660*/  FMUL.FTZ R22, R32.reuse, R21 ;  /* 0x0000001520167220 */ /* 0x040fe20000410000 */
[C---:B---3--:R-:W-:Y:S02]  /*2a670*/  FMUL.FTZ R8, R32.reuse, R19 ;  /* 0x0000001320087220 */ /* 0x048fe40000410000 */
[----:B------:R4:W-:Y:S01]  /*2a680*/  STS [R7+0x400], R14 ;  /* 0x0004000e07007388 */ /* 0x0009e20000000800 */
[C---:B------:R-:W-:Y:S01]  /*2a690*/  FMUL.FTZ R24, R32.reuse, R23 ;  /* 0x0000001720187220 */ /* 0x040fe20000410000 */
[C---:B------:R-:W-:Y:S02]  /*2a6a0*/  FMUL.FTZ R26, R32.reuse, R25 ;  /* 0x00000019201a7220 */ /* 0x040fe40000410000 */
[----:B------:R-:W-:Y:S01]  /*2a6b0*/  STS [R7+0x800], R16 ;  /* 0x0008001007007388 */ /* 0x000fe20000000800 */
[----:B--2---:R-:W-:-:S03]  /*2a6c0*/  FMUL.FTZ R10, R32, R27 ;  /* 0x0000001b200a7220 */ /* 0x004fc60000410000 */
[----:B------:R-:W-:Y:S01]  /*2a6d0*/  STS [R7+0xc00], R18 ;  /* 0x000c001207007388 */ /* 0x000fe20000000800 */
[----:B------:R-:W-:-:S03]  /*2a6e0*/  FMUL.FTZ R28, R32, R28 ;  /* 0x0000001c201c7220 */ /* 0x000fc60000410000 */
[----:B------:R-:W-:Y:S01]  /*2a6f0*/  STS [R7+0x1000], R8 ;  /* 0x0010000807007388 */ /* 0x000fe20000000800 */
[----:B0-----:R-:W-:-:S03]  /*2a700*/  FMUL.FTZ R12, R32, R29 ;  /* 0x0000001d200c7220 */ /* 0x001fc60000410000 */
[----:B------:R-:W-:Y:S01]  /*2a710*/  STS [R7+0x1400], R20 ;  /* 0x0014001407007388 */ /* 0x000fe20000000800 */
[----:B-1----:R-:W-:-:S03]  /*2a720*/  FMUL.FTZ R30, R32, R30 ;  /* 0x0000001e201e7220 */ /* 0x002fc60000410000 */
[----:B------:R-:W-:Y:S01]  /*2a730*/  STS [R7+0x1800], R22 ;  /* 0x0018001607007388 */ /* 0x000fe20000000800 */
[----:B----4-:R-:W-:-:S03]  /*2a740*/  FMUL.FTZ R14, R32, R31 ;  /* 0x0000001f200e7220 */ /* 0x010fc60000410000 */
        /* <DEDUP_REMOVED lines=9> */
.L_x_1685:
[----:B------:R-:W-:Y:S05]  /*2a7e0*/  BSYNC.RECONVERGENT B1 ;  /* 0x0000000000017941 */ /* 0x000fea0003800200 */
.L_x_1684:
[----:B------:R-:W-:Y:S01]  /*2a7f0*/  IADD3 R8, PT, PT, -R5, UR41, RZ ;  /* 0x0000002905087c10 */ /* 0x000fe2000fffe1ff */
[----:B------:R-:W-:Y:S03]  /*2a800*/  BSSY.RECONVERGENT B1, `(.L_x_1687) ;  /* 0x000001e000017945 */ /* 0x000fe60003800200 */
[----:B------:R-:W-:-:S13]  /*2a810*/  ISETP.GT.AND P1, PT, R8, 0x400, PT ;  /* 0x000004000800780c */ /* 0x000fda0003f24270 */
[----:B------:R-:W-:Y:S05]  /*2a820*/  @!P1 BRA `(.L_x_1688) ;  /* 0x00000000006c9947 */ /* 0x000fea0003800000 */
[----:B------:R-:W3:Y:S01]  /*2a830*/  LDS R8, [R7+-0x800] ;  /* 0xfff8000007087984 */ /* 0x000ee20000000800 */
[----:B------:R-:W-:Y:S02]  /*2a840*/  PLOP3.LUT P0, PT, PT, PT, PT, 0x8, 0x80 ;  /* 0x000000000080781c */ /* 0x000fe40003f0e170 */
[----:B------:R-:W-:Y:S01]  /*2a850*/  IADD3 R5, PT, PT, R5, 0x800, RZ ;  /* 0x0000080005057810 */ /* 0x000fe20007ffe0ff */
[----:B------:R-:W2:Y:S04]  /*2a860*/  LDS R9, [R7+-0x400] ;  /* 0xfffc000007097984 */ /* 0x000ea80000000800 */
[----:B0-----:R-:W0:Y:S04]  /*2a870*/  LDS R11, [R7] ;  /* 0x00000000070b7984 */ /* 0x001e280000000800 */
[----:B------:R-:W4:Y:S04]  /*2a880*/  LDS R13, [R7+0x400] ;  /* 0x00040000070d7984 */ /* 0x000f280000000800 */
[----:B------:R-:W1:Y:S04]  /*2a890*/  LDS R15, [R7+0x800] ;  /* 0x00080000070f7984 */ /* 0x000e680000000800 */
[----:B------:R-:W1:Y:S04]  /*2a8a0*/  LDS R17, [R7+0xc00] ;  /* 0x000c000007117984 */ /* 0x000e680000000800 */
[----:B------:R-:W1:Y:S04]  /*2a8b0*/  LDS R19, [R7+0x1000] ;  /* 0x0010000007137984 */ /* 0x000e680000000800 */
[----:B------:R-:W1:Y:S01]  /*2a8c0*/  LDS R21, [R7+0x1400] ;  /* 0x0014000007157984 */ /* 0x000e620000000800 */
[C---:B---3--:R-:W-:Y:S01]  /*2a8d0*/  FMUL.FTZ R8, R32.reuse, R8 ;  /* 0x0000000820087220 */ /* 0x048fe20000410000 */
[----:B--2---:R-:W-:-:S04]  /*2a8e0*/  FMUL.FTZ R10, R32, R9 ;  /* 0x00000009200a7220 */ /* 0x004fc80000410000 */
[----:B------:R-:W-:Y:S01]  /*2a8f0*/  STS [R7+-0x800], R8 ;  /* 0xfff8000807007388 */ /* 0x000fe20000000800 */
[----:B0-----:R-:W-:-:S03]  /*2a900*/  FMUL.FTZ R12, R32, R11 ;  /* 0x0000000b200c7220 */ /* 0x001fc60000410000 */
[----:B------:R-:W-:Y:S01]  /*2a910*/  STS [R7+-0x400], R10 ;  /* 0xfffc000a07007388 */ /* 0x000fe20000000800 */
[----:B----4-:R-:W-:-:S03]  /*2a920*/  FMUL.FTZ R14, R32, R13 ;  /* 0x0000000d200e7220 */ /* 0x010fc60000410000 */
[----:B------:R-:W-:Y:S01]  /*2a930*/  STS [R7], R12 ;  /* 0x0000000c07007388 */ /* 0x000fe20000000800 */
[----:B-1----:R-:W-:-:S03]  /*2a940*/  FMUL.FTZ R16, R32, R15 ;  /* 0x0000000f20107220 */ /* 0x002fc60000410000 */
[----:B------:R-:W-:Y:S01]  /*2a950*/  STS [R7+0x400], R14 ;  /* 0x0004000e07007388 */ /* 0x000fe20000000800 */
[----:B------:R-:W-:-:S03]  /*2a960*/  FMUL.FTZ R18, R32, R17 ;  /* 0x0000001120127220 */ /* 0x000fc60000410000 */
[----:B------:R-:W-:Y:S01]  /*2a970*/  STS [R7+0x800], R16 ;  /* 0x0008001007007388 */ /* 0x000fe20000000800 */
[----:B------:R-:W-:-:S03]  /*2a980*/  FMUL.FTZ R20, R32, R19 ;  /* 0x0000001320147220 */ /* 0x000fc60000410000 */
[----:B------:R-:W-:Y:S01]  /*2a990*/  STS [R7+0xc00], R18 ;  /* 0x000c001207007388 */ /* 0x000fe20000000800 */
[----:B------:R-:W-:-:S03]  /*2a9a0*/  FMUL.FTZ R22, R32, R21 ;  /* 0x0000001520167220 */ /* 0x000fc60000410000 */
[----:B------:R-:W-:Y:S04]  /*2a9b0*/  STS [R7+0x1000], R20 ;  /* 0x0010001407007388 */ /* 0x000fe80000000800 */
[----:B------:R0:W-:Y:S02]  /*2a9c0*/  STS [R7+0x1400], R22 ;  /* 0x0014001607007388 */ /* 0x0001e40000000800 */
[----:B0-----:R-:W-:-:S07]  /*2a9d0*/  VIADD R7, R7, 0x2000 ;  /* 0x0000200007077836 */ /* 0x001fce0000000000 */
.L_x_1688:
[----:B------:R-:W-:Y:S05]  /*2a9e0*/  BSYNC.RECONVERGENT B1 ;  /* 0x0000000000017941 */ /* 0x000fea0003800200 */
.L_x_1687:
[----:B------:R-:W-:-:S13]  /*2a9f0*/  ISETP.LT.OR P0, PT, R5, UR41, P0 ;  /* 0x0000002905007c0c */ /* 0x000fda0008701670 */
[----:B------:R-:W-:Y:S05]  /*2aa00*/  @!P0 BRA `(.L_x_1679) ;  /* 0x0000000c00448947 */ /* 0x000fea0003800000 */
[----:B------:R-:W3:Y:S04]  /*2aa10*/  LDS R5, [R7+-0x800] ;  /* 0xfff8000007057984 */ /* 0x000ee80000000800 */
[----:B------:R-:W2:Y:S04]  /*2aa20*/  LDS R9, [R7+-0x400] ;  /* 0xfffc000007097984 */ /* 0x000ea80000000800 */
[----:B0-----:R-:W0:Y:S04]  /*2aa30*/  LDS R11, [R7] ;  /* 0x00000000070b7984 */ /* 0x001e280000000800 */
[----:B------:R-:W4:Y:S01]  /*2aa40*/  LDS R13, [R7+0x400] ;  /* 0x00040000070d7984 */ /* 0x000f220000000800 */
[-C--:B---3--:R-:W-:Y:S01]  /*2aa50*/  FMUL.FTZ R8, R5, R32.reuse ;  /* 0x0000002005087220 */ /* 0x088fe20000410000 */
[----:B--2---:R-:W-:-:S04]  /*2aa60*/  FMUL.FTZ R10, R9, R32 ;  /* 0x00000020090a7220 */ /* 0x004fc80000410000 */
[----:B------:R2:W-:Y:S01]  /*2aa70*/  STS [R7+-0x800], R8 ;  /* 0xfff8000807007388 */ /* 0x0005e20000000800 */
[----:B0-----:R-:W-:-:S03]  /*2aa80*/  FMUL.FTZ R12, R11, R32 ;  /* 0x000000200b0c7220 */ /* 0x001fc60000410000 */
[----:B------:R2:W-:Y:S01]  /*2aa90*/  STS [R7+-0x400], R10 ;  /* 0xfffc000a07007388 */ /* 0x0005e20000000800 */
[----:B----4-:R-:W-:-:S03]  /*2aaa0*/  FMUL.FTZ R14, R13, R32 ;  /* 0x000000200d0e7220 */ /* 0x010fc60000410000 */
[----:B------:R2:W-:Y:S04]  /*2aab0*/  STS [R7], R12 ;  /* 0x0000000c07007388 */ /* 0x0005e80000000800 */
[----:B------:R2:W-:Y:S01]  /*2aac0*/  STS [R7+0x400], R14 ;  /* 0x0004000e07007388 */ /* 0x0005e20000000800 */
[----:B------:R-:W-:Y:S05]  /*2aad0*/  BRA `(.L_x_1679) ;  /* 0x0000000c00107947 */ /* 0x000fea0003800000 */
.L_x_1680:
        /* <DEDUP_REMOVED lines=10> */
[----:B------:R-:W4:Y:S01]  /*2ab80*/  LDCU.64 UR12, c[0x0][0x480] ;  /* 0x00009000ff0c77ac */ /* 0x000f220008000a00 */
[----:B------:R-:W-:Y:S02]  /*2ab90*/  LEA.HI R7, R7, 0x1, RZ, 0x18 ;  /* 0x0000000107077811 */ /* 0x000fe400078fc0ff */
[----:B------:R-:W-:Y:S01]  /*2aba0*/  IADD3 R13, P0, PT, R5, UR4, RZ ;  /* 0x00000004050d7c10 */ /* 0x000fe2000ff1e0ff */
[----:B------:R-:W-:Y:S02]  /*2abb0*/  UMOV UR7, 0x400 ;  /* 0x0000040000077882 */ /* 0x000fe40000000000 */
[----:B------:R-:W-:Y:S01]  /*2abc0*/  UIADD3 UR7, UPT, UPT, UR7, 0x840, URZ ;  /* 0x0000084007077890 */ /* 0x000fe2000fffe0ff */
[C---:B------:R-:W-:Y:S01]  /*2abd0*/  IMAD.SHL.U32 R8, R7.reuse, 0x100, RZ ;  /* 0x0000010007087824 */ /* 0x040fe200078e00ff */
[----:B------:R-:W-:Y:S01]  /*2abe0*/  LOP3.LUT R7, R7, 0x3, RZ, 0xc0, !PT ;  /* 0x0000000307077812 */ /* 0x000fe200078ec0ff */
[----:B------:R-:W-:-:S03]  /*2abf0*/  IMAD.X R10, RZ, RZ, UR5, P0 ;  /* 0x00000005ff0a7e24 */ /* 0x000fc600080e06ff */
[----:B------:R-:W-:-:S04]  /*2ac00*/  LOP3.LUT R8, R8, 0x300, RZ, 0xc0, !PT ;  /* 0x0000030008087812 */ /* 0x000fc800078ec0ff */
[----:B------:R-:W-:Y:S02]  /*2ac10*/  IADD3 R5, PT, PT, R5, R8, RZ ;  /* 0x0000000805057210 */ /* 0x000fe40007ffe0ff */
[----:B----4-:R-:W-:-:S04]  /*2ac20*/  LEA R12, P0, R13, UR12, 0x2 ;  /* 0x0000000c0d0c7c11 */ /* 0x010fc8000f8010ff */
[----:B------:R-:W-:Y:S01]  /*2ac30*/  LEA.HI.X R13, R13, UR13, R10, 0x2, P0 ;  /* 0x0000000d0d0d7c11 */ /* 0x000fe200080f140a */
[----:B--2---:R-:W-:Y:S01]  /*2ac40*/  ULEA UR7, UR8, UR7, 0x18 ;  /* 0x0000000708077291 */ /* 0x004fe2000f8ec0ff */
[----:B------:R-:W-:-:S05]  /*2ac50*/  IMAD.MOV R10, RZ, RZ, -R7 ;  /* 0x000000ffff0a7224 */ /* 0x000fca00078e0a07 */
[----:B------:R-:W-:-:S07]  /*2ac60*/  VIADD R7, R0, UR7 ;  /* 0x0000000700077c36 */ /* 0x000fce0008000000 */
.L_x_1691:
[----:B--2---:R-:W0:Y:S01]  /*2ac70*/  LDS R8, [R7] ;  /* 0x0000000007087984 */ /* 0x004e220000000800 */
[----:B------:R-:W-:Y:S01]  /*2ac80*/  IMAD.MOV.U32 R9, RZ, RZ, R13 ;  /* 0x000000ffff097224 */ /* 0x000fe200078e000d */
[----:B------:R-:W-:-:S04]  /*2ac90*/  IADD3 R10, PT, PT, R10, 0x1, RZ ;  /* 0x000000010a0a7810 */ /* 0x000fc80007ffe0ff */
[----:B------:R-:W-:Y:S01]  /*2aca0*/  ISETP.NE.AND P0, PT, R10, RZ, PT ;  /* 0x000000ff0a00720c */ /* 0x000fe20003f05270 */
[----:B0--3--:R-:W-:Y:S01]  /*2acb0*/  FMUL.FTZ R11, R8, R32 ;  /* 0x00000020080b7220 */ /* 0x009fe20000410000 */
[----:B------:R-:W-:Y:S01]  /*2acc0*/  IMAD.MOV.U32 R8, RZ, RZ, R12 ;  /* 0x000000ffff087224 */ /* 0x000fe200078e000c */
[----:B------:R-:W-:-:S03]  /*2acd0*/  IADD3 R12, P2, PT, R12, 0x400, RZ ;  /* 0x000004000c0c7810 */ /* 0x000fc60007f5e0ff */
[----:B------:R0:W-:Y:S02]  /*2ace0*/  STS [R7], R11 ;  /* 0x0000000b07007388 */ /* 0x0001e40000000800 */
[----:B------:R-:W-:Y:S02]  /*2acf0*/  IMAD.X R13, RZ, RZ, R13, P2 ;  /* 0x000000ffff0d7224 */ /* 0x000fe400010e060d */
[----:B------:R2:W-:Y:S01]  /*2ad00*/  STG.E desc[UR36][R8.64], R11 ;  /* 0x0000000b08007986 */ /* 0x0005e2000c101924 */
[----:B0-----:R-:W-:Y:S02]  /*2ad10*/  VIADD R7, R7, 0x400 ;  /* 0x0000040007077836 */ /* 0x001fe40000000000 */
[----:B------:R-:W-:Y:S05]  /*2ad20*/  @P0 BRA `(.L_x_1691) ;  /* 0xfffffffc00d00947 */ /* 0x000fea000383ffff */
.L_x_1690:
[----:B------:R-:W-:Y:S05]  /*2ad30*/  BSYNC.RECONVERGENT B1 ;  /* 0x0000000000017941 */ /* 0x000fea0003800200 */
.L_x_1689:
[----:B------:R-:W-:Y:S05]  /*2ad40*/  @!P1 BRA `(.L_x_1679) ;  /* 0x0000000800749947 */ /* 0x000fea0003800000 */
[----:B------:R-:W4:Y:S01]  /*2ad50*/  S2R R10, SR_CgaCtaId ;  /* 0x00000000000a7919 */ /* 0x000f220000008800 */
[----:B------:R-:W0:Y:S01]  /*2ad60*/  LDCU.64 UR12, c[0x0][0x480] ;  /* 0x00009000ff0c77ac */ /* 0x000e220008000a00 */
[C---:B------:R-:W-:Y:S01]  /*2ad70*/  IADD3 R12, PT, PT, -R5.reuse, UR41, RZ ;  /* 0x00000029050c7c10 */ /* 0x040fe2000fffe1ff */
[----:B------:R-:W-:Y:S01]  /*2ad80*/  BSSY.RECONVERGENT B1, `(.L_x_1692) ;  /* 0x000005b000017945 */ /* 0x000fe20003800200 */
[----:B--2---:R-:W-:Y:S01]  /*2ad90*/  IADD3 R8, P0, PT, R5, UR4, RZ ;  /* 0x0000000405087c10 */ /* 0x004fe2000ff1e0ff */
[----:B------:R-:W-:Y:S01]  /*2ada0*/  USHF.L.U32 UR7, UR74, 0x2, URZ ;  /* 0x000000024a077899 */ /* 0x000fe200080006ff */
[----:B------:R-:W-:Y:S02]  /*2adb0*/  MOV R7, 0x400 ;  /* 0x0000040000077802 */ /* 0x000fe40000000f00 */
[----:B------:R-:W-:Y:S01]  /*2adc0*/  ISETP.GT.AND P1, PT, R12, 0xc00, PT ;  /* 0x00000c000c00780c */ /* 0x000fe20003f24270 */
[----:B------:R-:W-:Y:S02]  /*2add0*/  IMAD.X R9, RZ, RZ, UR5, P0 ;  /* 0x00000005ff097e24 */ /* 0x000fe400080e06ff */
[----:B------:R-:W-:Y:S01]  /*2ade0*/  VIADD R7, R7, 0x840 ;  /* 0x0000084007077836 */ /* 0x000fe20000000000 */
[----:B0-----:R-:W-:-:S04]  /*2adf0*/  LEA R11, P0, R8, UR12, 0x2 ;  /* 0x0000000c080b7c11 */ /* 0x001fc8000f8010ff */
[----:B------:R-:W-:Y:S02]  /*2ae00*/  LEA.HI.X R9, R8, UR13, R9, 0x2, P0 ;  /* 0x0000000d08097c11 */ /* 0x000fe400080f1409 */
[----:B------:R-:W-:-:S04]  /*2ae10*/  IADD3 R8, P0, PT, R11, 0x800, RZ ;  /* 0x000008000b087810 */ /* 0x000fc80007f1e0ff */
[----:B------:R-:W-:Y:S02]  /*2ae20*/  IADD3.X R9, PT, PT, RZ, R9, RZ, P0, !PT ;  /* 0x00000009ff097210 */ /* 0x000fe400007fe4ff */
[----:B------:R-:W-:Y:S02]  /*2ae30*/  PLOP3.LUT P0, PT, PT, PT, PT, 0x80, 0x8 ;  /* 0x000000000008781c */ /* 0x000fe40003f0f070 */
[----:B----4-:R-:W-:Y:S02]  /*2ae40*/  LEA R10, R10, R7, 0x18 ;  /* 0x000000070a0a7211 */ /* 0x010fe400078ec0ff */
[----:B------:R-:W-:-:S04]  /*2ae50*/  LEA R7, R5, -UR7, 0x2 ;  /* 0x8000000705077c11 */ /* 0x000fc8000f8e10ff */
[----:B------:R-:W-:Y:S01]  /*2ae60*/  IADD3 R7, PT, PT, R7, 0x800, R10 ;  /* 0x0000080007077810 */ /* 0x000fe20007ffe00a */
[----:B------:R-:W-:Y:S06]  /*2ae70*/  @!P1 BRA `(.L_x_1693) ;  /* 0x00000004002c9947 */ /* 0x000fec0003800000 */
[----:B------:R-:W-:Y:S01]  /*2ae80*/  IMAD.U32 R26, RZ, RZ, UR41 ;  /* 0x00000029ff1a7e24 */ /* 0x000fe2000f8e00ff */
[----:B------:R-:W-:-:S03]  /*2ae90*/  PLOP3.LUT P0, PT, PT, PT, PT, 0x8, 0x80 ;  /* 0x000000000080781c */ /* 0x000fc60003f0e170 */
[----:B------:R-:W-:-:S10]  /*2aea0*/  VIADD R26, R26, 0xfffff400 ;  /* 0xfffff4001a1a7836 */ /* 0x000fd40000000000 */
.L_x_1694:
[----:B------:R-:W3:Y:S01]  /*2aeb0*/  LDS R10, [R7+-0x800] ;  /* 0xfff80000070a7984 */ /* 0x000ee20000000800 */
[----:B------:R-:W-:-:S03]  /*2aec0*/  VIADD R5, R5, 0x1000 ;  /* 0x0000100005057836 */ /* 0x000fc60000000000 */
[----:B------:R-:W0:Y:S02]  /*2aed0*/  LDS R11, [R7+-0x400] ;  /* 0xfffc0000070b7984 */ /* 0x000e240000000800 */
[----:B------:R-:W-:Y:S02]  /*2aee0*/  ISETP.GE.AND P2, PT, R5, R26, PT ;  /* 0x0000001a0500720c */ /* 0x000fe40003f46270 */
[----:B------:R-:W2:Y:S04]  /*2aef0*/  LDS R12, [R7] ;  /* 0x00000000070c7984 */ /* 0x000ea80000000800 */
[----:B------:R-:W4:Y:S04]  /*2af00*/  LDS R13, [R7+0x400] ;  /* 0x00040000070d7984 */ /* 0x000f280000000800 */
[----:B------:R-:W1:Y:S04]  /*2af10*/  LDS R14, [R7+0x800] ;  /* 0x00080000070e7984 */ /* 0x000e680000000800 */
[----:B------:R-:W1:Y:S04]  /*2af20*/  LDS R15, [R7+0xc00] ;  /* 0x000c0000070f7984 */ /* 0x000e680000000800 */
[----:B------:R-:W1:Y:S04]  /*2af30*/  LDS R16, [R7+0x1000] ;  /* 0x0010000007107984 */ /* 0x000e680000000800 */
[----:B------:R-:W1:Y:S04]  /*2af40*/  LDS R17, [R7+0x1400] ;  /* 0x0014000007117984 */ /* 0x000e680000000800 */
[----:B------:R-:W1:Y:S04]  /*2af50*/  LDS R18, [R7+0x1800] ;  /* 0x0018000007127984 */ /* 0x000e680000000800 */
[----:B------:R-:W1:Y:S04]  /*2af60*/  LDS R19, [R7+0x1c00] ;  /* 0x001c000007137984 */ /* 0x000e680000000800 */
[----:B------:R-:W1:Y:S01]  /*2af70*/  LDS R20, [R7+0x2000] ;  /* 0x0020000007147984 */ /* 0x000e620000000800 */
[----:B---3--:R-:W-:-:S03]  /*2af80*/  FMUL.FTZ R10, R32, R10 ;  /* 0x0000000a200a7220 */ /* 0x008fc60000410000 */
[----:B------:R-:W3:Y:S01]  /*2af90*/  LDS R21, [R7+0x2400] ;  /* 0x0024000007157984 */ /* 0x000ee20000000800 */
[----:B0-----:R-:W-:-:S03]  /*2afa0*/  FMUL.FTZ R11, R32, R11 ;  /* 0x0000000b200b7220 */ /* 0x001fc60000410000 */
[----:B------:R-:W0:Y:S01]  /*2afb0*/  LDS R22, [R7+0x2800] ;  /* 0x0028000007167984 */ /* 0x000e220000000800 */
[----:B--2---:R-:W-:-:S03]  /*2afc0*/  FMUL.FTZ R12, R32, R12 ;  /* 0x0000000c200c7220 */ /* 0x004fc60000410000 */
[----:B------:R-:W2:Y:S01]  /*2afd0*/  LDS R23, [R7+0x2c00] ;  /* 0x002c000007177984 */ /* 0x000ea20000000800 */
[----:B----4-:R-:W-:-:S03]  /*2afe0*/  FMUL.FTZ R13, R32, R13 ;  /* 0x0000000d200d7220 */ /* 0x010fc60000410000 */
[----:B------:R-:W4:Y:S01]  /*2aff0*/  LDS R24, [R7+0x3000] ;  /* 0x0030000007187984 */ /* 0x000f220000000800 */
[----:B-1----:R-:W-:-:S03]  /*2b000*/  FMUL.FTZ R14, R32, R14 ;  /* 0x0000000e200e7220 */ /* 0x002fc60000410000 */
[----:B------:R-:W1:Y:S01]  /*2b010*/  LDS R25, [R7+0x3400] ;  /* 0x0034000007197984 */ /* 0x000e620000000800 */
[----:B------:R-:W-:-:S03]  /*2b020*/  FMUL.FTZ R15, R32, R15 ;  /* 0x0000000f200f7220 */ /* 0x000fc60000410000 */
[----:B------:R-:W-:Y:S01]  /*2b030*/  STG.E desc[UR36][R8.64+-0x800], R10 ;  /* 0xfff8000a08007986 */ /* 0x000fe2000c101924 */
[----:B------:R-:W-:-:S03]  /*2b040*/  FMUL.FTZ R16, R32, R16 ;  /* 0x0000001020107220 */ /* 0x000fc60000410000 */
[----:B------:R3:W-:Y:S01]  /*2b050*/  STS [R7+-0x800], R10 ;  /* 0xfff8000a07007388 */ /* 0x0007e20000000800 */
[C---:B------:R-:W-:Y:S01]  /*2b060*/  FMUL.FTZ R17, R32.reuse, R17 ;  /* 0x0000001120117220 */ /* 0x040fe20000410000 */
[C---:B------:R-:W-:Y:S02]  /*2b070*/  FMUL.FTZ R18, R32.reuse, R18 ;  /* 0x0000001220127220 */ /* 0x040fe40000410000 */
[----:B------:R-:W-:Y:S01]  /*2b080*/  STG.E desc[UR36][R8.64+-0x400], R11 ;  /* 0xfffc000b08007986 */ /* 0x000fe2000c101924 */
[----:B------:R-:W-:-:S03]  /*2b090*/  FMUL.FTZ R19, R32, R19 ;  /* 0x0000001320137220 */ /* 0x000fc60000410000 */
[----:B------:R0:W-:Y:S01]  /*2b0a0*/  STS [R7+-0x400], R11 ;  /* 0xfffc000b07007388 */ /* 0x0001e20000000800 */
[----:B---3--:R-:W-:Y:S01]  /*2b0b0*/  IADD3 R10, P1, PT, R8, 0x4000, RZ ;  /* 0x00004000080a7810 */ /* 0x008fe20007f3e0ff */
[C---:B------:R-:W-:Y:S02]  /*2b0c0*/  FMUL.FTZ R20, R32.reuse, R20 ;  /* 0x0000001420147220 */ /* 0x040fe40000410000 */
[----:B------:R-:W-:Y:S01]  /*2b0d0*/  STG.E desc[UR36][R8.64], R12 ;  /* 0x0000000c08007986 */ /* 0x000fe2000c101924 */
[----:B------:R-:W-:-:S03]  /*2b0e0*/  FMUL.FTZ R21, R32, R21 ;  /* 0x0000001520157220 */ /* 0x000fc60000410000 */
[----:B------:R-:W-:Y:S01]  /*2b0f0*/  STS [R7], R12 ;  /* 0x0000000c07007388 */ /* 0x000fe20000000800 */
[----:B0-----:R-:W-:Y:S02]  /*2b100*/  IMAD.X R11, RZ, RZ, R9, P1 ;  /* 0x000000ffff0b7224 */ /* 0x001fe400008e0609 */
[C---:B------:R-:W-:Y:S01]  /*2b110*/  FMUL.FTZ R22, R32.reuse, R22 ;  /* 0x0000001620167220 */ /* 0x040fe20000410000 */
[----:B------:R-:W-:Y:S01]  /*2b120*/  STG.E desc[UR36][R8.64+0x400], R13 ;  /* 0x0004000d08007986 */ /* 0x000fe2000c101924 */
[----:B--2---:R-:W-:-:S03]  /*2b130*/  FMUL.FTZ R23, R32, R23 ;  /* 0x0000001720177220 */ /* 0x004fc60000410000 */
[----:B------:R-:W-:Y:S01]  /*2b140*/  STS [R7+0x400], R13 ;  /* 0x0004000d07007388 */ /* 0x000fe20000000800 */
[----:B----4-:R-:W-:-:S03]  /*2b150*/  FMUL.FTZ R24, R32, R24 ;  /* 0x0000001820187220 */ /* 0x010fc60000410000 */
[----:B------:R-:W-:Y:S01]  /*2b160*/  STG.E desc[UR36][R8.64+0x800], R14 ;  /* 0x0008000e08007986 */ /* 0x000fe2000c101924 */
[----:B-1----:R-:W-:-:S03]  /*2b170*/  FMUL.FTZ R25, R32, R25 ;  /* 0x0000001920197220 */ /* 0x002fc60000410000 */
[----:B------:R-:W-:Y:S04]  /*2b180*/  STS [R7+0x800], R14 ;  /* 0x0008000e07007388 */ /* 0x000fe80000000800 */
[----:B------:R-:W-:Y:S04]  /*2b190*/  STG.E desc[UR36][R8.64+0xc00], R15 ;  /* 0x000c000f08007986 */ /* 0x000fe8000c101924 */
        /* <DEDUP_REMOVED lines=19> */
[----:B------:R0:W-:Y:S04]  /*2b2d0*/  STG.E desc[UR36][R8.64+0x3400], R25 ;  /* 0x0034001908007986 */ /* 0x0001e8000c101924 */
[----:B------:R1:W-:Y:S01]  /*2b2e0*/  STS [R7+0x3400], R25 ;  /* 0x0034001907007388 */ /* 0x0003e20000000800 */
[----:B0-----:R-:W-:Y:S01]  /*2b2f0*/  IMAD.MOV.U32 R8, RZ, RZ, R10 ;  /* 0x000000ffff087224 */ /* 0x001fe200078e000a */
[----:B-1----:R-:W-:Y:S01]  /*2b300*/  IADD3 R7, PT, PT, R7, 0x4000, RZ ;  /* 0x0000400007077810 */ /* 0x002fe20007ffe0ff */
[----:B------:R-:W-:Y:S01]  /*2b310*/  IMAD.MOV.U32 R9, RZ, RZ, R11 ;  /* 0x000000ffff097224 */ /* 0x000fe200078e000b */
[----:B------:R-:W-:Y:S06]  /*2b320*/  @!P2 BRA `(.L_x_1694) ;  /* 0xfffffff800e0a947 */ /* 0x000fec000383ffff */
.L_x_1693:
[----:B------:R-:W-:Y:S05]  /*2b330*/  BSYNC.RECONVERGENT B1 ;  /* 0x0000000000017941 */ /* 0x000fea0003800200 */
.L_x_1692:
[----:B------:R-:W-:Y:S01]  /*2b340*/  IADD3 R10, PT, PT, -R5, UR41, RZ ;  /* 0x00000029050a7c10 */ /* 0x000fe2000fffe1ff */
[----:B------:R-:W-:Y:S03]  /*2b350*/  BSSY.RECONVERGENT B1, `(.L_x_1695) ;  /* 0x000002a000017945 */ /* 0x000fe60003800200 */
[----:B------:R-:W-:-:S13]  /*2b360*/  ISETP.GT.AND P1, PT, R10, 0x400, PT ;  /* 0x000004000a00780c */ /* 0x000fda0003f24270 */
[----:B------:R-:W-:Y:S05]  /*2b370*/  @!P1 BRA `(.L_x_1696) ;  /* 0x00000000009c9947 */ /* 0x000fea0003800000 */
[----:B------:R-:W3:Y:S01]  /*2b380*/  LDS R10, [R7+-0x800] ;  /* 0xfff80000070a7984 */ /* 0x000ee20000000800 */
[----:B------:R-:W-:Y:S01]  /*2b390*/  PLOP3.LUT P0, PT, PT, PT, PT, 0x8, 0x80 ;  /* 0x000000000080781c */ /* 0x000fe20003f0e170 */
[----:B------:R-:W-:Y:S02]  /*2b3a0*/  VIADD R5, R5, 0x800 ;  /* 0x0000080005057836 */ /* 0x000fe40000000000 */
[----:B------:R-:W0:Y:S04]  /*2b3b0*/  LDS R11, [R7+-0x400] ;  /* 0xfffc0000070b7984 */ /* 0x000e280000000800 */
[----:B------:R-:W2:Y:S04]  /*2b3c0*/  LDS R12, [R7] ;  /* 0x00000000070c7984 */ /* 0x000ea80000000800 */
[----:B------:R-:W4:Y:S04]  /*2b3d0*/  LDS R13, [R7+0x400] ;  /* 0x00040000070d7984 */ /* 0x000f280000000800 */
[----:B------:R-:W1:Y:S04]  /*2b3e0*/  LDS R14, [R7+0x800] ;  /* 0x00080000070e7984 */ /* 0x000e680000000800 */
[----:B------:R-:W1:Y:S04]  /*2b3f0*/  LDS R15, [R7+0xc00] ;  /* 0x000c0000070f7984 */ /* 0x000e680000000800 */
[----:B------:R-:W1:Y:S04]  /*2b400*/  LDS R16, [R7+0x1000] ;  /* 0x0010000007107984 */ /* 0x000e680000000800 */
[----:B------:R-:W1:Y:S01]  /*2b410*/  LDS R17, [R7+0x1400] ;  /* 0x0014000007117984 */ /* 0x000e620000000800 */
[C---:B---3--:R-:W-:Y:S01]  /*2b420*/  FMUL.FTZ R10, R32.reuse, R10 ;  /* 0x0000000a200a7220 */ /* 0x048fe20000410000 */
[----:B0-----:R-:W-:-:S04]  /*2b430*/  FMUL.FTZ R11, R32, R11 ;  /* 0x0000000b200b7220 */ /* 0x001fc80000410000 */
[----:B------:R-:W-:Y:S01]  /*2b440*/  STG.E desc[UR36][R8.64+-0x800], R10 ;  /* 0xfff8000a08007986 */ /* 0x000fe2000c101924 */
[----:B--2---:R-:W-:-:S03]  /*2b450*/  FMUL.FTZ R12, R32, R12 ;  /* 0x0000000c200c7220 */ /* 0x004fc60000410000 */
[----:B------:R0:W-:Y:S01]  /*2b460*/  STS [R7+-0x800], R10 ;  /* 0xfff8000a07007388 */ /* 0x0001e20000000800 */
[----:B----4-:R-:W-:-:S03]  /*2b470*/  FMUL.FTZ R13, R32, R13 ;  /* 0x0000000d200d7220 */ /* 0x010fc60000410000 */
[----:B------:R-:W-:Y:S01]  /*2b480*/  STG.E desc[UR36][R8.64+-0x400], R11 ;  /* 0xfffc000b08007986 */ /* 0x000fe2000c101924 */
[----:B-1----:R-:W-:-:S03]  /*2b490*/  FMUL.FTZ R14, R32, R14 ;  /* 0x0000000e200e7220 */ /* 0x002fc60000410000 */
[----:B------:R1:W-:Y:S01]  /*2b4a0*/  STS [R7+-0x400], R11 ;  /* 0xfffc000b07007388 */ /* 0x0003e20000000800 */
[----:B0-----:R-:W-:Y:S01]  /*2b4b0*/  IADD3 R10, P1, PT, R8, 0x2000, RZ ;  /* 0x00002000080a7810 */ /* 0x001fe20007f3e0ff */
[C---:B------:R-:W-:Y:S02]  /*2b4c0*/  FMUL.FTZ R15, R32.reuse, R15 ;  /* 0x0000000f200f7220 */ /* 0x040fe40000410000 */
[----:B------:R-:W-:Y:S01]  /*2b4d0*/  STG.E desc[UR36][R8.64], R12 ;  /* 0x0000000c08007986 */ /* 0x000fe2000c101924 */
[----:B------:R-:W-:-:S03]  /*2b4e0*/  FMUL.FTZ R16, R32, R16 ;  /* 0x0000001020107220 */ /* 0x000fc60000410000 */
[----:B------:R-:W-:Y:S01]  /*2b4f0*/  STS [R7], R12 ;  /* 0x0000000c07007388 */ /* 0x000fe20000000800 */
[----:B-1----:R-:W-:Y:S02]  /*2b500*/  IMAD.X R11, RZ, RZ, R9, P1 ;  /* 0x000000ffff0b7224 */ /* 0x002fe400008e0609 */
[----:B------:R-:W-:Y:S01]  /*2b510*/  FMUL.FTZ R17, R32, R17 ;  /* 0x0000001120117220 */ /* 0x000fe20000410000 */
        /* <DEDUP_REMOVED lines=12> */
[----:B------:R-:W-:-:S07]  /*2b5e0*/  IMAD.MOV.U32 R9, RZ, RZ, R11 ;  /* 0x000000ffff097224 */ /* 0x000fce00078e000b */
.L_x_1696:
[----:B------:R-:W-:Y:S05]  /*2b5f0*/  BSYNC.RECONVERGENT B1 ;  /* 0x0000000000017941 */ /* 0x000fea0003800200 */
.L_x_1695:
[----:B------:R-:W-:-:S13]  /*2b600*/  ISETP.LT.OR P0, PT, R5, UR41, P0 ;  /* 0x0000002905007c0c */ /* 0x000fda0008701670 */
[----:B------:R-:W-:Y:S05]  /*2b610*/  @!P0 BRA `(.L_x_1679) ;  /* 0x0000000000408947 */ /* 0x000fea0003800000 */
[----:B------:R-:W3:Y:S04]  /*2b620*/  LDS R5, [R7+-0x800] ;  /* 0xfff8000007057984 */ /* 0x000ee80000000800 */
[----:B------:R-:W0:Y:S04]  /*2b630*/  LDS R10, [R7+-0x400] ;  /* 0xfffc0000070a7984 */ /* 0x000e280000000800 */
[----:B------:R-:W2:Y:S04]  /*2b640*/  LDS R11, [R7] ;  /* 0x00000000070b7984 */ /* 0x000ea80000000800 */
[----:B------:R-:W4:Y:S01]  /*2b650*/  LDS R12, [R7+0x400] ;  /* 0x00040000070c7984 */ /* 0x000f220000000800 */
[-C--:B---3--:R-:W-:Y:S01]  /*2b660*/  FMUL.FTZ R5, R5, R32.reuse ;  /* 0x0000002005057220 */ /* 0x088fe20000410000 */
[----:B0-----:R-:W-:-:S04]  /*2b670*/  FMUL.FTZ R10, R10, R32 ;  /* 0x000000200a0a7220 */ /* 0x001fc80000410000 */
[----:B------:R0:W-:Y:S01]  /*2b680*/  STG.E desc[UR36][R8.64+-0x800], R5 ;  /* 0xfff8000508007986 */ /* 0x0001e2000c101924 */
[----:B--2---:R-:W-:-:S03]  /*2b690*/  FMUL.FTZ R11, R11, R32 ;  /* 0x000000200b0b7220 */ /* 0x004fc60000410000 */
[----:B------:R0:W-:Y:S01]  /*2b6a0*/  STS [R7+-0x800], R5 ;  /* 0xfff8000507007388 */ /* 0x0001e20000000800 */
[----:B----4-:R-:W-:-:S03]  /*2b6b0*/  FMUL.FTZ R12, R12, R32 ;  /* 0x000000200c0c7220 */ /* 0x010fc60000410000 */
[----:B------:R0:W-:Y:S04]  /*2b6c0*/  STG.E desc[UR36][R8.64+-0x400], R10 ;  /* 0xfffc000a08007986 */ /* 0x0001e8000c101924 */
[----:B------:R0:W-:Y:S04]  /*2b6d0*/  STS [R7+-0x400], R10 ;  /* 0xfffc000a07007388 */ /* 0x0001e80000000800 */
[----:B------:R0:W-:Y:S04]  /*2b6e0*/  STG.E desc[UR36][R8.64], R11 ;  /* 0x0000000b08007986 */ /* 0x0001e8000c101924 */
[----:B------:R0:W-:Y:S04]  /*2b6f0*/  STS [R7], R11 ;  /* 0x0000000b07007388 */ /* 0x0001e80000000800 */
[----:B------:R0:W-:Y:S04]  /*2b700*/  STG.E desc[UR36][R8.64+0x400], R12 ;  /* 0x0004000c08007986 */ /* 0x0001e8000c101924 */
[----:B------:R0:W-:Y:S02]  /*2b710*/  STS [R7+0x400], R12 ;  /* 0x0004000c07007388 */ /* 0x0001e40000000800 */
.L_x_1679:
[----:B------:R-:W-:Y:S05]  /*2b720*/  BSYNC.RECONVERGENT B0 ;  /* 0x0000000000007941 */ /* 0x000fea0003800200 */
.L_x_1678:
[----:B------:R-:W4:Y:S01]  /*2b730*/  LDCU UR5, c[0x0][0x40c] ;  /* 0x00008180ff0577ac */ /* 0x000f220008000800 */
[----:B------:R-:W1:Y:S01]  /*2b740*/  S2R R22, SR_CgaCtaId ;  /* 0x0000000000167919 */ /* 0x000e620000008800 */
[----:B------:R-:W-:Y:S01]  /*2b750*/  SHF.R.U32.HI R20, RZ, 0x6, R4 ;  /* 0x00000006ff147819 */ /* 0x000fe20000011604 */
[----:B------:R-:W-:Y:S01]  /*2b760*/  BSSY.RECONVERGENT B0, `(.L_x_1697) ;  /* 0x000001e000007945 */ /* 0x000fe20003800200 */
[----:B------:R-:W-:Y:S01]  /*2b770*/  USHF.R.S32.HI UR4, URZ, 0x1f, UR40 ;  /* 0x0000001fff047899 */ /* 0x000fe20008011428 */
[----:B0-----:R-:W-:Y:S01]  /*2b780*/  LOP3.LUT R5, R0, 0xfc, RZ, 0xc0, !PT ;  /* 0x000000fc00057812 */ /* 0x001fe200078ec0ff */
[----:B------:R-:W-:Y:S01]  /*2b790*/  IMAD.SHL.U32 R0, R4, 0x10, RZ ;  /* 0x0000001004007824 */ /* 0x000fe200078e00ff */
[----:B------:R-:W-:Y:S01]  /*2b7a0*/  MOV R16, 0x400 ;  /* 0x0000040000107802 */ /* 0x000fe20000000f00 */
[----:B------:R-:W-:Y:S01]  /*2b7b0*/  ULEA.HI UR4, UR4, UR40, URZ, 0x2 ;  /* 0x0000002804047291 */ /* 0x000fe2000f8f10ff */
[----:B--2---:R-:W-:Y:S02]  /*2b7c0*/  CS2R R10, SRZ ;  /* 0x00000000000a7805 */ /* 0x004fe4000001ff00 */
[----:B------:R-:W-:-:S02]  /*2b7d0*/  CS2R R8, SRZ ;  /* 0x0000000000087805 */ /* 0x000fc4000001ff00 */
[----:B------:R-:W-:Y:S01]  /*2b7e0*/  IADD3 R7, PT, PT, R16, 0x440, RZ ;  /* 0x0000044010077810 */ /* 0x000fe20007ffe0ff */
[----:B------:R-:W-:Y:S01]  /*2b7f0*/  ULOP3.LUT UR4, UR4, 0xfffffffc, URZ, 0xc0, !UPT ;  /* 0xfffffffc04047892 */ /* 0x000fe2000f8ec0ff */
[----:B------:R-:W-:-:S03]  /*2b800*/  LOP3.LUT R0, R0, 0x3f0, RZ, 0xc0, !PT ;  /* 0x000003f000007812 */ /* 0x000fc600078ec0ff */
[----:B------:R-:W-:Y:S01]  /*2b810*/  UIADD3 UR4, UPT, UPT, UR40, -UR4, URZ ;  /* 0x8000000428047290 */ /* 0x000fe2000fffe0ff */
[----:B----4-:R-:W-:-:S05]  /*2b820*/  IMAD.U32 R44, RZ, RZ, UR5 ;  /* 0x00000005ff2c7e24 */ /* 0x010fca000f8e00ff */
[----:B------:R-:W-:-:S04]  /*2b830*/  ISETP.NE.AND P0, PT, R20, UR4, PT ;  /* 0x0000000414007c0c */ /* 0x000fc8000bf05270 */
[----:B------:R-:W-:-:S04]  /*2b840*/  ISETP.NE.OR P0, PT, R44, RZ, P0 ;  /* 0x000000ff2c00720c */ /* 0x000fc80000705670 */
[----:B------:R-:W-:Y:S02]  /*2b850*/  ISETP.GT.U32.OR P0, PT, R5, 0x8f, P0 ;  /* 0x0000008f0500780c */ /* 0x000fe40000704470 */
[----:B-1----:R-:W-:-:S05]  /*2b860*/  LEA R7, R22, R7, 0x18 ;  /* 0x0000000716077211 */ /* 0x002fca00078ec0ff */
[----:B------:R-:W-:-:S06]  /*2b870*/  IMAD.IADD R7, R7, 0x1, R0 ;  /* 0x0000000107077824 */ /* 0x000fcc00078e0200 */
[----:B------:R-:W-:Y:S05]  /*2b880*/  @P0 BRA `(.L_x_1698) ;  /* 0x00000000002c0947 */ /* 0x000fea0003800000 */
[----:B------:R-:W0:Y:S01]  /*2b890*/  LDCU.64 UR10, c[0x0][0x3b0] ;  /* 0x00007600ff0a77ac */ /* 0x000e220008000a00 */
[----:B------:R-:W-:Y:S01]  /*2b8a0*/  IMAD.MOV.U32 R11, RZ, RZ, RZ ;  /* 0x000000ffff0b7224 */ /* 0x000fe200078e00ff */
        /* <DEDUP_REMOVED lines=8> */
.L_x_1699:
[----:B-----5:R0:W-:Y:S02]  /*2b930*/  STS.128 [R7], R8 ;  /* 0x0000000807007388 */ /* 0x0201e40000000c00 */
.L_x_1698:
[----:B------:R-:W-:Y:S05]  /*2b940*/  BSYNC.RECONVERGENT B0 ;  /* 0x0000000000007941 */ /* 0x000fea0003800200 */
.L_x_1697:
[----:B------:R-:W1:Y:S01]  /*2b950*/  LDCU UR12, c[0x0][0x3f8] ;  /* 0x00007f00ff0c77ac */ /* 0x000e620008000800 */
[----:B------:R-:W-:Y:S01]  /*2b960*/  BAR.SYNC.DEFER_BLOCKING 0x0 ;  /* 0x0000000000007b1d */ /* 0x000fe20000010000 */
[----:B------:R-:W-:Y:S02]  /*2b970*/  ISETP.GT.U32.AND P0, PT, R5, 0x8f, PT ;  /* 0x0000008f0500780c */ /* 0x000fe40003f04070 */
[----:B------:R-:W-:Y:S02]  /*2b980*/  CS2R R14, SRZ ;  /* 0x00000000000e7805 */ /* 0x000fe4000001ff00 */
[----:B------:R-:W-:Y:S01]  /*2b990*/  CS2R R12, SRZ ;  /* 0x00000000000c7805 */ /* 0x000fe2000001ff00 */
[----:B------:R-:W2:Y:S01]  /*2b9a0*/  LDCU UR13, c[0x0][0x40c] ;  /* 0x00008180ff0d77ac */ /* 0x000ea20008000800 */
[----:B------:R-:W-:Y:S01]  /*2b9b0*/  BSSY.RECONVERGENT B0, `(.L_x_1700) ;  /* 0x00001b0000007945 */ /* 0x000fe20003800200 */
[----:B------:R-:W4:Y:S01]  /*2b9c0*/  LDCU.64 UR10, c[0x0][0x3c8] ;  /* 0x00007900ff0a77ac */ /* 0x000f220008000a00 */
[----:B-1----:R-:W-:-:S04]  /*2b9d0*/  UIMAD UR6, UR6, UR12, UR9 ;  /* 0x0000000c060672a4 */ /* 0x002fc8000f8e0209 */
[----:B------:R-:W-:Y:S01]  /*2b9e0*/  UIMAD UR6, UR6, 0x90, URZ ;  /* 0x00000090060678a4 */ /* 0x000fe2000f8e02ff */
[----:B------:R-:W-:Y:S11]  /*2b9f0*/  @P0 BRA `(.L_x_1701) ;  /* 0x0000001800ac0947 */ /* 0x000ff60003800000 */
[----:B------:R-:W1:Y:S01]  /*2ba00*/  LDC R0, c[0x0][0x3f4] ;  /* 0x0000fd00ff007b82 */ /* 0x000e620000000800 */
[----:B------:R-:W-:Y:S01]  /*2ba10*/  VIADD R28, R20, UR74 ;  /* 0x0000004a141c7c36 */ /* 0x000fe20008000000 */
[----:B------:R-:W-:Y:S01]  /*2ba20*/  BSSY.RECONVERGENT B1, `(.L_x_1702) ;  /* 0x0000094000017945 */ /* 0x000fe20003800200 */
[----:B------:R-:W-:-:S05]  /*2ba30*/  VIADD R23, R16, 0x840 ;  /* 0x0000084010177836 */ /* 0x000fca0000000000 */
[----:B------:R-:W0:Y:S01]  /*2ba40*/  LDC.64 R18, c[0x0][0x3c0] ;  /* 0x0000f000ff127b82 */ /* 0x000e220000000a00 */
[----:B------:R-:W-:-:S05]  /*2ba50*/  LEA R49, R22, R23, 0x18 ;  /* 0x0000001716317211 */ /* 0x000fca00078ec0ff */
[----:B------:R-:W-:Y:S01]  /*2ba60*/  IMAD R29, R20, 0x4, R49 ;  /* 0x00000004141d7824 */ /* 0x000fe200078e0231 */
[C---:B-1----:R-:W-:Y:S01]  /*2ba70*/  VIMNMX R21, PT, PT, R0.reuse, UR40, PT ;  /* 0x0000002800157c48 */ /* 0x042fe2000bfe0100 */
[C-C-:B------:R-:W-:Y:S02]  /*2ba80*/  IMAD R17, R0.reuse, UR6, R5.reuse ;  /* 0x0000000600117c24 */ /* 0x140fe4000f8e0205 */
[----:B------:R-:W-:Y:S01]  /*2ba90*/  IMAD R15, R0, UR44, R5 ;  /* 0x0000002c000f7c24 */ /* 0x000fe2000f8e0205 */
[----:B------:R-:W-:Y:S01]  /*2baa0*/  ISETP.GE.AND P0, PT, R28, R21, PT ;  /* 0x000000151c00720c */ /* 0x000fe20003f06270 */
[----:B0-----:R-:W-:-:S04]  /*2bab0*/  IMAD.WIDE R16, R17, 0x4, R18 ;  /* 0x0000000411107825 */ /* 0x001fc800078e0212 */
[----:B------:R-:W-:-:S04]  /*2bac0*/  IMAD.WIDE R18, R15, 0x4, R18 ;  /* 0x000000040f127825 */ /* 0x000fc800078e0212 */
[----:B------:R-:W-:-:S04]  /*2bad0*/  HFMA2 R15, -RZ, RZ, 0, 0 ;  /* 0x00000000ff0f7431 */ /* 0x000fc800000001ff */
[----:B------:R-:W-:Y:S05]  /*2bae0*/  @P0 BRA `(.L_x_1703) ;  /* 0x00000008001c0947 */ /* 0x000fea0003800000 */
[----:B------:R-:W-:Y:S01]  /*2baf0*/  VIADD R22, R28, 0x4 ;  /* 0x000000041c167836 */ /* 0x000fe20000000000 */
[----:B------:R-:W0:Y:S01]  /*2bb00*/  LDC.64 R12, c[0x0][0x458] ;  /* 0x00011600ff0c7b82 */ /* 0x000e220000000a00 */
[----:B------:R-:W-:Y:S01]  /*2bb10*/  ULOP3.LUT UR5, URZ, UR74, URZ, 0x33, !UPT ;  /* 0x0000004aff057292 */ /* 0x000fe2000f8e33ff */
[----:B------:R-:W-:Y:S01]  /*2bb20*/  IMAD R26, R0, UR12, RZ ;  /* 0x0000000c001a7c24 */ /* 0x000fe2000f8e02ff */
[----:B------:R-:W-:Y:S01]  /*2bb30*/  UIMAD UR7, UR39, UR12, UR9 ;  /* 0x0000000c270772a4 */ /* 0x000fe2000f8e0209 */
[----:B------:R-:W-:Y:S01]  /*2bb40*/  VIMNMX R15, PT, PT, R21, R22, !PT ;  /* 0x00000016150f7248 */ /* 0x000fe20007fe0100 */
[----:B------:R-:W-:Y:S01]  /*2bb50*/  BSSY.RECONVERGENT B2, `(.L_x_1704) ;  /* 0x0000031000027945 */ /* 0x000fe20003800200 */
[----:B------:R-:W-:Y:S02]  /*2bb60*/  IMAD.MOV.U32 R0, RZ, RZ, R28 ;  /* 0x000000ffff007224 */ /* 0x000fe400078e001c */
[----:B------:R-:W-:Y:S01]  /*2bb70*/  IADD3 R23, PT, PT, -R20, UR5, R15 ;  /* 0x0000000514177c10 */ /* 0x000fe2000fffe10f */
[----:B------:R-:W-:-:S02]  /*2bb80*/  IMAD.U32 R14, RZ, RZ, UR7 ;  /* 0x00000007ff0e7e24 */ /* 0x000fc4000f8e00ff */
[----:B------:R-:W-:Y:S01]  /*2bb90*/  IMAD R30, R26, 0x90, RZ ;  /* 0x000000901a1e7824 */ /* 0x000fe200078e02ff */
[----:B------:R-:W-:Y:S01]  /*2bba0*/  LOP3.LUT P0, RZ, R23, 0x4, RZ, 0xc0, !PT ;  /* 0x0000000417ff7812 */ /* 0x000fe2000780c0ff */
[----:B------:R-:W-:Y:S01]  /*2bbb0*/  IMAD R25, R14, 0x90, R5 ;  /* 0x000000900e197824 */ /* 0x000fe200078e0205 */
[----:B------:R-:W-:-:S03]  /*2bbc0*/  CS2R R14, SRZ ;  /* 0x00000000000e7805 */ /* 0x000fc6000001ff00 */
[----:B0-----:R-:W-:Y:S01]  /*2bbd0*/  IMAD.WIDE R24, R25, 0x4, R12 ;  /* 0x0000000419187825 */ /* 0x001fe200078e020c */
[----:B------:R-:W-:-:S07]  /*2bbe0*/  CS2R R12, SRZ ;  /* 0x00000000000c7805 */ /* 0x000fce000001ff00 */
[----:B------:R-:W-:Y:S05]  /*2bbf0*/  @P0 BRA `(.L_x_1705) ;  /* 0x0000000000980947 */ /* 0x000fea0003800000 */
[----:B------:R-:W0:Y:S01]  /*2bc00*/  LDCU.64 UR14, c[0x0][0x3c8] ;  /* 0x00007900ff0e77ac */ /* 0x000e220008000a00 */
[----:B------:R-:W-:-:S04]  /*2bc10*/  IADD3 R0, P0, PT, R3, R28, RZ ;  /* 0x0000001c03007210 */ /* 0x000fc80007f1e0ff */
[----:B------:R-:W-:Y:S02]  /*2bc20*/  IADD3.X R13, PT, PT, RZ, R6, RZ, P0, !PT ;  /* 0x00000006ff0d7210 */ /* 0x000fe400007fe4ff */
[----:B0-----:R-:W-:-:S04]  /*2bc30*/  LEA R14, P0, R0, UR14, 0x2 ;  /* 0x0000000e000e7c11 */ /* 0x001fc8000f8010ff */
[----:B------:R-:W-:Y:S02]  /*2bc40*/  LEA.HI.X R15, R0, UR15, R13, 0x2, P0 ;  /* 0x0000000f000f7c11 */ /* 0x000fe400080f140d */
[----:B------:R0:W1:Y:S04]  /*2bc50*/  LDS R0, [R29] ;  /* 0x000000001d007984 */ /* 0x0000680000000800 */
[----:B------:R-:W2:Y:S01]  /*2bc60*/  LDG.E R15, desc[UR36][R14.64] ;  /* 0x000000240e0f7981 */ /* 0x000ea2000c1e1900 */
[----:B------:R-:W-:Y:S01]  /*2bc70*/  ISETP.NE.AND P0, PT, R44, RZ, PT ;  /* 0x000000ff2c00720c */ /* 0x000fe20003f05270 */
[----:B--2---:R-:W-:-:S04]  /*2bc80*/  IMAD R13, R26, R15, R28 ;  /* 0x0000000f1a0d7224 */ /* 0x004fc800078e021c */
[----:B------:R-:W-:-:S04]  /*2bc90*/  IMAD R13, R13, 0x90, RZ ;  /* 0x000000900d0d7824 */ /* 0x000fc800078e02ff */
[----:B------:R-:W-:-:S05]  /*2bca0*/  IMAD.WIDE R12, R13, 0x4, R18 ;  /* 0x000000040d0c7825 */ /* 0x000fca00078e0212 */
[----:B---3--:R0:W5:Y:S01]  /*2bcb0*/  LDG.E.128 R32, desc[UR36][R12.64] ;  /* 0x000000240c207981 */ /* 0x008162000c1e1d00 */
[----:B-1----:R-:W-:Y:S05]  /*2bcc0*/  @P0 BRA `(.L_x_1706) ;  /* 0x0000000000500947 */ /* 0x002fea0003800000 */
[----:B-----5:R-:W-:Y:S01]  /*2bcd0*/  ISETP.NE.AND P1, PT, R2, RZ, PT ;  /* 0x000000ff0200720c */ /* 0x020fe20003f25270 */
[----:B0-----:R-:W0:-:S12]  /*2bce0*/  LDS.128 R12, [R7] ;  /* 0x00000000070c7984 */ /* 0x001e180000000c00 */
[----:B------:R-:W-:Y:S01]  /*2bcf0*/  VOTEU.ANY UP0, P1 ;  /* 0x0000000000ff7886 */ /* 0x000fe20000800100 */
[----:B------:R-:W-:-:S13]  /*2bd00*/  PLOP3.LUT P0, PT, PT, PT, UP0, 0x80, 0x8 ;  /* 0x000000000008781c */ /* 0x000fda0003f0f008 */
[----:B------:R-:W2:Y:S01]  /*2bd10*/  @P0 LDG.E.128 R36, desc[UR36][R24.64] ;  /* 0x0000002418240981 */ /* 0x000ea2000c1e1d00 */
[----:B------:R-:W-:Y:S02]  /*2bd20*/  PLOP3.LUT P0, PT, PT, PT, UP0, 0x80, 0x8 ;  /* 0x000000000008781c */ /* 0x000fe40003f0f008 */
[----:B------:R-:W-:Y:S02]  /*2bd30*/  PLOP3.LUT P1, PT, PT, PT, UP0, 0x80, 0x8 ;  /* 0x000000000008781c */ /* 0x000fe40003f2f008 */
[----:B------:R-:W-:Y:S02]  /*2bd40*/  PLOP3.LUT P2, PT, PT, PT, UP0, 0x80, 0x8 ;  /* 0x000000000008781c */ /* 0x000fe40003f4f008 */
[----:B------:R-:W-:Y:S01]  /*2bd50*/  PLOP3.LUT P3, PT, PT, PT, UP0, 0x80, 0x8 ;  /* 0x000000000008781c */ /* 0x000fe20003f6f008 */
[----:B0-----:R-:W-:Y:S01]  /*2bd60*/  FADD.FTZ R33, R33, R13 ;  /* 0x0000000d21217221 */ /* 0x001fe20000010000 */
[----:B------:R-:W-:Y:S01]  /*2bd70*/  FADD.FTZ R32, R32, R12 ;  /* 0x0000000c20207221 */ /* 0x000fe20000010000 */
[----:B------:R-:W-:Y:S01]  /*2bd80*/  FADD.FTZ R34, R34, R14 ;  /* 0x0000000e22227221 */ /* 0x000fe20000010000 */
[----:B------:R-:W-:Y:S01]  /*2bd90*/  FADD.FTZ R35, R35, R15 ;  /* 0x0000000f23237221 */ /* 0x000fe20000010000 */
[----:B------:R-:W-:-:S04]  /*2bda0*/  IMAD R13, R28, 0x90, RZ ;  /* 0x000000901c0d7824 */ /* 0x000fc800078e02ff */
[----:B------:R-:W-:-:S04]  /*2bdb0*/  IMAD.WIDE.U32 R12, R13, 0x4, R16 ;  /* 0x000000040d0c7825 */ /* 0x000fc800078e0010 */
[----:B--2---:R-:W-:Y:S01]  /*2bdc0*/  @P0 FMUL.FTZ R32, R32, R36 ;  /* 0x0000002420200220 */ /* 0x004fe20000410000 */
[----:B------:R-:W-:Y:S01]  /*2bdd0*/  @P1 FMUL.FTZ R33, R33, R37 ;  /* 0x0000002521211220 */ /* 0x000fe20000410000 */
[----:B------:R-:W-:Y:S01]  /*2bde0*/  @P2 FMUL.FTZ R34, R34, R38 ;  /* 0x0000002622222220 */ /* 0x000fe20000410000 */
[----:B------:R-:W-:-:S05]  /*2bdf0*/  @P3 FMUL.FTZ R35, R35, R39 ;  /* 0x0000002723233220 */ /* 0x000fca0000410000 */
[----:B------:R1:W-:Y:S02]  /*2be00*/  STG.E.128 desc[UR36][R12.64], R32 ;  /* 0x000000200c007986 */ /* 0x0003e4000c101d24 */
.L_x_1706:
[C---:B01---5:R-:W-:Y:S01]  /*2be10*/  FFMA.FTZ R12, R0.reuse, R32, RZ ;  /* 0x00000020000c7223 */ /* 0x063fe200000100ff */
[C---:B------:R-:W-:Y:S01]  /*2be20*/  FFMA.FTZ R13, R0.reuse, R33, RZ ;  /* 0x00000021000d7223 */ /* 0x040fe200000100ff */
[C---:B------:R-:W-:Y:S01]  /*2be30*/  FFMA.FTZ R14, R0.reuse, R34, RZ ;  /* 0x00000022000e7223 */ /* 0x040fe200000100ff */
[----:B------:R-:W-:Y:S01]  /*2be40*/  FFMA.FTZ R15, R0, R35, RZ ;  /* 0x00000023000f7223 */ /* 0x000fe200000100ff */
[----:B------:R-:W-:-:S07]  /*2be50*/  IMAD.MOV.U32 R0, RZ, RZ, R22 ;  /* 0x000000ffff007224 */ /* 0x000fce00078e0016 */
.L_x_1705:
[----:B--2-4-:R-:W-:Y:S05]  /*2be60*/  BSYNC.RECONVERGENT B2 ;  /* 0x0000000000027941 */ /* 0x014fea0003800200 */
.L_x_1704:
[----:B------:R-:W-:-:S13]  /*2be70*/  ISETP.GE.U32.AND P0, PT, R23, 0x4, PT ;  /* 0x000000041700780c */ /* 0x000fda0003f06070 */
[----:B------:R-:W-:Y:S05]  /*2be80*/  @!P0 BRA `(.L_x_1703) ;  /* 0x0000000400348947 */ /* 0x000fea0003800000 */
[----:B------:R-:W-:Y:S01]  /*2be90*/  USHF.L.U32 UR5, UR74, 0x2, URZ ;  /* 0x000000024a057899 */ /* 0x000fe200080006ff */
[----:B------:R-:W-:Y:S01]  /*2bea0*/  ISETP.NE.AND P0, PT, R44, RZ, PT ;  /* 0x000000ff2c00720c */ /* 0x000fe20003f05270 */
[----:B------:R-:W-:-:S04]  /*2beb0*/  IMAD R33, R0, 0x90, RZ ;  /* 0x0000009000217824 */ /* 0x000fc800078e02ff */
[----:B------:R-:W-:-:S04]  /*2bec0*/  LEA R22, R0, -UR5, 0x2 ;  /* 0x8000000500167c11 */ /* 0x000fc8000f8e10ff */
[----:B------:R-:W-:-:S07]  /*2bed0*/  IADD3 R31, PT, PT, R22, 0x10, R49 ;  /* 0x00000010161f7810 */ /* 0x000fce0007ffe031 */
.L_x_1710:
[----:B------:R-:W-:Y:S02]  /*2bee0*/  IADD3 R22, P1, PT, R3, R0, RZ ;  /* 0x0000000003167210 */ /* 0x000fe40007f3e0ff */
[----:B-----5:R-:W-:-:S03]  /*2bef0*/  ISETP.NE.AND P4, PT, R2, RZ, PT ;  /* 0x000000ff0200720c */ /* 0x020fc60003f85270 */
[----:B------:R-:W-:Y:S01]  /*2bf00*/  IMAD.X R23, RZ, RZ, R6, P1 ;  /* 0x000000ffff177224 */ /* 0x000fe200008e0606 */
[----:B------:R-:W-:-:S04]  /*2bf10*/  LEA R26, P1, R22, UR10, 0x2 ;  /* 0x0000000a161a7c11 */ /* 0x000fc8000f8210ff */
[----:B------:R-:W-:-:S05]  /*2bf20*/  LEA.HI.X R27, R22, UR11, R23, 0x2, P1 ;  /* 0x0000000b161b7c11 */ /* 0x000fca00088f1417 */
[----:B------:R-:W2:Y:S02]  /*2bf30*/  LDG.E R22, desc[UR36][R26.64] ;  /* 0x000000241a167981 */ /* 0x000ea4000c1e1900 */
[----:B--2---:R-:W-:-:S04]  /*2bf40*/  IMAD R23, R30, R22, R33 ;  /* 0x000000161e177224 */ /* 0x004fc800078e0221 */
[----:B------:R-:W-:-:S05]  /*2bf50*/  IMAD.WIDE R22, R23, 0x4, R18 ;  /* 0x0000000417167825 */ /* 0x000fca00078e0212 */
[----:B------:R0:W5:Y:S01]  /*2bf60*/  LDG.E.128 R36, desc[UR36][R22.64] ;  /* 0x0000002416247981 */ /* 0x000162000c1e1d00 */
[----:B------:R-:W-:Y:S04]  /*2bf70*/  BSSY.RECONVERGENT B2, `(.L_x_1707) ;  /* 0x0000014000027945 */ /* 0x000fe80003800200 */
[----:B------:R-:W-:Y:S05]  /*2bf80*/  @P0 BRA `(.L_x_1708) ;  /* 0x0000000000480947 */ /* 0x000fea0003800000 */
[----:B------:R-:W-:Y:S01]  /*2bf90*/  VOTEU.ANY UP0, P4 ;  /* 0x0000000000ff7886 */ /* 0x000fe20002000100 */
[----:B------:R-:W-:Y:S01]  /*2bfa0*/  PLOP3.LUT P0, PT, PT, PT, UP0, 0x80, 0x8 ;  /* 0x000000000008781c */ /* 0x000fe20003f0f008 */
[----:B------:R-:W1:-:S12]  /*2bfb0*/  LDS.128 R40, [R7] ;  /* 0x0000000007287984 */ /* 0x000e580000000c00 */
[----:B------:R-:W2:Y:S01]  /*2bfc0*/  @P0 LDG.E.128 R44, desc[UR36][R24.64] ;  /* 0x00000024182c0981 */ /* 0x000ea2000c1e1d00 */
[----:B------:R-:W-:Y:S01]  /*2bfd0*/  PLOP3.LUT P0, PT, PT, PT, UP0, 0x80, 0x8 ;  /* 0x000000000008781c */ /* 0x000fe20003f0f008 */
[----:B0-----:R-:W-:Y:S01]  /*2bfe0*/  IMAD.WIDE.U32 R22, R33, 0x4, R16 ;  /* 0x0000000421167825 */ /* 0x001fe200078e0010 */
[----:B------:R-:W-:Y:S02]  /*2bff0*/  PLOP3.LUT P1, PT, PT, PT, UP0, 0x80, 0x8 ;  /* 0x000000000008781c */ /* 0x000fe40003f2f008 */
[----:B------:R-:W-:Y:S02]  /*2c000*/  PLOP3.LUT P2, PT, PT, PT, UP0, 0x80, 0x8 ;  /* 0x000000000008781c */ /* 0x000fe40003f4f008 */
[----:B------:R-:W-:Y:S01]  /*2c010*/  PLOP3.LUT P3, PT, PT, PT, UP0, 0x80, 0x8 ;  /* 0x000000000008781c */ /* 0x000fe20003f6f008 */
[----:B-1---5:R-:W-:Y:S01]  /*2c020*/  FADD.FTZ R36, R36, R40 ;  /* 0x0000002824247221 */ /* 0x022fe20000010000 */
[----:B------:R-:W-:Y:S01]  /*2c030*/  FADD.FTZ R37, R37, R41 ;  /* 0x0000002925257221 */ /* 0x000fe20000010000 */
[----:B------:R-:W-:Y:S01]  /*2c040*/  FADD.FTZ R38, R38, R42 ;  /* 0x0000002a26267221 */ /* 0x000fe20000010000 */
[----:B------:R-:W-:-:S03]  /*2c050*/  FADD.FTZ R39, R39, R43 ;  /* 0x0000002b27277221 */ /* 0x000fc60000010000 */
[----:B--2---:R-:W-:Y:S02]  /*2c060*/  @P0 FMUL.FTZ R36, R36, R44 ;  /* 0x0000002c24240220 */ /* 0x004fe40000410000 */
[----:B------:R-:W-:Y:S02]  /*2c070*/  @P1 FMUL.FTZ R37, R37, R45 ;  /* 0x0000002d25251220 */ /* 0x000fe40000410000 */
[----:B------:R-:W-:Y:S02]  /*2c080*/  @P2 FMUL.FTZ R38, R38, R46 ;  /* 0x0000002e26262220 */ /* 0x000fe40000410000 */
[----:B------:R-:W-:-:S05]  /*2c090*/  @P3 FMUL.FTZ R39, R39, R47 ;  /* 0x0000002f27273220 */ /* 0x000fca0000410000 */
[----:B------:R1:W-:Y:S02]  /*2c0a0*/  STG.E.128 desc[UR36][R22.64], R36 ;  /* 0x0000002416007986 */ /* 0x0003e4000c101d24 */
.L_x_1708:
[----:B------:R-:W-:Y:S05]  /*2c0b0*/  BSYNC.RECONVERGENT B2 ;  /* 0x0000000000027941 */ /* 0x000fea0003800200 */
.L_x_1707:
[----:B------:R-:W0:Y:S04]  /*2c0c0*/  LDG.E R26, desc[UR36][R26.64+0x10] ;  /* 0x000010241a1a7981 */ /* 0x000e28000c1e1900 */
[----:B------:R-:W3:Y:S01]  /*2c0d0*/  LDS R35, [R31+-0x10] ;  /* 0xfffff0001f237984 */ /* 0x000ee20000000800 */
[----:B------:R-:W-:Y:S02]  /*2c0e0*/  IMAD.U32 R44, RZ, RZ, UR13 ;  /* 0x0000000dff2c7e24 */ /* 0x000fe4000f8e00ff */
[----:B01----:R-:W-:-:S04]  /*2c0f0*/  IMAD R22, R30, R26, R33 ;  /* 0x0000001a1e167224 */ /* 0x003fc800078e0221 */
[----:B------:R-:W-:-:S04]  /*2c100*/  VIADD R23, R22, 0x240 ;  /* 0x0000024016177836 */ /* 0x000fc80000000000 */
[----:B------:R-:W-:-:S05]  /*2c110*/  IMAD.WIDE R22, R23, 0x4, R18 ;  /* 0x0000000417167825 */ /* 0x000fca00078e0212 */
[----:B------:R0:W5:Y:S01]  /*2c120*/  LDG.E.128 R40, desc[UR36][R22.64] ;  /* 0x0000002416287981 */ /* 0x000162000c1e1d00 */
[----:B------:R-:W-:Y:S01]  /*2c130*/  ISETP.NE.AND P0, PT, R44, RZ, PT ;  /* 0x000000ff2c00720c */ /* 0x000fe20003f05270 */
[C---:B---3-5:R-:W-:Y:S01]  /*2c140*/  FFMA.FTZ R32, R35.reuse, R37, R13 ;  /* 0x0000002523207223 */ /* 0x068fe2000001000d */
[C---:B------:R-:W-:Y:S01]  /*2c150*/  FFMA.FTZ R36, R35.reuse, R36, R12 ;  /* 0x0000002423247223 */ /* 0x040fe2000001000c */
[C---:B------:R-:W-:Y:S01]  /*2c160*/  FFMA.FTZ R37, R35.reuse, R38, R14 ;  /* 0x0000002623257223 */ /* 0x040fe2000001000e */
[----:B------:R-:W-:-:S09]  /*2c170*/  FFMA.FTZ R26, R35, R39, R15 ;  /* 0x00000027231a7223 */ /* 0x000fd2000001000f */
[----:B0-----:R-:W-:Y:S05]  /*2c180*/  @P0 BRA `(.L_x_1709) ;  /* 0x00000000004c0947 */ /* 0x001fea0003800000 */
[----:B------:R-:W-:Y:S01]  /*2c190*/  VOTEU.ANY UP0, P4 ;  /* 0x0000000000ff7886 */ /* 0x000fe20002000100 */
[----:B------:R-:W-:Y:S01]  /*2c1a0*/  PLOP3.LUT P1, PT, PT, PT, UP0, 0x80, 0x8 ;  /* 0x000000000008781c */ /* 0x000fe20003f2f008 */
[----:B------:R-:W0:-:S12]  /*2c1b0*/  LDS.128 R52, [R7] ;  /* 0x0000000007347984 */ /* 0x000e180000000c00 */
[----:B------:R-:W2:Y:S01]  /*2c1c0*/  @P1 LDG.E.128 R12, desc[UR36][R24.64] ;  /* 0x00000024180c1981 */ /* 0x000ea2000c1e1d00 */
[----:B------:R-:W-:Y:S02]  /*2c1d0*/  PLOP3.LUT P1, PT, PT, PT, UP0, 0x80, 0x8 ;  /* 0x000000000008781c */ /* 0x000fe40003f2f008 */
[----:B------:R-:W-:Y:S02]  /*2c1e0*/  PLOP3.LUT P2, PT, PT, PT, UP0, 0x80, 0x8 ;  /* 0x000000000008781c */ /* 0x000fe40003f4f008 */
[----:B------:R-:W-:Y:S02]  /*2c1f0*/  PLOP3.LUT P3, PT, PT, PT, UP0, 0x80, 0x8 ;  /* 0x000000000008781c */ /* 0x000fe40003f6f008 */
[----:B------:R-:W-:Y:S02]  /*2c200*/  PLOP3.LUT P4, PT, PT, PT, UP0, 0x80, 0x8 ;  /* 0x000000000008781c */ /* 0x000fe40003f8f008 */
[----:B------:R-:W-:Y:S01]  /*2c210*/  IADD3 R23, PT, PT, R33, 0x240, RZ ;  /* 0x0000024021177810 */ /* 0x000fe20007ffe0ff */
[----:B0-----:R-:W-:Y:S01]  /*2c220*/  FADD.FTZ R40, R52, R40 ;  /* 0x0000002834287221 */ /* 0x001fe20000010000 */
[----:B------:R-:W-:Y:S01]  /*2c230*/  FADD.FTZ R41, R53, R41 ;  /* 0x0000002935297221 */ /* 0x000fe20000010000 */
[----:B------:R-:W-:Y:S01]  /*2c240*/  FADD.FTZ R42, R54, R42 ;  /* 0x0000002a362a7221 */ /* 0x000fe20000010000 */
[----:B------:R-:W-:Y:S01]  /*2c250*/  FADD.FTZ R43, R55, R43 ;  /* 0x0000002b372b7221 */ /* 0x000fe20000010000 */
[----:B--2---:R-:W-:-:S02]  /*2c260*/  @P1 FMUL.FTZ R40, R40, R12 ;  /* 0x0000000c28281220 */ /* 0x004fc40000410000 */
[----:B------:R-:W-:Y:S02]  /*2c270*/  @P2 FMUL.FTZ R41, R41, R13 ;  /* 0x0000000d29292220 */ /* 0x000fe40000410000 */
[----:B------:R-:W-:Y:S02]  /*2c280*/  @P3 FMUL.FTZ R42, R42, R14 ;  /* 0x0000000e2a2a3220 */ /* 0x000fe40000410000 */
[----:B------:R-:W-:Y:S01]  /*2c290*/  @P4 FMUL.FTZ R43, R43, R15 ;  /* 0x0000000f2b2b4220 */ /* 0x000fe20000410000 */
[----:B------:R-:W-:-:S05]  /*2c2a0*/  IMAD.WIDE.U32 R12, R23, 0x4, R16 ;  /* 0x00000004170c7825 */ /* 0x000fca00078e0010 */
[----:B------:R0:W-:Y:S02]  /*2c2b0*/  STG.E.128 desc[UR36][R12.64], R40 ;  /* 0x000000280c007986 */ /* 0x0001e4000c101d24 */
.L_x_1709:
[----:B------:R1:W0:Y:S01]  /*2c2c0*/  LDS R15, [R31] ;  /* 0x000000001f0f7984 */ /* 0x0002220000000800 */
[----:B------:R-:W-:Y:S02]  /*2c2d0*/  VIADD R0, R0, 0x8 ;  /* 0x0000000800007836 */ /* 0x000fe40000000000 */
[----:B------:R-:W-:-:S03]  /*2c2e0*/  VIADD R33, R33, 0x480 ;  /* 0x0000048021217836 */ /* 0x000fc60000000000 */
[----:B------:R-:W-:Y:S01]  /*2c2f0*/  ISETP.GE.AND P1, PT, R0, R21, PT ;  /* 0x000000150000720c */ /* 0x000fe20003f26270 */
[----:B-1----:R-:W-:Y:S02]  /*2c300*/  VIADD R31, R31, 0x20 ;  /* 0x000000201f1f7836 */ /* 0x002fe40000000000 */
[C---:B0-----:R-:W-:Y:S01]  /*2c310*/  FFMA.FTZ R12, R15.reuse, R40, R36 ;  /* 0x000000280f0c7223 */ /* 0x041fe20000010024 */
[C---:B------:R-:W-:Y:S01]  /*2c320*/  FFMA.FTZ R13, R15.reuse, R41, R32 ;  /* 0x000000290f0d7223 */ /* 0x040fe20000010020 */
[C---:B------:R-:W-:Y:S01]  /*2c330*/  FFMA.FTZ R14, R15.reuse, R42, R37 ;  /* 0x0000002a0f0e7223 */ /* 0x040fe20000010025 */
[----:B------:R-:W-:-:S07]  /*2c340*/  FFMA.FTZ R15, R15, R43, R26 ;  /* 0x0000002b0f0f7223 */ /* 0x000fce000001001a */
[----:B------:R-:W-:Y:S05]  /*2c350*/  @!P1 BRA `(.L_x_1710) ;  /* 0xfffffff800e09947 */ /* 0x000fea000383ffff */
.L_x_1703:
[----:B--2-4-:R-:W-:Y:S05]  /*2c360*/  BSYNC.RECONVERGENT B1 ;  /* 0x0000000000017941 */ /* 0x014fea0003800200 */
.L_x_1702:
[----:B------:R-:W-:Y:S01]  /*2c370*/  ISETP.GE.AND P0, PT, R28, UR40, PT ;  /* 0x000000281c007c0c */ /* 0x000fe2000bf06270 */
[----:B------:R-:W-:-:S12]  /*2c380*/  BSSY.RECONVERGENT B1, `(.L_x_1711) ;  /* 0x00000e2000017945 */ /* 0x000fd80003800200 */
[----:B------:R-:W-:Y:S05]  /*2c390*/  @P0 BRA `(.L_x_1712) ;  /* 0x0000000c00800947 */ /* 0x000fea0003800000 */
[----:B------:R-:W0:Y:S01]  /*2c3a0*/  LDCU UR5, c[0x0][0x3f8] ;  /* 0x00007f00ff0577ac */ /* 0x000e220008000800 */
[----:B------:R-:W-:Y:S01]  /*2c3b0*/  VIADD R31, R28, 0x4 ;  /* 0x000000041c1f7836 */ /* 0x000fe20000000000 */
[----:B------:R-:W1:Y:S01]  /*2c3c0*/  LDC R27, c[0x0][0x3f4] ;  /* 0x0000fd00ff1b7b82 */ /* 0x000e620000000800 */
[----:B------:R-:W-:Y:S01]  /*2c3d0*/  BSSY.RECONVERGENT B2, `(.L_x_1713) ;  /* 0x000004e000027945 */ /* 0x000fe20003800200 */
[----:B------:R-:W-:Y:S02]  /*2c3e0*/  ULOP3.LUT UR8, URZ, UR74, URZ, 0x33, !UPT ;  /* 0x0000004aff087292 */ /* 0x000fe4000f8e33ff */
[----:B------:R-:W-:-:S04]  /*2c3f0*/  VIMNMX R21, PT, PT, R31, UR40, !PT ;  /* 0x000000281f157c48 */ /* 0x000fc8000ffe0100 */
[----:B------:R-:W2:Y:S01]  /*2c400*/  LDC.64 R22, c[0x0][0x458] ;  /* 0x00011600ff167b82 */ /* 0x000ea20000000a00 */
[----:B------:R-:W-:-:S04]  /*2c410*/  IADD3 R21, PT, PT, -R20, UR8, R21 ;  /* 0x0000000814157c10 */ /* 0x000fc8000fffe115 */
[----:B------:R-:W-:Y:S01]  /*2c420*/  LOP3.LUT P0, RZ, R21, 0x4, RZ, 0xc0, !PT ;  /* 0x0000000415ff7812 */ /* 0x000fe2000780c0ff */
[----:B0-----:R-:W-:-:S06]  /*2c430*/  UIMAD UR7, UR39, UR5, UR9 ;  /* 0x00000005270772a4 */ /* 0x001fcc000f8e0209 */
[----:B------:R-:W-:Y:S01]  /*2c440*/  MOV R0, UR7 ;  /* 0x0000000700007c02 */ /* 0x000fe20008000f00 */
[----:B-1----:R-:W-:-:S04]  /*2c450*/  IMAD R30, R27, UR5, RZ ;  /* 0x000000051b1e7c24 */ /* 0x002fc8000f8e02ff */
[----:B------:R-:W-:Y:S02]  /*2c460*/  IMAD R25, R0, 0x90, R5 ;  /* 0x0000009000197824 */ /* 0x000fe400078e0205 */
[----:B------:R-:W-:Y:S02]  /*2c470*/  IMAD.MOV.U32 R0, RZ, RZ, R28 ;  /* 0x000000ffff007224 */ /* 0x000fe400078e001c */
[----:B--2---:R-:W-:Y:S01]  /*2c480*/  IMAD.WIDE R22, R25, 0x4, R22 ;  /* 0x0000000419167825 */ /* 0x004fe200078e0216 */
[----:B------:R-:W-:Y:S06]  /*2c490*/  @P0 BRA `(.L_x_1714) ;  /* 0x0000000400040947 */ /* 0x000fec0003800000 */
[----:B------:R-:W-:Y:S01]  /*2c4a0*/  ISETP.GE.AND P0, PT, R28, R27, PT ;  /* 0x0000001b1c00720c */ /* 0x000fe20003f06270 */
[----:B------:R-:W-:-:S12]  /*2c4b0*/  IMAD.MOV.U32 R0, RZ, RZ, R31 ;  /* 0x000000ffff007224 */ /* 0x000fd800078e001f */
[----:B------:R-:W-:Y:S05]  /*2c4c0*/  @!P0 BRA `(.L_x_1714) ;  /* 0x0000000000f88947 */ /* 0x000fea0003800000 */
[----:B------:R-:W-:Y:S01]  /*2c4d0*/  IABS R33, R27 ;  /* 0x0000001b00217213 */ /* 0x000fe20000000000 */
[----:B------:R-:W0:Y:S01]  /*2c4e0*/  LDCU.64 UR14, c[0x0][0x3c8] ;  /* 0x00007900ff0e77ac */ /* 0x000e220008000a00 */
[----:B------:R-:W-:Y:S01]  /*2c4f0*/  MOV R24, RZ ;  /* 0x000000ff00187202 */ /* 0x000fe20000000f00 */
[----:B------:R-:W1:Y:S01]  /*2c500*/  LDS R29, [R29] ;  /* 0x000000001d1d7984 */ /* 0x000e620000000800 */
[----:B------:R-:W2:Y:S01]  /*2c510*/  I2F.RP R26, R33 ;  /* 0x00000021001a7306 */ /* 0x000ea20000209400 */
[----:B------:R-:W-:Y:S02]  /*2c520*/  ISETP.GE.AND P1, PT, R28, RZ, PT ;  /* 0x000000ff1c00720c */ /* 0x000fe40003f26270 */
[----:B------:R-:W-:-:S05]  /*2c530*/  ISETP.NE.AND P2, PT, R27, RZ, PT ;  /* 0x000000ff1b00720c */ /* 0x000fca0003f45270 */
[----:B--2---:R-:W3:Y:S02]  /*2c540*/  MUFU.RCP R26, R26 ;  /* 0x0000001a001a7308 */ /* 0x004ee40000001000 */
[----:B---3--:R-:W-:-:S06]  /*2c550*/  VIADD R32, R26, 0xffffffe ;  /* 0x0ffffffe1a207836 */ /* 0x008fcc0000000000 */
[----:B------:R-:W2:Y:S02]  /*2c560*/  F2I.FTZ.U32.TRUNC.NTZ R25, R32 ;  /* 0x0000002000197305 */ /* 0x000ea4000021f000 */
[----:B--2---:R-:W-:-:S04]  /*2c570*/  IMAD.MOV R0, RZ, RZ, -R25 ;  /* 0x000000ffff007224 */ /* 0x004fc800078e0a19 */
[----:B------:R-:W-:Y:S01]  /*2c580*/  IMAD R35, R0, R33, RZ ;  /* 0x0000002100237224 */ /* 0x000fe200078e02ff */
[----:B------:R-:W-:-:S03]  /*2c590*/  IABS R0, R28 ;  /* 0x0000001c00007213 */ /* 0x000fc60000000000 */
[----:B------:R-:W-:-:S04]  /*2c5a0*/  IMAD.HI.U32 R35, R25, R35, R24 ;  /* 0x0000002319237227 */ /* 0x000fc800078e0018 */
[----:B------:R-:W-:-:S04]  /*2c5b0*/  IMAD.MOV.U32 R24, RZ, RZ, R0 ;  /* 0x000000ffff187224 */ /* 0x000fc800078e0000 */
[----:B------:R-:W-:-:S04]  /*2c5c0*/  IMAD.HI.U32 R0, R35, R24, RZ ;  /* 0x0000001823007227 */ /* 0x000fc800078e00ff */
[----:B------:R-:W-:-:S04]  /*2c5d0*/  IMAD.MOV R25, RZ, RZ, -R0 ;  /* 0x000000ffff197224 */ /* 0x000fc800078e0a00 */
[----:B------:R-:W-:-:S05]  /*2c5e0*/  IMAD R0, R33, R25, R24 ;  /* 0x0000001921007224 */ /* 0x000fca00078e0218 */
[----:B------:R-:W-:-:S13]  /*2c5f0*/  ISETP.GT.U32.AND P0, PT, R33, R0, PT ;  /* 0x000000002100720c */ /* 0x000fda0003f04070 */
[----:B------:R-:W-:-:S05]  /*2c600*/  @!P0 IMAD.IADD R0, R0, 0x1, -R33 ;  /* 0x0000000100008824 */ /* 0x000fca00078e0a21 */
        /* <DEDUP_REMOVED lines=8> */
[----:B------:R-:W2:Y:S01]  /*2c690*/  LDG.E R27, desc[UR36][R26.64] ;  /* 0x000000241a1b7981 */ /* 0x000ea2000c1e1900 */
[----:B------:R-:W-:Y:S01]  /*2c6a0*/  ISETP.NE.AND P0, PT, R44, RZ, PT ;  /* 0x000000ff2c00720c */ /* 0x000fe20003f05270 */
[----:B--2---:R-:W-:-:S04]  /*2c6b0*/  IMAD R0, R30, R27, R0 ;  /* 0x0000001b1e007224 */ /* 0x004fc800078e0200 */
[----:B------:R-:W-:-:S04]  /*2c6c0*/  IMAD R25, R0, 0x90, RZ ;  /* 0x0000009000197824 */ /* 0x000fc800078e02ff */
[----:B------:R-:W-:-:S05]  /*2c6d0*/  IMAD.WIDE R24, R25, 0x4, R18 ;  /* 0x0000000419187825 */ /* 0x000fca00078e0212 */
[----:B------:R0:W5:Y:S01]  /*2c6e0*/  LDG.E.128 R32, desc[UR36][R24.64] ;  /* 0x0000002418207981 */ /* 0x000162000c1e1d00 */
[----:B------:R-:W-:Y:S04]  /*2c6f0*/  BSSY.RECONVERGENT B3, `(.L_x_1715) ;  /* 0x0000016000037945 */ /* 0x000fe80003800200 */
[----:B-1----:R-:W-:Y:S05]  /*2c700*/  @P0 BRA `(.L_x_1716) ;  /* 0x0000000000500947 */ /* 0x002fea0003800000 */
[----:B-----5:R-:W-:Y:S01]  /*2c710*/  ISETP.NE.AND P3, PT, R2, RZ, PT ;  /* 0x000000ff0200720c */ /* 0x020fe20003f65270 */
[----:B------:R-:W1:-:S12]  /*2c720*/  LDS.128 R36, [R7] ;  /* 0x0000000007247984 */ /* 0x000e580000000c00 */
[----:B------:R-:W-:Y:S01]  /*2c730*/  VOTEU.ANY UP0, P3 ;  /* 0x0000000000ff7886 */ /* 0x000fe20001800100 */
[----:B------:R-:W-:-:S13]  /*2c740*/  PLOP3.LUT P0, PT, PT, PT, UP0, 0x80, 0x8 ;  /* 0x000000000008781c */ /* 0x000fda0003f0f008 */
[----:B0-----:R-:W2:Y:S01]  /*2c750*/  @P0 LDG.E.128 R24, desc[UR36][R22.64] ;  /* 0x0000002416180981 */ /* 0x001ea2000c1e1d00 */
[----:B------:R-:W-:Y:S02]  /*2c760*/  PLOP3.LUT P0, PT, PT, PT, UP0, 0x80, 0x8 ;  /* 0x000000000008781c */ /* 0x000fe40003f0f008 */
[----:B------:R-:W-:Y:S02]  /*2c770*/  PLOP3.LUT P1, PT, PT, PT, UP0, 0x80, 0x8 ;  /* 0x000000000008781c */ /* 0x000fe40003f2f008 */
[----:B------:R-:W-:Y:S02]  /*2c780*/  PLOP3.LUT P2, PT, PT, PT, UP0, 0x80, 0x8 ;  /* 0x000000000008781c */ /* 0x000fe40003f4f008 */
[----:B------:R-:W-:Y:S01]  /*2c790*/  PLOP3.LUT P3, PT, PT, PT, UP0, 0x80, 0x8 ;  /* 0x000000000008781c */ /* 0x000fe20003f6f008 */
[----:B-1----:R-:W-:Y:S01]  /*2c7a0*/  FADD.FTZ R32, R36, R32 ;  /* 0x0000002024207221 */ /* 0x002fe20000010000 */
[----:B------:R-:W-:Y:S01]  /*2c7b0*/  FADD.FTZ R33, R37, R33 ;  /* 0x0000002125217221 */ /* 0x000fe20000010000 */
[----:B------:R-:W-:Y:S01]  /*2c7c0*/  FADD.FTZ R34, R38, R34 ;  /* 0x0000002226227221 */ /* 0x000fe20000010000 */
[----:B------:R-:W-:Y:S01]  /*2c7d0*/  FADD.FTZ R35, R39, R35 ;  /* 0x0000002327237221 */ /* 0x000fe20000010000 */
[----:B------:R-:W-:-:S02]  /*2c7e0*/  IMAD R37, R28, 0x90, RZ ;  /* 0x000000901c257824 */ /* 0x000fc400078e02ff */
[----:B--2---:R-:W-:Y:S02]  /*2c7f0*/  @P0 FMUL.FTZ R32, R32, R24 ;  /* 0x0000001820200220 */ /* 0x004fe40000410000 */
[----:B------:R-:W-:Y:S02]  /*2c800*/  @P1 FMUL.FTZ R33, R33, R25 ;  /* 0x0000001921211220 */ /* 0x000fe40000410000 */
[----:B------:R-:W-:Y:S02]  /*2c810*/  @P2 FMUL.FTZ R34, R34, R26 ;  /* 0x0000001a22222220 */ /* 0x000fe40000410000 */
[----:B------:R-:W-:Y:S01]  /*2c820*/  @P3 FMUL.FTZ R35, R35, R27 ;  /* 0x0000001b23233220 */ /* 0x000fe20000410000 */
[----:B------:R-:W-:-:S05]  /*2c830*/  IMAD.WIDE.U32 R24, R37, 0x4, R16 ;  /* 0x0000000425187825 */ /* 0x000fca00078e0010 */
[----:B------:R1:W-:Y:S02]  /*2c840*/  STG.E.128 desc[UR36][R24.64], R32 ;  /* 0x0000002018007986 */ /* 0x0003e4000c101d24 */
.L_x_1716:
[----:B------:R-:W-:Y:S05]  /*2c850*/  BSYNC.RECONVERGENT B3 ;  /* 0x0000000000037941 */ /* 0x000fea0003800200 */
.L_x_1715:
[C---:B-----5:R-:W-:Y:S01]  /*2c860*/  FFMA.FTZ R12, R29.reuse, R32, R12 ;  /* 0x000000201d0c7223 */ /* 0x060fe2000001000c */
[C---:B------:R-:W-:Y:S01]  /*2c870*/  FFMA.FTZ R13, R29.reuse, R33, R13 ;  /* 0x000000211d0d7223 */ /* 0x040fe2000001000d */
[C---:B------:R-:W-:Y:S01]  /*2c880*/  FFMA.FTZ R14, R29.reuse, R34, R14 ;  /* 0x000000221d0e7223 */ /* 0x040fe2000001000e */
[----:B------:R-:W-:Y:S01]  /*2c890*/  FFMA.FTZ R15, R29, R35, R15 ;  /* 0x000000231d0f7223 */ /* 0x000fe2000001000f */
[----:B------:R-:W-:-:S07]  /*2c8a0*/  IMAD.MOV.U32 R0, RZ, RZ, R31 ;  /* 0x000000ffff007224 */ /* 0x000fce00078e001f */
.L_x_1714:
[----:B------:R-:W-:Y:S05]  /*2c8b0*/  BSYNC.RECONVERGENT B2 ;  /* 0x0000000000027941 */ /* 0x000fea0003800200 */
.L_x_1713:
[----:B------:R-:W-:-:S13]  /*2c8c0*/  ISETP.GE.U32.AND P0, PT, R21, 0x4, PT ;  /* 0x000000041500780c */ /* 0x000fda0003f06070 */
[----:B------:R-:W-:Y:S05]  /*2c8d0*/  @!P0 BRA `(.L_x_1712) ;  /* 0x0000000800308947 */ /* 0x000fea0003800000 */
[----:B------:R-:W-:Y:S01]  /*2c8e0*/  USHF.L.U32 UR5, UR74, 0x2, URZ ;  /* 0x000000024a057899 */ /* 0x000fe200080006ff */
[C---:B------:R-:W-:Y:S02]  /*2c8f0*/  VIADD R28, R0.reuse, 0x4 ;  /* 0x00000004001c7836 */ /* 0x040fe40000000000 */
[----:B------:R-:W-:-:S03]  /*2c900*/  IMAD R29, R0, 0x90, RZ ;  /* 0x00000090001d7824 */ /* 0x000fc600078e02ff */
[----:B------:R-:W-:-:S04]  /*2c910*/  LEA R21, R0, -UR5, 0x2 ;  /* 0x8000000500157c11 */ /* 0x000fc8000f8e10ff */
[----:B------:R-:W-:-:S07]  /*2c920*/  IADD3 R21, PT, PT, R21, 0x10, R49 ;  /* 0x0000001015157810 */ /* 0x000fce0007ffe031 */
.L_x_1723:
[----:B------:R-:W2:Y:S01]  /*2c930*/  LDC R41, c[0x0][0x3f4] ;  /* 0x0000fd00ff297b82 */ /* 0x000ea20000000800 */
[----:B------:R-:W-:Y:S01]  /*2c940*/  VIADD R26, R28, 0xfffffffc ;  /* 0xfffffffc1c1a7836 */ /* 0x000fe20000000000 */
[----:B------:R-:W-:Y:S04]  /*2c950*/  BSSY.RECONVERGENT B2, `(.L_x_1717) ;  /* 0x000003e000027945 */ /* 0x000fe80003800200 */
[----:B--2---:R-:W-:-:S13]  /*2c960*/  ISETP.GE.AND P0, PT, R26, R41, PT ;  /* 0x000000291a00720c */ /* 0x004fda0003f06270 */
[----:B0-----:R-:W-:Y:S05]  /*2c970*/  @!P0 BRA `(.L_x_1718) ;  /* 0x0000000000ec8947 */ /* 0x001fea0003800000 */
[----:B------:R-:W-:Y:S01]  /*2c980*/  IABS R27, R41 ;  /* 0x00000029001b7213 */ /* 0x000fe20000000000 */
[----:B01----:R-:W-:Y:S01]  /*2c990*/  IMAD.MOV.U32 R24, RZ, RZ, RZ ;  /* 0x000000ffff187224 */ /* 0x003fe200078e00ff */
[----:B------:R-:W-:Y:S01]  /*2c9a0*/  ISETP.GE.AND P1, PT, R26, RZ, PT ;  /* 0x000000ff1a00720c */ /* 0x000fe20003f26270 */
[----:B------:R-:W0:Y:S01]  /*2c9b0*/  LDCU.64 UR14, c[0x0][0x3c8] ;  /* 0x00007900ff0e77ac */ /* 0x000e220008000a00 */
[----:B------:R-:W1:Y:S01]  /*2c9c0*/  I2F.RP R31, R27 ;  /* 0x0000001b001f7306 */ /* 0x000e620000209400 */
[----:B------:R-:W-:Y:S01]  /*2c9d0*/  ISETP.NE.AND P2, PT, R41, RZ, PT ;  /* 0x000000ff2900720c */ /* 0x000fe20003f45270 */
[----:B------:R-:W2:Y:S06]  /*2c9e0*/  LDCU UR5, c[0x0][0x40c] ;  /* 0x00008180ff0577ac */ /* 0x000eac0008000800 */
[----:B-1----:R-:W3:Y:S02]  /*2c9f0*/  MUFU.RCP R31, R31 ;  /* 0x0000001f001f7308 */ /* 0x002ee40000001000 */
[----:B---3--:R-:W-:-:S02]  /*2ca00*/  IADD3 R32, PT, PT, R31, 0xffffffe, RZ ;  /* 0x0ffffffe1f207810 */ /* 0x008fc40007ffe0ff */
[----:B------:R1:W3:Y:S04]  /*2ca10*/  LDS R31, [R21+-0x10] ;  /* 0xfffff000151f7984 */ /* 0x0002e80000000800 */
[----:B------:R-:W4:Y:S02]  /*2ca20*/  F2I.FTZ.U32.TRUNC.NTZ R25, R32 ;  /* 0x0000002000197305 */ /* 0x000f24000021f000 */
[----:B----4-:R-:W-:-:S04]  /*2ca30*/  IMAD.MOV R0, RZ, RZ, -R25 ;  /* 0x000000ffff007224 */ /* 0x010fc800078e0a19 */
        /* <DEDUP_REMOVED lines=8> */
[----:B------:R-:W-:-:S04]  /*2cac0*/  @!P0 IADD3 R0, PT, PT, R0, -R27, RZ ;  /* 0x8000001b00008210 */ /* 0x000fc80007ffe0ff */
[----:B------:R-:W-:-:S13]  /*2cad0*/  ISETP.GT.U32.AND P0, PT, R27, R0, PT ;  /* 0x000000001b00720c */ /* 0x000fda0003f04070 */
[----:B------:R-:W-:-:S04]  /*2cae0*/  @!P0 IMAD.IADD R0, R0, 0x1, -R27 ;  /* 0x0000000100008824 */ /* 0x000fc800078e0a1b */
[----:B------:R-:W-:Y:S01]  /*2caf0*/  @!P1 IMAD.MOV R0, RZ, RZ, -R0 ;  /* 0x000000ffff009224 */ /* 0x000fe200078e0a00 */
[----:B------:R-:W-:-:S04]  /*2cb00*/  @!P2 LOP3.LUT R0, RZ, R41, RZ, 0x33, !PT ;  /* 0x00000029ff00a212 */ /* 0x000fc800078e33ff */
[----:B------:R-:W-:-:S05]  /*2cb10*/  IADD3 R24, P0, PT, R3, R0, RZ ;  /* 0x0000000003187210 */ /* 0x000fca0007f1e0ff */
[----:B------:R-:W-:Y:S01]  /*2cb20*/  IMAD.X R25, RZ, RZ, R6, P0 ;  /* 0x000000ffff197224 */ /* 0x000fe200000e0606 */
[----:B0-----:R-:W-:-:S04]  /*2cb30*/  LEA R26, P0, R24, UR14, 0x2 ;  /* 0x0000000e181a7c11 */ /* 0x001fc8000f8010ff */
[----:B------:R-:W-:-:S06]  /*2cb40*/  LEA.HI.X R27, R24, UR15, R25, 0x2, P0 ;  /* 0x0000000f181b7c11 */ /* 0x000fcc00080f1419 */
[----:B------:R-:W4:Y:S01]  /*2cb50*/  LDG.E R27, desc[UR36][R26.64] ;  /* 0x000000241a1b7981 */ /* 0x000f22000c1e1900 */
[----:B--2---:R-:W-:Y:S01]  /*2cb60*/  UISETP.NE.AND UP0, UPT, UR5, URZ, UPT ;  /* 0x000000ff0500728c */ /* 0x004fe2000bf05270 */
[----:B----4-:R-:W-:-:S04]  /*2cb70*/  IMAD R0, R30, R27, R0 ;  /* 0x0000001b1e007224 */ /* 0x010fc800078e0200 */
[----:B------:R-:W-:-:S04]  /*2cb80*/  IMAD R25, R0, 0x90, RZ ;  /* 0x0000009000197824 */ /* 0x000fc800078e02ff */
[----:B------:R-:W-:-:S05]  /*2cb90*/  IMAD.WIDE R24, R25, 0x4, R18 ;  /* 0x0000000419187825 */ /* 0x000fca00078e0212 */
[----:B------:R1:W5:Y:S01]  /*2cba0*/  LDG.E.128 R32, desc[UR36][R24.64] ;  /* 0x0000002418207981 */ /* 0x000362000c1e1d00 */
[----:B---3--:R-:W-:Y:S05]  /*2cbb0*/  BRA.U UP0, `(.L_x_1719) ;  /* 0x00000001004c7547 */ /* 0x008fea000b800000 */
[----:B-----5:R-:W-:Y:S01]  /*2cbc0*/  ISETP.NE.AND P3, PT, R2, RZ, PT ;  /* 0x000000ff0200720c */ /* 0x020fe20003f65270 */
[----:B-1----:R-:W0:-:S12]  /*2cbd0*/  LDS.128 R24, [R7] ;  /* 0x0000000007187984 */ /* 0x002e180000000c00 */
        /* <DEDUP_REMOVED lines=11> */
[----:B------:R-:W-:-:S04]  /*2cc90*/  IMAD.WIDE.U32 R24, R29, 0x4, R16 ;  /* 0x000000041d187825 */ /* 0x000fc800078e0010 */
[----:B--2---:R-:W-:Y:S01]  /*2cca0*/  @P0 FMUL.FTZ R32, R32, R36 ;  /* 0x0000002420200220 */ /* 0x004fe20000410000 */
[----:B------:R-:W-:Y:S01]  /*2ccb0*/  @P1 FMUL.FTZ R33, R33, R37 ;  /* 0x0000002521211220 */ /* 0x000fe20000410000 */
[----:B------:R-:W-:Y:S02]  /*2ccc0*/  @P2 FMUL.FTZ R34, R34, R38 ;  /* 0x0000002622222220 */ /* 0x000fe40000410000 */
[----:B------:R-:W-:-:S05]  /*2ccd0*/  @P3 FMUL.FTZ R35, R35, R39 ;  /* 0x0000002723233220 */ /* 0x000fca0000410000 */
[----:B------:R0:W-:Y:S02]  /*2cce0*/  STG.E.128 desc[UR36][R24.64], R32 ;  /* 0x0000002018007986 */ /* 0x0001e4000c101d24 */
.L_x_1719:
[C---:B-----5:R-:W-:Y:S01]  /*2ccf0*/  FFMA.FTZ R12, R31.reuse, R32, R12 ;  /* 0x000000201f0c7223 */ /* 0x060fe2000001000c */
[C---:B------:R-:W-:Y:S01]  /*2cd00*/  FFMA.FTZ R13, R31.reuse, R33, R13 ;  /* 0x000000211f0d7223 */ /* 0x040fe2000001000d */
[C---:B------:R-:W-:Y:S01]  /*2cd10*/  FFMA.FTZ R14, R31.reuse, R34, R14 ;  /* 0x000000221f0e7223 */ /* 0x040fe2000001000e */
[----:B------:R-:W-:-:S07]  /*2cd20*/  FFMA.FTZ R15, R31, R35, R15 ;  /* 0x000000231f0f7223 */ /* 0x000fce000001000f */
.L_x_1718:
[----:B------:R-:W-:Y:S05]  /*2cd30*/  BSYNC.RECONVERGENT B2 ;  /* 0x0000000000027941 */ /* 0x000fea0003800200 */
.L_x_1717:
[----:B------:R-:W-:Y:S01]  /*2cd40*/  ISETP.GE.AND P0, PT, R28, R41, PT ;  /* 0x000000291c00720c */ /* 0x000fe20003f06270 */
[----:B------:R-:W-:-:S12]  /*2cd50*/  BSSY.RECONVERGENT B2, `(.L_x_1720) ;  /* 0x000003e000027945 */ /* 0x000fd80003800200 */
[----:B------:R-:W-:Y:S05]  /*2cd60*/  @!P0 BRA `(.L_x_1721) ;  /* 0x0000000000f08947 */ /* 0x000fea0003800000 */
[----:B------:R-:W-:Y:S01]  /*2cd70*/  IABS R27, R41 ;  /* 0x00000029001b7213 */ /* 0x000fe20000000000 */
[----:B01----:R-:W-:Y:S01]  /*2cd80*/  IMAD.MOV.U32 R24, RZ, RZ, RZ ;  /* 0x000000ffff187224 */ /* 0x003fe200078e00ff */
[----:B------:R-:W-:Y:S01]  /*2cd90*/  ISETP.GE.AND P1, PT, R28, RZ, PT ;  /* 0x000000ff1c00720c */ /* 0x000fe20003f26270 */
[----:B------:R-:W0:Y:S01]  /*2cda0*/  LDCU.64 UR14, c[0x0][0x3c8] ;  /* 0x00007900ff0e77ac */ /* 0x000e220008000a00 */
[----:B------:R-:W1:Y:S01]  /*2cdb0*/  I2F.RP R26, R27 ;  /* 0x0000001b001a7306 */ /* 0x000e620000209400 */
[----:B------:R-:W-:Y:S01]  /*2cdc0*/  ISETP.NE.AND P2, PT, R41, RZ, PT ;  /* 0x000000ff2900720c */ /* 0x000fe20003f45270 */
[----:B------:R2:W4:Y:S01]  /*2cdd0*/  LDS R37, [R21] ;  /* 0x0000000015257984 */ /* 0x0005220000000800 */
[----:B------:R-:W3:Y:S05]  /*2cde0*/  LDCU UR5, c[0x0][0x40c] ;  /* 0x00008180ff0577ac */ /* 0x000eea0008000800 */
[----:B-1----:R-:W1:Y:S02]  /*2cdf0*/  MUFU.RCP R26, R26 ;  /* 0x0000001a001a7308 */ /* 0x002e640000001000 */
[----:B-1----:R-:W-:-:S06]  /*2ce00*/  VIADD R31, R26, 0xffffffe ;  /* 0x0ffffffe1a1f7836 */ /* 0x002fcc0000000000 */
[----:B------:R-:W1:Y:S02]  /*2ce10*/  F2I.FTZ.U32.TRUNC.NTZ R25, R31 ;  /* 0x0000001f00197305 */ /* 0x000e64000021f000 */
[----:B-1----:R-:W-:-:S05]  /*2ce20*/  IADD3 R0, PT, PT, RZ, -R25, RZ ;  /* 0x80000019ff007210 */ /* 0x002fca0007ffe0ff */
        /* <DEDUP_REMOVED lines=10> */
[----:B------:R-:W-:-:S05]  /*2ced0*/  @!P0 IADD3 R0, PT, PT, R0, -R27, RZ ;  /* 0x8000001b00008210 */ /* 0x000fca0007ffe0ff */
[----:B------:R-:W-:Y:S01]  /*2cee0*/  @!P1 IMAD.MOV R0, RZ, RZ, -R0 ;  /* 0x000000ffff009224 */ /* 0x000fe200078e0a00 */
[----:B------:R-:W-:-:S04]  /*2cef0*/  @!P2 LOP3.LUT R0, RZ, R41, RZ, 0x33, !PT ;  /* 0x00000029ff00a212 */ /* 0x000fc800078e33ff */
[----:B------:R-:W-:-:S05]  /*2cf00*/  IADD3 R24, P0, PT, R3, R0, RZ ;  /* 0x0000000003187210 */ /* 0x000fca0007f1e0ff */
[----:B------:R-:W-:Y:S01]  /*2cf10*/  IMAD.X R25, RZ, RZ, R6, P0 ;  /* 0x000000ffff197224 */ /* 0x000fe200000e0606 */
[----:B0-----:R-:W-:-:S04]  /*2cf20*/  LEA R26, P0, R24, UR14, 0x2 ;  /* 0x0000000e181a7c11 */ /* 0x001fc8000f8010ff */
[----:B------:R-:W-:-:S06]  /*2cf30*/  LEA.HI.X R27, R24, UR15, R25, 0x2, P0 ;  /* 0x0000000f181b7c11 */ /* 0x000fcc00080f1419 */
[----:B------:R-:W2:Y:S01]  /*2cf40*/  LDG.E R27, desc[UR36][R26.64] ;  /* 0x000000241a1b7981 */ /* 0x000ea2000c1e1900 */
[----:B---3--:R-:W-:Y:S01]  /*2cf50*/  UISETP.NE.AND UP0, UPT, UR5, URZ, UPT ;  /* 0x000000ff0500728c */ /* 0x008fe2000bf05270 */
[----:B--2---:R-:W-:-:S04]  /*2cf60*/  IMAD R0, R30, R27, R0 ;  /* 0x0000001b1e007224 */ /* 0x004fc800078e0200 */
[----:B------:R-:W-:-:S04]  /*2cf70*/  IMAD R25, R0, 0x90, RZ ;  /* 0x0000009000197824 */ /* 0x000fc800078e02ff */
[----:B------:R-:W-:-:S05]  /*2cf80*/  IMAD.WIDE R24, R25, 0x4, R18 ;  /* 0x0000000419187825 */ /* 0x000fca00078e0212 */
[----:B------:R0:W5:Y:S01]  /*2cf90*/  LDG.E.128 R32, desc[UR36][R24.64] ;  /* 0x0000002418207981 */ /* 0x000162000c1e1d00 */
[----:B----4-:R-:W-:Y:S05]  /*2cfa0*/  BRA.U UP0, `(.L_x_1722) ;  /* 0x0000000100507547 */ /* 0x010fea000b800000 */
[----:B-----5:R-:W-:Y:S01]  /*2cfb0*/  ISETP.NE.AND P3, PT, R2, RZ, PT ;  /* 0x000000ff0200720c */ /* 0x020fe20003f65270 */
[----:B------:R-:W1:-:S12]  /*2cfc0*/  LDS.128 R40, [R7] ;  /* 0x0000000007287984 */ /* 0x000e580000000c00 */
[----:B------:R-:W-:Y:S01]  /*2cfd0*/  VOTEU.ANY UP0, P3 ;  /* 0x0000000000ff7886 */ /* 0x000fe20001800100 */
[----:B------:R-:W-:-:S13]  /*2cfe0*/  PLOP3.LUT P0, PT, PT, PT, UP0, 0x80, 0x8 ;  /* 0x000000000008781c */ /* 0x000fda0003f0f008 */
[----:B0-----:R-:W2:Y:S01]  /*2cff0*/  @P0 LDG.E.128 R24, desc[UR36][R22.64] ;  /* 0x0000002416180981 */ /* 0x001ea2000c1e1d00 */
[----:B------:R-:W-:Y:S01]  /*2d000*/  PLOP3.LUT P0, PT, PT, PT, UP0, 0x80, 0x8 ;  /* 0x000000000008781c */ /* 0x000fe20003f0f008 */
[----:B------:R-:W-:Y:S01]  /*2d010*/  VIADD R31, R29, 0x240 ;  /* 0x000002401d1f7836 */ /* 0x000fe20000000000 */
[----:B------:R-:W-:Y:S02]  /*2d020*/  PLOP3.LUT P1, PT, PT, PT, UP0, 0x80, 0x8 ;  /* 0x000000000008781c */ /* 0x000fe40003f2f008 */
[----:B------:R-:W-:Y:S02]  /*2d030*/  PLOP3.LUT P2, PT, PT, PT, UP0, 0x80, 0x8 ;  /* 0x000000000008781c */ /* 0x000fe40003f4f008 */
[----:B------:R-:W-:Y:S01]  /*2d040*/  PLOP3.LUT P3, PT, PT, PT, UP0, 0x80, 0x8 ;  /* 0x000000000008781c */ /* 0x000fe20003f6f008 */
[----:B-1----:R-:W-:Y:S01]  /*2d050*/  FADD.FTZ R32, R40, R32 ;  /* 0x0000002028207221 */ /* 0x002fe20000010000 */
[----:B------:R-:W-:Y:S01]  /*2d060*/  FADD.FTZ R33, R41, R33 ;  /* 0x0000002129217221 */ /* 0x000fe20000010000 */
[----:B------:R-:W-:Y:S01]  /*2d070*/  FADD.FTZ R34, R42, R34 ;  /* 0x000000222a227221 */ /* 0x000fe20000010000 */
[----:B------:R-:W-:-:S03]  /*2d080*/  FADD.FTZ R35, R43, R35 ;  /* 0x000000232b237221 */ /* 0x000fc60000010000 */
[----:B--2---:R-:W-:Y:S02]  /*2d090*/  @P0 FMUL.FTZ R32, R32, R24 ;  /* 0x0000001820200220 */ /* 0x004fe40000410000 */
[----:B------:R-:W-:Y:S02]  /*2d0a0*/  @P1 FMUL.FTZ R33, R33, R25 ;  /* 0x0000001921211220 */ /* 0x000fe40000410000 */
[----:B------:R-:W-:Y:S02]  /*2d0b0*/  @P2 FMUL.FTZ R34, R34, R26 ;  /* 0x0000001a22222220 */ /* 0x000fe40000410000 */
[----:B------:R-:W-:Y:S01]  /*2d0c0*/  @P3 FMUL.FTZ R35, R35, R27 ;  /* 0x0000001b23233220 */ /* 0x000fe20000410000 */
[----:B------:R-:W-:-:S05]  /*2d0d0*/  IMAD.WIDE.U32 R24, R31, 0x4, R16 ;  /* 0x000000041f187825 */ /* 0x000fca00078e0010 */
[----:B------:R1:W-:Y:S02]  /*2d0e0*/  STG.E.128 desc[UR36][R24.64], R32 ;  /* 0x0000002018007986 */ /* 0x0003e4000c101d24 */
.L_x_1722:
[C---:B-----5:R-:W-:Y:S01]  /*2d0f0*/  FFMA.FTZ R12, R37.reuse, R32, R12 ;  /* 0x00000020250c7223 */ /* 0x060fe2000001000c */
[C---:B------:R-:W-:Y:S01]  /*2d100*/  FFMA.FTZ R13, R37.reuse, R33, R13 ;  /* 0x00000021250d7223 */ /* 0x040fe2000001000d */
[C---:B------:R-:W-:Y:S01]  /*2d110*/  FFMA.FTZ R14, R37.reuse, R34, R14 ;  /* 0x00000022250e7223 */ /* 0x040fe2000001000e */
[----:B------:R-:W-:-:S07]  /*2d120*/  FFMA.FTZ R15, R37, R35, R15 ;  /* 0x00000023250f7223 */ /* 0x000fce000001000f */
.L_x_1721:
[----:B------:R-:W-:Y:S05]  /*2d130*/  BSYNC.RECONVERGENT B2 ;  /* 0x0000000000027941 */ /* 0x000fea0003800200 */
.L_x_1720:
[C---:B------:R-:W-:Y:S01]  /*2d140*/  VIADD R0, R28.reuse, 0x4 ;  /* 0x000000041c007836 */ /* 0x040fe20000000000 */
[----:B------:R-:W-:Y:S01]  /*2d150*/  IADD3 R28, PT, PT, R28, 0x8, RZ ;  /* 0x000000081c1c7810 */ /* 0x000fe20007ffe0ff */
[----:B------:R-:W-:Y:S02]  /*2d160*/  VIADD R29, R29, 0x480 ;  /* 0x000004801d1d7836 */ /* 0x000fe40000000000 */
[----:B-1----:R-:W-:Y:S01]  /*2d170*/  VIADD R21, R21, 0x20 ;  /* 0x0000002015157836 */ /* 0x002fe20000000000 */
[----:B------:R-:W-:-:S13]  /*2d180*/  ISETP.GE.AND P0, PT, R0, UR40, PT ;  /* 0x0000002800007c0c */ /* 0x000fda000bf06270 */
[----:B------:R-:W-:Y:S05]  /*2d190*/  @!P0 BRA `(.L_x_1723) ;  /* 0xfffffff400e48947 */ /* 0x000fea000383ffff */
.L_x_1712:
[----:B------:R-:W-:Y:S05]  /*2d1a0*/  BSYNC.RECONVERGENT B1 ;  /* 0x0000000000017941 */ /* 0x000fea0003800200 */
.L_x_1711:
[----:B------:R-:W-:-:S13]  /*2d1b0*/  ISETP.NE.AND P0, PT, R20, UR4, PT ;  /* 0x0000000414007c0c */ /* 0x000fda000bf05270 */
[----:B------:R-:W-:Y:S05]  /*2d1c0*/  @P0 BRA `(.L_x_1701) ;  /* 0x0000000000b80947 */ /* 0x000fea0003800000 */
[----:B------:R-:W-:Y:S02]  /*2d1d0*/  UMOV UR5, 0x90 ;  /* 0x0000009000057882 */ /* 0x000fe40000000000 */
[----:B------:R-:W-:-:S06]  /*2d1e0*/  UIMAD UR5, UR41, UR5, -0x90 ;  /* 0xffffff70290574a4 */ /* 0x000fcc000f8e0205 */
[----:B------:R-:W-:-:S04]  /*2d1f0*/  IMAD.U32 R3, RZ, RZ, UR5 ;  /* 0x00000005ff037e24 */ /* 0x000fc8000f8e00ff */
[----:B-----5:R-:W-:-:S05]  /*2d200*/  IMAD.WIDE R2, R3, 0x4, R16 ;  /* 0x0000000403027825 */ /* 0x020fca00078e0210 */
[----:B01----:R0:W5:Y:S01]  /*2d210*/  LDG.E.128 R24, desc[UR36][R2.64] ;  /* 0x0000002402187981 */ /* 0x003162000c1e1d00 */
[----:B------:R-:W1:Y:S01]  /*2d220*/  S2UR UR7, SR_CgaCtaId ;  /* 0x00000000000779c3 */ /* 0x000e620000008800 */
[----:B------:R-:W-:Y:S02]  /*2d230*/  UMOV UR5, 0x400 ;  /* 0x0000040000057882 */ /* 0x000fe40000000000 */
[----:B------:R-:W-:Y:S02]  /*2d240*/  UIADD3 UR8, UPT, UPT, UR5, 0x840, URZ ;  /* 0x0000084005087890 */ /* 0x000fe4000fffe0ff */
[----:B------:R-:W-:Y:S02]  /*2d250*/  UIADD3 UR5, UPT, UPT, UR41, -UR74, URZ ;  /* 0x8000004a29057290 */ /* 0x000fe4000fffe0ff */
[----:B-1----:R-:W-:-:S04]  /*2d260*/  ULEA UR7, UR7, UR8, 0x18 ;  /* 0x0000000807077291 */ /* 0x002fc8000f8ec0ff */
[----:B------:R-:W-:-:S09]  /*2d270*/  ULEA UR5, UR5, UR7, 0x2 ;  /* 0x0000000705057291 */ /* 0x000fd2000f8e10ff */
[----:B------:R-:W1:Y:S02]  /*2d280*/  LDS R7, [UR5+-0x4] ;  /* 0xfffffc05ff077984 */ /* 0x000e640008000800 */
[----:B------:R-:W2:Y:S02]  /*2d290*/  LDCU UR5, c[0x0][0x40c] ;  /* 0x00008180ff0577ac */ /* 0x000ea40008000800 */
[----:B--2---:R-:W-:-:S09]  /*2d2a0*/  UISETP.NE.AND UP0, UPT, UR5, URZ, UPT ;  /* 0x000000ff0500728c */ /* 0x004fd2000bf05270 */
[----:B0-----:R-:W-:Y:S05]  /*2d2b0*/  BRA.U UP0, `(.L_x_1724) ;  /* 0x00000001006c7547 */ /* 0x001fea000b800000 */
[----:B------:R-:W2:Y:S01]  /*2d2c0*/  LDL R0, [R1+0x78c] ;  /* 0x00078c0001007983 */ /* 0x000ea20000100800 */
[----:B------:R-:W0:Y:S02]  /*2d2d0*/  LDCU.64 UR14, c[0x0][0x460] ;  /* 0x00008c00ff0e77ac */ /* 0x000e240008000a00 */
[----:B0-----:R-:W-:-:S04]  /*2d2e0*/  UISETP.NE.U32.AND UP0, UPT, UR14, URZ, UPT ;  /* 0x000000ff0e00728c */ /* 0x001fc8000bf05070 */
[----:B------:R-:W-:-:S06]  /*2d2f0*/  UISETP.NE.AND.EX UP0, UPT, UR15, URZ, UPT, UP0 ;  /* 0x000000ff0f00728c */ /* 0x000fcc000bf05300 */
[----:B------:R-:W-:-:S05]  /*2d300*/  PLOP3.LUT P0, PT, PT, PT, UP0, 0x80, 0x8 ;  /* 0x000000000008781c */ /* 0x000fca0003f0f008 */
[----:B------:R-:W0:Y:S01]  /*2d310*/  @UP0 LDCU UR5, c[0x0][0x3f8] ;  /* 0x00007f00ff0507ac */ /* 0x000e220008000800 */
[----:B------:R-:W4:Y:S01]  /*2d320*/  @UP0 LDCU.64 UR14, c[0x0][0x458] ;  /* 0x00008b00ff0e07ac */ /* 0x000f220008000a00 */
[----:B0-----:R-:W-:Y:S01]  /*2d330*/  @UP0 UIMAD UR5, UR39, UR5, UR9 ;  /* 0x00000005270502a4 */ /* 0x001fe2000f8e0209 */
[----:B----4-:R-:W-:Y:S01]  /*2d340*/  MOV R2, UR14 ;  /* 0x0000000e00027c02 */ /* 0x010fe20008000f00 */
[----:B------:R-:W-:Y:S01]  /*2d350*/  IMAD.U32 R3, RZ, RZ, UR15 ;  /* 0x0000000fff037e24 */ /* 0x000fe2000f8e00ff */
[----:B--2---:R-:W-:-:S03]  /*2d360*/  R2UR UR7, R0 ;  /* 0x00000000000772ca */ /* 0x004fc600000e0000 */
[----:B------:R-:W-:-:S04]  /*2d370*/  IMAD.U32 R0, RZ, RZ, UR5 ;  /* 0x00000005ff007e24 */ /* 0x000fc8000f8e00ff */
[----:B------:R-:W-:-:S04]  /*2d380*/  @P0 IMAD R19, R0, 0x90, R5 ;  /* 0x0000009000130824 */ /* 0x000fc800078e0205 */
[----:B------:R-:W-:-:S05]  /*2d390*/  @P0 IMAD.WIDE R2, R19, 0x4, R2 ;  /* 0x0000000413020825 */ /* 0x000fca00078e0202 */
[----:B------:R-:W2:Y:S01]  /*2d3a0*/  @P0 LDG.E.128 R28, desc[UR36][R2.64] ;  /* 0x00000024021c0981 */ /* 0x000ea2000c1e1d00 */
[----:B------:R-:W-:Y:S01]  /*2d3b0*/  UIMAD UR5, UR7, 0x90, URZ ;  /* 0x00000090070578a4 */ /* 0x000fe2000f8e02ff */
[----:B-----5:R-:W-:Y:S01]  /*2d3c0*/  FADD.FTZ R24, R24, R8 ;  /* 0x0000000818187221 */ /* 0x020fe20000010000 */
[----:B------:R-:W-:Y:S01]  /*2d3d0*/  FADD.FTZ R25, R25, R9 ;  /* 0x0000000919197221 */ /* 0x000fe20000010000 */
[----:B------:R-:W-:Y:S01]  /*2d3e0*/  FADD.FTZ R26, R26, R10 ;  /* 0x0000000a1a1a7221 */ /* 0x000fe20000010000 */
[----:B------:R-:W-:Y:S02]  /*2d3f0*/  FADD.FTZ R27, R27, R11 ;  /* 0x0000000b1b1b7221 */ /* 0x000fe40000010000 */
[----:B------:R-:W-:-:S04]  /*2d400*/  IMAD.U32 R19, RZ, RZ, UR5 ;  /* 0x00000005ff137e24 */ /* 0x000fc8000f8e00ff */
[----:B------:R-:W-:-:S04]  /*2d410*/  IMAD.WIDE R16, R19, 0x4, R16 ;  /* 0x0000000413107825 */ /* 0x000fc800078e0210 */
[----:B--2---:R-:W-:Y:S01]  /*2d420*/  @P0 FMUL.FTZ R24, R24, R28 ;  /* 0x0000001c18180220 */ /* 0x004fe20000410000 */
[----:B------:R-:W-:Y:S01]  /*2d430*/  @P0 FMUL.FTZ R25, R25, R29 ;  /* 0x0000001d19190220 */ /* 0x000fe20000410000 */
[----:B------:R-:W-:Y:S01]  /*2d440*/  @P0 FMUL.FTZ R26, R26, R30 ;  /* 0x0000001e1a1a0220 */ /* 0x000fe20000410000 */
[----:B------:R-:W-:-:S05]  /*2d450*/  @P0 FMUL.FTZ R27, R27, R31 ;  /* 0x0000001f1b1b0220 */ /* 0x000fca0000410000 */
[----:B------:R0:W-:Y:S02]  /*2d460*/  STG.E.128 desc[UR36][R16.64], R24 ;  /* 0x0000001810007986 */ /* 0x0001e4000c101d24 */
.L_x_1724:
[C---:B-1---5:R-:W-:Y:S01]  /*2d470*/  FFMA.FTZ R12, R7.reuse, R24, R12 ;  /* 0x00000018070c7223 */ /* 0x062fe2000001000c */
[C---:B------:R-:W-:Y:S01]  /*2d480*/  FFMA.FTZ R13, R7.reuse, R25, R13 ;  /* 0x00000019070d7223 */ /* 0x040fe2000001000d */
[C---:B------:R-:W-:Y:S01]  /*2d490*/  FFMA.FTZ R14, R7.reuse, R26, R14 ;  /* 0x0000001a070e7223 */ /* 0x040fe2000001000e */
[----:B------:R-:W-:-:S07]  /*2d4a0*/  FFMA.FTZ R15, R7, R27, R15 ;  /* 0x0000001b070f7223 */ /* 0x000fce000001000f */
.L_x_1701:
[----:B--2-4-:R-:W-:Y:S05]  /*2d4b0*/  BSYNC.RECONVERGENT B0 ;  /* 0x0000000000007941 */ /* 0x014fea0003800200 */
.L_x_1700:
[----:B------:R-:W-:Y:S01]  /*2d4c0*/  BAR.SYNC.DEFER_BLOCKING 0x0 ;  /* 0x0000000000007b1d */ /* 0x000fe20000010000 */
[----:B------:R-:W-:-:S13]  /*2d4d0*/  ISETP.GT.U32.AND P0, PT, R5, 0x8f, PT ;  /* 0x0000008f0500780c */ /* 0x000fda0003f04070 */
[----:B------:R-:W-:Y:S05]  /*2d4e0*/  @P0 EXIT ;  /* 0x000000000000094d */ /* 0x000fea0003800000 */
[----:B------:R-:W2:Y:S01]  /*2d4f0*/  S2UR UR5, SR_CgaCtaId ;  /* 0x00000000000579c3 */ /* 0x000ea20000008800 */
[----:B------:R-:W-:Y:S01]  /*2d500*/  UMOV UR4, 0x400 ;  /* 0x0000040000047882 */ /* 0x000fe20000000000 */
[----:B------:R-:W-:Y:S01]  /*2d510*/  LOP3.LUT R0, R4, 0x380, RZ, 0xc0, !PT ;  /* 0x0000038004007812 */ /* 0x000fe200078ec0ff */
[----:B------:R-:W-:Y:S01]  /*2d520*/  UIADD3 UR4, UPT, UPT, UR4, 0x840, URZ ;  /* 0x0000084004047890 */ /* 0x000fe2000fffe0ff */
[----:B------:R-:W-:Y:S01]  /*2d530*/  IMAD R20, R20, 0x90, R5 ;  /* 0x0000009014147824 */ /* 0x000fe200078e0205 */
[----:B------:R-:W-:Y:S02]  /*2d540*/  ISETP.GT.U32.AND P1, PT, R4, 0x7f, PT ;  /* 0x0000007f0400780c */ /* 0x000fe40003f24070 */
[----:B------:R-:W-:Y:S02]  /*2d550*/  ISETP.NE.AND P0, PT, R0, 0x80, PT ;  /* 0x000000800000780c */ /* 0x000fe40003f05270 */
[C---:B------:R-:W-:Y:S02]  /*2d560*/  LOP3.LUT R0, R4.reuse, 0x3c0, RZ, 0xc0, !PT ;  /* 0x000003c004007812 */ /* 0x040fe400078ec0ff */
[----:B------:R-:W-:Y:S01]  /*2d570*/  ISETP.GT.U32.AND P2, PT, R4, 0x3f, PT ;  /* 0x0000003f0400780c */ /* 0x000fe20003f44070 */
[----:B--2---:R-:W-:-:S06]  /*2d580*/  ULEA UR4, UR5, UR4, 0x18 ;  /* 0x0000000405047291 */ /* 0x004fcc000f8ec0ff */
[----:B------:R-:W-:-:S05]  /*2d590*/  LEA R20, R20, UR4, 0x2 ;  /* 0x0000000414147c11 */ /* 0x000fca000f8e10ff */
[----:B------:R-:W-:Y:S01]  /*2d5a0*/  @!P0 STS.128 [R20+-0x480], R12 ;  /* 0xfffb800c14008388 */ /* 0x000fe20000000c00 */
[----:B------:R-:W-:Y:S01]  /*2d5b0*/  BAR.SYNC.DEFER_BLOCKING 0x0 ;  /* 0x0000000000007b1d */ /* 0x000fe20000010000 */
[----:B------:R-:W-:-:S05]  /*2d5c0*/  ISETP.NE.AND P0, PT, R0, 0x40, PT ;  /* 0x000000400000780c */ /* 0x000fca0003f05270 */
[----:B0-----:R-:W0:Y:S02]  /*2d5d0*/  @!P1 LDS.128 R8, [R20] ;  /* 0x0000000014089984 */ /* 0x001e240000000c00 */
[----:B0-----:R-:W-:Y:S01]  /*2d5e0*/  @!P1 FADD.FTZ R12, R12, R8 ;  /* 0x000000080c0c9221 */ /* 0x001fe20000010000 */
[----:B------:R-:W-:Y:S01]  /*2d5f0*/  @!P1 FADD.FTZ R13, R13, R9 ;  /* 0x000000090d0d9221 */ /* 0x000fe20000010000 */
[----:B------:R-:W-:Y:S01]  /*2d600*/  @!P1 FADD.FTZ R14, R14, R10 ;  /* 0x0000000a0e0e9221 */ /* 0x000fe20000010000 */
[----:B------:R-:W-:Y:S01]  /*2d610*/  @!P1 FADD.FTZ R15, R15, R11 ;  /* 0x0000000b0f0f9221 */ /* 0x000fe20000010000 */
[----:B------:R-:W-:Y:S06]  /*2d620*/  BAR.SYNC.DEFER_BLOCKING 0x0 ;  /* 0x0000000000007b1d */ /* 0x000fec0000010000 */
[----:B------:R0:W-:Y:S02]  /*2d630*/  @!P0 STS.128 [R20+-0x240], R12 ;  /* 0xfffdc00c14008388 */ /* 0x0001e40000000c00 */
[----:B------:R-:W-:Y:S06]  /*2d640*/  BAR.SYNC.DEFER_BLOCKING 0x0 ;  /* 0x0000000000007b1d */ /* 0x000fec0000010000 */
[----:B------:R0:W2:Y:S02]  /*2d650*/  @!P2 LDS.128 R8, [R20] ;  /* 0x000000001408a984 */ /* 0x0000a40000000c00 */
[----:B------:R-:W-:Y:S06]  /*2d660*/  BAR.SYNC.DEFER_BLOCKING 0x0 ;  /* 0x0000000000007b1d */ /* 0x000fec0000010000 */
[----:B------:R-:W-:Y:S05]  /*2d670*/  @P2 EXIT ;  /* 0x000000000000294d */ /* 0x000fea0003800000 */
[----:B------:R-:W4:Y:S01]  /*2d680*/  LDCU UR4, c[0x0][0x478] ;  /* 0x00008f00ff0477ac */ /* 0x000f220008000800 */
[----:B0-2---:R-:W-:Y:S01]  /*2d690*/  @!P2 FADD.FTZ R12, R12, R8 ;  /* 0x000000080c0ca221 */ /* 0x005fe20000010000 */
[----:B------:R-:W-:Y:S01]  /*2d6a0*/  @!P2 FADD.FTZ R13, R13, R9 ;  /* 0x000000090d0da221 */ /* 0x000fe20000010000 */
[----:B------:R-:W-:Y:S01]  /*2d6b0*/  @!P2 FADD.FTZ R14, R14, R10 ;  /* 0x0000000a0e0ea221 */ /* 0x000fe20000010000 */
[----:B------:R-:W-:Y:S01]  /*2d6c0*/  @!P2 FADD.FTZ R15, R15, R11 ;  /* 0x0000000b0f0fa221 */ /* 0x000fe20000010000 */
[----:B----4-:R-:W-:-:S09]  /*2d6d0*/  UISETP.NE.AND UP0, UPT, UR4, 0x2, UPT ;  /* 0x000000020400788c */ /* 0x010fd2000bf05270 */
[----:B------:R-:W-:Y:S05]  /*2d6e0*/  BRA.U UP0, `(.L_x_1725) ;  /* 0x00000001007c7547 */ /* 0x000fea000b800000 */
[----:B-----5:R-:W0:Y:S01]  /*2d6f0*/  LDC.64 R2, c[0x0][0x470] ;  /* 0x00011c00ff027b82 */ /* 0x020e220000000a00 */
[----:B------:R-:W2:Y:S01]  /*2d700*/  LDCU.64 UR4, c[0x0][0x380] ;  /* 0x00007000ff0477ac */ /* 0x000ea20008000a00 */
[----:B0-----:R-:W4:Y:S01]  /*2d710*/  LDG.E R2, desc[UR36][R2.64] ;  /* 0x0000002402027981 */ /* 0x001f22000c1e1900 */
[----:B------:R-:W-:Y:S01]  /*2d720*/  IADD3 R6, PT, PT, R5, UR6, RZ ;  /* 0x0000000605067c10 */ /* 0x000fe2000fffe0ff */
[C---:B----4-:R-:W-:Y:S01]  /*2d730*/  FMUL.FTZ R14, R2.reuse, R14 ;  /* 0x0000000e020e7220 */ /* 0x050fe20000410000 */
[C---:B------:R-:W-:Y:S01]  /*2d740*/  FMUL.FTZ R15, R2.reuse, R15 ;  /* 0x0000000f020f7220 */ /* 0x040fe20000410000 */
[C---:B------:R-:W-:Y:S01]  /*2d750*/  FMUL.FTZ R13, R2.reuse, R13 ;  /* 0x0000000d020d7220 */ /* 0x040fe20000410000 */
[----:B------:R-:W-:-:S03]  /*2d760*/  FMUL.FTZ R12, R2, R12 ;  /* 0x0000000c020c7220 */ /* 0x000fc60000410000 */
[----:B------:R-:W0:Y:S08]  /*2d770*/  F2I.S8.NTZ R14, R14 ;  /* 0x0000000e000e7305 */ /* 0x000e300000202100 */
[----:B------:R-:W4:Y:S01]  /*2d780*/  F2I.S8.NTZ R15, R15 ;  /* 0x0000000f000f7305 */ /* 0x000f220000202100 */
[----:B0-----:R-:W-:-:S07]  /*2d790*/  PRMT R0, R14, 0x8880, RZ ;  /* 0x000088800e007816 */ /* 0x001fce00000000ff */
[----:B------:R-:W0:Y:S01]  /*2d7a0*/  F2I.S8.NTZ R13, R13 ;  /* 0x0000000d000d7305 */ /* 0x000e220000202100 */
[----:B------:R-:W-:Y:S02]  /*2d7b0*/  PRMT R0, R0, 0x7710, RZ ;  /* 0x0000771000007816 */ /* 0x000fe400000000ff */
[----:B----4-:R-:W-:-:S05]  /*2d7c0*/  PRMT R3, R15, 0x8880, RZ ;  /* 0x000088800f037816 */ /* 0x010fca00000000ff */
[----:B------:R-:W4:Y:S01]  /*2d7d0*/  F2I.S8.NTZ R12, R12 ;  /* 0x0000000c000c7305 */ /* 0x000f220000202100 */
[----:B------:R-:W-:Y:S01]  /*2d7e0*/  IMAD.U32 R2, R0, 0x10000, RZ ;  /* 0x0001000000027824 */ /* 0x000fe200078e00ff */
[----:B------:R-:W-:-:S04]  /*2d7f0*/  PRMT R0, R3, 0x7710, RZ ;  /* 0x0000771003007816 */ /* 0x000fc800000000ff */
[----:B------:R-:W-:Y:S02]  /*2d800*/  LOP3.LUT R3, R2, 0xff0000, RZ, 0xc0, !PT ;  /* 0x00ff000002037812 */ /* 0x000fe400078ec0ff */
[----:B0-----:R-:W-:-:S03]  /*2d810*/  PRMT R13, R13, 0x8880, RZ ;  /* 0x000088800d0d7816 */ /* 0x001fc600000000ff */
[----:B------:R-:W-:Y:S01]  /*2d820*/  IMAD R3, R0, 0x1000000, R3 ;  /* 0x0100000000037824 */ /* 0x000fe200078e0203 */
[----:B------:R-:W-:Y:S02]  /*2d830*/  PRMT R2, R13, 0x7710, RZ ;  /* 0x000077100d027816 */ /* 0x000fe400000000ff */
[----:B----4-:R-:W-:-:S04]  /*2d840*/  PRMT R4, R12, 0x8880, RZ ;  /* 0x000088800c047816 */ /* 0x010fc800000000ff */
[----:B------:R-:W-:Y:S02]  /*2d850*/  PRMT R0, R4, 0x7710, RZ ;  /* 0x0000771004007816 */ /* 0x000fe400000000ff */
[----:B------:R-:W-:Y:S02]  /*2d860*/  LOP3.LUT R4, R2, 0xff, RZ, 0xc0, !PT ;  /* 0x000000ff02047812 */ /* 0x000fe400078ec0ff */
[----:B------:R-:W-:Y:S02]  /*2d870*/  LOP3.LUT R5, R0, 0xff, RZ, 0xc0, !PT ;  /* 0x000000ff00057812 */ /* 0x000fe400078ec0ff */
[----:B--2---:R-:W-:Y:S01]  /*2d880*/  IADD3 R2, P0, PT, R6, UR4, RZ ;  /* 0x0000000406027c10 */ /* 0x004fe2000ff1e0ff */
[----:B------:R-:W-:-:S03]  /*2d890*/  IMAD R4, R4, 0x100, R3 ;  /* 0x0000010004047824 */ /* 0x000fc600078e0203 */
[----:B------:R-:W-:Y:S01]  /*2d8a0*/  LEA.HI.X.SX32 R3, R6, UR5, 0x1, P0 ;  /* 0x0000000506037c11 */ /* 0x000fe200080f0eff */
[----:B------:R-:W-:-:S05]  /*2d8b0*/  IMAD.IADD R5, R4, 0x1, R5 ;  /* 0x0000000104057824 */ /* 0x000fca00078e0205 */
[----:B------:R-:W-:Y:S01]  /*2d8c0*/  STG.E desc[UR36][R2.64], R5 ;  /* 0x0000000502007986 */ /* 0x000fe2000c101924 */
[----:B------:R-:W-:Y:S05]  /*2d8d0*/  EXIT ;  /* 0x000000000000794d */ /* 0x000fea0003800000 */
.L_x_1725:
[----:B-----5:R-:W0:Y:S01]  /*2d8e0*/  LDC.64 R2, c[0x0][0x380] ;  /* 0x0000e000ff027b82 */ /* 0x020e220000000a00 */
[----:B------:R-:W-:-:S04]  /*2d8f0*/  VIADD R5, R5, UR6 ;  /* 0x0000000605057c36 */ /* 0x000fc80008000000 */
[----:B0-----:R-:W-:-:S05]  /*2d900*/  IMAD.WIDE R2, R5, 0x4, R2 ;  /* 0x0000000405027825 */ /* 0x001fca00078e0202 */
[----:B------:R-:W-:Y:S01]  /*2d910*/  STG.E.128 desc[UR36][R2.64], R12 ;  /* 0x0000000c02007986 */ /* 0x000fe2000c101d24 */
[----:B------:R-:W-:Y:S05]  /*2d920*/  EXIT ;  /* 0x000000000000794d */ /* 0x000fea0003800000 */
.L_x_1726:
        /* <DEDUP_REMOVED lines=13> */
.L_x_5595:


//--------------------- .text._ZN4mmha33masked_multihead_attention_kernelIfLi144ELi256ELi2ELi64ELi128ELb1ELb1EEEv26Multihead_attention_paramsIT_XT5_EE --------------------------
	.section	.text._ZN4mmha33masked_multihead_attention_kernelIfLi144ELi256ELi2ELi64ELi128ELb1ELb1EEEv26Multihead_attention_paramsIT_XT5_EE,"ax",@progbits
	.align	128
        .global         _ZN4mmha33masked_multihead_attention_kernelIfLi144ELi256ELi2ELi64ELi128ELb1ELb1EEEv26Multihead_attention_paramsIT_XT5_EE
        .type           _ZN4mmha33masked_multihead_attention_kernelIfLi144ELi256ELi2ELi64ELi128ELb1ELb1EEEv26Multihead_attention_paramsIT_XT5_EE,@function
        .size           _ZN4mmha33masked_multihead_attention_kernelIfLi144ELi256ELi2ELi64ELi128ELb1ELb1EEEv26Multihead_attention_paramsIT_XT5_EE,(.L_x_5596 - _ZN4mmha33masked_multihead_attention_kernelIfLi144ELi256ELi2ELi64ELi128ELb1ELb1EEEv26Multihead_attention_paramsIT_XT5_EE)
        .other          _ZN4mmha33masked_multihead_attention_kernelIfLi144ELi256ELi2ELi64ELi128ELb1ELb1EEEv26Multihead_attention_paramsIT_XT5_EE,@"STO_CUDA_ENTRY STV_DEFAULT"
_ZN4mmha33masked_multihead_attention_kernelIfLi144ELi256ELi2ELi64ELi128ELb1ELb1EEEv26Multihead_attention_paramsIT_XT5_EE:
.text._ZN4mmha33masked_multihead_attention_kernelIfLi144ELi256ELi2ELi64ELi128ELb1ELb1EEEv26Multihead_attention_paramsIT_XT5_EE:
        /* <DEDUP_REMOVED lines=13> */
.L_x_1727:
[----:B------:R-:W1:Y:S01]  /*00d0*/  LDC.64 R2, c[0x0][0x498] ;  /* 0x00012600ff027b82 */ /* 0x000e620000000a00 */
[----:B------:R-:W2:Y:S01]  /*00e0*/  LDCU UR8, c[0x0][0x3f0] ;  /* 0x00007e00ff0877ac */ /* 0x000ea20008000800 */
[----:B------:R-:W-:Y:S01]  /*00f0*/  IABS R6, R17 ;  /* 0x0000001100067213 */ /* 0x000fe20000000000 */
[----:B------:R-:W-:Y:S01]  /*0100*/  UMOV UR4, URZ ;  /* 0x000000ff00047c82 */ /* 0x000fe20008000000 */
[----:B------:R-:W3:Y:S01]  /*0110*/  LDCU UR11, c[0x0][0x40c] ;  /* 0x00008180ff0b77ac */ /* 0x000ee20008000800 */
[----:B------:R-:W4:Y:S03]  /*0120*/  S2R R22, SR_TID.X ;  /* 0x0000000000167919 */ /* 0x000f260000002100 */
[----:B------:R-:W-:Y:S08]  /*0130*/  S2UR UR45, SR_CTAID.X ;  /* 0x00000000002d79c3 */ /* 0x000ff00000002500 */
[----:B------:R-:W3:Y:S01]  /*0140*/  LDC.64 R18, c[0x0][0x418] ;  /* 0x00010600ff127b82 */ /* 0x000ee20000000a00 */
[----:B--2---:R-:W-:-:S02]  /*0150*/  IMAD.U32 R0, RZ, RZ, UR8 ;  /* 0x00000008ff007e24 */ /* 0x004fc4000f8e00ff */
[----:B-1----:R-:W-:-:S03]  /*0160*/  IMAD.WIDE.U32 R2, R17, 0x4, R2 ;  /* 0x0000000411027825 */ /* 0x002fc600078e0002 */
[----:B------:R-:W-:Y:S02]  /*0170*/  IABS R5, R0 ;  /* 0x0000000000057213 */ /* 0x000fe40000000000 */
[----:B0-----:R0:W2:Y:S02]  /*0180*/  LDG.E R9, desc[UR36][R2.64] ;  /* 0x0000002402097981 */ /* 0x0010a4000c1e1900 */
[----:B------:R-:W1:Y:S08]  /*0190*/  I2F.RP R0, R5 ;  /* 0x0000000500007306 */ /* 0x000e700000209400 */
[----:B-1----:R-:W1:Y:S02]  /*01a0*/  MUFU.RCP R0, R0 ;  /* 0x0000000000007308 */ /* 0x002e640000001000 */
[----:B-1----:R-:W-:-:S06]  /*01b0*/  VIADD R4, R0, 0xffffffe ;  /* 0x0ffffffe00047836 */ /* 0x002fcc0000000000 */
[----:B------:R-:W1:Y:S01]  /*01c0*/  F2I.FTZ.U32.TRUNC.NTZ R4, R4 ;  /* 0x0000000400047305 */ /* 0x000e62000021f000 */
[----:B------:R-:W-:Y:S02]  /*01d0*/  R2UR UR9, R5 ;  /* 0x00000000050972ca */ /* 0x000fe400000e0000 */
[----:B------:R-:W-:Y:S02]  /*01e0*/  R2UR UR7, R6 ;  /* 0x00000000060772ca */ /* 0x000fe400000e0000 */
[----:B------:R-:W4:Y:S01]  /*01f0*/  LDC.64 R6, c[0x0][0x460] ;  /* 0x00011800ff067b82 */ /* 0x000f220000000a00 */
[----:B-1----:R-:W-:-:S13]  /*0200*/  R2UR UR5, R4 ;  /* 0x00000000040572ca */ /* 0x002fda00000e0000 */
[----:B------:R-:W-:-:S04]  /*0210*/  UIADD3 UR6, UPT, UPT, URZ, -UR5, URZ ;  /* 0x80000005ff067290 */ /* 0x000fc8000fffe0ff */
[----:B------:R-:W-:-:S04]  /*0220*/  UIMAD UR6, UR6, UR9, URZ ;  /* 0x00000009060672a4 */ /* 0x000fc8000f8e02ff */
[----:B------:R-:W-:-:S04]  /*0230*/  UIMAD.WIDE.U32 UR4, UR5, UR6, UR4 ;  /* 0x00000006050472a5 */ /* 0x000fc8000f8e0004 */
[----:B------:R-:W-:Y:S01]  /*0240*/  UIMAD.WIDE.U32 UR4, UR5, UR7, URZ ;  /* 0x00000007050472a5 */ /* 0x000fe2000f8e00ff */
[----:B------:R-:W-:-:S06]  /*0250*/  R2UR UR10, R5 ;  /* 0x00000000050a72ca */ /* 0x000fcc00000e0000 */
[----:B------:R-:W-:Y:S02]  /*0260*/  UMOV UR6, UR5 ;  /* 0x0000000500067c82 */ /* 0x000fe40008000000 */
[----:B------:R-:W-:Y:S01]  /*0270*/  UIADD3 UR4, UPT, UPT, -UR6, URZ, URZ ;  /* 0x000000ff06047290 */ /* 0x000fe2000fffe1ff */
[----:B----4-:R-:W-:-:S03]  /*0280*/  ISETP.NE.U32.AND P0, PT, R6, RZ, PT ;  /* 0x000000ff0600720c */ /* 0x010fc60003f05070 */
[----:B------:R-:W-:Y:S01]  /*0290*/  UIMAD UR4, UR9, UR4, UR7 ;  /* 0x00000004090472a4 */ /* 0x000fe2000f8e0207 */
[----:B------:R-:W-:-:S03]  /*02a0*/  ISETP.NE.AND.EX P0, PT, R7, RZ, PT, P0 ;  /* 0x000000ff0700720c */ /* 0x000fc60003f05300 */
[----:B------:R-:W-:-:S11]  /*02b0*/  UISETP.GT.U32.AND UP1, UPT, UR10, UR4, UPT ;  /* 0x000000040a00728c */ /* 0x000fd6000bf24070 */
[----:B------:R-:W-:Y:S01]  /*02c0*/  @!UP1 UIADD3 UR4, UPT, UPT, UR4, -UR9, URZ ;  /* 0x8000000904049290 */ /* 0x000fe2000fffe0ff */
[----:B------:R-:W-:Y:S01]  /*02d0*/  VOTEU.ANY UP0, P0 ;  /* 0x0000000000ff7886 */ /* 0x000fe20000000100 */
[----:B---3--:R-:W-:Y:S02]  /*02e0*/  UISETP.EQ.AND UP3, UPT, UR11, URZ, UP0 ;  /* 0x000000ff0b00728c */ /* 0x008fe40008762270 */
[----:B------:R-:W-:Y:S01]  /*02f0*/  UISETP.GE.U32.AND UP0, UPT, UR4, UR10, UPT ;  /* 0x0000000a0400728c */ /* 0x000fe2000bf06070 */
[----:B------:R-:W1:Y:S01]  /*0300*/  LDCU UR10, c[0x0][0x3f4] ;  /* 0x00007e80ff0a77ac */ /* 0x000e620008000800 */
[----:B------:R-:W3:Y:S01]  /*0310*/  S2UR UR5, SR_CTAID.Y ;  /* 0x00000000000579c3 */ /* 0x000ee20000002600 */
[----:B-1----:R-:W-:-:S05]  /*0320*/  IMAD.U32 R15, RZ, RZ, UR10 ;  /* 0x0000000aff0f7e24 */ /* 0x002fca000f8e00ff */
[----:B------:R-:W-:-:S04]  /*0330*/  IABS R0, R15 ;  /* 0x0000000f00007213 */ /* 0x000fc80000000000 */
[----:B------:R-:W-:-:S13]  /*0340*/  R2UR UR9, R0 ;  /* 0x00000000000972ca */ /* 0x000fda00000e0000 */
[----:B------:R-:W1:Y:S01]  /*0350*/  I2F.RP R0, UR9 ;  /* 0x0000000900007d06 */ /* 0x000e620008209400 */
[----:B---3--:R-:W-:Y:S02]  /*0360*/  ULOP3.LUT UR4, UR5, UR8, URZ, 0x3c, !UPT ;  /* 0x0000000805047292 */ /* 0x008fe4000f8e3cff */
[----:B------:R-:W-:-:S05]  /*0370*/  @!UP1 UIADD3 UR6, UPT, UPT, UR6, 0x1, URZ ;  /* 0x0000000106069890 */ /* 0x000fca000fffe0ff */
[----:B-1----:R-:W1:Y:S01]  /*0380*/  MUFU.RCP R0, R0 ;  /* 0x0000000000007308 */ /* 0x002e620000001000 */
[----:B------:R-:W-:-:S03]  /*0390*/  UISETP.GE.AND UP2, UPT, UR4, URZ, UPT ;  /* 0x000000ff0400728c */ /* 0x000fc6000bf46270 */
[----:B------:R-:W3:Y:S01]  /*03a0*/  @UP3 LDCU.64 UR4, c[0x0][0x460] ;  /* 0x00008c00ff0437ac */ /* 0x000ee20008000a00 */
[----:B------:R-:W-:Y:S02]  /*03b0*/  @UP0 UIADD3 UR6, UPT, UPT, UR6, 0x1, URZ ;  /* 0x0000000106060890 */ /* 0x000fe4000fffe0ff */
[----:B------:R-:W-:Y:S01]  /*03c0*/  UISETP.NE.AND UP0, UPT, UR8, URZ, UPT ;  /* 0x000000ff0800728c */ /* 0x000fe2000bf05270 */
[----:B-1----:R-:W-:-:S04]  /*03d0*/  VIADD R4, R0, 0xffffffe ;  /* 0x0ffffffe00047836 */ /* 0x002fc80000000000 */
[----:B------:R-:W-:Y:S02]  /*03e0*/  UMOV UR41, UR6 ;  /* 0x0000000600297c82 */ /* 0x000fe40008000000 */
[----:B------:R-:W-:Y:S01]  /*03f0*/  @!UP2 UIADD3 UR41, UPT, UPT, -UR41, URZ, URZ ;  /* 0x000000ff2929a290 */ /* 0x000fe2000fffe1ff */
[----:B------:R-:W1:Y:S03]  /*0400*/  F2I.FTZ.U32.TRUNC.NTZ R4, R4 ;  /* 0x0000000400047305 */ /* 0x000e66000021f000 */
[----:B------:R-:W-:Y:S01]  /*0410*/  @!UP0 ULOP3.LUT UR41, URZ, UR8, URZ, 0x33, !UPT ;  /* 0x00000008ff298292 */ /* 0x000fe2000f8e33ff */
[----:B------:R-:W-:-:S03]  /*0420*/  PLOP3.LUT P0, PT, PT, PT, UP3, 0x80, 0x8 ;  /* 0x000000000008781c */ /* 0x000fc60003f0f038 */
[----:B---3--:R-:W-:-:S06]  /*0430*/  @UP3 UIMAD.WIDE UR4, UR41, 0x4, UR4 ;  /* 0x00000004290438a5 */ /* 0x008fcc000f8e0204 */
[----:B0-----:R-:W-:Y:S02]  /*0440*/  IMAD.U32 R3, RZ, RZ, UR5 ;  /* 0x00000005ff037e24 */ /* 0x001fe4000f8e00ff */
[----:B------:R-:W-:Y:S01]  /*0450*/  IMAD.U32 R2, RZ, RZ, UR4 ;  /* 0x00000004ff027e24 */ /* 0x000fe2000f8e00ff */
[----:B-1----:R-:W-:-:S04]  /*0460*/  R2UR UR5, R4 ;  /* 0x00000000040572ca */ /* 0x002fc800000e0000 */
[----:B------:R0:W5:Y:S01]  /*0470*/  @P0 LDG.E R8, desc[UR36][R2.64] ;  /* 0x0000002402080981 */ /* 0x000162000c1e1900 */
[----:B------:R-:W-:-:S08]  /*0480*/  UMOV UR4, URZ ;  /* 0x000000ff00047c82 */ /* 0x000fd00008000000 */
[----:B------:R-:W-:-:S04]  /*0490*/  UIADD3 UR6, UPT, UPT, URZ, -UR5, URZ ;  /* 0x80000005ff067290 */ /* 0x000fc8000fffe0ff */
[----:B------:R-:W-:-:S04]  /*04a0*/  UIMAD UR6, UR6, UR9, URZ ;  /* 0x00000009060672a4 */ /* 0x000fc8000f8e02ff */
[----:B------:R-:W-:Y:S01]  /*04b0*/  UIMAD.WIDE.U32 UR4, UR5, UR6, UR4 ;  /* 0x00000006050472a5 */ /* 0x000fe2000f8e0004 */
[----:B------:R-:W1:Y:S06]  /*04c0*/  S2UR UR7, SR_CTAID.Y ;  /* 0x00000000000779c3 */ /* 0x000e6c0000002600 */
[----:B------:R-:W1:Y:S01]  /*04d0*/  LDCU UR6, c[0x0][0x3f8] ;  /* 0x00007f00ff0677ac */ /* 0x000e620008000800 */
[----:B--2---:R-:W-:-:S13]  /*04e0*/  R2UR UR43, R9 ;  /* 0x00000000092b72ca */ /* 0x004fda00000e0000 */
[----:B------:R-:W-:-:S06]  /*04f0*/  UIADD3 UR44, UPT, UPT, UR43, -0x1, URZ ;  /* 0xffffffff2b2c7890 */ /* 0x000fcc000fffe0ff */
[----:B0-----:R-:W-:-:S04]  /*0500*/  IABS R2, UR44 ;  /* 0x0000002c00027c13 */ /* 0x001fc80008000000 */
[----:B------:R-:W-:-:S13]  /*0510*/  R2UR UR40, R2 ;  /* 0x00000000022872ca */ /* 0x000fda00000e0000 */
[----:B------:R-:W-:-:S04]  /*0520*/  UIMAD.WIDE.U32 UR4, UR5, UR40, URZ ;  /* 0x00000028050472a5 */ /* 0x000fc8000f8e00ff */
[----:B------:R-:W-:-:S04]  /*0530*/  UIADD3 UR4, UPT, UPT, -UR5, URZ, URZ ;  /* 0x000000ff05047290 */ /* 0x000fc8000fffe1ff */
[----:B------:R-:W-:-:S03]  /*0540*/  UIMAD UR40, UR9, UR4, UR40 ;  /* 0x00000004092872a4 */ /* 0x000fc6000f8e0228 */
[----:B------:R-:W0:Y:S01]  /*0550*/  LDCU UR5, c[0x0][0x3e8] ;  /* 0x00007d00ff0577ac */ /* 0x000e220008000800 */
[----:B------:R-:W-:Y:S01]  /*0560*/  UISETP.GT.U32.AND UP0, UPT, UR9, UR40, UPT ;  /* 0x000000280900728c */ /* 0x000fe2000bf04070 */
[----:B------:R-:W-:Y:S01]  /*0570*/  ISETP.GT.U32.AND P4, PT, R22, 0x23, PT ;  /* 0x000000231600780c */ /* 0x000fe20003f84070 */
[----:B------:R-:W-:-:S09]  /*0580*/  UP2UR UR42, UPR, URZ, 0x8 ;  /* 0x00000008ff2a7883 */ /* 0x000fd20008000000 */
[----:B------:R-:W-:Y:S02]  /*0590*/  @!UP0 UIADD3 UR40, UPT, UPT, UR40, -UR9, URZ ;  /* 0x8000000928288290 */ /* 0x000fe4000fffe0ff */
[----:B0-----:R-:W-:Y:S02]  /*05a0*/  UISETP.NE.AND UP1, UPT, UR5, URZ, UPT ;  /* 0x000000ff0500728c */ /* 0x001fe4000bf25270 */
[----:B------:R-:W-:Y:S02]  /*05b0*/  UISETP.GT.U32.AND UP2, UPT, UR9, UR40, UPT ;  /* 0x000000280900728c */ /* 0x000fe4000bf44070 */
[----:B------:R-:W-:Y:S02]  /*05c0*/  UISETP.GE.AND UP3, UPT, UR44, URZ, UPT ;  /* 0x000000ff2c00728c */ /* 0x000fe4000bf66270 */
[----:B------:R-:W-:Y:S02]  /*05d0*/  UISETP.NE.AND UP0, UPT, UR10, URZ, UPT ;  /* 0x000000ff0a00728c */ /* 0x000fe4000bf05270 */
[----:B-1----:R-:W-:-:S03]  /*05e0*/  UIMAD UR4, UR7, UR6, UR45 ;  /* 0x00000006070472a4 */ /* 0x002fc6000f8e022d */
[----:B------:R-:W-:Y:S02]  /*05f0*/  @UP1 UIMAD UR5, UR7, UR5, URZ ;  /* 0x00000005070512a4 */ /* 0x000fe4000f8e02ff */
[----:B------:R-:W-:Y:S01]  /*0600*/  @!UP2 UIADD3 UR40, UPT, UPT, UR40, -UR9, URZ ;  /* 0x800000092828a290 */ /* 0x000fe2000fffe0ff */
[----:B------:R-:W-:Y:S01]  /*0610*/  BSSY.RECONVERGENT B0, `(.L_x_1728) ;  /* 0x000001f000007945 */ /* 0x000fe20003800200 */
[----:B------:R-:W-:Y:S02]  /*0620*/  @!UP1 UIMAD UR8, UR4, 0x90, URZ ;  /* 0x00000090040898a4 */ /* 0x000fe4000f8e02ff */
[----:B------:R-:W-:Y:S01]  /*0630*/  @!UP3 UIADD3 UR40, UPT, UPT, -UR40, URZ, URZ ;  /* 0x000000ff2828b290 */ /* 0x000fe2000fffe1ff */
[----:B------:R-:W-:Y:S01]  /*0640*/  UMOV UR38, URZ ;  /* 0x000000ff00267c82 */ /* 0x000fe20008000000 */
[----:B------:R-:W-:Y:S02]  /*0650*/  @UP1 UIMAD UR8, UR45, 0x90, UR5 ;  /* 0x000000902d0818a4 */ /* 0x000fe4000f8e0205 */
[----:B------:R-:W-:-:S02]  /*0660*/  UIMAD UR41, UR41, UR6, URZ ;  /* 0x00000006292972a4 */ /* 0x000fc4000f8e02ff */
[----:B------:R-:W-:Y:S01]  /*0670*/  @!UP0 ULOP3.LUT UR40, URZ, UR10, URZ, 0x33, !UPT ;  /* 0x0000000aff288292 */ /* 0x000fe2000f8e33ff */
[----:B------:R-:W-:Y:S02]  /*0680*/  CS2R R30, SRZ ;  /* 0x00000000001e7805 */ /* 0x000fe4000001ff00 */
[----:B------:R-:W-:Y:S01]  /*0690*/  CS2R R28, SRZ ;  /* 0x00000000001c7805 */ /* 0x000fe2000001ff00 */
[----:B------:R-:W-:Y:S01]  /*06a0*/  IMAD.SHL.U32 R0, R22, 0x4, RZ ;  /* 0x0000000416007824 */ /* 0x000fe200078e00ff */
[----:B------:R-:W-:Y:S07]  /*06b0*/  @P4 BRA `(.L_x_1729) ;  /* 0x0000000000504947 */ /* 0x000fee0003800000 */
        /* <DEDUP_REMOVED lines=20> */
.L_x_1729:
[----:B------:R-:W-:Y:S05]  /*0800*/  BSYNC.RECONVERGENT B0 ;  /* 0x0000000000007941 */ /* 0x000fea0003800200 */
.L_x_1728:
[----:B------:R-:W1:Y:S01]  /*0810*/  LDCU.64 UR12, c[0x0][0x3a0] ;  /* 0x00007400ff0c77ac */ /* 0x000e620008000a00 */
[----:B------:R-:W-:Y:S01]  /*0820*/  ISETP.NE.U32.AND P0, PT, R18, RZ, PT ;  /* 0x000000ff1200720c */ /* 0x000fe20003f05070 */
[----:B------:R-:W2:Y:S01]  /*0830*/  S2R R13, SR_CTAID.X ;  /* 0x00000000000d7919 */ /* 0x000ea20000002500 */
[----:B------:R-:W3:Y:S01]  /*0840*/  @!P4 LDC.64 R2, c[0x0][0x3b8] ;  /* 0x0000ee00ff02cb82 */ /* 0x000ee20000000a00 */
[----:B------:R-:W4:Y:S01]  /*0850*/  LDCU.64 UR8, c[0x0][0x390] ;  /* 0x00007200ff0877ac */ /* 0x000f220008000a00 */
[----:B------:R-:W-:Y:S02]  /*0860*/  ISETP.NE.AND.EX P0, PT, R19, RZ, PT, P0 ;  /* 0x000000ff1300720c */ /* 0x000fe40003f05300 */
[----:B------:R-:W-:Y:S02]  /*0870*/  CS2R R34, SRZ ;  /* 0x0000000000227805 */ /* 0x000fe4000001ff00 */
[----:B------:R-:W-:Y:S01]  /*0880*/  CS2R R32, SRZ ;  /* 0x0000000000207805 */ /* 0x000fe2000001ff00 */
[----:B------:R-:W-:-:S02]  /*0890*/  UISETP.NE.AND UP0, UPT, UR42, URZ, UPT ;  /* 0x000000ff2a00728c */ /* 0x000fc4000bf05270 */
[----:B------:R-:W-:-:S04]  /*08a0*/  UIMAD UR46, UR4, 0x90, URZ ;  /* 0x00000090042e78a4 */ /* 0x000fc8000f8e02ff */
[----:B------:R-:W-:Y:S02]  /*08b0*/  PLOP3.LUT P5, PT, PT, PT, UP0, 0x80, 0x8 ;  /* 0x000000000008781c */ /* 0x000fe40003faf008 */
[----:B------:R-:W-:Y:S02]  /*08c0*/  PLOP3.LUT P2, PT, PT, PT, UP0, 0x40, 0x4 ;  /* 0x000000000004781c */ /* 0x000fe40003f4e808 */
[----:B-1----:R-:W-:Y:S01]  /*08d0*/  ISETP.NE.U32.AND P3, PT, RZ, UR12, PT ;  /* 0x0000000cff007c0c */ /* 0x002fe2000bf65070 */
[----:B------:R-:W1:Y:S01]  /*08e0*/  @P0 LDC.64 R10, c[0x0][0x418] ;  /* 0x00010600ff0a0b82 */ /* 0x000e620000000a00 */
[----:B------:R-:W-:Y:S02]  /*08f0*/  ISETP.GT.U32.OR P2, PT, R22, 0x3f, P2 ;  /* 0x0000003f1600780c */ /* 0x000fe40001744470 */
[----:B------:R-:W-:Y:S02]  /*0900*/  ISETP.NE.AND.EX P3, PT, RZ, UR13, PT, P3 ;  /* 0x0000000dff007c0c */ /* 0x000fe4000bf65330 */
[----:B----4-:R-:W-:-:S02]  /*0910*/  ISETP.NE.U32.AND P1, PT, RZ, UR8, PT ;  /* 0x00000008ff007c0c */ /* 0x010fc4000bf25070 */
[C---:B------:R-:W-:Y:S02]  /*0920*/  ISETP.GT.U32.OR P3, PT, R22.reuse, 0x23, !P3 ;  /* 0x000000231600780c */ /* 0x040fe40005f64470 */
[----:B------:R-:W-:Y:S02]  /*0930*/  ISETP.NE.AND.EX P1, PT, RZ, UR9, PT, P1 ;  /* 0x00000009ff007c0c */ /* 0x000fe4000bf25310 */
[----:B------:R-:W-:Y:S02]  /*0940*/  ISETP.NE.OR P3, PT, RZ, UR11, P3 ;  /* 0x0000000bff007c0c */ /* 0x000fe40009f65670 */
[----:B------:R-:W-:Y:S01]  /*0950*/  ISETP.GT.U32.OR P1, PT, R22, 0x23, !P1 ;  /* 0x000000231600780c */ /* 0x000fe20004f24470 */
[----:B------:R-:W-:Y:S01]  /*0960*/  VOTEU.ALL UP0, P2 ;  /* 0x0000000000ff7886 */ /* 0x000fe20001000000 */
[----:B-----5:R-:W-:Y:S01]  /*0970*/  @P5 R2UR UR38, R8 ;  /* 0x00000000082652ca */ /* 0x020fe200000e0000 */
[----:B------:R-:W-:Y:S02]  /*0980*/  @!P4 IMAD R8, R22, R15, UR44 ;  /* 0x0000002c1608ce24 */ /* 0x000fe4000f8e020f */
[----:B--2---:R-:W-:-:S02]  /*0990*/  IMAD R13, R13, 0x90, R0 ;  /* 0x000000900d0d7824 */ /* 0x004fc400078e0200 */
[----:B------:R-:W-:Y:S02]  /*09a0*/  @!P4 IMAD.SHL.U32 R12, R8, 0x4, RZ ;  /* 0x00000004080cc824 */ /* 0x000fe400078e00ff */
[----:B------:R-:W2:Y:S02]  /*09b0*/  @!P2 LDC.64 R8, c[0x0][0x450] ;  /* 0x00011400ff08ab82 */ /* 0x000ea40000000a00 */
[----:B------:R-:W-:Y:S01]  /*09c0*/  @!P4 IMAD R15, R15, UR46, R12 ;  /* 0x0000002e0f0fcc24 */ /* 0x000fe2000f8e020c */
[----:B------:R-:W-:Y:S01]  /*09d0*/  CS2R R26, SRZ ;  /* 0x00000000001a7805 */ /* 0x000fe2000001ff00 */
[----:B-1----:R-:W-:Y:S02]  /*09e0*/  @P0 IMAD.WIDE.U32 R10, R17, 0x4, R10 ;  /* 0x00000004110a0825 */ /* 0x002fe400078e000a */
[----:B------:R-:W-:Y:S02]  /*09f0*/  @!UP0 UIMAD UR4, UR38, UR6, URZ ;  /* 0x00000006260482a4 */ /* 0x000fe4000f8e02ff */
[----:B------:R-:W1:Y:S01]  /*0a00*/  @!P3 LDC.64 R6, c[0x0][0x3a0] ;  /* 0x0000e800ff06bb82 */ /* 0x000e620000000a00 */
[----:B---3--:R-:W-:-:S07]  /*0a10*/  @!P4 IMAD.WIDE R2, R15, 0x4, R2 ;  /* 0x000000040f02c825 */ /* 0x008fce00078e0202 */
[----:B0-----:R-:W0:Y:S01]  /*0a20*/  @!P1 LDC.64 R4, c[0x0][0x390] ;  /* 0x0000e400ff049b82 */ /* 0x001e220000000a00 */
[----:B------:R-:W-:Y:S01]  /*0a30*/  IMAD.U32 R12, RZ, RZ, UR4 ;  /* 0x00000004ff0c7e24 */ /* 0x000fe2000f8e00ff */
[----:B------:R-:W-:Y:S02]  /*0a40*/  CS2R R24, SRZ ;  /* 0x0000000000187805 */ /* 0x000fe4000001ff00 */
[----:B------:R-:W-:Y:S02]  /*0a50*/  CS2R R18, SRZ ;  /* 0x0000000000127805 */ /* 0x000fe4000001ff00 */
[----:B------:R-:W-:Y:S01]  /*0a60*/  CS2R R16, SRZ ;  /* 0x0000000000107805 */ /* 0x000fe2000001ff00 */
[----:B------:R-:W-:Y:S01]  /*0a70*/  @!P2 IMAD R15, R12, 0x90, R13 ;  /* 0x000000900c0fa824 */ /* 0x000fe200078e020d */
[----:B------:R-:W3:Y:S01]  /*0a80*/  @P0 LDG.E R10, desc[UR36][R10.64] ;  /* 0x000000240a0a0981 */ /* 0x000ee2000c1e1900 */
[----:B------:R-:W4:Y:S02]  /*0a90*/  LDCU.U8 UR4, c[0x0][0x404] ;  /* 0x00008080ff0477ac */ /* 0x000f240008000000 */
[----:B--2---:R-:W-:Y:S01]  /*0aa0*/  @!P2 IMAD.WIDE R8, R15, 0x4, R8 ;  /* 0x000000040f08a825 */ /* 0x004fe200078e0208 */
[----:B------:R-:W2:Y:S03]  /*0ab0*/  @!P4 LDG.E.128 R24, desc[UR36][R2.64] ;  /* 0x000000240218c981 */ /* 0x000ea6000c1e1d00 */
[----:B-1----:R-:W-:-:S05]  /*0ac0*/  @!P3 IMAD.WIDE.U32 R6, R13, 0x4, R6 ;  /* 0x000000040d06b825 */ /* 0x002fca00078e0006 */
[----:B------:R-:W2:Y:S01]  /*0ad0*/  @!P3 LDG.E.128 R16, desc[UR36][R6.64] ;  /* 0x000000240610b981 */ /* 0x000ea2000c1e1d00 */
[----:B0-----:R-:W-:-:S03]  /*0ae0*/  @!P1 IMAD.WIDE.U32 R4, R13, 0x4, R4 ;  /* 0x000000040d049825 */ /* 0x001fc600078e0004 */
[----:B------:R-:W2:Y:S04]  /*0af0*/  @!P2 LDG.E.128 R12, desc[UR36][R8.64] ;  /* 0x00000024080ca981 */ /* 0x000ea8000c1e1d00 */
[----:B------:R0:W2:Y:S02]  /*0b00*/  @!P1 LDG.E.128 R32, desc[UR36][R4.64] ;  /* 0x0000002404209981 */ /* 0x0000a4000c1e1d00 */
[----:B0-----:R-:W0:Y:S01]  /*0b10*/  LDC R5, c[0x0][0x400] ;  /* 0x00010000ff057b82 */ /* 0x001e220000000800 */
[----:B----4-:R-:W-:Y:S02]  /*0b20*/  ISETP.NE.AND P1, PT, RZ, UR4, PT ;  /* 0x00000004ff007c0c */ /* 0x010fe4000bf25270 */
[----:B------:R-:W-:Y:S01]  /*0b30*/  ISETP.NE.AND P3, PT, RZ, UR11, PT ;  /* 0x0000000bff007c0c */ /* 0x000fe2000bf65270 */
[----:B------:R-:W-:Y:S01]  /*0b40*/  UMOV UR39, URZ ;  /* 0x000000ff00277c82 */ /* 0x000fe20008000000 */
[----:B------:R-:W-:Y:S01]  /*0b50*/  BSSY.RECONVERGENT B6, `(.L_x_1730) ;  /* 0x0000120000067945 */ /* 0x000fe20003800200 */
[----:B0-----:R-:W-:-:S02]  /*0b60*/  ISETP.LT.OR P1, PT, R5, 0x1, P1 ;  /* 0x000000010500780c */ /* 0x001fc40000f21670 */
[----:B---3--:R-:W-:-:S08]  /*0b70*/  @P0 R2UR UR39, R10 ;  /* 0x000000000a2702ca */ /* 0x008fd000000e0000 */
[----:B--2---:R-:W-:Y:S01]  /*0b80*/  @!P3 FADD.FTZ R24, R24, R16 ;  /* 0x000000101818b221 */ /* 0x004fe20000010000 */
[----:B------:R-:W-:Y:S01]  /*0b90*/  @!P3 FADD.FTZ R25, R25, R17 ;  /* 0x000000111919b221 */ /* 0x000fe20000010000 */
[----:B------:R-:W-:Y:S01]  /*0ba0*/  @!P3 FADD.FTZ R26, R26, R18 ;  /* 0x000000121a1ab221 */ /* 0x000fe20000010000 */
[----:B------:R-:W-:Y:S01]  /*0bb0*/  @!P3 FADD.FTZ R27, R27, R19 ;  /* 0x000000131b1bb221 */ /* 0x000fe20000010000 */
[----:B------:R-:W-:Y:S01]  /*0bc0*/  @!P2 FMUL.FTZ R24, R24, R12 ;  /* 0x0000000c1818a220 */ /* 0x000fe20000410000 */
        /* <DEDUP_REMOVED lines=13> */
[----:B------:R-:W-:Y:S01]  /*0ca0*/  I2FP.F32.U32 R0, R0 ;  /* 0x0000000000007245 */ /* 0x000fe20000201000 */
[----:B------:R-:W-:-:S03]  /*0cb0*/  UIADD3 UR4, UPT, UPT, -UR39, UR11, URZ ;  /* 0x0000000b27047290 */ /* 0x000fc6000fffe1ff */
[----:B------:R-:W0:Y:S01]  /*0cc0*/  MUFU.RCP R2, R2 ;  /* 0x0000000200027308 */ /* 0x000e220000001000 */
[----:B------:R-:W-:-:S05]  /*0cd0*/  I2FP.F32.U32 R3, R3 ;  /* 0x0000000300037245 */ /* 0x000fca0000201000 */
[-C--:B0-----:R-:W-:Y:S01]  /*0ce0*/  FMUL.FTZ R3, R3, R2.reuse ;  /* 0x0000000203037220 */ /* 0x081fe20000410000 */
[----:B------:R-:W-:-:S03]  /*0cf0*/  FMUL.FTZ R0, R0, R2 ;  /* 0x0000000200007220 */ /* 0x000fc60000410000 */
[----:B------:R-:W-:Y:S01]  /*0d00*/  FMUL.FTZ R4, R3, 13.28771209716796875 ;  /* 0x41549a7803047820 */ /* 0x000fe20000410000 */
[----:B------:R-:W-:Y:S01]  /*0d10*/  FMUL.FTZ R3, R0, 13.28771209716796875 ;  /* 0x41549a7800037820 */ /* 0x000fe20000410000 */
[----:B------:R-:W-:Y:S02]  /*0d20*/  I2FP.F32.S32 R0, UR4 ;  /* 0x0000000400007c45 */ /* 0x000fe40008201400 */
        /* <DEDUP_REMOVED lines=10> */
[-C--:B------:R-:W-:Y:S01]  /*0dd0*/  FMUL.FTZ R9, R27, R5.reuse ;  /* 0x000000051b097220 */ /* 0x080fe20000410000 */
[-C--:B------:R-:W-:Y:S01]  /*0de0*/  FMUL.FTZ R8, R30, R5.reuse ;  /* 0x000000051e087220 */ /* 0x080fe20000410000 */
[----:B------:R-:W-:-:S04]  /*0df0*/  FMUL.FTZ R10, R26, R5 ;  /* 0x000000051a0a7220 */ /* 0x000fc80000410000 */
[----:B------:R-:W0:Y:S01]  /*0e00*/  MUFU.COS R0, R11 ;  /* 0x0000000b00007308 */ /* 0x000e220000000000 */
[-C--:B-1----:R-:W-:Y:S01]  /*0e10*/  FMUL.FTZ R3, R29, R2.reuse ;  /* 0x000000021d037220 */ /* 0x082fe20000410000 */
[-C--:B------:R-:W-:Y:S01]  /*0e20*/  FMUL.FTZ R5, R25, R2.reuse ;  /* 0x0000000219057220 */ /* 0x080fe20000410000 */
[-C--:B------:R-:W-:Y:S01]  /*0e30*/  FMUL.FTZ R4, R28, R2.reuse ;  /* 0x000000021c047220 */ /* 0x080fe20000410000 */
[----:B------:R-:W-:Y:S01]  /*0e40*/  FMUL.FTZ R2, R24, R2 ;  /* 0x0000000218027220 */ /* 0x000fe20000410000 */
[-C--:B--2---:R-:W-:Y:S01]  /*0e50*/  FFMA.FTZ R7, R30, R6.reuse, -R7 ;  /* 0x000000061e077223 */ /* 0x084fe20000010807 */
[-C--:B------:R-:W-:Y:S01]  /*0e60*/  FFMA.FTZ R26, R26, R6.reuse, -R9 ;  /* 0x000000061a1a7223 */ /* 0x080fe20000010809 */
[-C--:B------:R-:W-:Y:S01]  /*0e70*/  FFMA.FTZ R31, R31, R6.reuse, R8 ;  /* 0x000000061f1f7223 */ /* 0x080fe20000010008 */
[----:B------:R-:W-:Y:S01]  /*0e80*/  FFMA.FTZ R27, R27, R6, R10 ;  /* 0x000000061b1b7223 */ /* 0x000fe2000001000a */
[----:B------:R-:W-:Y:S02]  /*0e90*/  IMAD.MOV.U32 R30, RZ, RZ, R7 ;  /* 0x000000ffff1e7224 */ /* 0x000fe400078e0007 */
[-C--:B0-----:R-:W-:Y:S01]  /*0ea0*/  FFMA.FTZ R3, R28, R0.reuse, -R3 ;  /* 0x000000001c037223 */ /* 0x081fe20000010803 */
[-C--:B------:R-:W-:Y:S01]  /*0eb0*/  FFMA.FTZ R24, R24, R0.reuse, -R5 ;  /* 0x0000000018187223 */ /* 0x080fe20000010805 */
[-C--:B------:R-:W-:Y:S01]  /*0ec0*/  FFMA.FTZ R29, R29, R0.reuse, R4 ;  /* 0x000000001d1d7223 */ /* 0x080fe20000010004 */
[----:B------:R-:W-:Y:S01]  /*0ed0*/  FFMA.FTZ R25, R25, R0, R2 ;  /* 0x0000000019197223 */ /* 0x000fe20000010002 */
[----:B------:R-:W-:Y:S01]  /*0ee0*/  IMAD.MOV.U32 R28, RZ, RZ, R3 ;  /* 0x000000ffff1c7224 */ /* 0x000fe200078e0003 */
[----:B------:R-:W-:Y:S06]  /*0ef0*/  BRA `(.L_x_1733) ;  /* 0x0000000c00947947 */ /* 0x000fec0003800000 */
.L_x_1732:
        /* <DEDUP_REMOVED lines=32> */
.L_x_1731:
        /* <DEDUP_REMOVED lines=15> */
[----:B------:R-:W-:Y:S02]  /*11f0*/  IMAD R9, R6, R7, RZ ;  /* 0x0000000706097224 */ /* 0x000fe400078e02ff */
[----:B------:R-:W-:Y:S02]  /*1200*/  IMAD.MOV.U32 R6, RZ, RZ, R8 ;  /* 0x000000ffff067224 */ /* 0x000fe400078e0008 */
        /* <DEDUP_REMOVED lines=11> */
[----:B------:R-:W-:-:S03]  /*12c0*/  ISETP.GE.AND P0, PT, R0, R5, PT ;  /* 0x000000050000720c */ /* 0x000fc60003f06270 */
[----:B------:R-:W-:-:S04]  /*12d0*/  IMAD.MOV.U32 R32, RZ, RZ, R3 ;  /* 0x000000ffff207224 */ /* 0x000fc800078e0003 */
        /* <DEDUP_REMOVED lines=18> */
[----:B---3--:R-:W-:Y:S02]  /*1400*/  IMAD.U32 R6, RZ, RZ, UR6 ;  /* 0x00000006ff067e24 */ /* 0x008fe4000f8e00ff */
[----:B------:R-:W-:Y:S02]  /*1410*/  IMAD.U32 R7, RZ, RZ, UR7 ;  /* 0x00000007ff077e24 */ /* 0x000fe4000f8e00ff */
[----:B----4-:R-:W-:Y:S02]  /*1420*/  IMAD.U32 R10, RZ, RZ, UR8 ;  /* 0x00000008ff0a7e24 */ /* 0x010fe4000f8e00ff */
[----:B-1----:R-:W-:-:S07]  /*1430*/  IMAD.U32 R11, RZ, RZ, UR9 ;  /* 0x00000009ff0b7e24 */ /* 0x002fce000f8e00ff */
[----:B------:R-:W-:-:S07]  /*1440*/  LEPC R20, `(.L_x_1734) ;  /* 0x000000001014794e */ /* 0x000fce0000000000 */
[----:B--2---:R-:W-:Y:S05]  /*1450*/  CALL.ABS.NOINC R2 ;  /* 0x0000000002007343 */ /* 0x004fea0003c00000 */
.L_x_1734:
        /* <DEDUP_REMOVED lines=15> */
.L_x_1735:
        /* <DEDUP_REMOVED lines=20> */
[C---:B------:R-:W-:Y:S01]  /*1690*/  IMAD R21, R5.reuse, 0x4, R2 ;  /* 0x0000000405157824 */ /* 0x040fe200078e0202 */
[----:B------:R-:W-:Y:S01]  /*16a0*/  LEA.HI R3, R5, R5, RZ, 0x1 ;  /* 0x0000000505037211 */ /* 0x000fe200078f08ff */
[----:B------:R-:W-:Y:S02]  /*16b0*/  BSSY.RECONVERGENT B2, `(.L_x_1740) ;  /* 0x0000031000027945 */ /* 0x000fe40003800200 */
        /* <DEDUP_REMOVED lines=13> */
[----:B------:R-:W-:Y:S02]  /*1790*/  I2FP.F32.S32 R3, R3 ;  /* 0x0000000300037245 */ /* 0x000fe40000201400 */
[----:B------:R-:W-:-:S03]  /*17a0*/  I2FP.F32.S32 R8, R8 ;  /* 0x0000000800087245 */ /* 0x000fc60000201400 */
[----:B0-----:R-:W-:Y:S01]  /*17b0*/  FMUL.FTZ R5, R3, R4 ;  /* 0x0000000403057220 */ /* 0x001fe20000410000 */
[----:B------:R-:W-:-:S03]  /*17c0*/  I2FP.F32.S32 R3, R6 ;  /* 0x0000000600037245 */ /* 0x000fc60000201400 */
        /* <DEDUP_REMOVED lines=10> */
[----:B------:R-:W5:Y:S08]  /*1870*/  MUFU.SIN R5, R8 ;  /* 0x0000000800057308 */ /* 0x000f700000000400 */
[----:B------:R-:W3:Y:S01]  /*1880*/  MUFU.COS R9, R13 ;  /* 0x0000000d00097308 */ /* 0x000ee20000000000 */
[-C--:B0-----:R-:W-:Y:S01]  /*1890*/  FMUL.FTZ R7, R31, R6.reuse ;  /* 0x000000061f077220 */ /* 0x081fe20000410000 */
[-C--:B----4-:R-:W-:Y:S01]  /*18a0*/  FMUL.FTZ R11, R27, R6.reuse ;  /* 0x000000061b0b7220 */ /* 0x090fe20000410000 */
[-C--:B------:R-:W-:Y:S01]  /*18b0*/  FMUL.FTZ R12, R30, R6.reuse ;  /* 0x000000061e0c7220 */ /* 0x080fe20000410000 */
[----:B--2---:R-:W-:-:S04]  /*18c0*/  FMUL.FTZ R14, R26, R6 ;  /* 0x000000061a0e7220 */ /* 0x004fc80000410000 */
[----:B------:R1:W0:Y:S01]  /*18d0*/  MUFU.COS R4, R8 ;  /* 0x0000000800047308 */ /* 0x0002220000000000 */
[-C--:B-----5:R-:W-:Y:S01]  /*18e0*/  FMUL.FTZ R3, R29, R5.reuse ;  /* 0x000000051d037220 */ /* 0x0a0fe20000410000 */
[-C--:B------:R-:W-:Y:S01]  /*18f0*/  FMUL.FTZ R6, R28, R5.reuse ;  /* 0x000000051c067220 */ /* 0x080fe20000410000 */
[----:B-1----:R-:W-:Y:S01]  /*1900*/  FMUL.FTZ R8, R24, R5 ;  /* 0x0000000518087220 */ /* 0x002fe20000410000 */
[----:B---3--:R-:W-:Y:S01]  /*1910*/  FFMA.FTZ R10, R30, R9, -R7 ;  /* 0x000000091e0a7223 */ /* 0x008fe20000010807 */
[----:B------:R-:W-:Y:S01]  /*1920*/  FMUL.FTZ R7, R25, R5 ;  /* 0x0000000519077220 */ /* 0x000fe20000410000 */
        /* <DEDUP_REMOVED lines=8> */
[----:B------:R-:W-:-:S07]  /*19b0*/  IMAD.MOV.U32 R28, RZ, RZ, R3 ;  /* 0x000000ffff1c7224 */ /* 0x000fce00078e0003 */
.L_x_1741:
[----:B------:R-:W-:Y:S05]  /*19c0*/  BSYNC.RECONVERGENT B2 ;  /* 0x0000000000027941 */ /* 0x000fea0003800200 */
.L_x_1740:
[----:B-1----:R0:W-:Y:S04]  /*19d0*/  STS [R21], R24 ;  /* 0x0000001815007388 */ /* 0x0021e80000000800 */
[----:B--2---:R0:W-:Y:S04]  /*19e0*/  STS [R21+0x4], R26 ;  /* 0x0000041a15007388 */ /* 0x0041e80000000800 */
[----:B---3--:R0:W-:Y:S04]  /*19f0*/  STS [R34], R25 ;  /* 0x0000001922007388 */ /* 0x0081e80000000800 */
[----:B----4-:R0:W-:Y:S01]  /*1a00*/  STS [R34+0x4], R27 ;  /* 0x0000041b22007388 */ /* 0x0101e20000000800 */
[----:B------:R-:W-:Y:S05]  /*1a10*/  BRA `(.L_x_1742) ;  /* 0x0000000000847947 */ /* 0x000fea0003800000 */
.L_x_1739:
[----:B------:R-:W-:-:S05]  /*1a20*/  LEA.HI R5, R5, R5, RZ, 0x1 ;  /* 0x0000000505057211 */ /* 0x000fca00078f08ff */
[----:B------:R-:W-:-:S05]  /*1a30*/  IMAD.SHL.U32 R5, R5, 0x2, RZ ;  /* 0x0000000205057824 */ /* 0x000fca00078e00ff */
[----:B------:R-:W-:-:S04]  /*1a40*/  LOP3.LUT R6, R5, 0xfffffffc, RZ, 0xc0, !PT ;  /* 0xfffffffc05067812 */ /* 0x000fc800078ec0ff */
[----:B------:R-:W-:-:S13]  /*1a50*/  ISETP.GE.AND P0, PT, R6, R7, PT ;  /* 0x000000070600720c */ /* 0x000fda0003f06270 */
[----:B------:R-:W-:Y:S05]  /*1a60*/  @P0 BRA `(.L_x_1742) ;  /* 0x0000000000700947 */ /* 0x000fea0003800000 */
[----:B------:R-:W-:Y:S01]  /*1a70*/  I2FP.F32.S32 R7, R7 ;  /* 0x0000000700077245 */ /* 0x000fe20000201400 */
[----:B------:R-:W-:-:S03]  /*1a80*/  VIADD R3, R6, 0x2 ;  /* 0x0000000206037836 */ /* 0x000fc60000000000 */
[----:B------:R-:W0:Y:S02]  /*1a90*/  MUFU.RCP R10, R7 ;  /* 0x00000007000a7308 */ /* 0x000e240000001000 */
        /* <DEDUP_REMOVED lines=25> */
.L_x_1742:
[----:B------:R-:W-:Y:S05]  /*1c30*/  BSYNC.RECONVERGENT B1 ;  /* 0x0000000000017941 */ /* 0x000fea0003800200 */
.L_x_1738:
[----:B------:R1:W-:Y:S04]  /*1c40*/  STS [R15], R28 ;  /* 0x0000001c0f007388 */ /* 0x0003e80000000800 */
[----:B------:R1:W-:Y:S04]  /*1c50*/  STS [R15+0x4], R30 ;  /* 0x0000041e0f007388 */ /* 0x0003e80000000800 */
[----:B------:R1:W-:Y:S04]  /*1c60*/  STS [R20], R29 ;  /* 0x0000001d14007388 */ /* 0x0003e80000000800 */
[----:B------:R1:W-:Y:S02]  /*1c70*/  STS [R20+0x4], R31 ;  /* 0x0000041f14007388 */ /* 0x0003e40000000800 */
.L_x_1737:
[----:B------:R-:W-:Y:S05]  /*1c80*/  BSYNC.RECONVERGENT B0 ;  /* 0x0000000000007941 */ /* 0x000fea0003800200 */
.L_x_1736:
        /* <DEDUP_REMOVED lines=10> */
.L_x_1744:
[----:B------:R-:W-:Y:S05]  /*1d30*/  BSYNC.RECONVERGENT B0 ;  /* 0x0000000000007941 */ /* 0x000fea0003800200 */
.L_x_1743:
[----:B------:R-:W-:Y:S06]  /*1d40*/  BAR.SYNC.DEFER_BLOCKING 0x0 ;  /* 0x0000000000007b1d */ /* 0x000fec0000010000 */
.L_x_1733:
[----:B------:R-:W-:Y:S05]  /*1d50*/  BSYNC.RECONVERGENT B6 ;  /* 0x0000000000067941 */ /* 0x000fea0003800200 */
.L_x_1730:
[----:B------:R-:W-:Y:S01]  /*1d60*/  ISETP.GT.U32.AND P0, PT, R22, 0x3f, PT ;  /* 0x0000003f1600780c */ /* 0x000fe20003f04070 */
[----:B------:R-:W-:Y:S01]  /*1d70*/  BSSY.RECONVERGENT B0, `(.L_x_1745) ;  /* 0x000001b000007945 */ /* 0x000fe20003800200 */
[----:B---3--:R-:W-:-:S11]  /*1d80*/  IMAD.MOV.U32 R0, RZ, RZ, RZ ;  /* 0x000000ffff007224 */ /* 0x008fd600078e00ff */
[----:B------:R-:W-:Y:S05]  /*1d90*/  @P0 BRA `(.L_x_1746) ;  /* 0x0000000000600947 */ /* 0x000fea0003800000 */
[----:B------:R-:W3:Y:S01]  /*1da0*/  LDC R0, c[0x0][0x40c] ;  /* 0x00010300ff007b82 */ /* 0x000ee20000000800 */
[----:B------:R-:W5:Y:S01]  /*1db0*/  S2R R7, SR_CgaCtaId ;  /* 0x0000000000077919 */ /* 0x000f620000008800 */
[----:B-1----:R-:W-:Y:S02]  /*1dc0*/  MOV R4, 0x400 ;  /* 0x0000040000047802 */ /* 0x002fe40000000f00 */
[----:B---3--:R-:W-:-:S03]  /*1dd0*/  ISETP.NE.AND P1, PT, R0, RZ, PT ;  /* 0x000000ff0000720c */ /* 0x008fc60003f25270 */
[----:B------:R-:W-:Y:S01]  /*1de0*/  VIADD R0, R4, 0x20 ;  /* 0x0000002004007836 */ /* 0x000fe20000000000 */
[----:B------:R-:W-:-:S09]  /*1df0*/  ISETP.GT.U32.OR P0, PT, R22, 0x23, P1 ;  /* 0x000000231600780c */ /* 0x000fd20000f04470 */
[----:B------:R-:W-:-:S04]  /*1e00*/  @!P1 VIADD R4, R4, 0x420 ;  /* 0x0000042004049836 */ /* 0x000fc80000000000 */
[----:B------:R-:W1:Y:S08]  /*1e10*/  @!P0 LDC R9, c[0x0][0x3f4] ;  /* 0x0000fd00ff098b82 */ /* 0x000e700000000800 */
[----:B------:R-:W3:Y:S01]  /*1e20*/  @!P0 LDC.64 R2, c[0x0][0x3b8] ;  /* 0x0000ee00ff028b82 */ /* 0x000ee20000000a00 */
[----:B-1----:R-:W-:-:S04]  /*1e30*/  @!P0 IMAD R5, R22, R9, UR40 ;  /* 0x0000002816058e24 */ /* 0x002fc8000f8e0209 */
[----:B------:R-:W-:Y:S01]  /*1e40*/  @!P0 IMAD.SHL.U32 R6, R5, 0x4, RZ ;  /* 0x0000000405068824 */ /* 0x000fe200078e00ff */
[C---:B-----5:R-:W-:Y:S01]  /*1e50*/  LEA R5, R7.reuse, R0, 0x18 ;  /* 0x0000000007057211 */ /* 0x060fe200078ec0ff */
[----:B--2-4-:R-:W-:Y:S01]  /*1e60*/  FMUL.FTZ R0, R28, R24 ;  /* 0x000000181c007220 */ /* 0x014fe20000410000 */
[----:B------:R-:W-:Y:S01]  /*1e70*/  @!P1 LEA R7, R7, R4, 0x18 ;  /* 0x0000000407079211 */ /* 0x000fe200078ec0ff */
[----:B------:R-:W-:Y:S02]  /*1e80*/  @!P0 IMAD R9, R9, UR46, R6 ;  /* 0x0000002e09098c24 */ /* 0x000fe4000f8e0206 */
[C---:B------:R-:W-:Y:S02]  /*1e90*/  IMAD R5, R22.reuse, 0x10, R5 ;  /* 0x0000001016057824 */ /* 0x040fe400078e0205 */
[----:B------:R-:W-:Y:S02]  /*1ea0*/  @!P1 IMAD R7, R22, 0x10, R7 ;  /* 0x0000001016079824 */ /* 0x000fe400078e0207 */
[----:B---3--:R-:W-:Y:S01]  /*1eb0*/  @!P0 IMAD.WIDE R2, R9, 0x4, R2 ;  /* 0x0000000409028825 */ /* 0x008fe200078e0202 */
[----:B------:R3:W-:Y:S03]  /*1ec0*/  STS.128 [R5], R28 ;  /* 0x0000001c05007388 */ /* 0x0007e60000000c00 */
[----:B------:R-:W-:Y:S01]  /*1ed0*/  FFMA.FTZ R9, R29, R25, R0 ;  /* 0x000000191d097223 */ /* 0x000fe20000010000 */
[----:B------:R3:W-:Y:S03]  /*1ee0*/  @!P1 STS.128 [R7], R16 ;  /* 0x0000001007009388 */ /* 0x0007e60000000c00 */
[----:B------:R-:W-:Y:S01]  /*1ef0*/  FFMA.FTZ R0, R30, R26, R9 ;  /* 0x0000001a1e007223 */ /* 0x000fe20000010009 */
[----:B------:R3:W-:Y:S03]  /*1f00*/  @!P0 STG.E.128 desc[UR36][R2.64], R24 ;  /* 0x0000001802008986 */ /* 0x0007e6000c101d24 */
[----:B------:R-:W-:-:S07]  /*1f10*/  FFMA.FTZ R0, R31, R27, R0 ;  /* 0x0000001b1f007223 */ /* 0x000fce0000010000 */
.L_x_1746:
[----:B------:R-:W-:Y:S05]  /*1f20*/  BSYNC.RECONVERGENT B0 ;  /* 0x0000000000007941 */ /* 0x000fea0003800200 */
.L_x_1745:
[----:B-1-3--:R-:W1:Y:S01]  /*1f30*/  SHFL.BFLY PT, R3, R0, 0x10, 0x1f ;  /* 0x0e001f0000037f89 */ /* 0x00ae6200000e0000 */
[----:B------:R-:W3:Y:S01]  /*1f40*/  S2UR UR12, SR_CgaCtaId ;  /* 0x00000000000c79c3 */ /* 0x000ee20000008800 */
[----:B------:R-:W-:Y:S01]  /*1f50*/  UMOV UR11, 0x400 ;  /* 0x00000400000b7882 */ /* 0x000fe20000000000 */
[----:B------:R-:W-:Y:S01]  /*1f60*/  BSSY.RECONVERGENT B0, `(.L_x_1747) ;  /* 0x0000033000007945 */ /* 0x000fe20003800200 */
[----:B------:R-:W-:Y:S01]  /*1f70*/  UIADD3 UR7, UPT, UPT, UR11, 0x820, URZ ;  /* 0x000008200b077890 */ /* 0x000fe2000fffe0ff */
[----:B------:R-:W-:Y:S02]  /*1f80*/  IMAD.MOV.U32 R251, RZ, RZ, -0x800001 ;  /* 0xff7ffffffffb7424 */ /* 0x000fe400078e00ff */
[----:B-1----:R-:W-:Y:S01]  /*1f90*/  FADD.FTZ R3, R3, R0 ;  /* 0x0000000003037221 */ /* 0x002fe20000010000 */
[----:B------:R-:W-:Y:S01]  /*1fa0*/  SHF.R.U32.HI R0, RZ, 0x3, R22 ;  /* 0x00000003ff007819 */ /* 0x000fe20000011616 */
[----:B---3--:R-:W-:Y:S02]  /*1fb0*/  ULEA UR4, UR12, UR11, 0x18 ;  /* 0x0000000b0c047291 */ /* 0x008fe4000f8ec0ff */
[----:B------:R-:W-:Y:S01]  /*1fc0*/  ULEA UR7, UR12, UR7, 0x18 ;  /* 0x000000070c077291 */ /* 0x000fe2000f8ec0ff */
[----:B------:R-:W1:Y:S02]  /*1fd0*/  SHFL.BFLY PT, R2, R3, 0x8, 0x1f ;  /* 0x0d001f0003027f89 */ /* 0x000e6400000e0000 */
[----:B-1----:R-:W-:Y:S01]  /*1fe0*/  FADD.FTZ R4, R3, R2 ;  /* 0x0000000203047221 */ /* 0x002fe20000010000 */
[----:B------:R-:W-:-:S04]  /*1ff0*/  LOP3.LUT R3, R0, 0x7c, RZ, 0xc0, !PT ;  /* 0x0000007c00037812 */ /* 0x000fc800078ec0ff */
        /* <DEDUP_REMOVED lines=8> */
[----:B-1----:R-:W-:-:S05]  /*2080*/  FADD.FTZ R4, R6, R7 ;  /* 0x0000000706047221 */ /* 0x002fca0000010000 */
[----:B------:R-:W-:Y:S01]  /*2090*/  @!P0 STS [R3+UR4+0x8], R4 ;  /* 0x0000080403008988 */ /* 0x000fe20008000804 */
[----:B------:R-:W1:Y:S01]  /*20a0*/  LDCU UR4, c[0x0][0x3f4] ;  /* 0x00007e80ff0477ac */ /* 0x000e620008000800 */
[----:B------:R-:W-:Y:S01]  /*20b0*/  BAR.SYNC.DEFER_BLOCKING 0x0 ;  /* 0x0000000000007b1d */ /* 0x000fe20000010000 */
[----:B------:R-:W-:Y:S01]  /*20c0*/  ISETP.NE.AND P0, PT, R22, RZ, PT ;  /* 0x000000ff1600720c */ /* 0x000fe20003f05270 */
[----:B-1----:R-:W-:-:S04]  /*20d0*/  IMAD.U32 R0, RZ, RZ, UR4 ;  /* 0x00000004ff007e24 */ /* 0x002fc8000f8e00ff */
[----:B------:R-:W-:Y:S01]  /*20e0*/  IMAD.MOV R6, RZ, RZ, -R0 ;  /* 0x000000ffff067224 */ /* 0x000fe200078e0a00 */
[----:B------:R-:W1:Y:S04]  /*20f0*/  @!P1 LDS R4, [R2+0x8] ;  /* 0x0000080002049984 */ /* 0x000e680000000800 */
[----:B------:R-:W-:-:S04]  /*2100*/  VIADDMNMX R6, R6, UR43, RZ, !PT ;  /* 0x0000002b06067c46 */ /* 0x000fc8000f8001ff */
[----:B------:R-:W-:-:S13]  /*2110*/  R2UR UR13, R6 ;  /* 0x00000000060d72ca */ /* 0x000fda00000e0000 */
[----:B------:R-:W-:-:S04]  /*2120*/  UIADD3 UR4, UPT, UPT, UR43, -UR13, URZ ;  /* 0x8000000d2b047290 */ /* 0x000fc8000fffe0ff */
[----:B------:R-:W-:Y:S01]  /*2130*/  ULEA UR6, UR4, UR7, 0x2 ;  /* 0x0000000704067291 */ /* 0x000fe2000f8e10ff */
[----:B-1----:R-:W1:Y:S02]  /*2140*/  SHFL.BFLY PT, R5, R4, 0x1, 0x1f ;  /* 0x0c201f0004057f89 */ /* 0x002e6400000e0000 */
[----:B-1----:R-:W-:-:S06]  /*2150*/  FADD.FTZ R5, R5, R4 ;  /* 0x0000000405057221 */ /* 0x002fcc0000010000 */
[----:B------:R-:W1:Y:S01]  /*2160*/  SHFL.IDX PT, R5, R5, RZ, 0x1f ;  /* 0x00001fff05057589 */ /* 0x000e6200000e0000 */
[----:B------:R-:W-:Y:S05]  /*2170*/  @P0 BRA `(.L_x_1748) ;  /* 0x0000000000440947 */ /* 0x000fea0003800000 */
[----:B------:R-:W3:Y:S01]  /*2180*/  LDCU.64 UR8, c[0x0][0x438] ;  /* 0x00008700ff0877ac */ /* 0x000ee20008000a00 */
[----:B------:R-:W1:Y:S01]  /*2190*/  LDCU UR4, c[0x0][0x410] ;  /* 0x00008200ff0477ac */ /* 0x000e620008000800 */
[----:B---3--:R-:W-:-:S04]  /*21a0*/  UISETP.NE.U32.AND UP0, UPT, UR8, URZ, UPT ;  /* 0x000000ff0800728c */ /* 0x008fc8000bf05070 */
[----:B------:R-:W-:Y:S01]  /*21b0*/  UISETP.NE.AND.EX UP0, UPT, UR9, URZ, UPT, UP0 ;  /* 0x000000ff0900728c */ /* 0x000fe2000bf05300 */
[----:B-1----:R-:W-:-:S08]  /*21c0*/  FMUL.FTZ R251, R5, UR4 ;  /* 0x0000000405fb7c20 */ /* 0x002fd00008410000 */
[----:B------:R-:W-:Y:S05]  /*21d0*/  BRA.U !UP0, `(.L_x_1749) ;  /* 0x0000000108287547 */ /* 0x000fea000b800000 */
        /* <DEDUP_REMOVED lines=9> */
[----:B---3--:R-:W-:-:S07]  /*2270*/  FADD.FTZ R251, R251, R2 ;  /* 0x00000002fbfb7221 */ /* 0x008fce0000010000 */
.L_x_1749:
[----:B------:R3:W-:Y:S02]  /*2280*/  STS [UR6+-0x4], R251 ;  /* 0xfffffcfbff007988 */ /* 0x0007e40008000806 */
.L_x_1748:
[----:B------:R-:W-:Y:S05]  /*2290*/  BSYNC.RECONVERGENT B0 ;  /* 0x0000000000007941 */ /* 0x000fea0003800200 */
.L_x_1747:
[----:B------:R-:W-:Y:S01]  /*22a0*/  BAR.SYNC.DEFER_BLOCKING 0x0 ;  /* 0x0000000000007b1d */ /* 0x000fe20000010000 */
[----:B------:R-:W-:Y:S01]  /*22b0*/  UIADD3 UR4, UPT, UPT, UR11, 0x20, URZ ;  /* 0x000000200b047890 */ /* 0x000fe2000fffe0ff */
[----:B------:R-:W-:-:S03]  /*22c0*/  IMAD.SHL.U32 R2, R22, 0x8, RZ ;  /* 0x0000000816027824 */ /* 0x000fc600078e00ff */
[----:B------:R-:W-:-:S03]  /*22d0*/  ULEA UR4, UR12, UR4, 0x18 ;  /* 0x000000040c047291 */ /* 0x000fc6000f8ec0ff */
[----:B------:R-:W0:Y:S01]  /*22e0*/  S2UR UR9, SR_CTAID.X ;  /* 0x00000000000979c3 */ /* 0x000e220000002500 */
[----:B------:R-:W-:Y:S01]  /*22f0*/  LOP3.LUT R2, R2, 0x8, RZ, 0xc0, !PT ;  /* 0x0000000802027812 */ /* 0x000fe200078ec0ff */
[----:B------:R-:W5:Y:S01]  /*2300*/  LDCU UR5, c[0x0][0x40c] ;  /* 0x00008180ff0577ac */ /* 0x000f620008000800 */
[----:B------:R-:W0:Y:S03]  /*2310*/  S2R R238, SR_TID.X ;  /* 0x0000000000ee7919 */ /* 0x000e260000002100 */
[----:B------:R-:W2:Y:S01]  /*2320*/  LDS.64 R8, [R2+UR4] ;  /* 0x0000000402087984 */ /* 0x000ea20008000a00 */
[----:B-----5:R-:W-:-:S03]  /*2330*/  UISETP.NE.AND UP0, UPT, UR5, URZ, UPT ;  /* 0x000000ff0500728c */ /* 0x020fc6000bf05270 */
[----:B------:R-:W5:Y:S04]  /*2340*/  LDS.64 R6, [R2+UR4+0x10] ;  /* 0x0000100402067984 */ /* 0x000f680008000a00 */
[----:B-1----:R-:W1:Y:S04]  /*2350*/  LDS.64 R4, [R2+UR4+0x20] ;  /* 0x0000200402047984 */ /* 0x002e680008000a00 */
[----:B--2---:R-:W-:Y:S04]  /*2360*/  STL.64 [R1+0x260], R8 ;  /* 0x0002600801007387 */ /* 0x004fe80000100a00 */
[----:B------:R-:W2:Y:S04]  /*2370*/  LDS.64 R8, [R2+UR4+0x30] ;  /* 0x0000300402087984 */ /* 0x000ea80008000a00 */
[----:B-----5:R-:W-:Y:S04]  /*2380*/  STL.64 [R1+0x258], R6 ;  /* 0x0002580601007387 */ /* 0x020fe80000100a00 */
[----:B------:R-:W5:Y:S04]  /*2390*/  LDS.64 R6, [R2+UR4+0x40] ;  /* 0x0000400402067984 */ /* 0x000f680008000a00 */
[----:B-1----:R-:W-:Y:S04]  /*23a0*/  STL.64 [R1+0x250], R4 ;  /* 0x0002500401007387 */ /* 0x002fe80000100a00 */
[----:B------:R-:W1:Y:S04]  /*23b0*/  LDS.64 R4, [R2+UR4+0x50] ;  /* 0x0000500402047984 */ /* 0x000e680008000a00 */
        /* <DEDUP_REMOVED lines=96> */
[----:B--2---:R2:W-:Y:S04]  /*29c0*/  STL.64 [R1+0xc8], R8 ;  /* 0x0000c80801007387 */ /* 0x0045e80000100a00 */
[----:B-----5:R2:W-:Y:S04]  /*29d0*/  STL.64 [R1+0xc0], R6 ;  /* 0x0000c00601007387 */ /* 0x0205e80000100a00 */
[----:B-1----:R2:W-:Y:S01]  /*29e0*/  STL.64 [R1+0xb8], R4 ;  /* 0x0000b80401007387 */ /* 0x0025e20000100a00 */
[----:B0-----:R-:W-:Y:S05]  /*29f0*/  BRA.U UP0, `(.L_x_1750) ;  /* 0x00000005003c7547 */ /* 0x001fea000b800000 */
[----:B------:R-:W-:-:S04]  /*2a00*/  UIADD3 UR11, UPT, UPT, UR11, 0x420, URZ ;  /* 0x000004200b0b7890 */ /* 0x000fc8000fffe0ff */
[----:B------:R-:W-:-:S09]  /*2a10*/  ULEA UR11, UR12, UR11, 0x18 ;  /* 0x0000000b0c0b7291 */ /* 0x000fd2000f8ec0ff */
[----:B--2---:R-:W0:Y:S04]  /*2a20*/  LDS.64 R4, [R2+UR11] ;  /* 0x0000000b02047984 */ /* 0x004e280008000a00 */
[----:B------:R-:W1:Y:S04]  /*2a30*/  LDS.64 R8, [R2+UR11+0x10] ;  /* 0x0000100b02087984 */ /* 0x000e680008000a00 */
[----:B------:R-:W2:Y:S04]  /*2a40*/  LDS.64 R6, [R2+UR11+0x20] ;  /* 0x0000200b02067984 */ /* 0x000ea80008000a00 */
[----:B------:R-:W-:Y:S04]  /*2a50*/  LDS.64 R248, [R2+UR11+0xd0] ;  /* 0x0000d00b02f87984 */ /* 0x000fe80008000a00 */
[----:B------:R-:W-:Y:S04]  /*2a60*/  LDS.64 R246, [R2+UR11+0xe0] ;  /* 0x0000e00b02f67984 */ /* 0x000fe80008000a00 */
[----:B------:R-:W-:Y:S04]  /*2a70*/  LDS.64 R242, [R2+UR11+0xf0] ;  /* 0x0000f00b02f27984 */ /* 0x000fe80008000a00 */
[----:B------:R-:W-:Y:S04]  /*2a80*/  LDS.64 R240, [R2+UR11+0x100] ;  /* 0x0001000b02f07984 */ /* 0x000fe80008000a00 */
[----:B------:R-:W-:Y:S04]  /*2a90*/  LDS.64 R134, [R2+UR11+0x110] ;  /* 0x0001100b02867984 */ /* 0x000fe80008000a00 */
[----:B------:R-:W-:Y:S04]  /*2aa0*/  LDS.64 R132, [R2+UR11+0x120] ;  /* 0x0001200b02847984 */ /* 0x000fe80008000a00 */
[----:B------:R-:W-:Y:S04]  /*2ab0*/  LDS.64 R130, [R2+UR11+0x130] ;  /* 0x0001300b02827984 */ /* 0x000fe80008000a00 */
[----:B0-----:R-:W-:Y:S04]  /*2ac0*/  STL.64 [R1+0x60], R4 ;  /* 0x0000600401007387 */ /* 0x001fe80000100a00 */
[----:B------:R-:W0:Y:S04]  /*2ad0*/  LDS.64 R4, [R2+UR11+0x30] ;  /* 0x0000300b02047984 */ /* 0x000e280008000a00 */
[----:B-1----:R-:W-:Y:S04]  /*2ae0*/  STL.64 [R1+0x58], R8 ;  /* 0x0000580801007387 */ /* 0x002fe80000100a00 */
[----:B------:R-:W1:Y:S04]  /*2af0*/  LDS.64 R8, [R2+UR11+0x40] ;  /* 0x0000400b02087984 */ /* 0x000e680008000a00 */
[----:B--2---:R-:W-:Y:S04]  /*2b00*/  STL.64 [R1+0x50], R6 ;  /* 0x0000500601007387 */ /* 0x004fe80000100a00 */
[----:B------:R-:W2:Y:S04]  /*2b10*/  LDS.64 R6, [R2+UR11+0x50] ;  /* 0x0000500b02067984 */ /* 0x000ea80008000a00 */
        /* <DEDUP_REMOVED lines=51> */
[----:B------:R0:W3:Y:S04]  /*2e50*/  LDS.64 R54, [R2+UR11+0x390] ;  /* 0x0003900b02367984 */ /* 0x0000e80008000a00 */
[----:B------:R0:W3:Y:S04]  /*2e60*/  LDS.64 R52, [R2+UR11+0x3a0] ;  /* 0x0003a00b02347984 */ /* 0x0000e80008000a00 */
[----:B------:R0:W3:Y:S04]  /*2e70*/  LDS.64 R50, [R2+UR11+0x3b0] ;  /* 0x0003b00b02327984 */ /* 0x0000e80008000a00 */
[----:B------:R0:W3:Y:S04]  /*2e80*/  LDS.64 R48, [R2+UR11+0x3c0] ;  /* 0x0003c00b02307984 */ /* 0x0000e80008000a00 */
[----:B------:R0:W3:Y:S04]  /*2e90*/  LDS.64 R46, [R2+UR11+0x3d0] ;  /* 0x0003d00b022e7984 */ /* 0x0000e80008000a00 */
[----:B------:R0:W3:Y:S04]  /*2ea0*/  LDS.64 R44, [R2+UR11+0x3e0] ;  /* 0x0003e00b022c7984 */ /* 0x0000e80008000a00 */
[----:B------:R0:W3:Y:S04]  /*2eb0*/  LDS.64 R42, [R2+UR11+0x3f0] ;  /* 0x0003f00b022a7984 */ /* 0x0000e80008000a00 */
[----:B-1----:R1:W-:Y:S04]  /*2ec0*/  STL.64 [R1+0x10], R8 ;  /* 0x0000100801007387 */ /* 0x0023e80000100a00 */
[----:B--2---:R1:W-:Y:S04]  /*2ed0*/  STL.64 [R1+0x8], R6 ;  /* 0x0000080601007387 */ /* 0x0043e80000100a00 */
[----:B0-----:R1:W-:Y:S02]  /*2ee0*/  STL.64 [R1], R4 ;  /* 0x0000000401007387 */ /* 0x0013e40000100a00 */
.L_x_1750:
[----:B-12---:R-:W0:Y:S01]  /*2ef0*/  LDS.64 R8, [R2+UR4+0x360] ;  /* 0x0003600402087984 */ /* 0x006e220008000a00 */
[----:B------:R-:W1:Y:S01]  /*2f00*/  LDCU UR6, c[0x0][0x3f0] ;  /* 0x00007e00ff0677ac */ /* 0x000e620008000800 */
[----:B------:R-:W-:Y:S01]  /*2f10*/  SHF.R.U32.HI R245, RZ, 0x1, R238 ;  /* 0x00000001fff57819 */ /* 0x000fe200000116ee */
[----:B------:R-:W-:Y:S01]  /*2f20*/  BSSY B1, `(.L_x_1751) ;  /* 0x000152a000017945 */ /* 0x000fe20003800000 */
[----:B------:R-:W2:Y:S01]  /*2f30*/  LDS.64 R6, [R2+UR4+0x370] ;  /* 0x0003700402067984 */ /* 0x000ea20008000a00 */
[----:B------:R-:W0:Y:S03]  /*2f40*/  LDCU UR12, c[0x0][0x3f8] ;  /* 0x00007f00ff0c77ac */ /* 0x000e260008000800 */
[----:B------:R-:W5:Y:S01]  /*2f50*/  LDS.64 R4, [R2+UR4+0x380] ;  /* 0x0003800402047984 */ /* 0x000f620008000a00 */
[----:B------:R-:W0:Y:S01]  /*2f60*/  LDCU UR20, c[0x0][0x40c] ;  /* 0x00008180ff1477ac */ /* 0x000e220008000800 */
[----:B------:R-:W0:Y:S01]  /*2f70*/  LDCU UR21, c[0x0][0x3f4] ;  /* 0x00007e80ff1577ac */ /* 0x000e220008000800 */
[----:B------:R-:W0:Y:S01]  /*2f80*/  LDCU UR22, c[0x0][0x410] ;  /* 0x00008200ff1677ac */ /* 0x000e220008000800 */
[----:B-1----:R-:W-:Y:S01]  /*2f90*/  UIMAD UR6, UR41, UR6, UR9 ;  /* 0x00000006290672a4 */ /* 0x002fe2000f8e0209 */
[----:B------:R-:W1:Y:S01]  /*2fa0*/  LDCU.64 UR10, c[0x0][0x3c8] ;  /* 0x00007900ff0a77ac */ /* 0x000e620008000a00 */
[----:B------:R-:W0:Y:S01]  /*2fb0*/  LDCU.64 UR14, c[0x0][0x3b8] ;  /* 0x00007700ff0e77ac */ /* 0x000e220008000a00 */
[----:B------:R-:W0:Y:S01]  /*2fc0*/  LDCU.64 UR16, c[0x0][0x438] ;  /* 0x00008700ff1077ac */ /* 0x000e220008000a00 */
[----:B------:R-:W1:Y:S01]  /*2fd0*/  LDCU.64 UR18, c[0x0][0x448] ;  /* 0x00008900ff1277ac */ /* 0x000e620008000a00 */
[----:B------:R-:W-:Y:S01]  /*2fe0*/  UIMAD UR6, UR6, 0x90, URZ ;  /* 0x00000090060678a4 */ /* 0x000fe2000f8e02ff */
[----:B0-----:R-:W-:Y:S04]  /*2ff0*/  STL.64 [R1+0xb0], R8 ;  /* 0x0000b00801007387 */ /* 0x001fe80000100a00 */
[----:B------:R-:W0:Y:S04]  /*3000*/  LDS.64 R8, [R2+UR4+0x390] ;  /* 0x0003900402087984 */ /* 0x000e280008000a00 */
[----:B--2---:R-:W-:Y:S04]  /*3010*/  STL.64 [R1+0xa8], R6 ;  /* 0x0000a80601007387 */ /* 0x004fe80000100a00 */
[----:B------:R-:W2:Y:S04]  /*3020*/  LDS.64 R6, [R2+UR4+0x3a0] ;  /* 0x0003a00402067984 */ /* 0x000ea80008000a00 */
[----:B-----5:R-:W-:Y:S04]  /*3030*/  STL.64 [R1+0xa0], R4 ;  /* 0x0000a00401007387 */ /* 0x020fe80000100a00 */
[----:B------:R-:W5:Y:S04]  /*3040*/  LDS.64 R4, [R2+UR4+0x3b0] ;  /* 0x0003b00402047984 */ /* 0x000f680008000a00 */
[----:B0-----:R-:W-:Y:S04]  /*3050*/  STL.64 [R1+0x98], R8 ;  /* 0x0000980801007387 */ /* 0x001fe80000100a00 */
[----:B------:R-:W0:Y:S04]  /*3060*/  LDS.64 R8, [R2+UR4+0x3c0] ;  /* 0x0003c00402087984 */ /* 0x000e280008000a00 */
[----:B--2---:R-:W-:Y:S04]  /*3070*/  STL.64 [R1+0x90], R6 ;  /* 0x0000900601007387 */ /* 0x004fe80000100a00 */
[----:B------:R-:W2:Y:S04]  /*3080*/  LDS.64 R6, [R2+UR4+0x3d0] ;  /* 0x0003d00402067984 */ /* 0x000ea80008000a00 */
[----:B-----5:R-:W-:Y:S04]  /*3090*/  STL.64 [R1+0x88], R4 ;  /* 0x0000880401007387 */ /* 0x020fe80000100a00 */
[----:B------:R-:W5:Y:S04]  /*30a0*/  LDS.64 R4, [R2+UR4+0x3e0] ;  /* 0x0003e00402047984 */ /* 0x000f680008000a00 */
[----:B------:R-:W4:Y:S01]  /*30b0*/  LDS.64 R2, [R2+UR4+0x3f0] ;  /* 0x0003f00402027984 */ /* 0x000f220008000a00 */
[----:B------:R-:W-:-:S04]  /*30c0*/  UIADD3 UR4, UPT, UPT, UR44, 0xf, -UR13 ;  /* 0x0000000f2c047890 */ /* 0x000fc8000fffe80d */
[----:B------:R-:W-:-:S04]  /*30d0*/  USHF.R.S32.HI UR5, URZ, 0x1f, UR4 ;  /* 0x0000001fff057899 */ /* 0x000fc80008011404 */
[----:B------:R-:W-:-:S04]  /*30e0*/  ULEA.HI UR5, UR5, UR4, URZ, 0x4 ;  /* 0x0000000405057291 */ /* 0x000fc8000f8f20ff */
[----:B------:R-:W-:-:S06]  /*30f0*/  ULOP3.LUT UR8, UR5, 0xfffffff0, URZ, 0xc0, !UPT ;  /* 0xfffffff005087892 */ /* 0x000fcc000f8ec0ff */
[----:B------:R-:W-:Y:S01]  /*3100*/  ISETP.GE.AND P0, PT, R245, UR8, PT ;  /* 0x00000008f5007c0c */ /* 0x000fe2000bf06270 */
[----:B0-----:R0:W-:Y:S04]  /*3110*/  STL.64 [R1+0x80], R8 ;  /* 0x0000800801007387 */ /* 0x0011e80000100a00 */
[----:B--2---:R0:W-:Y:S04]  /*3120*/  STL.64 [R1+0x78], R6 ;  /* 0x0000780601007387 */ /* 0x0041e80000100a00 */
[----:B-----5:R0:W-:Y:S04]  /*3130*/  STL.64 [R1+0x70], R4 ;  /* 0x0000700401007387 */ /* 0x0201e80000100a00 */
[----:B----4-:R0:W-:Y:S01]  /*3140*/  STL.64 [R1+0x68], R2 ;  /* 0x0000680201007387 */ /* 0x0101e20000100a00 */
[----:B-1----:R-:W-:Y:S05]  /*3150*/  @P0 BRA `(.L_x_1752) ;  /* 0x0000015000180947 */ /* 0x002fea0003800000 */
[----:B------:R-:W-:Y:S01]  /*3160*/  IABS R252, R0 ;  /* 0x0000000000fc7213 */ /* 0x000fe20000000000 */
[----:B------:R-:W1:Y:S01]  /*3170*/  S2UR UR5, SR_CTAID.Y ;  /* 0x00000000000579c3 */ /* 0x000e620000002600 */
[----:B------:R-:W1:Y:S02]  /*3180*/  LDCU UR4, c[0x0][0x3f8] ;  /* 0x00007f00ff0477ac */ /* 0x000e640008000800 */
[----:B0-----:R-:W0:Y:S01]  /*3190*/  I2F.RP R2, R252 ;  /* 0x000000fc00027306 */ /* 0x001e220000209400 */
[----:B------:R-:W2:Y:S04]  /*31a0*/  LDCU.64 UR24, c[0x0][0x420] ;  /* 0x00008400ff1877ac */ /* 0x000ea80008000a00 */
[----:B------:R-:W4:Y:S03]  /*31b0*/  LDC R6, c[0x0][0x430] ;  /* 0x00010c00ff067b82 */ /* 0x000f260000000800 */
[----:B0-----:R-:W0:Y:S01]  /*31c0*/  MUFU.RCP R2, R2 ;  /* 0x0000000200027308 */ /* 0x001e220000001000 */
[----:B--2---:R-:W-:Y:S01]  /*31d0*/  ISETP.NE.U32.AND P1, PT, RZ, UR24, PT ;  /* 0x00000018ff007c0c */ /* 0x004fe2000bf25070 */
[----:B-1----:R-:W-:-:S02]  /*31e0*/  UIMAD UR23, UR5, UR4, UR9 ;  /* 0x00000004051772a4 */ /* 0x002fc4000f8e0209 */
[----:B------:R-:W-:Y:S01]  /*31f0*/  UIMAD UR4, UR38, UR4, UR9 ;  /* 0x00000004260472a4 */ /* 0x000fe2000f8e0209 */
[----:B------:R-:W-:-:S05]  /*3200*/  ISETP.NE.AND.EX P1, PT, RZ, UR25, PT, P1 ;  /* 0x00000019ff007c0c */ /* 0x000fca000bf25310 */
[----:B------:R-:W-:Y:S02]  /*3210*/  IMAD.U32 R8, RZ, RZ, UR4 ;  /* 0x00000004ff087e24 */ /* 0x000fe4000f8e00ff */
[----:B0-----:R-:W-:-:S04]  /*3220*/  VIADD R2, R2, 0xffffffe ;  /* 0x0ffffffe02027836 */ /* 0x001fc80000000000 */
[----:B------:R-:W0:Y:S02]  /*3230*/  F2I.FTZ.U32.TRUNC.NTZ R3, R2 ;  /* 0x0000000200037305 */ /* 0x000e24000021f000 */
[----:B0-----:R-:W-:-:S04]  /*3240*/  IMAD.MOV R2, RZ, RZ, -R3 ;  /* 0x000000ffff027224 */ /* 0x001fc800078e0a03 */
[----:B------:R-:W-:Y:S02]  /*3250*/  IMAD R4, R2, R252, RZ ;  /* 0x000000fc02047224 */ /* 0x000fe400078e02ff */
[----:B------:R-:W-:-:S04]  /*3260*/  IMAD.MOV.U32 R2, RZ, RZ, RZ ;  /* 0x000000ffff027224 */ /* 0x000fc800078e00ff */
[----:B------:R-:W-:Y:S02]  /*3270*/  IMAD.HI.U32 R2, R3, R4, R2 ;  /* 0x0000000403027227 */ /* 0x000fe400078e0002 */
[----:B------:R-:W0:Y:S02]  /*3280*/  LDC.64 R4, c[0x0][0x450] ;  /* 0x00011400ff047b82 */ /* 0x000e240000000a00 */
[----:B------:R-:W-:Y:S01]  /*3290*/  IMAD.SHL.U32 R3, R238, 0x2, RZ ;  /* 0x00000002ee037824 */ /* 0x000fe200078e00ff */
[----:B------:R1:W-:Y:S04]  /*32a0*/  STL [R1+0x26c], R2 ;  /* 0x00026c0201007387 */ /* 0x0003e80000100800 */
[----:B------:R-:W-:-:S05]  /*32b0*/  LOP3.LUT R3, R3, 0x2, RZ, 0xc0, !PT ;  /* 0x0000000203037812 */ /* 0x000fca00078ec0ff */
[--C-:B------:R-:W-:Y:S02]  /*32c0*/  IMAD R8, R8, 0x90, R3.reuse ;  /* 0x0000009008087824 */ /* 0x100fe400078e0203 */
[C---:B-1----:R-:W-:Y:S01]  /*32d0*/  IMAD R2, R0.reuse, UR23, RZ ;  /* 0x0000001700027c24 */ /* 0x042fe2000f8e02ff */
[----:B------:R-:W1:Y:S01]  /*32e0*/  LDCU UR23, c[0x0][0x440] ;  /* 0x00008800ff1777ac */ /* 0x000e620008000800 */
[----:B------:R-:W-:Y:S02]  /*32f0*/  IMAD R0, R0, UR5, RZ ;  /* 0x0000000500007c24 */ /* 0x000fe4000f8e02ff */
[----:B------:R-:W-:Y:S01]  /*3300*/  IMAD R2, R2, 0x90, R3 ;  /* 0x0000009002027824 */ /* 0x000fe200078e0203 */
[----:B------:R-:W4:Y:S01]  /*3310*/  LDCU UR5, c[0x0][0x408] ;  /* 0x00008100ff0577ac */ /* 0x000f220008000800 */
[----:B0-----:R-:W-:Y:S01]  /*3320*/  IMAD.WIDE R8, R8, 0x4, R4 ;  /* 0x0000000408087825 */ /* 0x001fe200078e0204 */
[----:B------:R-:W-:-:S03]  /*3330*/  SHF.R.S32.HI R4, RZ, 0x1f, R0 ;  /* 0x0000001fff047819 */ /* 0x000fc60000011400 */
[C---:B------:R-:W-:Y:S01]  /*3340*/  VIADD R5, R245.reuse, UR13 ;  /* 0x0000000df5057c36 */ /* 0x040fe20008000000 */
[----:B------:R-:W-:-:S04]  /*3350*/  LEA R245, R245, UR7, 0x2 ;  /* 0x00000007f5f57c11 */ /* 0x000fc8000f8e10ff */
[--C-:B------:R-:W-:Y:S01]  /*3360*/  IADD3 R3, P0, P2, R0, UR24, R5.reuse ;  /* 0x0000001800037c10 */ /* 0x100fe2000fa1e005 */
[----:B------:R-:W-:Y:S01]  /*3370*/  IMAD.U32 R0, RZ, RZ, UR8 ;  /* 0x00000008ff007e24 */ /* 0x000fe2000f8e00ff */
[----:B-1----:R-:W-:Y:S02]  /*3380*/  UIMAD UR4, UR9, UR23, UR44 ;  /* 0x00000017090472a4 */ /* 0x002fe4000f8e022c */
[----:B------:R-:W-:Y:S01]  /*3390*/  IMAD.U32 R244, RZ, RZ, UR23 ;  /* 0x00000017fff47e24 */ /* 0x000fe2000f8e00ff */
[----:B------:R-:W-:Y:S01]  /*33a0*/  IADD3.X R4, PT, PT, R4, UR25, RZ, P0, P2 ;  /* 0x0000001904047c10 */ /* 0x000fe200087e44ff */
[----:B------:R-:W-:Y:S02]  /*33b0*/  VIADD R7, R0, UR13 ;  /* 0x0000000d00077c36 */ /* 0x000fe40008000000 */
[----:B----4-:R-:W-:Y:S01]  /*33c0*/  VIADD R0, R6, UR5 ;  /* 0x0000000506007c36 */ /* 0x010fe20008000000 */
[----:B------:R-:W-:Y:S01]  /*33d0*/  SHF.R.S32.HI R6, RZ, 0x1f, R2 ;  /* 0x0000001fff067819 */ /* 0x000fe20000011402 */
[----:B------:R-:W-:Y:S01]  /*33e0*/  IMAD R244, R244, UR4, R5 ;  /* 0x00000004f4f47c24 */ /* 0x000fe2000f8e0205 */
[----:B------:R0:W-:Y:S01]  /*33f0*/  STL [R1+0x268], R7 ;  /* 0x0002680701007387 */ /* 0x0001e20000100800 */
[----:B------:R-:W-:-:S07]  /*3400*/  VIADD R5, R5, 0x1 ;  /* 0x0000000105057836 */ /* 0x000fce0000000000 */
.L_x_2139:
[----:B------:R-:W2:Y:S01]  /*3410*/  LDL R11, [R1+0x26c] ;  /* 0x00026c00010b7983 */ /* 0x000ea20000100800 */
[----:B0-----:R-:W-:Y:S02]  /*3420*/  VIADD R7, R5, 0xffffffff ;  /* 0xffffffff05077836 */ /* 0x001fe40000000000 */
[----:B------:R-:W-:-:S03]  /*3430*/  IMAD.U32 R0, RZ, RZ, UR21 ;  /* 0x00000015ff007e24 */ /* 0x000fc6000f8e00ff */
[----:B------:R-:W-:Y:S02]  /*3440*/  IABS R12, R7 ;  /* 0x00000007000c7213 */ /* 0x000fe40000000000 */
[----:B------:R-:W-:-:S03]  /*3450*/  IABS R10, R0 ;  /* 0x00000000000a7213 */ /* 0x000fc60000000000 */
[----:B--2---:R-:W-:-:S04]  /*3460*/  IMAD.HI.U32 R11, R11, R12, RZ ;  /* 0x0000000c0b0b7227 */ /* 0x004fc800078e00ff */
[----:B------:R-:W-:-:S04]  /*3470*/  IMAD.MOV R11, RZ, RZ, -R11 ;  /* 0x000000ffff0b7224 */ /* 0x000fc800078e0a0b */
[----:B------:R-:W-:Y:S02]  /*3480*/  IMAD R12, R10, R11, R12 ;  /* 0x0000000b0a0c7224 */ /* 0x000fe400078e020c */
[----:B------:R-:W-:-:S03]  /*3490*/  @P1 IMAD.MOV.U32 R11, RZ, RZ, R4 ;  /* 0x000000ffff0b1224 */ /* 0x000fc600078e0004 */
[----:B------:R-:W-:-:S13]  /*34a0*/  ISETP.GT.U32.AND P0, PT, R252, R12, PT ;  /* 0x0000000cfc00720c */ /* 0x000fda0003f04070 */
[----:B------:R-:W-:-:S05]  /*34b0*/  @!P0 IMAD.IADD R12, R12, 0x1, -R10 ;  /* 0x000000010c0c8824 */ /* 0x000fca00078e0a0a */
[----:B------:R-:W-:-:S13]  /*34c0*/  ISETP.GT.U32.AND P0, PT, R252, R12, PT ;  /* 0x0000000cfc00720c */ /* 0x000fda0003f04070 */
[----:B------:R-:W-:Y:S02]  /*34d0*/  @!P0 IMAD.IADD R12, R12, 0x1, -R10 ;  /* 0x000000010c0c8824 */ /* 0x000fe400078e0a0a */
[----:B------:R-:W-:-:S06]  /*34e0*/  @P1 IMAD.MOV.U32 R10, RZ, RZ, R3 ;  /* 0x000000ffff0a1224 */ /* 0x000fcc00078e0003 */
[----:B------:R-:W2:Y:S01]  /*34f0*/  @P1 LDG.E.U8 R10, desc[UR36][R10.64] ;  /* 0x000000240a0a1981 */ /* 0x000ea2000c1e1100 */
[----:B------:R-:W-:Y:S01]  /*3500*/  ISETP.GE.AND P0, PT, R7, RZ, PT ;  /* 0x000000ff0700720c */ /* 0x000fe20003f06270 */
[----:B------:R-:W-:Y:S01]  /*3510*/  UISETP.NE.AND UP0, UPT, UR20, URZ, UPT ;  /* 0x000000ff1400728c */ /* 0x000fe2000bf05270 */
[----:B------:R-:W-:Y:S01]  /*3520*/  ISETP.NE.AND P2, PT, R0, RZ, PT ;  /* 0x000000ff0000720c */ /* 0x000fe20003f45270 */
[----:B------:R-:W-:Y:S10]  /*3530*/  BSSY.RECONVERGENT B0, `(.L_x_1753) ;  /* 0x000136f000007945 */ /* 0x000ff40003800200 */
[----:B------:R-:W-:-:S02]  /*3540*/  @!P0 IMAD.MOV R12, RZ, RZ, -R12 ;  /* 0x000000ffff0c8224 */ /* 0x000fc400078e0a0c */
[----:B------:R-:W-:Y:S02]  /*3550*/  @!P2 LOP3.LUT R12, RZ, R0, RZ, 0x33, !PT ;  /* 0x00000000ff0ca212 */ /* 0x000fe400078e33ff */
[----:B--2---:R-:W-:Y:S01]  /*3560*/  ISETP.NE.AND P4, PT, R10, RZ, P1 ;  /* 0x000000ff0a00720c */ /* 0x004fe20000f85270 */
[----:B------:R-:W-:-:S12]  /*3570*/  BRA.U UP0, `(.L_x_1754) ;  /* 0x000000bd00d07547 */ /* 0x000fd8000b800000 */
[----:B------:R-:W-:Y:S01]  /*3580*/  ISETP.GE.AND P0, PT, R7, UR44, PT ;  /* 0x0000002c07007c0c */ /* 0x000fe2000bf06270 */
[----:B------:R-:W-:Y:S01]  /*3590*/  BSSY.RECONVERGENT B2, `(.L_x_1755) ;  /* 0x000002f000027945 */ /* 0x000fe20003800200 */
[----:B------:R-:W-:Y:S02]  /*35a0*/  IMAD.SHL.U32 R11, R12, 0x4, RZ ;  /* 0x000000040c0b7824 */ /* 0x000fe400078e00ff */
[----:B------:R-:W-:-:S09]  /*35b0*/  IMAD R10, R0, 0x90, RZ ;  /* 0x00000090000a7824 */ /* 0x000fd200078e02ff */
[----:B------:R-:W-:Y:S05]  /*35c0*/  @P0 BRA `(.L_x_1756) ;  /* 0x0000000000ac0947 */ /* 0x000fea0003800000 */
[----:B------:R-:W-:Y:S01]  /*35d0*/  ISETP.GE.AND P2, PT, R11, R10, PT ;  /* 0x0000000a0b00720c */ /* 0x000fe20003f46270 */
[----:B------:R-:W-:Y:S01]  /*35e0*/  UISETP.NE.AND UP0, UPT, UR42, URZ, UPT ;  /* 0x000000ff2a00728c */ /* 0x000fe2000bf05270 */
[----:B------:R-:W-:Y:S01]  /*35f0*/  BSSY.RECONVERGENT B3, `(.L_x_1757) ;  /* 0x0000018000037945 */ /* 0x000fe20003800200 */
[----:B------:R-:W-:-:S04]  /*3600*/  CS2R R40, SRZ ;  /* 0x0000000000287805 */ /* 0x000fc8000001ff00 */
[----:B------:R-:W-:-:S06]  /*3610*/  PLOP3.LUT P3, PT, PT, PT, UP0, 0x80, 0x8 ;  /* 0x000000000008781c */ /* 0x000fcc0003f6f008 */
[----:B------:R-:W-:Y:S07]  /*3620*/  @P2 BRA `(.L_x_1758) ;  /* 0x0000000000502947 */ /* 0x000fee0003800000 */
        /* <DEDUP_REMOVED lines=9> */
[----:B------:R-:W0:Y:S02]  /*36c0*/  S2R R13, SR_TID.X ;  /* 0x00000000000d7919 */ /* 0x000e240000002100 */
[----:B------:R-:W-:Y:S02]  /*36d0*/  IMAD R14, R14, 0x90, R11 ;  /* 0x000000900e0e7824 */ /* 0x000fe400078e020b */
[----:B0-----:R-:W-:-:S05]  /*36e0*/  IMAD.SHL.U32 R13, R13, 0x2, RZ ;  /* 0x000000020d0d7824 */ /* 0x001fca00078e00ff */
[----:B------:R-:W-:-:S05]  /*36f0*/  LOP3.LUT R13, R13, 0x2, RZ, 0xc0, !PT ;  /* 0x000000020d0d7812 */ /* 0x000fca00078ec0ff */
[----:B------:R-:W-:-:S05]  /*3700*/  IMAD R13, R0, UR6, R13 ;  /* 0x00000006000d7c24 */ /* 0x000fca000f8e020d */
[----:B------:R-:W-:Y:S02]  /*3710*/  SHF.R.S32.HI R15, RZ, 0x1f, R13 ;  /* 0x0000001fff0f7819 */ /* 0x000fe4000001140d */
[----:B------:R-:W-:-:S04]  /*3720*/  IADD3 R13, P5, PT, R14, R13, RZ ;  /* 0x0000000d0e0d7210 */ /* 0x000fc80007fbe0ff */
[----:B------:R-:W-:Y:S02]  /*3730*/  LEA.HI.X.SX32 R14, R14, R15, 0x1, P5 ;  /* 0x0000000f0e0e7211 */ /* 0x000fe400028f0eff */
[----:B------:R-:W-:-:S04]  /*3740*/  LEA R40, P5, R13, UR14, 0x2 ;  /* 0x0000000e0d287c11 */ /* 0x000fc8000f8a10ff */
[----:B------:R-:W-:-:S06]  /*3750*/  LEA.HI.X R41, R13, UR15, R14, 0x2, P5 ;  /* 0x0000000f0d297c11 */ /* 0x000fcc000a8f140e */
[----:B------:R-:W5:Y:S03]  /*3760*/  LDG.E.64 R40, desc[UR36][R40.64] ;  /* 0x0000002428287981 */ /* 0x000f66000c1e1b00 */
.L_x_1758:
[----:B------:R-:W-:Y:S05]  /*3770*/  BSYNC.RECONVERGENT B3 ;  /* 0x0000000000037941 */ /* 0x000fea0003800200 */
.L_x_1757:
[----:B------:R-:W2:Y:S04]  /*3780*/  LDL R14, [R1+0x60] ;  /* 0x00006000010e7983 */ /* 0x000ea80000100800 */
[----:B------:R-:W4:Y:S04]  /*3790*/  @P3 LDG.E.64 R238, desc[UR36][R8.64] ;  /* 0x0000002408ee3981 */ /* 0x000f28000c1e1b00 */
[----:B------:R-:W3:Y:S01]  /*37a0*/  LDL R13, [R1+0x64] ;  /* 0x00006400010d7983 */ /* 0x000ee20000100800 */
[----:B------:R-:W-:-:S06]  /*37b0*/  UISETP.NE.AND UP0, UPT, UR42, URZ, UPT ;  /* 0x000000ff2a00728c */ /* 0x000fcc000bf05270 */
[----:B------:R-:W-:Y:S01]  /*37c0*/  PLOP3.LUT P3, PT, PT, PT, UP0, 0x80, 0x8 ;  /* 0x000000000008781c */ /* 0x000fe20003f6f008 */
[----:B--2--5:R-:W-:Y:S02]  /*37d0*/  FADD.FTZ R40, R14, R40 ;  /* 0x000000280e287221 */ /* 0x024fe40000010000 */
[----:B------:R-:W0:Y:S10]  /*37e0*/  @!P2 LDC.64 R14, c[0x0][0x3b8] ;  /* 0x0000ee00ff0eab82 */ /* 0x000e340000000a00 */
[----:B----4-:R-:W-:Y:S01]  /*37f0*/  @P3 FMUL.FTZ R40, R40, R238 ;  /* 0x000000ee28283220 */ /* 0x010fe20000410000 */
[----:B------:R-:W-:Y:S01]  /*3800*/  PLOP3.LUT P3, PT, PT, PT, UP0, 0x80, 0x8 ;  /* 0x000000000008781c */ /* 0x000fe20003f6f008 */
[----:B---3--:R-:W-:-:S12]  /*3810*/  FADD.FTZ R41, R13, R41 ;  /* 0x000000290d297221 */ /* 0x008fd80000010000 */
[----:B------:R-:W-:Y:S01]  /*3820*/  @P3 FMUL.FTZ R41, R41, R239 ;  /* 0x000000ef29293220 */ /* 0x000fe20000410000 */
[----:B------:R-:W-:-:S05]  /*3830*/  @!P2 IADD3 R13, P3, PT, R2, R11, RZ ;  /* 0x0000000b020da210 */ /* 0x000fca0007f7e0ff */
[----:B------:R-:W-:Y:S01]  /*3840*/  @!P2 IMAD.X R238, RZ, RZ, R6, P3 ;  /* 0x000000ffffeea224 */ /* 0x000fe200018e0606 */
[----:B0-----:R-:W-:-:S04]  /*3850*/  @!P2 LEA R14, P5, R13, R14, 0x2 ;  /* 0x0000000e0d0ea211 */ /* 0x001fc800078a10ff */
[----:B------:R-:W-:-:S05]  /*3860*/  @!P2 LEA.HI.X R15, R13, R15, R238, 0x2, P5 ;  /* 0x0000000f0d0fa211 */ /* 0x000fca00028f14ee */
[----:B------:R0:W-:Y:S04]  /*3870*/  @!P2 STG.E.64 desc[UR36][R14.64], R40 ;  /* 0x000000280e00a986 */ /* 0x0001e8000c101b24 */
.L_x_1756:
[----:B------:R-:W-:Y:S05]  /*3880*/  BSYNC.RECONVERGENT B2 ;  /* 0x0000000000027941 */ /* 0x000fea0003800200 */
.L_x_1755:
[----:B------:R-:W-:Y:S01]  /*3890*/  BSSY.RECONVERGENT B2, `(.L_x_1759) ;  /* 0x000002f000027945 */ /* 0x000fe20003800200 */
[----:B------:R-:W-:-:S03]  /*38a0*/  IMAD.IADD R13, R12, 0x1, R0 ;  /* 0x000000010c0d7824 */ /* 0x000fc600078e0200 */
[----:B------:R-:W-:Y:S05]  /*38b0*/  @P0 BRA `(.L_x_1760) ;  /* 0x0000000000b00947 */ /* 0x000fea0003800000 */
[----:B------:R-:W-:Y:S01]  /*38c0*/  IMAD.SHL.U32 R238, R13, 0x4, RZ ;  /* 0x000000040dee7824 */ /* 0x000fe200078e00ff */
[----:B------:R-:W-:Y:S01]  /*38d0*/  UISETP.NE.AND UP0, UPT, UR42, URZ, UPT ;  /* 0x000000ff2a00728c */ /* 0x000fe2000bf05270 */
[----:B------:R-:W-:Y:S01]  /*38e0*/  BSSY.RECONVERGENT B3, `(.L_x_1761) ;  /* 0x0000019000037945 */ /* 0x000fe20003800200 */
[----:B------:R-:W-:Y:S02]  /*38f0*/  CS2R R38, SRZ ;  /* 0x0000000000267805 */ /* 0x000fe4000001ff00 */
[----:B------:R-:W-:Y:S02]  /*3900*/  ISETP.GE.AND P2, PT, R238, R10, PT ;  /* 0x0000000aee00720c */ /* 0x000fe40003f46270 */
[----:B------:R-:W-:-:S11]  /*3910*/  PLOP3.LUT P3, PT, PT, PT, UP0, 0x80, 0x8 ;  /* 0x000000000008781c */ /* 0x000fd60003f6f008 */
[----:B------:R-:W-:Y:S05]  /*3920*/  @P2 BRA `(.L_x_1762) ;  /* 0x0000000000502947 */ /* 0x000fea0003800000 */
[----:B------:R-:W1:Y:S02]  /*3930*/  S2UR UR4, SR_CTAID.Y ;  /* 0x00000000000479c3 */ /* 0x000e640000002600 */
[----:B-1----:R-:W-:-:S05]  /*3940*/  IMAD R38, R0, UR4, RZ ;  /* 0x0000000400267c24 */ /* 0x002fca000f8e02ff */
[----:B0-----:R-:W-:-:S04]  /*3950*/  IADD3 R15, P5, PT, R38, R12, RZ ;  /* 0x0000000c260f7210 */ /* 0x001fc80007fbe0ff */
[----:B------:R-:W-:Y:S02]  /*3960*/  LEA.HI.X.SX32 R38, R38, RZ, 0x1, P5 ;  /* 0x000000ff26267211 */ /* 0x000fe400028f0eff */
[----:B------:R-:W-:-:S04]  /*3970*/  LEA R14, P5, R15, UR10, 0x2 ;  /* 0x0000000a0f0e7c11 */ /* 0x000fc8000f8a10ff */
[----:B------:R-:W-:-:S05]  /*3980*/  LEA.HI.X R15, R15, UR11, R38, 0x2, P5 ;  /* 0x0000000b0f0f7c11 */ /* 0x000fca000a8f1426 */
[----:B------:R0:W2:Y:S02]  /*3990*/  LDG.E R14, desc[UR36][R14.64] ;  /* 0x000000240e0e7981 */ /* 0x0000a4000c1e1900 */
[----:B0-----:R-:W-:-:S04]  /*39a0*/  IMAD R15, R0, UR12, RZ ;  /* 0x0000000c000f7c24 */ /* 0x001fc8000f8e02ff */
[----:B--2---:R-:W-:Y:S02]  /*39b0*/  IMAD R14, R15, R14, RZ ;  /* 0x0000000e0f0e7224 */ /* 0x004fe400078e02ff */
[----:B------:R-:W0:Y:S02]  /*39c0*/  S2R R15, SR_TID.X ;  /* 0x00000000000f7919 */ /* 0x000e240000002100 */
[----:B------:R-:W-:-:S05]  /*39d0*/  IMAD R14, R14, 0x90, R238 ;  /* 0x000000900e0e7824 */ /* 0x000fca00078e02ee */
[----:B------:R-:W-:Y:S01]  /*39e0*/  SHF.R.S32.HI R38, RZ, 0x1f, R14 ;  /* 0x0000001fff267819 */ /* 0x000fe2000001140e */
[----:B0-----:R-:W-:-:S05]  /*39f0*/  IMAD.SHL.U32 R15, R15, 0x2, RZ ;  /* 0x000000020f0f7824 */ /* 0x001fca00078e00ff */
[----:B------:R-:W-:-:S05]  /*3a00*/  LOP3.LUT R15, R15, 0x2, RZ, 0xc0, !PT ;  /* 0x000000020f0f7812 */ /* 0x000fca00078ec0ff */
[----:B------:R-:W-:-:S05]  /*3a10*/  IMAD R15, R0, UR6, R15 ;  /* 0x00000006000f7c24 */ /* 0x000fca000f8e020f */
[----:B------:R-:W-:-:S04]  /*3a20*/  IADD3 R14, P5, PT, R15, R14, RZ ;  /* 0x0000000e0f0e7210 */ /* 0x000fc80007fbe0ff */
[----:B------:R-:W-:Y:S02]  /*3a30*/  LEA.HI.X.SX32 R15, R15, R38, 0x1, P5 ;  /* 0x000000260f0f7211 */ /* 0x000fe400028f0eff */
[----:B------:R-:W-:-:S04]  /*3a40*/  LEA R38, P5, R14, UR14, 0x2 ;  /* 0x0000000e0e267c11 */ /* 0x000fc8000f8a10ff */
[----:B------:R-:W-:-:S06]  /*3a50*/  LEA.HI.X R39, R14, UR15, R15, 0x2, P5 ;  /* 0x0000000f0e277c11 */ /* 0x000fcc000a8f140f */
[----:B------:R-:W5:Y:S03]  /*3a60*/  LDG.E.64 R38, desc[UR36][R38.64] ;  /* 0x0000002426267981 */ /* 0x000f66000c1e1b00 */
.L_x_1762:
[----:B------:R-:W-:Y:S05]  /*3a70*/  BSYNC.RECONVERGENT B3 ;  /* 0x0000000000037941 */ /* 0x000fea0003800200 */
.L_x_1761:
[----:B------:R-:W2:Y:S04]  /*3a80*/  LDL R250, [R1+0x58] ;  /* 0x0000580001fa7983 */ /* 0x000ea80000100800 */
[----:B------:R-:W4:Y:S01]  /*3a90*/  LDL R239, [R1+0x5c] ;  /* 0x00005c0001ef7983 */ /* 0x000f220000100800 */
[----:B------:R-:W-:-:S03]  /*3aa0*/  UISETP.NE.AND UP0, UPT, UR42, URZ, UPT ;  /* 0x000000ff2a00728c */ /* 0x000fc6000bf05270 */
[----:B0-----:R-:W3:Y:S03]  /*3ab0*/  @P3 LDG.E.64 R14, desc[UR36][R8.64+0x10] ;  /* 0x00001024080e3981 */ /* 0x001ee6000c1e1b00 */
[----:B------:R-:W-:Y:S02]  /*3ac0*/  PLOP3.LUT P3, PT, PT, PT, UP0, 0x80, 0x8 ;  /* 0x000000000008781c */ /* 0x000fe40003f6f008 */
[----:B------:R-:W-:Y:S01]  /*3ad0*/  PLOP3.LUT P5, PT, PT, PT, UP0, 0x80, 0x8 ;  /* 0x000000000008781c */ /* 0x000fe20003faf008 */
[----:B--2--5:R-:W-:Y:S01]  /*3ae0*/  FADD.FTZ R38, R250, R38 ;  /* 0x00000026fa267221 */ /* 0x024fe20000010000 */
[----:B----4-:R-:W-:-:S09]  /*3af0*/  FADD.FTZ R39, R239, R39 ;  /* 0x00000027ef277221 */ /* 0x010fd20000010000 */
[----:B---3--:R-:W-:Y:S02]  /*3b00*/  @P3 FMUL.FTZ R38, R38, R14 ;  /* 0x0000000e26263220 */ /* 0x008fe40000410000 */
[----:B------:R-:W-:Y:S01]  /*3b10*/  @P5 FMUL.FTZ R39, R39, R15 ;  /* 0x0000000f27275220 */ /* 0x000fe20000410000 */
[----:B------:R-:W-:Y:S01]  /*3b20*/  @!P2 IADD3 R239, P3, PT, R2, R238, RZ ;  /* 0x000000ee02efa210 */ /* 0x000fe20007f7e0ff */
[----:B------:R-:W0:Y:S03]  /*3b30*/  @!P2 LDC.64 R14, c[0x0][0x3b8] ;  /* 0x0000ee00ff0eab82 */ /* 0x000e260000000a00 */
[----:B------:R-:W-:Y:S02]  /*3b40*/  @!P2 LEA.HI.X.SX32 R238, R238, R6, 0x1, P3 ;  /* 0x00000006eeeea211 */ /* 0x000fe400018f0eff */
[----:B0-----:R-:W-:-:S04]  /*3b50*/  @!P2 LEA R14, P3, R239, R14, 0x2 ;  /* 0x0000000eef0ea211 */ /* 0x001fc800078610ff */
[----:B------:R-:W-:-:S05]  /*3b60*/  @!P2 LEA.HI.X R15, R239, R15, R238, 0x2, P3 ;  /* 0x0000000fef0fa211 */ /* 0x000fca00018f14ee */
[----:B------:R1:W-:Y:S04]  /*3b70*/  @!P2 STG.E.64 desc[UR36][R14.64], R38 ;  /* 0x000000260e00a986 */ /* 0x0003e8000c101b24 */
.L_x_1760:
[----:B------:R-:W-:Y:S05]  /*3b80*/  BSYNC.RECONVERGENT B2 ;  /* 0x0000000000027941 */ /* 0x000fea0003800200 */
.L_x_1759:
[----:B------:R-:W-:Y:S04]  /*3b90*/  BSSY.RECONVERGENT B2, `(.L_x_1763) ;  /* 0x000002f000027945 */ /* 0x000fe80003800200 */
[----:B------:R-:W-:Y:S05]  /*3ba0*/  @P0 BRA `(.L_x_1764) ;  /* 0x0000000000b40947 */ /* 0x000fea0003800000 */
[----:B------:R-:W-:Y:S01]  /*3bb0*/  IMAD R238, R0, 0x8, R11 ;  /* 0x0000000800ee7824 */ /* 0x000fe200078e020b */
[----:B------:R-:W-:Y:S01]  /*3bc0*/  UISETP.NE.AND UP0, UPT, UR42, URZ, UPT ;  /* 0x000000ff2a00728c */ /* 0x000fe2000bf05270 */
[----:B------:R-:W-:Y:S01]  /*3bd0*/  BSSY.RECONVERGENT B3, `(.L_x_1765) ;  /* 0x0000019000037945 */ /* 0x000fe20003800200 */
[----:B------:R-:W-:Y:S02]  /*3be0*/  CS2R R36, SRZ ;  /* 0x0000000000247805 */ /* 0x000fe4000001ff00 */
[----:B------:R-:W-:Y:S02]  /*3bf0*/  ISETP.GE.AND P3, PT, R238, R10, PT ;  /* 0x0000000aee00720c */ /* 0x000fe40003f66270 */
[----:B------:R-:W-:-:S11]  /*3c00*/  PLOP3.LUT P2, PT, PT, PT, UP0, 0x80, 0x8 ;  /* 0x000000000008781c */ /* 0x000fd60003f4f008 */
[----:B------:R-:W-:Y:S05]  /*3c10*/  @P3 BRA `(.L_x_1766) ;  /* 0x0000000000503947 */ /* 0x000fea0003800000 */
[----:B------:R-:W2:Y:S02]  /*3c20*/  S2UR UR4, SR_CTAID.Y ;  /* 0x00000000000479c3 */ /* 0x000ea40000002600 */
[----:B--2---:R-:W-:-:S05]  /*3c30*/  IMAD R36, R0, UR4, RZ ;  /* 0x0000000400247c24 */ /* 0x004fca000f8e02ff */
[----:B01----:R-:W-:-:S04]  /*3c40*/  IADD3 R15, P3, PT, R36, R12, RZ ;  /* 0x0000000c240f7210 */ /* 0x003fc80007f7e0ff */
        /* <DEDUP_REMOVED lines=17> */
.L_x_1766:
[----:B------:R-:W-:Y:S05]  /*3d60*/  BSYNC.RECONVERGENT B3 ;  /* 0x0000000000037941 */ /* 0x000fea0003800200 */
.L_x_1765:
[----:B------:R-:W2:Y:S04]  /*3d70*/  LDL R250, [R1+0x50] ;  /* 0x0000500001fa7983 */ /* 0x000ea80000100800 */
[----:B------:R-:W4:Y:S01]  /*3d80*/  LDL R239, [R1+0x54] ;  /* 0x0000540001ef7983 */ /* 0x000f220000100800 */
[----:B------:R-:W-:-:S03]  /*3d90*/  UISETP.NE.AND UP0, UPT, UR42, URZ, UPT ;  /* 0x000000ff2a00728c */ /* 0x000fc6000bf05270 */
[----:B01----:R-:W3:Y:S01]  /*3da0*/  @P2 LDG.E.64 R14, desc[UR36][R8.64+0x20] ;  /* 0x00002024080e2981 */ /* 0x003ee2000c1e1b00 */
[----:B------:R-:W-:Y:S02]  /*3db0*/  ISETP.GE.AND P2, PT, R238, R10, PT ;  /* 0x0000000aee00720c */ /* 0x000fe40003f46270 */
        /* <DEDUP_REMOVED lines=12> */
.L_x_1764:
[----:B------:R-:W-:Y:S05]  /*3e80*/  BSYNC.RECONVERGENT B2 ;  /* 0x0000000000027941 */ /* 0x000fea0003800200 */
.L_x_1763:
[----:B------:R-:W-:Y:S04]  /*3e90*/  BSSY.RECONVERGENT B2, `(.L_x_1767) ;  /* 0x0000030000027945 */ /* 0x000fe80003800200 */
[----:B------:R-:W-:Y:S05]  /*3ea0*/  @P0 BRA `(.L_x_1768) ;  /* 0x0000000000b80947 */ /* 0x000fea0003800000 */
[----:B------:R-:W-:Y:S01]  /*3eb0*/  IMAD.SHL.U32 R238, R13, 0x4, RZ ;  /* 0x000000040dee7824 */ /* 0x000fe200078e00ff */
[----:B------:R-:W-:Y:S01]  /*3ec0*/  UISETP.NE.AND UP0, UPT, UR42, URZ, UPT ;  /* 0x000000ff2a00728c */ /* 0x000fe2000bf05270 */
[----:B------:R-:W-:Y:S01]  /*3ed0*/  BSSY.RECONVERGENT B3, `(.L_x_1769) ;  /* 0x000001a000037945 */ /* 0x000fe20003800200 */
[----:B------:R-:W-:Y:S01]  /*3ee0*/  CS2R R34, SRZ ;  /* 0x0000000000227805 */ /* 0x000fe2000001ff00 */
[----:B------:R-:W-:-:S03]  /*3ef0*/  IMAD R238, R0, 0x8, R238 ;  /* 0x0000000800ee7824 */ /* 0x000fc600078e02ee */
[----:B------:R-:W-:Y:S02]  /*3f00*/  PLOP3.LUT P2, PT, PT, PT, UP0, 0x80, 0x8 ;  /* 0x000000000008781c */ /* 0x000fe40003f4f008 */
[----:B------:R-:W-:-:S13]  /*3f10*/  ISETP.GE.AND P3, PT, R238, R10, PT ;  /* 0x0000000aee00720c */ /* 0x000fda0003f66270 */
[----:B------:R-:W-:Y:S05]  /*3f20*/  @P3 BRA `(.L_x_1770) ;  /* 0x0000000000503947 */ /* 0x000fea0003800000 */
[----:B------:R-:W4:Y:S02]  /*3f30*/  S2UR UR4, SR_CTAID.Y ;  /* 0x00000000000479c3 */ /* 0x000f240000002600 */
[----:B----4-:R-:W-:-:S05]  /*3f40*/  IMAD R34, R0, UR4, RZ ;  /* 0x0000000400227c24 */ /* 0x010fca000f8e02ff */
[----:B012---:R-:W-:-:S04]  /*3f50*/  IADD3 R15, P3, PT, R34, R12, RZ ;  /* 0x0000000c220f7210 */ /* 0x007fc80007f7e0ff */
        /* <DEDUP_REMOVED lines=17> */
.L_x_1770:
[----:B------:R-:W-:Y:S05]  /*4070*/  BSYNC.RECONVERGENT B3 ;  /* 0x0000000000037941 */ /* 0x000fea0003800200 */
.L_x_1769:
[----:B------:R-:W4:Y:S04]  /*4080*/  LDL R250, [R1+0x48] ;  /* 0x0000480001fa7983 */ /* 0x000f280000100800 */
[----:B------:R-:W3:Y:S01]  /*4090*/  LDL R239, [R1+0x4c] ;  /* 0x00004c0001ef7983 */ /* 0x000ee20000100800 */
[----:B------:R-:W-:-:S03]  /*40a0*/  UISETP.NE.AND UP0, UPT, UR42, URZ, UPT ;  /* 0x000000ff2a00728c */ /* 0x000fc6000bf05270 */
[----:B012---:R-:W2:Y:S01]  /*40b0*/  @P2 LDG.E.64 R14, desc[UR36][R8.64+0x30] ;  /* 0x00003024080e2981 */ /* 0x007ea2000c1e1b00 */
[----:B------:R-:W-:Y:S02]  /*40c0*/  ISETP.GE.AND P2, PT, R238, R10, PT ;  /* 0x0000000aee00720c */ /* 0x000fe40003f46270 */
[----:B------:R-:W-:Y:S02]  /*40d0*/  PLOP3.LUT P3, PT, PT, PT, UP0, 0x80, 0x8 ;  /* 0x000000000008781c */ /* 0x000fe40003f6f008 */
[----:B------:R-:W-:Y:S01]  /*40e0*/  PLOP3.LUT P5, PT, PT, PT, UP0, 0x80, 0x8 ;  /* 0x000000000008781c */ /* 0x000fe20003faf008 */
[----:B----45:R-:W-:Y:S01]  /*40f0*/  FADD.FTZ R34, R250, R34 ;  /* 0x00000022fa227221 */ /* 0x030fe20000010000 */
[----:B---3--:R-:W-:-:S09]  /*4100*/  FADD.FTZ R35, R239, R35 ;  /* 0x00000023ef237221 */ /* 0x008fd20000010000 */
[----:B--2---:R-:W-:Y:S02]  /*4110*/  @P3 FMUL.FTZ R34, R34, R14 ;  /* 0x0000000e22223220 */ /* 0x004fe40000410000 */
[----:B------:R-:W-:Y:S01]  /*4120*/  @P5 FMUL.FTZ R35, R35, R15 ;  /* 0x0000000f23235220 */ /* 0x000fe20000410000 */
[----:B------:R-:W-:Y:S01]  /*4130*/  @!P2 IADD3 R239, P3, PT, R2, R238, RZ ;  /* 0x000000ee02efa210 */ /* 0x000fe20007f7e0ff */
[----:B------:R-:W0:Y:S03]  /*4140*/  @!P2 LDC.64 R14, c[0x0][0x3b8] ;  /* 0x0000ee00ff0eab82 */ /* 0x000e260000000a00 */
[----:B------:R-:W-:Y:S02]  /*4150*/  @!P2 LEA.HI.X.SX32 R238, R238, R6, 0x1, P3 ;  /* 0x00000006eeeea211 */ /* 0x000fe400018f0eff */
[----:B0-----:R-:W-:-:S04]  /*4160*/  @!P2 LEA R14, P3, R239, R14, 0x2 ;  /* 0x0000000eef0ea211 */ /* 0x001fc800078610ff */
[----:B------:R-:W-:-:S05]  /*4170*/  @!P2 LEA.HI.X R15, R239, R15, R238, 0x2, P3 ;  /* 0x0000000fef0fa211 */ /* 0x000fca00018f14ee */
[----:B------:R4:W-:Y:S04]  /*4180*/  @!P2 STG.E.64 desc[UR36][R14.64], R34 ;  /* 0x000000220e00a986 */ /* 0x0009e8000c101b24 */
.L_x_1768:
[----:B------:R-:W-:Y:S05]  /*4190*/  BSYNC.RECONVERGENT B2 ;  /* 0x0000000000027941 */ /* 0x000fea0003800200 */
.L_x_1767:
        /* <DEDUP_REMOVED lines=9> */
[----:B------:R-:W0:Y:S02]  /*4230*/  S2UR UR4, SR_CTAID.Y ;  /* 0x00000000000479c3 */ /* 0x000e240000002600 */
[----:B0-----:R-:W-:-:S05]  /*4240*/  IMAD R32, R0, UR4, RZ ;  /* 0x0000000400207c24 */ /* 0x001fca000f8e02ff */
[----:B-12-4-:R-:W-:-:S04]  /*4250*/  IADD3 R15, P3, PT, R32, R12, RZ ;  /* 0x0000000c200f7210 */ /* 0x016fc80007f7e0ff */
        /* <DEDUP_REMOVED lines=17> */
.L_x_1774:
[----:B------:R-:W-:Y:S05]  /*4370*/  BSYNC.RECONVERGENT B3 ;  /* 0x0000000000037941 */ /* 0x000fea0003800200 */
.L_x_1773:
[----:B------:R-:W3:Y:S04]  /*4380*/  LDL R250, [R1+0x40] ;  /* 0x0000400001fa7983 */ /* 0x000ee80000100800 */
[----:B------:R-:W3:Y:S01]  /*4390*/  LDL R239, [R1+0x44] ;  /* 0x0000440001ef7983 */ /* 0x000ee20000100800 */
[----:B------:R-:W-:-:S03]  /*43a0*/  UISETP.NE.AND UP0, UPT, UR42, URZ, UPT ;  /* 0x000000ff2a00728c */ /* 0x000fc6000bf05270 */
[----:B012-4-:R-:W2:Y:S01]  /*43b0*/  @P2 LDG.E.64 R14, desc[UR36][R8.64+0x40] ;  /* 0x00004024080e2981 */ /* 0x017ea2000c1e1b00 */
[----:B------:R-:W-:Y:S02]  /*43c0*/  ISETP.GE.AND P2, PT, R238, R10, PT ;  /* 0x0000000aee00720c */ /* 0x000fe40003f46270 */
[----:B------:R-:W-:Y:S02]  /*43d0*/  PLOP3.LUT P3, PT, PT, PT, UP0, 0x80, 0x8 ;  /* 0x000000000008781c */ /* 0x000fe40003f6f008 */
[----:B------:R-:W-:Y:S01]  /*43e0*/  PLOP3.LUT P5, PT, PT, PT, UP0, 0x80, 0x8 ;  /* 0x000000000008781c */ /* 0x000fe20003faf008 */
[----:B---3-5:R-:W-:Y:S01]  /*43f0*/  FADD.FTZ R32, R250, R32 ;  /* 0x00000020fa207221 */ /* 0x028fe20000010000 */
[----:B------:R-:W-:-:S09]  /*4400*/  FADD.FTZ R33, R239, R33 ;  /* 0x00000021ef217221 */ /* 0x000fd20000010000 */
        /* <DEDUP_REMOVED lines=8> */
.L_x_1772:
[----:B------:R-:W-:Y:S05]  /*4490*/  BSYNC.RECONVERGENT B2 ;  /* 0x0000000000027941 */ /* 0x000fea0003800200 */
.L_x_1771:
[----:B------:R-:W-:Y:S04]  /*44a0*/  BSSY.RECONVERGENT B2, `(.L_x_1775) ;  /* 0x0000032000027945 */ /* 0x000fe80003800200 */
[----:B------:R-:W-:Y:S05]  /*44b0*/  @P0 BRA `(.L_x_1776) ;  /* 0x0000000000c00947 */ /* 0x000fea0003800000 */
[----:B------:R-:W-:Y:S01]  /*44c0*/  IMAD R238, R0, 0x4, R13 ;  /* 0x0000000400ee7824 */ /* 0x000fe200078e020d */
[----:B------:R-:W-:Y:S01]  /*44d0*/  UISETP.NE.AND UP0, UPT, UR42, URZ, UPT ;  /* 0x000000ff2a00728c */ /* 0x000fe2000bf05270 */
[----:B------:R-:W-:Y:S01]  /*44e0*/  BSSY.RECONVERGENT B3, `(.L_x_1777) ;  /* 0x000001b000037945 */ /* 0x000fe20003800200 */
[----:B------:R-:W-:Y:S01]  /*44f0*/  CS2R R30, SRZ ;  /* 0x00000000001e7805 */ /* 0x000fe2000001ff00 */
[----:B012-4-:R-:W-:-:S03]  /*4500*/  IMAD.SHL.U32 R14, R238, 0x4, RZ ;  /* 0x00000004ee0e7824 */ /* 0x017fc600078e00ff */
[----:B------:R-:W-:Y:S02]  /*4510*/  PLOP3.LUT P2, PT, PT, PT, UP0, 0x80, 0x8 ;  /* 0x000000000008781c */ /* 0x000fe40003f4f008 */
        /* <DEDUP_REMOVED lines=11> */
[----:B------:R-:W0:Y:S02]  /*45d0*/  S2R R15, SR_TID.X ;  /* 0x00000000000f7919 */ /* 0x000e240000002100 */
[----:B------:R-:W-:-:S04]  /*45e0*/  IMAD R14, R14, 0x24, R238 ;  /* 0x000000240e0e7824 */ /* 0x000fc800078e02ee */
[----:B------:R-:W-:-:S05]  /*45f0*/  IMAD.SHL.U32 R14, R14, 0x4, RZ ;  /* 0x000000040e0e7824 */ /* 0x000fca00078e00ff */
        /* <DEDUP_REMOVED lines=9> */
.L_x_1778:
[----:B------:R-:W-:Y:S05]  /*4690*/  BSYNC.RECONVERGENT B3 ;  /* 0x0000000000037941 */ /* 0x000fea0003800200 */
.L_x_1777:
[----:B------:R-:W2:Y:S04]  /*46a0*/  LDL R250, [R1+0x38] ;  /* 0x0000380001fa7983 */ /* 0x000ea80000100800 */
[----:B------:R-:W4:Y:S01]  /*46b0*/  LDL R239, [R1+0x3c] ;  /* 0x00003c0001ef7983 */ /* 0x000f220000100800 */
[----:B------:R-:W-:-:S03]  /*46c0*/  UISETP.NE.AND UP0, UPT, UR42, URZ, UPT ;  /* 0x000000ff2a00728c */ /* 0x000fc6000bf05270 */
[----:B------:R-:W3:Y:S01]  /*46d0*/  @P2 LDG.E.64 R14, desc[UR36][R8.64+0x50] ;  /* 0x00005024080e2981 */ /* 0x000ee2000c1e1b00 */
[----:B------:R-:W-:Y:S02]  /*46e0*/  IMAD.SHL.U32 R238, R238, 0x4, RZ ;  /* 0x00000004eeee7824 */ /* 0x000fe400078e00ff */
[----:B------:R-:W-:Y:S02]  /*46f0*/  PLOP3.LUT P3, PT, PT, PT, UP0, 0x80, 0x8 ;  /* 0x000000000008781c */ /* 0x000fe40003f6f008 */
[----:B------:R-:W-:Y:S02]  /*4700*/  PLOP3.LUT P5, PT, PT, PT, UP0, 0x80, 0x8 ;  /* 0x000000000008781c */ /* 0x000fe40003faf008 */
[----:B------:R-:W-:Y:S01]  /*4710*/  ISETP.GE.AND P2, PT, R238, R10, PT ;  /* 0x0000000aee00720c */ /* 0x000fe20003f46270 */
[----:B--2--5:R-:W-:Y:S01]  /*4720*/  FADD.FTZ R30, R250, R30 ;  /* 0x0000001efa1e7221 */ /* 0x024fe20000010000 */
[----:B----4-:R-:W-:-:S07]  /*4730*/  FADD.FTZ R31, R239, R31 ;  /* 0x0000001fef1f7221 */ /* 0x010fce0000010000 */
[----:B---3--:R-:W-:Y:S02]  /*4740*/  @P3 FMUL.FTZ R30, R30, R14 ;  /* 0x0000000e1e1e3220 */ /* 0x008fe40000410000 */
[----:B------:R-:W-:Y:S02]  /*4750*/  @P5 FMUL.FTZ R31, R31, R15 ;  /* 0x0000000f1f1f5220 */ /* 0x000fe40000410000 */
[----:B------:R-:W-:Y:S01]  /*4760*/  @!P2 IADD3 R239, P3, PT, R2, R238, RZ ;  /* 0x000000ee02efa210 */ /* 0x000fe20007f7e0ff */
[----:B------:R-:W0:Y:S03]  /*4770*/  @!P2 LDC.64 R14, c[0x0][0x3b8] ;  /* 0x0000ee00ff0eab82 */ /* 0x000e260000000a00 */
[----:B------:R-:W-:Y:S02]  /*4780*/  @!P2 LEA.HI.X.SX32 R238, R238, R6, 0x1, P3 ;  /* 0x00000006eeeea211 */ /* 0x000fe400018f0eff */
[----:B0-----:R-:W-:-:S04]  /*4790*/  @!P2 LEA R14, P3, R239, R14, 0x2 ;  /* 0x0000000eef0ea211 */ /* 0x001fc800078610ff */
[----:B------:R-:W-:-:S05]  /*47a0*/  @!P2 LEA.HI.X R15, R239, R15, R238, 0x2, P3 ;  /* 0x0000000fef0fa211 */ /* 0x000fca00018f14ee */
[----:B------:R0:W-:Y:S04]  /*47b0*/  @!P2 STG.E.64 desc[UR36][R14.64], R30 ;  /* 0x0000001e0e00a986 */ /* 0x0001e8000c101b24 */
.L_x_1776:
[----:B------:R-:W-:Y:S05]  /*47c0*/  BSYNC.RECONVERGENT B2 ;  /* 0x0000000000027941 */ /* 0x000fea0003800200 */
.L_x_1775:
[----:B------:R-:W-:Y:S04]  /*47d0*/  BSSY.RECONVERGENT B2, `(.L_x_1779) ;  /* 0x0000034000027945 */ /* 0x000fe80003800200 */
[----:B------:R-:W-:Y:S05]  /*47e0*/  @P0 BRA `(.L_x_1780) ;  /* 0x0000000000c80947 */ /* 0x000fea0003800000 */
[----:B------:R-:W-:Y:S01]  /*47f0*/  IMAD R238, R0, 0x4, R13 ;  /* 0x0000000400ee7824 */ /* 0x000fe200078e020d */
[----:B------:R-:W-:Y:S01]  /*4800*/  UISETP.NE.AND UP0, UPT, UR42, URZ, UPT ;  /* 0x000000ff2a00728c */ /* 0x000fe2000bf05270 */
[----:B------:R-:W-:Y:S01]  /*4810*/  BSSY.RECONVERGENT B3, `(.L_x_1781) ;  /* 0x000001c000037945 */ /* 0x000fe20003800200 */
[----:B------:R-:W-:Y:S01]  /*4820*/  CS2R R28, SRZ ;  /* 0x00000000001c7805 */ /* 0x000fe2000001ff00 */
[----:B------:R-:W-:-:S03]  /*4830*/  IMAD.IADD R239, R238, 0x1, R0 ;  /* 0x00000001eeef7824 */ /* 0x000fc600078e0200 */
[----:B------:R-:W-:Y:S01]  /*4840*/  PLOP3.LUT P2, PT, PT, PT, UP0, 0x80, 0x8 ;  /* 0x000000000008781c */ /* 0x000fe20003f4f008 */
[----:B012-4-:R-:W-:-:S05]  /*4850*/  IMAD.SHL.U32 R14, R239, 0x4, RZ ;  /* 0x00000004ef0e7824 */ /* 0x017fca00078e00ff */
        /* <DEDUP_REMOVED lines=23> */
.L_x_1782:
[----:B------:R-:W-:Y:S05]  /*49d0*/  BSYNC.RECONVERGENT B3 ;  /* 0x0000000000037941 */ /* 0x000fea0003800200 */
.L_x_1781:
[----:B------:R-:W2:Y:S04]  /*49e0*/  LDL R250, [R1+0x30] ;  /* 0x0000300001fa7983 */ /* 0x000ea80000100800 */
[----:B------:R-:W4:Y:S01]  /*49f0*/  LDL R239, [R1+0x34] ;  /* 0x0000340001ef7983 */ /* 0x000f220000100800 */
[----:B------:R-:W-:-:S03]  /*4a00*/  UISETP.NE.AND UP0, UPT, UR42, URZ, UPT ;  /* 0x000000ff2a00728c */ /* 0x000fc6000bf05270 */
[----:B------:R-:W3:Y:S01]  /*4a10*/  @P2 LDG.E.64 R14, desc[UR36][R8.64+0x60] ;  /* 0x00006024080e2981 */ /* 0x000ee2000c1e1b00 */
[----:B------:R-:W-:Y:S02]  /*4a20*/  IMAD.IADD R238, R238, 0x1, R0 ;  /* 0x00000001eeee7824 */ /* 0x000fe400078e0200 */
[----:B------:R-:W-:Y:S02]  /*4a30*/  PLOP3.LUT P3, PT, PT, PT, UP0, 0x80, 0x8 ;  /* 0x000000000008781c */ /* 0x000fe40003f6f008 */
[----:B------:R-:W-:Y:S01]  /*4a40*/  IMAD.SHL.U32 R238, R238, 0x4, RZ ;  /* 0x00000004eeee7824 */ /* 0x000fe200078e00ff */
[----:B------:R-:W-:-:S04]  /*4a50*/  PLOP3.LUT P5, PT, PT, PT, UP0, 0x80, 0x8 ;  /* 0x000000000008781c */ /* 0x000fc80003faf008 */
[----:B------:R-:W-:Y:S01]  /*4a60*/  ISETP.GE.AND P2, PT, R238, R10, PT ;  /* 0x0000000aee00720c */ /* 0x000fe20003f46270 */
[----:B--2--5:R-:W-:Y:S01]  /*4a70*/  FADD.FTZ R28, R250, R28 ;  /* 0x0000001cfa1c7221 */ /* 0x024fe20000010000 */
[----:B----4-:R-:W-:-:S04]  /*4a80*/  FADD.FTZ R29, R239, R29 ;  /* 0x0000001def1d7221 */ /* 0x010fc80000010000 */
[----:B---3--:R-:W-:-:S03]  /*4a90*/  @P3 FMUL.FTZ R28, R28, R14 ;  /* 0x0000000e1c1c3220 */ /* 0x008fc60000410000 */
[----:B------:R-:W-:-:S04]  /*4aa0*/  @P5 FMUL.FTZ R29, R29, R15 ;  /* 0x0000000f1d1d5220 */ /* 0x000fc80000410000 */
[----:B------:R-:W-:Y:S01]  /*4ab0*/  @!P2 IADD3 R239, P3, PT, R2, R238, RZ ;  /* 0x000000ee02efa210 */ /* 0x000fe20007f7e0ff */
[----:B------:R-:W0:Y:S03]  /*4ac0*/  @!P2 LDC.64 R14, c[0x0][0x3b8] ;  /* 0x0000ee00ff0eab82 */ /* 0x000e260000000a00 */
[----:B------:R-:W-:Y:S02]  /*4ad0*/  @!P2 LEA.HI.X.SX32 R238, R238, R6, 0x1, P3 ;  /* 0x00000006eeeea211 */ /* 0x000fe400018f0eff */
[----:B0-----:R-:W-:-:S04]  /*4ae0*/  @!P2 LEA R14, P3, R239, R14, 0x2 ;  /* 0x0000000eef0ea211 */ /* 0x001fc800078610ff */
[----:B------:R-:W-:-:S05]  /*4af0*/  @!P2 LEA.HI.X R15, R239, R15, R238, 0x2, P3 ;  /* 0x0000000fef0fa211 */ /* 0x000fca00018f14ee */
[----:B------:R0:W-:Y:S04]  /*4b00*/  @!P2 STG.E.64 desc[UR36][R14.64], R28 ;  /* 0x0000001c0e00a986 */ /* 0x0001e8000c101b24 */
.L_x_1780:
[----:B------:R-:W-:Y:S05]  /*4b10*/  BSYNC.RECONVERGENT B2 ;  /* 0x0000000000027941 */ /* 0x000fea0003800200 */
.L_x_1779:
[C---:B------:R-:W-:Y:S01]  /*4b20*/  IMAD R238, R0.reuse, 0x4, R13 ;  /* 0x0000000400ee7824 */ /* 0x040fe200078e020d */
[----:B------:R-:W-:Y:S03]  /*4b30*/  BSSY.RECONVERGENT B2, `(.L_x_1783) ;  /* 0x000002f000027945 */ /* 0x000fe60003800200 */
[----:B------:R-:W-:Y:S01]  /*4b40*/  IMAD R238, R0, 0x2, R238 ;  /* 0x0000000200ee7824 */ /* 0x000fe200078e02ee */
[----:B------:R-:W-:Y:S06]  /*4b50*/  @P0 BRA `(.L_x_1784) ;  /* 0x0000000000b00947 */ /* 0x000fec0003800000 */
[----:B------:R-:W-:Y:S01]  /*4b60*/  IMAD.SHL.U32 R13, R238, 0x4, RZ ;  /* 0x00000004ee0d7824 */ /* 0x000fe200078e00ff */
        /* <DEDUP_REMOVED lines=26> */
.L_x_1786:
[----:B------:R-:W-:Y:S05]  /*4d10*/  BSYNC.RECONVERGENT B3 ;  /* 0x0000000000037941 */ /* 0x000fea0003800200 */
.L_x_1785:
[----:B------:R-:W3:Y:S04]  /*4d20*/  LDL R250, [R1+0x28] ;  /* 0x0000280001fa7983 */ /* 0x000ee80000100800 */
[----:B------:R-:W3:Y:S01]  /*4d30*/  LDL R239, [R1+0x2c] ;  /* 0x00002c0001ef7983 */ /* 0x000ee20000100800 */
[----:B------:R-:W-:-:S03]  /*4d40*/  UISETP.NE.AND UP0, UPT, UR42, URZ, UPT ;  /* 0x000000ff2a00728c */ /* 0x000fc6000bf05270 */
[----:B012-4-:R-:W2:Y:S03]  /*4d50*/  @P3 LDG.E.64 R14, desc[UR36][R8.64+0x70] ;  /* 0x00007024080e3981 */ /* 0x017ea6000c1e1b00 */
        /* <DEDUP_REMOVED lines=12> */
.L_x_1784:
[----:B------:R-:W-:Y:S05]  /*4e20*/  BSYNC.RECONVERGENT B2 ;  /* 0x0000000000027941 */ /* 0x000fea0003800200 */
.L_x_1783:
        /* <DEDUP_REMOVED lines=29> */
.L_x_1790:
[----:B------:R-:W-:Y:S05]  /*5000*/  BSYNC.RECONVERGENT B3 ;  /* 0x0000000000037941 */ /* 0x000fea0003800200 */
.L_x_1789:
        /* <DEDUP_REMOVED lines=17> */
.L_x_1788:
[----:B------:R-:W-:Y:S05]  /*5120*/  BSYNC.RECONVERGENT B2 ;  /* 0x0000000000027941 */ /* 0x000fea0003800200 */
.L_x_1787:
        /* <DEDUP_REMOVED lines=31> */
.L_x_1794:
[----:B------:R-:W-:Y:S05]  /*5320*/  BSYNC.RECONVERGENT B3 ;  /* 0x0000000000037941 */ /* 0x000fea0003800200 */
.L_x_1793:
        /* <DEDUP_REMOVED lines=18> */
.L_x_1792:
[----:B------:R-:W-:Y:S05]  /*5450*/  BSYNC.RECONVERGENT B2 ;  /* 0x0000000000027941 */ /* 0x000fea0003800200 */
.L_x_1791:
        /* <DEDUP_REMOVED lines=32> */
.L_x_1798:
[----:B------:R-:W-:Y:S05]  /*5660*/  BSYNC.RECONVERGENT B3 ;  /* 0x0000000000037941 */ /* 0x000fea0003800200 */
.L_x_1797:
        /* <DEDUP_REMOVED lines=19> */
.L_x_1796:
[----:B------:R-:W-:Y:S05]  /*57a0*/  BSYNC.RECONVERGENT B2 ;  /* 0x0000000000027941 */ /* 0x000fea0003800200 */
.L_x_1795:
[----:B------:R-:W-:Y:S04]  /*57b0*/  BSSY.RECONVERGENT B2, `(.L_x_1799) ;  /* 0x0000034000027945 */ /* 0x000fe80003800200 */
[----:B------:R-:W-:Y:S05]  /*57c0*/  @P0 BRA `(.L_x_1800) ;  /* 0x0000000000c80947 */ /* 0x000fea0003800000 */
[C---:B------:R-:W-:Y:S01]  /*57d0*/  IMAD R13, R0.reuse, 0x2, R238 ;  /* 0x00000002000d7824 */ /* 0x040fe200078e02ee */
[----:B------:R-:W-:Y:S01]  /*57e0*/  UISETP.NE.AND UP0, UPT, UR42, URZ, UPT ;  /* 0x000000ff2a00728c */ /* 0x000fe2000bf05270 */
[----:B------:R-:W-:Y:S01]  /*57f0*/  BSSY.RECONVERGENT B3, `(.L_x_1801) ;  /* 0x000001c000037945 */ /* 0x000fe20003800200 */
[----:B------:R-:W-:Y:S01]  /*5800*/  CS2R R18, SRZ ;  /* 0x0000000000127805 */ /* 0x000fe2000001ff00 */
[----:B------:R-:W-:-:S03]  /*5810*/  IMAD R239, R0, 0x2, R13 ;  /* 0x0000000200ef7824 */ /* 0x000fc600078e020d */
        /* <DEDUP_REMOVED lines=25> */
.L_x_1802:
[----:B------:R-:W-:Y:S05]  /*59b0*/  BSYNC.RECONVERGENT B3 ;  /* 0x0000000000037941 */ /* 0x000fea0003800200 */
.L_x_1801:
[----:B------:R-:W2:Y:S04]  /*59c0*/  LDL R250, [R1+0x8] ;  /* 0x0000080001fa7983 */ /* 0x000ea80000100800 */
[----:B------:R-:W4:Y:S01]  /*59d0*/  LDL R239, [R1+0xc] ;  /* 0x00000c0001ef7983 */ /* 0x000f220000100800 */
[----:B------:R-:W-:-:S03]  /*59e0*/  UISETP.NE.AND UP0, UPT, UR42, URZ, UPT ;  /* 0x000000ff2a00728c */ /* 0x000fc6000bf05270 */
[----:B------:R-:W3:Y:S01]  /*59f0*/  @P2 LDG.E.64 R14, desc[UR36][R8.64+0xb0] ;  /* 0x0000b024080e2981 */ /* 0x000ee2000c1e1b00 */
[----:B------:R-:W-:Y:S02]  /*5a00*/  IMAD R13, R0, 0x2, R13 ;  /* 0x00000002000d7824 */ /* 0x000fe400078e020d */
        /* <DEDUP_REMOVED lines=14> */
.L_x_1800:
[----:B------:R-:W-:Y:S05]  /*5af0*/  BSYNC.RECONVERGENT B2 ;  /* 0x0000000000027941 */ /* 0x000fea0003800200 */
.L_x_1799:
        /* <DEDUP_REMOVED lines=8> */
[----:B------:R-:W-:-:S04]  /*5b80*/  IMAD.IADD R239, R239, 0x1, R0 ;  /* 0x00000001efef7824 */ /* 0x000fc800078e0200 */
        /* <DEDUP_REMOVED lines=24> */
.L_x_1806:
[----:B------:R-:W-:Y:S05]  /*5d10*/  BSYNC.RECONVERGENT B3 ;  /* 0x0000000000037941 */ /* 0x000fea0003800200 */
.L_x_1805:
[----:B------:R-:W2:Y:S04]  /*5d20*/  LDL R250, [R1] ;  /* 0x0000000001fa7983 */ /* 0x000ea80000100800 */
[----:B------:R-:W4:Y:S01]  /*5d30*/  LDL R239, [R1+0x4] ;  /* 0x0000040001ef7983 */ /* 0x000f220000100800 */
[----:B------:R-:W-:-:S03]  /*5d40*/  UISETP.NE.AND UP0, UPT, UR42, URZ, UPT ;  /* 0x000000ff2a00728c */ /* 0x000fc6000bf05270 */
[----:B------:R-:W3:Y:S01]  /*5d50*/  @P2 LDG.E.64 R14, desc[UR36][R8.64+0xc0] ;  /* 0x0000c024080e2981 */ /* 0x000ee2000c1e1b00 */
[----:B------:R-:W-:Y:S02]  /*5d60*/  IMAD R13, R0, 0x2, R13 ;  /* 0x00000002000d7824 */ /* 0x000fe400078e020d */
[----:B------:R-:W-:Y:S02]  /*5d70*/  PLOP3.LUT P3, PT, PT, PT, UP0, 0x80, 0x8 ;  /* 0x000000000008781c */ /* 0x000fe40003f6f008 */
[----:B------:R-:W-:Y:S01]  /*5d80*/  IMAD.IADD R13, R13, 0x1, R0 ;  /* 0x000000010d0d7824 */ /* 0x000fe200078e0200 */
[----:B------:R-:W-:-:S03]  /*5d90*/  PLOP3.LUT P5, PT, PT, PT, UP0, 0x80, 0x8 ;  /* 0x000000000008781c */ /* 0x000fc60003faf008 */
[----:B------:R-:W-:-:S05]  /*5da0*/  IMAD.SHL.U32 R13, R13, 0x4, RZ ;  /* 0x000000040d0d7824 */ /* 0x000fca00078e00ff */
[----:B------:R-:W-:Y:S01]  /*5db0*/  ISETP.GE.AND P2, PT, R13, R10, PT ;  /* 0x0000000a0d00720c */ /* 0x000fe20003f46270 */
[----:B--2--5:R-:W-:Y:S01]  /*5dc0*/  FADD.FTZ R16, R250, R16 ;  /* 0x00000010fa107221 */ /* 0x024fe20000010000 */
[----:B----4-:R-:W-:-:S03]  /*5dd0*/  FADD.FTZ R17, R239, R17 ;  /* 0x00000011ef117221 */ /* 0x010fc60000010000 */
[----:B---3--:R-:W-:Y:S01]  /*5de0*/  @P3 FMUL.FTZ R16, R16, R14 ;  /* 0x0000000e10103220 */ /* 0x008fe20000410000 */
[----:B------:R-:W-:-:S07]  /*5df0*/  @P5 FMUL.FTZ R17, R17, R15 ;  /* 0x0000000f11115220 */ /* 0x000fce0000410000 */
[----:B------:R-:W-:Y:S01]  /*5e00*/  @!P2 IADD3 R239, P3, PT, R2, R13, RZ ;  /* 0x0000000d02efa210 */ /* 0x000fe20007f7e0ff */
[----:B------:R-:W0:Y:S03]  /*5e10*/  @!P2 LDC.64 R14, c[0x0][0x3b8] ;  /* 0x0000ee00ff0eab82 */ /* 0x000e260000000a00 */
[----:B------:R-:W-:Y:S02]  /*5e20*/  @!P2 LEA.HI.X.SX32 R13, R13, R6, 0x1, P3 ;  /* 0x000000060d0da211 */ /* 0x000fe400018f0eff */
[----:B0-----:R-:W-:-:S04]  /*5e30*/  @!P2 LEA R14, P3, R239, R14, 0x2 ;  /* 0x0000000eef0ea211 */ /* 0x001fc800078610ff */
[----:B------:R-:W-:-:S05]  /*5e40*/  @!P2 LEA.HI.X R15, R239, R15, R13, 0x2, P3 ;  /* 0x0000000fef0fa211 */ /* 0x000fca00018f140d */
[----:B------:R0:W-:Y:S04]  /*5e50*/  @!P2 STG.E.64 desc[UR36][R14.64], R16 ;  /* 0x000000100e00a986 */ /* 0x0001e8000c101b24 */
.L_x_1804:
[----:B------:R-:W-:Y:S05]  /*5e60*/  BSYNC.RECONVERGENT B2 ;  /* 0x0000000000027941 */ /* 0x000fea0003800200 */
.L_x_1803:
[C---:B------:R-:W-:Y:S01]  /*5e70*/  IMAD R238, R0.reuse, 0x2, R238 ;  /* 0x0000000200ee7824 */ /* 0x040fe200078e02ee */
[----:B------:R-:W-:Y:S03]  /*5e80*/  BSSY.RECONVERGENT B2, `(.L_x_1807) ;  /* 0x000002f000027945 */ /* 0x000fe60003800200 */
[----:B------:R-:W-:-:S04]  /*5e90*/  IMAD R13, R0, 0x2, R238 ;  /* 0x00000002000d7824 */ /* 0x000fc800078e02ee */
        /* <DEDUP_REMOVED lines=30> */
.L_x_1810:
[----:B------:R-:W-:Y:S05]  /*6080*/  BSYNC.RECONVERGENT B3 ;  /* 0x0000000000037941 */ /* 0x000fea0003800200 */
.L_x_1809:
[----:B012-4-:R-:W2:Y:S01]  /*6090*/  @P3 LDG.E.64 R14, desc[UR36][R8.64+0xd0] ;  /* 0x0000d024080e3981 */ /* 0x017ea2000c1e1b00 */
[----:B------:R-:W-:-:S06]  /*60a0*/  UISETP.NE.AND UP0, UPT, UR42, URZ, UPT ;  /* 0x000000ff2a00728c */ /* 0x000fcc000bf05270 */
[----:B------:R-:W-:Y:S02]  /*60b0*/  PLOP3.LUT P3, PT, PT, PT, UP0, 0x80, 0x8 ;  /* 0x000000000008781c */ /* 0x000fe40003f6f008 */
[----:B------:R-:W-:Y:S01]  /*60c0*/  PLOP3.LUT P5, PT, PT, PT, UP0, 0x80, 0x8 ;  /* 0x000000000008781c */ /* 0x000fe20003faf008 */
[----:B-----5:R-:W-:Y:S01]  /*60d0*/  FADD.FTZ R136, R248, R136 ;  /* 0x00000088f8887221 */ /* 0x020fe20000010000 */
[----:B------:R-:W-:-:S09]  /*60e0*/  FADD.FTZ R137, R249, R137 ;  /* 0x00000089f9897221 */ /* 0x000fd20000010000 */
[----:B--2---:R-:W-:Y:S02]  /*60f0*/  @P3 FMUL.FTZ R136, R136, R14 ;  /* 0x0000000e88883220 */ /* 0x004fe40000410000 */
[----:B------:R-:W-:Y:S02]  /*6100*/  @P5 FMUL.FTZ R137, R137, R15 ;  /* 0x0000000f89895220 */ /* 0x000fe40000410000 */
[----:B------:R-:W0:Y:S01]  /*6110*/  @!P2 LDC.64 R14, c[0x0][0x3b8] ;  /* 0x0000ee00ff0eab82 */ /* 0x000e220000000a00 */
[----:B------:R-:W-:-:S04]  /*6120*/  @!P2 IADD3 R250, P3, PT, R2, R239, RZ ;  /* 0x000000ef02faa210 */ /* 0x000fc80007f7e0ff */
[----:B------:R-:W-:Y:S02]  /*6130*/  @!P2 LEA.HI.X.SX32 R239, R239, R6, 0x1, P3 ;  /* 0x00000006efefa211 */ /* 0x000fe400018f0eff */
[----:B0-----:R-:W-:-:S04]  /*6140*/  @!P2 LEA R14, P3, R250, R14, 0x2 ;  /* 0x0000000efa0ea211 */ /* 0x001fc800078610ff */
[----:B------:R-:W-:-:S05]  /*6150*/  @!P2 LEA.HI.X R15, R250, R15, R239, 0x2, P3 ;  /* 0x0000000ffa0fa211 */ /* 0x000fca00018f14ef */
[----:B------:R0:W-:Y:S04]  /*6160*/  @!P2 STG.E.64 desc[UR36][R14.64], R136 ;  /* 0x000000880e00a986 */ /* 0x0001e8000c101b24 */
.L_x_1808:
[----:B------:R-:W-:Y:S05]  /*6170*/  BSYNC.RECONVERGENT B2 ;  /* 0x0000000000027941 */ /* 0x000fea0003800200 */
.L_x_1807:
[----:B------:R-:W-:Y:S04]  /*6180*/  BSSY.RECONVERGENT B2, `(.L_x_1811) ;  /* 0x000002d000027945 */ /* 0x000fe80003800200 */
[----:B------:R-:W-:Y:S05]  /*6190*/  @P0 BRA `(.L_x_1812) ;  /* 0x0000000000ac0947 */ /* 0x000fea0003800000 */
[----:B------:R-:W-:Y:S01]  /*61a0*/  IMAD.IADD R239, R13, 0x1, R0 ;  /* 0x000000010def7824 */ /* 0x000fe200078e0200 */
[----:B------:R-:W-:Y:S01]  /*61b0*/  UISETP.NE.AND UP0, UPT, UR42, URZ, UPT ;  /* 0x000000ff2a00728c */ /* 0x000fe2000bf05270 */
[----:B------:R-:W-:Y:S01]  /*61c0*/  BSSY.RECONVERGENT B3, `(.L_x_1813) ;  /* 0x000001a000037945 */ /* 0x000fe20003800200 */
[----:B------:R-:W-:Y:S01]  /*61d0*/  CS2R R138, SRZ ;  /* 0x00000000008a7805 */ /* 0x000fe2000001ff00 */
[----:B------:R-:W-:-:S03]  /*61e0*/  IMAD.SHL.U32 R239, R239, 0x4, RZ ;  /* 0x00000004efef7824 */ /* 0x000fc600078e00ff */
[----:B------:R-:W-:Y:S02]  /*61f0*/  PLOP3.LUT P3, PT, PT, PT, UP0, 0x80, 0x8 ;  /* 0x000000000008781c */ /* 0x000fe40003f6f008 */
[----:B------:R-:W-:-:S13]  /*6200*/  ISETP.GE.AND P2, PT, R239, R10, PT ;  /* 0x0000000aef00720c */ /* 0x000fda0003f46270 */
        /* <DEDUP_REMOVED lines=21> */
.L_x_1814:
[----:B------:R-:W-:Y:S05]  /*6360*/  BSYNC.RECONVERGENT B3 ;  /* 0x0000000000037941 */ /* 0x000fea0003800200 */
.L_x_1813:
        /* <DEDUP_REMOVED lines=14> */
.L_x_1812:
[----:B------:R-:W-:Y:S05]  /*6450*/  BSYNC.RECONVERGENT B2 ;  /* 0x0000000000027941 */ /* 0x000fea0003800200 */
.L_x_1811:
[----:B------:R-:W-:Y:S04]  /*6460*/  BSSY.RECONVERGENT B2, `(.L_x_1815) ;  /* 0x0000035000027945 */ /* 0x000fe80003800200 */
[----:B------:R-:W-:Y:S05]  /*6470*/  @P0 BRA `(.L_x_1816) ;  /* 0x0000000000cc0947 */ /* 0x000fea0003800000 */
[C---:B012-4-:R-:W-:Y:S01]  /*6480*/  IMAD R14, R0.reuse, 0x2, R238 ;  /* 0x00000002000e7824 */ /* 0x057fe200078e02ee */
[----:B------:R-:W-:Y:S01]  /*6490*/  UISETP.NE.AND UP0, UPT, UR42, URZ, UPT ;  /* 0x000000ff2a00728c */ /* 0x000fe2000bf05270 */
[----:B------:R-:W-:Y:S01]  /*64a0*/  BSSY.RECONVERGENT B3, `(.L_x_1817) ;  /* 0x000001d000037945 */ /* 0x000fe20003800200 */
[----:B------:R-:W-:Y:S01]  /*64b0*/  CS2R R140, SRZ ;  /* 0x00000000008c7805 */ /* 0x000fe2000001ff00 */
[----:B------:R-:W-:-:S03]  /*64c0*/  IMAD R14, R0, 0x2, R14 ;  /* 0x00000002000e7824 */ /* 0x000fc600078e020e */
[----:B------:R-:W-:Y:S01]  /*64d0*/  PLOP3.LUT P2, PT, PT, PT, UP0, 0x80, 0x8 ;  /* 0x000000000008781c */ /* 0x000fe20003f4f008 */
[----:B------:R-:W-:-:S04]  /*64e0*/  IMAD R239, R0, 0x2, R14 ;  /* 0x0000000200ef7824 */ /* 0x000fc800078e020e */
[----:B------:R-:W-:-:S05]  /*64f0*/  IMAD.SHL.U32 R14, R239, 0x4, RZ ;  /* 0x00000004ef0e7824 */ /* 0x000fca00078e00ff */
        /* <DEDUP_REMOVED lines=23> */
.L_x_1818:
[----:B------:R-:W-:Y:S05]  /*6670*/  BSYNC.RECONVERGENT B3 ;  /* 0x0000000000037941 */ /* 0x000fea0003800200 */
.L_x_1817:
[----:B------:R-:W2:Y:S01]  /*6680*/  @P2 LDG.E.64 R14, desc[UR36][R8.64+0xf0] ;  /* 0x0000f024080e2981 */ /* 0x000ea2000c1e1b00 */
[----:B------:R-:W-:Y:S01]  /*6690*/  IMAD R238, R0, 0x2, R238 ;  /* 0x0000000200ee7824 */ /* 0x000fe200078e02ee */
[----:B------:R-:W-:-:S03]  /*66a0*/  UISETP.NE.AND UP0, UPT, UR42, URZ, UPT ;  /* 0x000000ff2a00728c */ /* 0x000fc6000bf05270 */
[----:B------:R-:W-:-:S04]  /*66b0*/  IMAD R238, R0, 0x2, R238 ;  /* 0x0000000200ee7824 */ /* 0x000fc800078e02ee */
[----:B------:R-:W-:-:S04]  /*66c0*/  IMAD R238, R0, 0x2, R238 ;  /* 0x0000000200ee7824 */ /* 0x000fc800078e02ee */
[----:B------:R-:W-:Y:S01]  /*66d0*/  IMAD.SHL.U32 R238, R238, 0x4, RZ ;  /* 0x00000004eeee7824 */ /* 0x000fe200078e00ff */
[----:B------:R-:W-:Y:S02]  /*66e0*/  PLOP3.LUT P3, PT, PT, PT, UP0, 0x80, 0x8 ;  /* 0x000000000008781c */ /* 0x000fe40003f6f008 */
[----:B------:R-:W-:Y:S02]  /*66f0*/  PLOP3.LUT P5, PT, PT, PT, UP0, 0x80, 0x8 ;  /* 0x000000000008781c */ /* 0x000fe40003faf008 */
[----:B------:R-:W-:Y:S01]  /*6700*/  ISETP.GE.AND P2, PT, R238, R10, PT ;  /* 0x0000000aee00720c */ /* 0x000fe20003f46270 */
[----:B-----5:R-:W-:Y:S01]  /*6710*/  FADD.FTZ R140, R242, R140 ;  /* 0x0000008cf28c7221 */ /* 0x020fe20000010000 */
[----:B------:R-:W-:-:S07]  /*6720*/  FADD.FTZ R141, R243, R141 ;  /* 0x0000008df38d7221 */ /* 0x000fce0000010000 */
        /* <DEDUP_REMOVED lines=8> */
.L_x_1816:
[----:B------:R-:W-:Y:S05]  /*67b0*/  BSYNC.RECONVERGENT B2 ;  /* 0x0000000000027941 */ /* 0x000fea0003800200 */
.L_x_1815:
        /* <DEDUP_REMOVED lines=29> */
.L_x_1822:
[----:B------:R-:W-:Y:S05]  /*6990*/  BSYNC.RECONVERGENT B3 ;  /* 0x0000000000037941 */ /* 0x000fea0003800200 */
.L_x_1821:
[----:B012-4-:R-:W2:Y:S01]  /*69a0*/  @P2 LDG.E.64 R14, desc[UR36][R8.64+0x100] ;  /* 0x00010024080e2981 */ /* 0x017ea2000c1e1b00 */
[----:B------:R-:W-:Y:S01]  /*69b0*/  UISETP.NE.AND UP0, UPT, UR42, URZ, UPT ;  /* 0x000000ff2a00728c */ /* 0x000fe2000bf05270 */
[----:B------:R-:W-:-:S05]  /*69c0*/  ISETP.GE.AND P2, PT, R238, R10, PT ;  /* 0x0000000aee00720c */ /* 0x000fca0003f46270 */
        /* <DEDUP_REMOVED lines=12> */
.L_x_1820:
[----:B------:R-:W-:Y:S05]  /*6a90*/  BSYNC.RECONVERGENT B2 ;  /* 0x0000000000027941 */ /* 0x000fea0003800200 */
.L_x_1819:
        /* <DEDUP_REMOVED lines=32> */
.L_x_1826:
[----:B------:R-:W-:Y:S05]  /*6ca0*/  BSYNC.RECONVERGENT B3 ;  /* 0x0000000000037941 */ /* 0x000fea0003800200 */
.L_x_1825:
[----:B------:R-:W2:Y:S01]  /*6cb0*/  @P2 LDG.E.64 R14, desc[UR36][R8.64+0x110] ;  /* 0x00011024080e2981 */ /* 0x000ea2000c1e1b00 */
[----:B------:R-:W-:Y:S01]  /*6cc0*/  UISETP.NE.AND UP0, UPT, UR42, URZ, UPT ;  /* 0x000000ff2a00728c */ /* 0x000fe2000bf05270 */
[----:B------:R-:W-:-:S05]  /*6cd0*/  IMAD.SHL.U32 R238, R238, 0x4, RZ ;  /* 0x00000004eeee7824 */ /* 0x000fca00078e00ff */
        /* <DEDUP_REMOVED lines=13> */
.L_x_1824:
[----:B------:R-:W-:Y:S05]  /*6db0*/  BSYNC.RECONVERGENT B2 ;  /* 0x0000000000027941 */ /* 0x000fea0003800200 */
.L_x_1823:
[C---:B------:R-:W-:Y:S01]  /*6dc0*/  IMAD R13, R0.reuse, 0x2, R13 ;  /* 0x00000002000d7824 */ /* 0x040fe200078e020d */
[----:B------:R-:W-:Y:S03]  /*6dd0*/  BSSY.RECONVERGENT B2, `(.L_x_1827) ;  /* 0x000002f000027945 */ /* 0x000fe60003800200 */
[----:B------:R-:W-:-:S04]  /*6de0*/  IMAD R13, R0, 0x2, R13 ;  /* 0x00000002000d7824 */ /* 0x000fc800078e020d */
[----:B------:R-:W-:Y:S01]  /*6df0*/  IMAD.IADD R13, R0, 0x1, R13 ;  /* 0x00000001000d7824 */ /* 0x000fe200078e020d */
        /* <DEDUP_REMOVED lines=29> */
.L_x_1830:
[----:B------:R-:W-:Y:S05]  /*6fd0*/  BSYNC.RECONVERGENT B3 ;  /* 0x0000000000037941 */ /* 0x000fea0003800200 */
.L_x_1829:
        /* <DEDUP_REMOVED lines=14> */
.L_x_1828:
[----:B------:R-:W-:Y:S05]  /*70c0*/  BSYNC.RECONVERGENT B2 ;  /* 0x0000000000027941 */ /* 0x000fea0003800200 */
.L_x_1827:
        /* <DEDUP_REMOVED lines=31> */
.L_x_1834:
[----:B------:R-:W-:Y:S05]  /*72c0*/  BSYNC.RECONVERGENT B3 ;  /* 0x0000000000037941 */ /* 0x000fea0003800200 */
.L_x_1833:
        /* <DEDUP_REMOVED lines=14> */
.L_x_1832:
[----:B------:R-:W-:Y:S05]  /*73b0*/  BSYNC.RECONVERGENT B2 ;  /* 0x0000000000027941 */ /* 0x000fea0003800200 */
.L_x_1831:
        /* <DEDUP_REMOVED lines=31> */
.L_x_1838:
[----:B------:R-:W-:Y:S05]  /*75b0*/  BSYNC.RECONVERGENT B3 ;  /* 0x0000000000037941 */ /* 0x000fea0003800200 */
.L_x_1837:
        /* <DEDUP_REMOVED lines=14> */
.L_x_1836:
[----:B------:R-:W-:Y:S05]  /*76a0*/  BSYNC.RECONVERGENT B2 ;  /* 0x0000000000027941 */ /* 0x000fea0003800200 */
.L_x_1835:
        /* <DEDUP_REMOVED lines=31> */
.L_x_1842:
[----:B------:R-:W-:Y:S05]  /*78a0*/  BSYNC.RECONVERGENT B3 ;  /* 0x0000000000037941 */ /* 0x000fea0003800200 */
.L_x_1841:
        /* <DEDUP_REMOVED lines=14> */
.L_x_1840:
[----:B------:R-:W-:Y:S05]  /*7990*/  BSYNC.RECONVERGENT B2 ;  /* 0x0000000000027941 */ /* 0x000fea0003800200 */
.L_x_1839:
        /* <DEDUP_REMOVED lines=31> */
.L_x_1846:
[----:B------:R-:W-:Y:S05]  /*7b90*/  BSYNC.RECONVERGENT B3 ;  /* 0x0000000000037941 */ /* 0x000fea0003800200 */
.L_x_1845:
        /* <DEDUP_REMOVED lines=14> */
.L_x_1844:
[----:B------:R-:W-:Y:S05]  /*7c80*/  BSYNC.RECONVERGENT B2 ;  /* 0x0000000000027941 */ /* 0x000fea0003800200 */
.L_x_1843:
        /* <DEDUP_REMOVED lines=31> */
.L_x_1850:
[----:B------:R-:W-:Y:S05]  /*7e80*/  BSYNC.RECONVERGENT B3 ;  /* 0x0000000000037941 */ /* 0x000fea0003800200 */
.L_x_1849:
        /* <DEDUP_REMOVED lines=14> */
.L_x_1848:
[----:B------:R-:W-:Y:S05]  /*7f70*/  BSYNC.RECONVERGENT B2 ;  /* 0x0000000000027941 */ /* 0x000fea0003800200 */
.L_x_1847:
        /* <DEDUP_REMOVED lines=31> */
.L_x_1854:
[----:B------:R-:W-:Y:S05]  /*8170*/  BSYNC.RECONVERGENT B3 ;  /* 0x0000000000037941 */ /* 0x000fea0003800200 */
.L_x_1853:
        /* <DEDUP_REMOVED lines=14> */
.L_x_1852:
[----:B------:R-:W-:Y:S05]  /*8260*/  BSYNC.RECONVERGENT B2 ;  /* 0x0000000000027941 */ /* 0x000fea0003800200 */
.L_x_1851:
        /* <DEDUP_REMOVED lines=31> */
.L_x_1858:
[----:B------:R-:W-:Y:S05]  /*8460*/  BSYNC.RECONVERGENT B3 ;  /* 0x0000000000037941 */ /* 0x000fea0003800200 */
.L_x_1857:
        /* <DEDUP_REMOVED lines=14> */
.L_x_1856:
[----:B------:R-:W-:Y:S05]  /*8550*/  BSYNC.RECONVERGENT B2 ;  /* 0x0000000000027941 */ /* 0x000fea0003800200 */
.L_x_1855:
        /* <DEDUP_REMOVED lines=31> */
.L_x_1862:
[----:B------:R-:W-:Y:S05]  /*8750*/  BSYNC.RECONVERGENT B3 ;  /* 0x0000000000037941 */ /* 0x000fea0003800200 */
.L_x_1861:
        /* <DEDUP_REMOVED lines=14> */
.L_x_1860:
[----:B------:R-:W-:Y:S05]  /*8840*/  BSYNC.RECONVERGENT B2 ;  /* 0x0000000000027941 */ /* 0x000fea0003800200 */
.L_x_1859:
        /* <DEDUP_REMOVED lines=31> */
.L_x_1866:
[----:B------:R-:W-:Y:S05]  /*8a40*/  BSYNC.RECONVERGENT B3 ;  /* 0x0000000000037941 */ /* 0x000fea0003800200 */
.L_x_1865:
        /* <DEDUP_REMOVED lines=14> */
.L_x_1864:
[----:B------:R-:W-:Y:S05]  /*8b30*/  BSYNC.RECONVERGENT B2 ;  /* 0x0000000000027941 */ /* 0x000fea0003800200 */
.L_x_1863:
        /* <DEDUP_REMOVED lines=31> */
.L_x_1870:
[----:B------:R-:W-:Y:S05]  /*8d30*/  BSYNC.RECONVERGENT B3 ;  /* 0x0000000000037941 */ /* 0x000fea0003800200 */
.L_x_1869:
        /* <DEDUP_REMOVED lines=14> */
.L_x_1868:
[----:B------:R-:W-:Y:S05]  /*8e20*/  BSYNC.RECONVERGENT B2 ;  /* 0x0000000000027941 */ /* 0x000fea0003800200 */
.L_x_1867:
        /* <DEDUP_REMOVED lines=31> */
.L_x_1874:
[----:B------:R-:W-:Y:S05]  /*9020*/  BSYNC.RECONVERGENT B3 ;  /* 0x0000000000037941 */ /* 0x000fea0003800200 */
.L_x_1873:
        /* <DEDUP_REMOVED lines=14> */
.L_x_1872:
[----:B------:R-:W-:Y:S05]  /*9110*/  BSYNC.RECONVERGENT B2 ;  /* 0x0000000000027941 */ /* 0x000fea0003800200 */
.L_x_1871:
        /* <DEDUP_REMOVED lines=31> */
.L_x_1878:
[----:B------:R-:W-:Y:S05]  /*9310*/  BSYNC.RECONVERGENT B3 ;  /* 0x0000000000037941 */ /* 0x000fea0003800200 */
.L_x_1877:
        /* <DEDUP_REMOVED lines=14> */
.L_x_1876:
[----:B------:R-:W-:Y:S05]  /*9400*/  BSYNC.RECONVERGENT B2 ;  /* 0x0000000000027941 */ /* 0x000fea0003800200 */
.L_x_1875:
        /* <DEDUP_REMOVED lines=31> */
.L_x_1882:
[----:B------:R-:W-:Y:S05]  /*9600*/  BSYNC.RECONVERGENT B3 ;  /* 0x0000000000037941 */ /* 0x000fea0003800200 */
.L_x_1881:
        /* <DEDUP_REMOVED lines=14> */
.L_x_1880:
[----:B------:R-:W-:Y:S05]  /*96f0*/  BSYNC.RECONVERGENT B2 ;  /* 0x0000000000027941 */ /* 0x000fea0003800200 */
.L_x_1879:
[----:B------:R-:W-:Y:S01]  /*9700*/  BSSY.RECONVERGENT B2, `(.L_x_1883) ;  /* 0x000002c000027945 */ /* 0x000fe20003800200 */
[----:B------:R-:W-:-:S03]  /*9710*/  IMAD R11, R0, 0x80, R11 ;  /* 0x00000080000b7824 */ /* 0x000fc600078e020b */
        /* <DEDUP_REMOVED lines=27> */
.L_x_1886:
[----:B------:R-:W-:Y:S05]  /*98d0*/  BSYNC.RECONVERGENT B3 ;  /* 0x0000000000037941 */ /* 0x000fea0003800200 */
.L_x_1885:
        /* <DEDUP_REMOVED lines=14> */
.L_x_1884:
[----:B------:R-:W-:Y:S05]  /*99c0*/  BSYNC.RECONVERGENT B2 ;  /* 0x0000000000027941 */ /* 0x000fea0003800200 */
.L_x_1883:
[----:B------:R-:W-:Y:S01]  /*99d0*/  BSSY.RECONVERGENT B2, `(.L_x_1887) ;  /* 0x000002e000027945 */ /* 0x000fe20003800200 */
[----:B------:R-:W-:-:S03]  /*99e0*/  IMAD R13, R0, 0x2, R13 ;  /* 0x00000002000d7824 */ /* 0x000fc600078e020d */
        /* <DEDUP_REMOVED lines=29> */
.L_x_1890:
[----:B------:R-:W-:Y:S05]  /*9bc0*/  BSYNC.RECONVERGENT B3 ;  /* 0x0000000000037941 */ /* 0x000fea0003800200 */
.L_x_1889:
        /* <DEDUP_REMOVED lines=14> */
.L_x_1888:
[----:B------:R-:W-:Y:S05]  /*9cb0*/  BSYNC.RECONVERGENT B2 ;  /* 0x0000000000027941 */ /* 0x000fea0003800200 */
.L_x_1887:
        /* <DEDUP_REMOVED lines=31> */
.L_x_1894:
[----:B------:R-:W-:Y:S05]  /*9eb0*/  BSYNC.RECONVERGENT B3 ;  /* 0x0000000000037941 */ /* 0x000fea0003800200 */
.L_x_1893:
        /* <DEDUP_REMOVED lines=14> */
.L_x_1892:
[----:B------:R-:W-:Y:S05]  /*9fa0*/  BSYNC.RECONVERGENT B2 ;  /* 0x0000000000027941 */ /* 0x000fea0003800200 */
.L_x_1891:
        /* <DEDUP_REMOVED lines=31> */
.L_x_1898:
[----:B------:R-:W-:Y:S05]  /*a1a0*/  BSYNC.RECONVERGENT B3 ;  /* 0x0000000000037941 */ /* 0x000fea0003800200 */
.L_x_1897:
        /* <DEDUP_REMOVED lines=14> */
.L_x_1896:
[----:B------:R-:W-:Y:S05]  /*a290*/  BSYNC.RECONVERGENT B2 ;  /* 0x0000000000027941 */ /* 0x000fea0003800200 */
.L_x_1895:
        /* <DEDUP_REMOVED lines=31> */
.L_x_1902:
[----:B------:R-:W-:Y:S05]  /*a490*/  BSYNC.RECONVERGENT B3 ;  /* 0x0000000000037941 */ /* 0x000fea0003800200 */
.L_x_1901:
        /* <DEDUP_REMOVED lines=14> */
.L_x_1900:
[----:B------:R-:W-:Y:S05]  /*a580*/  BSYNC.RECONVERGENT B2 ;  /* 0x0000000000027941 */ /* 0x000fea0003800200 */
.L_x_1899:
        /* <DEDUP_REMOVED lines=31> */
.L_x_1906:
[----:B------:R-:W-:Y:S05]  /*a780*/  BSYNC.RECONVERGENT B3 ;  /* 0x0000000000037941 */ /* 0x000fea0003800200 */
.L_x_1905:
        /* <DEDUP_REMOVED lines=14> */
.L_x_1904:
[----:B------:R-:W-:Y:S05]  /*a870*/  BSYNC.RECONVERGENT B2 ;  /* 0x0000000000027941 */ /* 0x000fea0003800200 */
.L_x_1903:
        /* <DEDUP_REMOVED lines=31> */
.L_x_1910:
[----:B------:R-:W-:Y:S05]  /*aa70*/  BSYNC.RECONVERGENT B3 ;  /* 0x0000000000037941 */ /* 0x000fea0003800200 */
.L_x_1909:
        /* <DEDUP_REMOVED lines=14> */
.L_x_1908:
[----:B------:R-:W-:Y:S05]  /*ab60*/  BSYNC.RECONVERGENT B2 ;  /* 0x0000000000027941 */ /* 0x000fea0003800200 */
.L_x_1907:
        /* <DEDUP_REMOVED lines=31> */
.L_x_1914:
[----:B------:R-:W-:Y:S05]  /*ad60*/  BSYNC.RECONVERGENT B3 ;  /* 0x0000000000037941 */ /* 0x000fea0003800200 */
.L_x_1913:
        /* <DEDUP_REMOVED lines=14> */
.L_x_1912:
[----:B------:R-:W-:Y:S05]  /*ae50*/  BSYNC.RECONVERGENT B2 ;  /* 0x0000000000027941 */ /* 0x000fea0003800200 */
.L_x_1911:
        /* <DEDUP_REMOVED lines=31> */
.L_x_1918:
[----:B------:R-:W-:Y:S05]  /*b050*/  BSYNC.RECONVERGENT B3 ;  /* 0x0000000000037941 */ /* 0x000fea0003800200 */
.L_x_1917:
        /* <DEDUP_REMOVED lines=14> */
.L_x_1916:
[----:B------:R-:W-:Y:S05]  /*b140*/  BSYNC.RECONVERGENT B2 ;  /* 0x0000000000027941 */ /* 0x000fea0003800200 */
.L_x_1915:
        /* <DEDUP_REMOVED lines=31> */
.L_x_1922:
[----:B------:R-:W-:Y:S05]  /*b340*/  BSYNC.RECONVERGENT B3 ;  /* 0x0000000000037941 */ /* 0x000fea0003800200 */
.L_x_1921:
        /* <DEDUP_REMOVED lines=14> */
.L_x_1920:
[----:B------:R-:W-:Y:S05]  /*b430*/  BSYNC.RECONVERGENT B2 ;  /* 0x0000000000027941 */ /* 0x000fea0003800200 */
.L_x_1919:
        /* <DEDUP_REMOVED lines=31> */
.L_x_1926:
[----:B------:R-:W-:Y:S05]  /*b630*/  BSYNC.RECONVERGENT B3 ;  /* 0x0000000000037941 */ /* 0x000fea0003800200 */
.L_x_1925:
        /* <DEDUP_REMOVED lines=14> */
.L_x_1924:
[----:B------:R-:W-:Y:S05]  /*b720*/  BSYNC.RECONVERGENT B2 ;  /* 0x0000000000027941 */ /* 0x000fea0003800200 */
.L_x_1923:
        /* <DEDUP_REMOVED lines=31> */
.L_x_1930:
[----:B------:R-:W-:Y:S05]  /*b920*/  BSYNC.RECONVERGENT B3 ;  /* 0x0000000000037941 */ /* 0x000fea0003800200 */
.L_x_1929:
        /* <DEDUP_REMOVED lines=14> */
.L_x_1928:
[----:B------:R-:W-:Y:S05]  /*ba10*/  BSYNC.RECONVERGENT B2 ;  /* 0x0000000000027941 */ /* 0x000fea0003800200 */
.L_x_1927:
        /* <DEDUP_REMOVED lines=31> */
.L_x_1934:
[----:B------:R-:W-:Y:S05]  /*bc10*/  BSYNC.RECONVERGENT B3 ;  /* 0x0000000000037941 */ /* 0x000fea0003800200 */
.L_x_1933:
        /* <DEDUP_REMOVED lines=14> */
.L_x_1932:
[----:B------:R-:W-:Y:S05]  /*bd00*/  BSYNC.RECONVERGENT B2 ;  /* 0x0000000000027941 */ /* 0x000fea0003800200 */
.L_x_1931:
        /* <DEDUP_REMOVED lines=31> */
.L_x_1938:
[----:B------:R-:W-:Y:S05]  /*bf00*/  BSYNC.RECONVERGENT B3 ;  /* 0x0000000000037941 */ /* 0x000fea0003800200 */
.L_x_1937:
        /* <DEDUP_REMOVED lines=14> */
.L_x_1936:
[----:B------:R-:W-:Y:S05]  /*bff0*/  BSYNC.RECONVERGENT B2 ;  /* 0x0000000000027941 */ /* 0x000fea0003800200 */
.L_x_1935:
        /* <DEDUP_REMOVED lines=31> */
.L_x_1942:
[----:B------:R-:W-:Y:S05]  /*c1f0*/  BSYNC.RECONVERGENT B3 ;  /* 0x0000000000037941 */ /* 0x000fea0003800200 */
.L_x_1941:
        /* <DEDUP_REMOVED lines=14> */
.L_x_1940:
[----:B------:R-:W-:Y:S05]  /*c2e0*/  BSYNC.RECONVERGENT B2 ;  /* 0x0000000000027941 */ /* 0x000fea0003800200 */
.L_x_1939:
        /* <DEDUP_REMOVED lines=31> */
.L_x_1946:
[----:B------:R-:W-:Y:S05]  /*c4e0*/  BSYNC.RECONVERGENT B3 ;  /* 0x0000000000037941 */ /* 0x000fea0003800200 */
.L_x_1945:
        /* <DEDUP_REMOVED lines=14> */
.L_x_1944:
[----:B------:R-:W-:Y:S05]  /*c5d0*/  BSYNC.RECONVERGENT B2 ;  /* 0x0000000000027941 */ /* 0x000fea0003800200 */
.L_x_1943:
        /* <DEDUP_REMOVED lines=31> */
.L_x_1950:
[----:B------:R-:W-:Y:S05]  /*c7d0*/  BSYNC.RECONVERGENT B3 ;  /* 0x0000000000037941 */ /* 0x000fea0003800200 */
.L_x_1949:
        /* <DEDUP_REMOVED lines=14> */
.L_x_1948:
[----:B------:R-:W-:Y:S05]  /*c8c0*/  BSYNC.RECONVERGENT B2 ;  /* 0x0000000000027941 */ /* 0x000fea0003800200 */
.L_x_1947:
        /* <DEDUP_REMOVED lines=31> */
.L_x_1954:
[----:B------:R-:W-:Y:S05]  /*cac0*/  BSYNC.RECONVERGENT B3 ;  /* 0x0000000000037941 */ /* 0x000fea0003800200 */
.L_x_1953:
        /* <DEDUP_REMOVED lines=14> */
.L_x_1952:
[----:B------:R-:W-:Y:S05]  /*cbb0*/  BSYNC.RECONVERGENT B2 ;  /* 0x0000000000027941 */ /* 0x000fea0003800200 */
.L_x_1951:
        /* <DEDUP_REMOVED lines=31> */
.L_x_1958:
[----:B------:R-:W-:Y:S05]  /*cdb0*/  BSYNC.RECONVERGENT B3 ;  /* 0x0000000000037941 */ /* 0x000fea0003800200 */
.L_x_1957:
        /* <DEDUP_REMOVED lines=14> */
.L_x_1956:
[----:B------:R-:W-:Y:S05]  /*cea0*/  BSYNC.RECONVERGENT B2 ;  /* 0x0000000000027941 */ /* 0x000fea0003800200 */
.L_x_1955:
        /* <DEDUP_REMOVED lines=31> */
.L_x_1962:
[----:B------:R-:W-:Y:S05]  /*d0a0*/  BSYNC.RECONVERGENT B3 ;  /* 0x0000000000037941 */ /* 0x000fea0003800200 */
.L_x_1961:
        /* <DEDUP_REMOVED lines=14> */
.L_x_1960:
[----:B------:R-:W-:Y:S05]  /*d190*/  BSYNC.RECONVERGENT B2 ;  /* 0x0000000000027941 */ /* 0x000fea0003800200 */
.L_x_1959:
        /* <DEDUP_REMOVED lines=31> */
.L_x_1966:
[----:B------:R-:W-:Y:S05]  /*d390*/  BSYNC.RECONVERGENT B3 ;  /* 0x0000000000037941 */ /* 0x000fea0003800200 */
.L_x_1965:
        /* <DEDUP_REMOVED lines=14> */
.L_x_1964:
[----:B------:R-:W-:Y:S05]  /*d480*/  BSYNC.RECONVERGENT B2 ;  /* 0x0000000000027941 */ /* 0x000fea0003800200 */
.L_x_1963:
        /* <DEDUP_REMOVED lines=31> */
.L_x_1970:
[----:B------:R-:W-:Y:S05]  /*d680*/  BSYNC.RECONVERGENT B3 ;  /* 0x0000000000037941 */ /* 0x000fea0003800200 */
.L_x_1969:
        /* <DEDUP_REMOVED lines=14> */
.L_x_1968:
[----:B------:R-:W-:Y:S05]  /*d770*/  BSYNC.RECONVERGENT B2 ;  /* 0x0000000000027941 */ /* 0x000fea0003800200 */
.L_x_1967:
        /* <DEDUP_REMOVED lines=31> */
.L_x_1974:
[----:B------:R-:W-:Y:S05]  /*d970*/  BSYNC.RECONVERGENT B3 ;  /* 0x0000000000037941 */ /* 0x000fea0003800200 */
.L_x_1973:
        /* <DEDUP_REMOVED lines=14> */
.L_x_1972:
[----:B------:R-:W-:Y:S05]  /*da60*/  BSYNC.RECONVERGENT B2 ;  /* 0x0000000000027941 */ /* 0x000fea0003800200 */
.L_x_1971:
        /* <DEDUP_REMOVED lines=31> */
.L_x_1978:
[----:B------:R-:W-:Y:S05]  /*dc60*/  BSYNC.RECONVERGENT B3 ;  /* 0x0000000000037941 */ /* 0x000fea0003800200 */
.L_x_1977:
        /* <DEDUP_REMOVED lines=14> */
.L_x_1976:
[----:B------:R-:W-:Y:S05]  /*dd50*/  BSYNC.RECONVERGENT B2 ;  /* 0x0000000000027941 */ /* 0x000fea0003800200 */
.L_x_1975:
        /* <DEDUP_REMOVED lines=31> */
.L_x_1982:
[----:B------:R-:W-:Y:S05]  /*df50*/  BSYNC.RECONVERGENT B3 ;  /* 0x0000000000037941 */ /* 0x000fea0003800200 */
.L_x_1981:
        /* <DEDUP_REMOVED lines=14> */
.L_x_1980:
[----:B------:R-:W-:Y:S05]  /*e040*/  BSYNC.RECONVERGENT B2 ;  /* 0x0000000000027941 */ /* 0x000fea0003800200 */
.L_x_1979:
        /* <DEDUP_REMOVED lines=31> */
.L_x_1986:
[----:B------:R-:W-:Y:S05]  /*e240*/  BSYNC.RECONVERGENT B3 ;  /* 0x0000000000037941 */ /* 0x000fea0003800200 */
.L_x_1985:
[----:B012-4-:R-:W2:Y:S01]  /*e250*/  @P3 LDG.E.64 R14, desc[UR36][R8.64+0x390] ;  /* 0x00039024080e3981 */ /* 0x017ea2000c1e1b00 */
[----:B------:R-:W-:-:S06]  /*e260*/  UISETP.NE.AND UP0, UPT, UR42, URZ, UPT ;  /* 0x000000ff2a00728c */ /* 0x000fcc000bf05270 */
[----:B------:R-:W-:Y:S02]  /*e270*/  PLOP3.LUT P3, PT, PT, PT, UP0, 0x80, 0x8 ;  /* 0x000000000008781c */ /* 0x000fe40003f6f008 */
[----:B------:R-:W-:Y:S01]  /*e280*/  PLOP3.LUT P5, PT, PT, PT, UP0, 0x80, 0x8 ;  /* 0x000000000008781c */ /* 0x000fe20003faf008 */
[----:B---3-5:R-:W-:Y:S01]  /*e290*/  FADD.FTZ R224, R54, R224 ;  /* 0x000000e036e07221 */ /* 0x028fe20000010000 */
        /* <DEDUP_REMOVED lines=9> */
.L_x_1984:
[----:B------:R-:W-:Y:S05]  /*e330*/  BSYNC.RECONVERGENT B2 ;  /* 0x0000000000027941 */ /* 0x000fea0003800200 */
.L_x_1983:
        /* <DEDUP_REMOVED lines=31> */
.L_x_1990:
[----:B------:R-:W-:Y:S05]  /*e530*/  BSYNC.RECONVERGENT B3 ;  /* 0x0000000000037941 */ /* 0x000fea0003800200 */
.L_x_1989:
        /* <DEDUP_REMOVED lines=14> */
.L_x_1988:
[----:B------:R-:W-:Y:S05]  /*e620*/  BSYNC.RECONVERGENT B2 ;  /* 0x0000000000027941 */ /* 0x000fea0003800200 */
.L_x_1987:
        /* <DEDUP_REMOVED lines=31> */
.L_x_1994:
[----:B------:R-:W-:Y:S05]  /*e820*/  BSYNC.RECONVERGENT B3 ;  /* 0x0000000000037941 */ /* 0x000fea0003800200 */
.L_x_1993:
        /* <DEDUP_REMOVED lines=14> */
.L_x_1992:
[----:B------:R-:W-:Y:S05]  /*e910*/  BSYNC.RECONVERGENT B2 ;  /* 0x0000000000027941 */ /* 0x000fea0003800200 */
.L_x_1991:
        /* <DEDUP_REMOVED lines=31> */
.L_x_1998:
[----:B------:R-:W-:Y:S05]  /*eb10*/  BSYNC.RECONVERGENT B3 ;  /* 0x0000000000037941 */ /* 0x000fea0003800200 */
.L_x_1997:
        /* <DEDUP_REMOVED lines=14> */
.L_x_1996:
[----:B------:R-:W-:Y:S05]  /*ec00*/  BSYNC.RECONVERGENT B2 ;  /* 0x0000000000027941 */ /* 0x000fea0003800200 */
.L_x_1995:
        /* <DEDUP_REMOVED lines=31> */
.L_x_2002:
[----:B------:R-:W-:Y:S05]  /*ee00*/  BSYNC.RECONVERGENT B3 ;  /* 0x0000000000037941 */ /* 0x000fea0003800200 */
.L_x_2001:
        /* <DEDUP_REMOVED lines=14> */
.L_x_2000:
[----:B------:R-:W-:Y:S05]  /*eef0*/  BSYNC.RECONVERGENT B2 ;  /* 0x0000000000027941 */ /* 0x000fea0003800200 */
.L_x_1999:
        /* <DEDUP_REMOVED lines=31> */
.L_x_2006:
[----:B------:R-:W-:Y:S05]  /*f0f0*/  BSYNC.RECONVERGENT B3 ;  /* 0x0000000000037941 */ /* 0x000fea0003800200 */
.L_x_2005:
        /* <DEDUP_REMOVED lines=14> */
.L_x_2004:
[----:B------:R-:W-:Y:S05]  /*f1e0*/  BSYNC.RECONVERGENT B2 ;  /* 0x0000000000027941 */ /* 0x000fea0003800200 */
.L_x_2003:
        /* <DEDUP_REMOVED lines=29> */
.L_x_2009:
[----:B------:R-:W-:Y:S05]  /*f3c0*/  BSYNC.RECONVERGENT B2 ;  /* 0x0000000000027941 */ /* 0x000fea0003800200 */
.L_x_2008:
[----:B------:R-:W2:Y:S01]  /*f3d0*/  @P3 LDG.E.64 R10, desc[UR36][R8.64+0x3f0] ;  /* 0x0003f024080a3981 */ /* 0x000ea2000c1e1b00 */
[----:B------:R-:W-:-:S06]  /*f3e0*/  UISETP.NE.AND UP0, UPT, UR42, URZ, UPT ;  /* 0x000000ff2a00728c */ /* 0x000fcc000bf05270 */
[----:B------:R-:W-:Y:S02]  /*f3f0*/  PLOP3.LUT P3, PT, PT, PT, UP0, 0x80, 0x8 ;  /* 0x000000000008781c */ /* 0x000fe40003f6f008 */
[----:B------:R-:W-:Y:S01]  /*f400*/  PLOP3.LUT P5, PT, PT, PT, UP0, 0x80, 0x8 ;  /* 0x000000000008781c */ /* 0x000fe20003faf008 */
[----:B---3-5:R-:W-:Y:S01]  /*f410*/  FADD.FTZ R236, R42, R236 ;  /* 0x000000ec2aec7221 */ /* 0x028fe20000010000 */
[----:B------:R-:W-:-:S09]  /*f420*/  FADD.FTZ R237, R43, R237 ;  /* 0x000000ed2bed7221 */ /* 0x000fd20000010000 */
[----:B--2---:R-:W-:Y:S02]  /*f430*/  @P3 FMUL.FTZ R236, R236, R10 ;  /* 0x0000000aecec3220 */ /* 0x004fe40000410000 */
[----:B------:R-:W-:Y:S01]  /*f440*/  @P5 FMUL.FTZ R237, R237, R11 ;  /* 0x0000000beded5220 */ /* 0x000fe20000410000 */
[----:B------:R-:W-:Y:S06]  /*f450*/  @P2 BRA `(.L_x_2007) ;  /* 0x0000007400f02947 */ /* 0x000fec0003800000 */
[----:B------:R-:W-:-:S04]  /*f460*/  IADD3 R11, P2, PT, R2, R13, RZ ;  /* 0x0000000d020b7210 */ /* 0x000fc80007f5e0ff */
[----:B------:R-:W-:Y:S02]  /*f470*/  LEA.HI.X.SX32 R13, R13, R6, 0x1, P2 ;  /* 0x000000060d0d7211 */ /* 0x000fe400010f0eff */
[----:B------:R-:W-:-:S04]  /*f480*/  LEA R10, P2, R11, UR14, 0x2 ;  /* 0x0000000e0b0a7c11 */ /* 0x000fc8000f8410ff */
[----:B------:R-:W-:-:S05]  /*f490*/  LEA.HI.X R11, R11, UR15, R13, 0x2, P2 ;  /* 0x0000000f0b0b7c11 */ /* 0x000fca00090f140d */
[----:B------:R2:W-:Y:S01]  /*f4a0*/  STG.E.64 desc[UR36][R10.64], R236 ;  /* 0x000000ec0a007986 */ /* 0x0005e2000c101b24 */
[----:B------:R-:W-:Y:S05]  /*f4b0*/  BRA `(.L_x_2007) ;  /* 0x0000007400d87947 */ /* 0x000fea0003800000 */
.L_x_1754:
[----:B------:R-:W-:Y:S01]  /*f4c0*/  IMAD R13, R0, 0x90, RZ ;  /* 0x00000090000d7824 */ /* 0x000fe200078e02ff */
[----:B------:R-:W-:Y:S01]  /*f4d0*/  ISETP.GE.AND P5, PT, R7, UR44, PT ;  /* 0x0000002c07007c0c */ /* 0x000fe2000bfa6270 */
[----:B------:R-:W-:Y:S01]  /*f4e0*/  IMAD.SHL.U32 R11, R12, 0x4, RZ ;  /* 0x000000040c0b7824 */ /* 0x000fe200078e00ff */
[----:B------:R-:W-:Y:S02]  /*f4f0*/  BSSY.RECONVERGENT B2, `(.L_x_2010) ;  /* 0x000001a000027945 */ /* 0x000fe40003800200 */
[----:B------:R-:W-:Y:S02]  /*f500*/  FSEL R41, R41, RZ, P5 ;  /* 0x000000ff29297208 */ /* 0x000fe40002800000 */
[----:B------:R-:W-:Y:S02]  /*f510*/  ISETP.GE.AND P0, PT, R11, R13, PT ;  /* 0x0000000d0b00720c */ /* 0x000fe40003f06270 */
[----:B------:R-:W-:Y:S02]  /*f520*/  FSEL R40, R40, RZ, P5 ;  /* 0x000000ff28287208 */ /* 0x000fe40002800000 */
[----:B------:R-:W-:-:S13]  /*f530*/  ISETP.GE.OR P0, PT, R7, UR44, P0 ;  /* 0x0000002c07007c0c */ /* 0x000fda0008706670 */
        /* <DEDUP_REMOVED lines=21> */
.L_x_2011:
[----:B------:R-:W-:Y:S05]  /*f690*/  BSYNC.RECONVERGENT B2 ;  /* 0x0000000000027941 */ /* 0x000fea0003800200 */
.L_x_2010:
[----:B------:R-:W-:Y:S01]  /*f6a0*/  IMAD.IADD R10, R12, 0x1, R0 ;  /* 0x000000010c0a7824 */ /* 0x000fe200078e0200 */
[----:B------:R-:W-:Y:S01]  /*f6b0*/  BSSY.RECONVERGENT B2, `(.L_x_2012) ;  /* 0x000001c000027945 */ /* 0x000fe20003800200 */
[----:B------:R-:W-:Y:S02]  /*f6c0*/  FSEL R39, R39, RZ, P5 ;  /* 0x000000ff27277208 */ /* 0x000fe40002800000 */
[----:B------:R-:W-:Y:S01]  /*f6d0*/  IMAD.SHL.U32 R14, R10, 0x4, RZ ;  /* 0x000000040a0e7824 */ /* 0x000fe200078e00ff */
[----:B------:R-:W-:-:S04]  /*f6e0*/  FSEL R38, R38, RZ, P5 ;  /* 0x000000ff26267208 */ /* 0x000fc80002800000 */
[----:B------:R-:W-:-:S04]  /*f6f0*/  ISETP.GE.AND P0, PT, R14, R13, PT ;  /* 0x0000000d0e00720c */ /* 0x000fc80003f06270 */
        /* <DEDUP_REMOVED lines=23> */
.L_x_2013:
[----:B------:R-:W-:Y:S05]  /*f870*/  BSYNC.RECONVERGENT B2 ;  /* 0x0000000000027941 */ /* 0x000fea0003800200 */
.L_x_2012:
[----:B------:R-:W-:Y:S01]  /*f880*/  IMAD R238, R0, 0x8, R11 ;  /* 0x0000000800ee7824 */ /* 0x000fe200078e020b */
[----:B------:R-:W-:Y:S01]  /*f890*/  BSSY.RECONVERGENT B2, `(.L_x_2014) ;  /* 0x000001a000027945 */ /* 0x000fe20003800200 */
[----:B------:R-:W-:Y:S02]  /*f8a0*/  FSEL R37, R37, RZ, P5 ;  /* 0x000000ff25257208 */ /* 0x000fe40002800000 */
[----:B------:R-:W-:Y:S02]  /*f8b0*/  FSEL R36, R36, RZ, P5 ;  /* 0x000000ff24247208 */ /* 0x000fe40002800000 */
        /* <DEDUP_REMOVED lines=23> */
.L_x_2015:
[----:B------:R-:W-:Y:S05]  /*fa30*/  BSYNC.RECONVERGENT B2 ;  /* 0x0000000000027941 */ /* 0x000fea0003800200 */
.L_x_2014:
[----:B------:R-:W-:Y:S01]  /*fa40*/  IMAD R238, R0, 0x2, R10 ;  /* 0x0000000200ee7824 */ /* 0x000fe200078e020a */
        /* <DEDUP_REMOVED lines=27> */
.L_x_2017:
[----:B------:R-:W-:Y:S05]  /*fc00*/  BSYNC.RECONVERGENT B2 ;  /* 0x0000000000027941 */ /* 0x000fea0003800200 */
.L_x_2016:
        /* <DEDUP_REMOVED lines=27> */
.L_x_2019:
[----:B------:R-:W-:Y:S05]  /*fdc0*/  BSYNC.RECONVERGENT B2 ;  /* 0x0000000000027941 */ /* 0x000fea0003800200 */
.L_x_2018:
[C-C-:B------:R-:W-:Y:S01]  /*fdd0*/  IMAD R238, R0.reuse, 0x4, R10.reuse ;  /* 0x0000000400ee7824 */ /* 0x140fe200078e020a */
[----:B------:R-:W-:Y:S01]  /*fde0*/  BSSY.RECONVERGENT B2, `(.L_x_2020) ;  /* 0x000001d000027945 */ /* 0x000fe20003800200 */
[----:B------:R-:W-:Y:S01]  /*fdf0*/  IMAD R10, R0, 0x4, R10 ;  /* 0x00000004000a7824 */ /* 0x000fe200078e020a */
[----:B------:R-:W-:Y:S01]  /*fe00*/  FSEL R31, R31, RZ, P5 ;  /* 0x000000ff1f1f7208 */ /* 0x000fe20002800000 */
        /* <DEDUP_REMOVED lines=26> */
.L_x_2021:
[----:B------:R-:W-:Y:S05]  /*ffb0*/  BSYNC.RECONVERGENT B2 ;  /* 0x0000000000027941 */ /* 0x000fea0003800200 */
.L_x_2020:
[----:B------:R-:W-:Y:S01]  /*ffc0*/  IMAD.IADD R238, R10, 0x1, R0 ;  /* 0x000000010aee7824 */ /* 0x000fe200078e0200 */
[----:B------:R-:W-:Y:S01]  /*ffd0*/  BSSY.RECONVERGENT B2, `(.L_x_2022) ;  /* 0x000001d000027945 */ /* 0x000fe20003800200 */
[----:B------:R-:W-:Y:S01]  /*ffe0*/  FSEL R29, R29, RZ, P5 ;  /* 0x000000ff1d1d7208 */ /* 0x000fe20002800000 */
[----:B------:R-:W-:Y:S01]  /*fff0*/  IMAD R10, R0, 0x2, R10 ;  /* 0x00000002000a7824 */ /* 0x000fe200078e020a */
[----:B------:R-:W-:Y:S01]  /*10000*/  FSEL R28, R28, RZ, P5 ;  /* 0x000000ff1c1c7208 */ /* 0x000fe20002800000 */
[----:B------:R-:W-:-:S05]  /*10010*/  IMAD.SHL.U32 R14, R238, 0x4, RZ ;  /* 0x00000004ee0e7824 */ /* 0x000fca00078e00ff */
        /* <DEDUP_REMOVED lines=24> */
.L_x_2023:
[----:B------:R-:W-:Y:S05]  /*101a0*/  BSYNC.RECONVERGENT B2 ;  /* 0x0000000000027941 */ /* 0x000fea0003800200 */
.L_x_2022:
[----:B------:R-:W-:Y:S01]  /*101b0*/  IMAD.SHL.U32 R14, R10, 0x4, RZ ;  /* 0x000000040a0e7824 */ /* 0x000fe200078e00ff */
        /* <DEDUP_REMOVED lines=27> */
.L_x_2025:
[----:B------:R-:W-:Y:S05]  /*10370*/  BSYNC.RECONVERGENT B2 ;  /* 0x0000000000027941 */ /* 0x000fea0003800200 */
.L_x_2024:
[C---:B------:R-:W-:Y:S01]  /*10380*/  IMAD R238, R0.reuse, 0x20, R11 ;  /* 0x0000002000ee7824 */ /* 0x040fe200078e020b */
[----:B------:R-:W-:Y:S01]  /*10390*/  BSSY.RECONVERGENT B2, `(.L_x_2026) ;  /* 0x000001b000027945 */ /* 0x000fe20003800200 */
[----:B------:R-:W-:Y:S01]  /*103a0*/  FSEL R25, R25, RZ, P5 ;  /* 0x000000ff19197208 */ /* 0x000fe20002800000 */
[----:B------:R-:W-:Y:S01]  /*103b0*/  IMAD R10, R0, 0x2, R10 ;  /* 0x00000002000a7824 */ /* 0x000fe200078e020a */
        /* <DEDUP_REMOVED lines=24> */
.L_x_2027:
[----:B------:R-:W-:Y:S05]  /*10540*/  BSYNC.RECONVERGENT B2 ;  /* 0x0000000000027941 */ /* 0x000fea0003800200 */
.L_x_2026:
[C---:B------:R-:W-:Y:S01]  /*10550*/  IMAD.SHL.U32 R14, R10.reuse, 0x4, RZ ;  /* 0x000000040a0e7824 */ /* 0x040fe200078e00ff */
[----:B------:R-:W-:Y:S01]  /*10560*/  BSSY.RECONVERGENT B2, `(.L_x_2028) ;  /* 0x000001c000027945 */ /* 0x000fe20003800200 */
[----:B------:R-:W-:Y:S01]  /*10570*/  FSEL R23, R23, RZ, P5 ;  /* 0x000000ff17177208 */ /* 0x000fe20002800000 */
[----:B------:R-:W-:Y:S01]  /*10580*/  IMAD.IADD R238, R10, 0x1, R0 ;  /* 0x000000010aee7824 */ /* 0x000fe200078e0200 */
        /* <DEDUP_REMOVED lines=15> */
[----:B------:R-:W-:Y:S02]  /*10680*/  IMAD.SHL.U32 R10, R10, 0x4, RZ ;  /* 0x000000040a0a7824 */ /* 0x000fe400078e00ff */
[----:B0-----:R-:W-:-:S05]  /*10690*/  IMAD.SHL.U32 R15, R15, 0x2, RZ ;  /* 0x000000020f0f7824 */ /* 0x001fca00078e00ff */
[----:B------:R-:W-:Y:S02]  /*106a0*/  LOP3.LUT R14, R15, 0x2, RZ, 0xc0, !PT ;  /* 0x000000020f0e7812 */ /* 0x000fe400078ec0ff */
[----:B------:R-:W-:-:S03]  /*106b0*/  SHF.R.S32.HI R15, RZ, 0x1f, R10 ;  /* 0x0000001fff0f7819 */ /* 0x000fc6000001140a */
[----:B------:R-:W-:-:S05]  /*106c0*/  IMAD R14, R0, UR6, R14 ;  /* 0x00000006000e7c24 */ /* 0x000fca000f8e020e */
[----:B------:R-:W-:-:S04]  /*106d0*/  IADD3 R10, P0, PT, R14, R10, RZ ;  /* 0x0000000a0e0a7210 */ /* 0x000fc80007f1e0ff */
[----:B------:R-:W-:Y:S02]  /*106e0*/  LEA.HI.X.SX32 R14, R14, R15, 0x1, P0 ;  /* 0x0000000f0e0e7211 */ /* 0x000fe400000f0eff */
[----:B------:R-:W-:-:S04]  /*106f0*/  LEA R22, P0, R10, UR14, 0x2 ;  /* 0x0000000e0a167c11 */ /* 0x000fc8000f8010ff */
[----:B------:R-:W-:-:S06]  /*10700*/  LEA.HI.X R23, R10, UR15, R14, 0x2, P0 ;  /* 0x0000000f0a177c11 */ /* 0x000fcc00080f140e */
[----:B------:R-:W5:Y:S03]  /*10710*/  LDG.E.64 R22, desc[UR36][R22.64] ;  /* 0x0000002416167981 */ /* 0x000f66000c1e1b00 */
.L_x_2029:
[----:B------:R-:W-:Y:S05]  /*10720*/  BSYNC.RECONVERGENT B2 ;  /* 0x0000000000027941 */ /* 0x000fea0003800200 */
.L_x_2028:
[----:B------:R-:W-:Y:S01]  /*10730*/  IMAD.SHL.U32 R10, R238, 0x4, RZ ;  /* 0x00000004ee0a7824 */ /* 0x000fe200078e00ff */
[----:B------:R-:W-:Y:S01]  /*10740*/  BSSY.RECONVERGENT B2, `(.L_x_2030) ;  /* 0x000001c000027945 */ /* 0x000fe20003800200 */
[----:B------:R-:W-:Y:S02]  /*10750*/  FSEL R21, R21, RZ, P5 ;  /* 0x000000ff15157208 */ /* 0x000fe40002800000 */
[----:B------:R-:W-:Y:S02]  /*10760*/  FSEL R20, R20, RZ, P5 ;  /* 0x000000ff14147208 */ /* 0x000fe40002800000 */
[----:B------:R-:W-:Y:S01]  /*10770*/  ISETP.GE.AND P0, PT, R10, R13, PT ;  /* 0x0000000d0a00720c */ /* 0x000fe20003f06270 */
[----:B------:R-:W-:-:S03]  /*10780*/  IMAD.IADD R10, R238, 0x1, R0 ;  /* 0x00000001ee0a7824 */ /* 0x000fc600078e0200 */
        /* <DEDUP_REMOVED lines=23> */
.L_x_2031:
[----:B------:R-:W-:Y:S05]  /*10900*/  BSYNC.RECONVERGENT B2 ;  /* 0x0000000000027941 */ /* 0x000fea0003800200 */
.L_x_2030:
        /* <DEDUP_REMOVED lines=29> */
.L_x_2033:
[----:B------:R-:W-:Y:S05]  /*10ae0*/  BSYNC.RECONVERGENT B2 ;  /* 0x0000000000027941 */ /* 0x000fea0003800200 */
.L_x_2032:
        /* <DEDUP_REMOVED lines=29> */
.L_x_2035:
[----:B------:R-:W-:Y:S05]  /*10cc0*/  BSYNC.RECONVERGENT B2 ;  /* 0x0000000000027941 */ /* 0x000fea0003800200 */
.L_x_2034:
        /* <DEDUP_REMOVED lines=29> */
.L_x_2037:
[----:B------:R-:W-:Y:S05]  /*10ea0*/  BSYNC.RECONVERGENT B2 ;  /* 0x0000000000027941 */ /* 0x000fea0003800200 */
.L_x_2036:
        /* <DEDUP_REMOVED lines=29> */
.L_x_2039:
[----:B------:R-:W-:Y:S05]  /*11080*/  BSYNC.RECONVERGENT B2 ;  /* 0x0000000000027941 */ /* 0x000fea0003800200 */
.L_x_2038:
        /* <DEDUP_REMOVED lines=28> */
.L_x_2041:
[----:B------:R-:W-:Y:S05]  /*11250*/  BSYNC.RECONVERGENT B2 ;  /* 0x0000000000027941 */ /* 0x000fea0003800200 */
.L_x_2040:
        /* <DEDUP_REMOVED lines=28> */
.L_x_2043:
[----:B------:R-:W-:Y:S05]  /*11420*/  BSYNC.RECONVERGENT B2 ;  /* 0x0000000000027941 */ /* 0x000fea0003800200 */
.L_x_2042:
        /* <DEDUP_REMOVED lines=29> */
.L_x_2045:
[----:B------:R-:W-:Y:S05]  /*11600*/  BSYNC.RECONVERGENT B2 ;  /* 0x0000000000027941 */ /* 0x000fea0003800200 */
.L_x_2044:
        /* <DEDUP_REMOVED lines=29> */
.L_x_2047:
[----:B------:R-:W-:Y:S05]  /*117e0*/  BSYNC.RECONVERGENT B2 ;  /* 0x0000000000027941 */ /* 0x000fea0003800200 */
.L_x_2046:
        /* <DEDUP_REMOVED lines=29> */
.L_x_2049:
[----:B------:R-:W-:Y:S05]  /*119c0*/  BSYNC.RECONVERGENT B2 ;  /* 0x0000000000027941 */ /* 0x000fea0003800200 */
.L_x_2048:
        /* <DEDUP_REMOVED lines=29> */
.L_x_2051:
[----:B------:R-:W-:Y:S05]  /*11ba0*/  BSYNC.RECONVERGENT B2 ;  /* 0x0000000000027941 */ /* 0x000fea0003800200 */
.L_x_2050:
        /* <DEDUP_REMOVED lines=29> */
.L_x_2053:
[----:B------:R-:W-:Y:S05]  /*11d80*/  BSYNC.RECONVERGENT B2 ;  /* 0x0000000000027941 */ /* 0x000fea0003800200 */
.L_x_2052:
        /* <DEDUP_REMOVED lines=29> */
.L_x_2055:
[----:B------:R-:W-:Y:S05]  /*11f60*/  BSYNC.RECONVERGENT B2 ;  /* 0x0000000000027941 */ /* 0x000fea0003800200 */
.L_x_2054:
        /* <DEDUP_REMOVED lines=29> */
.L_x_2057:
[----:B------:R-:W-:Y:S05]  /*12140*/  BSYNC.RECONVERGENT B2 ;  /* 0x0000000000027941 */ /* 0x000fea0003800200 */
.L_x_2056:
        /* <DEDUP_REMOVED lines=29> */
.L_x_2059:
[----:B------:R-:W-:Y:S05]  /*12320*/  BSYNC.RECONVERGENT B2 ;  /* 0x0000000000027941 */ /* 0x000fea0003800200 */
.L_x_2058:
        /* <DEDUP_REMOVED lines=29> */
.L_x_2061:
[----:B------:R-:W-:Y:S05]  /*12500*/  BSYNC.RECONVERGENT B2 ;  /* 0x0000000000027941 */ /* 0x000fea0003800200 */
.L_x_2060:
        /* <DEDUP_REMOVED lines=29> */
.L_x_2063:
[----:B------:R-:W-:Y:S05]  /*126e0*/  BSYNC.RECONVERGENT B2 ;  /* 0x0000000000027941 */ /* 0x000fea0003800200 */
.L_x_2062:
        /* <DEDUP_REMOVED lines=29> */
.L_x_2065:
[----:B------:R-:W-:Y:S05]  /*128c0*/  BSYNC.RECONVERGENT B2 ;  /* 0x0000000000027941 */ /* 0x000fea0003800200 */
.L_x_2064:
        /* <DEDUP_REMOVED lines=29> */
.L_x_2067:
[----:B------:R-:W-:Y:S05]  /*12aa0*/  BSYNC.RECONVERGENT B2 ;  /* 0x0000000000027941 */ /* 0x000fea0003800200 */
.L_x_2066:
        /* <DEDUP_REMOVED lines=29> */
.L_x_2069:
[----:B------:R-:W-:Y:S05]  /*12c80*/  BSYNC.RECONVERGENT B2 ;  /* 0x0000000000027941 */ /* 0x000fea0003800200 */
.L_x_2068:
        /* <DEDUP_REMOVED lines=28> */
.L_x_2071:
[----:B------:R-:W-:Y:S05]  /*12e50*/  BSYNC.RECONVERGENT B2 ;  /* 0x0000000000027941 */ /* 0x000fea0003800200 */
.L_x_2070:
[----:B------:R-:W-:Y:S01]  /*12e60*/  IMAD.IADD R15, R10, 0x1, R0 ;  /* 0x000000010a0f7824 */ /* 0x000fe200078e0200 */
[----:B------:R-:W-:Y:S01]  /*12e70*/  BSSY.RECONVERGENT B2, `(.L_x_2072) ;  /* 0x0000020000027945 */ /* 0x000fe20003800200 */
[----:B------:R-:W-:Y:S01]  /*12e80*/  IMAD R14, R0, 0x80, R11 ;  /* 0x00000080000e7824 */ /* 0x000fe200078e020b */
[----:B------:R-:W-:Y:S01]  /*12e90*/  FSEL R173, R173, RZ, P5 ;  /* 0x000000ffadad7208 */ /* 0x000fe20002800000 */
[----:B------:R-:W-:Y:S01]  /*12ea0*/  IMAD.SHL.U32 R10, R15, 0x4, RZ ;  /* 0x000000040f0a7824 */ /* 0x000fe200078e00ff */
[----:B------:R-:W-:Y:S02]  /*12eb0*/  FSEL R175, R175, RZ, P5 ;  /* 0x000000ffafaf7208 */ /* 0x000fe40002800000 */
[-C--:B------:R-:W-:Y:S02]  /*12ec0*/  ISETP.GE.AND P3, PT, R14, R13.reuse, PT ;  /* 0x0000000d0e00720c */ /* 0x080fe40003f66270 */
[----:B------:R-:W-:Y:S02]  /*12ed0*/  ISETP.GE.AND P0, PT, R10, R13, PT ;  /* 0x0000000d0a00720c */ /* 0x000fe40003f06270 */
[----:B------:R-:W-:-:S02]  /*12ee0*/  FSEL R172, R172, RZ, P5 ;  /* 0x000000ffacac7208 */ /* 0x000fc40002800000 */
[C---:B------:R-:W-:Y:S02]  /*12ef0*/  ISETP.GE.OR P2, PT, R7.reuse, UR44, P0 ;  /* 0x0000002c07007c0c */ /* 0x040fe40008746670 */
[----:B------:R-:W-:-:S11]  /*12f00*/  ISETP.GE.OR P0, PT, R7, UR44, P3 ;  /* 0x0000002c07007c0c */ /* 0x000fd60009f06670 */
        /* <DEDUP_REMOVED lines=22> */
.L_x_2073:
[----:B------:R-:W-:Y:S05]  /*13070*/  BSYNC.RECONVERGENT B2 ;  /* 0x0000000000027941 */ /* 0x000fea0003800200 */
.L_x_2072:
[----:B------:R-:W-:Y:S01]  /*13080*/  BSSY.RECONVERGENT B2, `(.L_x_2074) ;  /* 0x0000018000027945 */ /* 0x000fe20003800200 */
[----:B------:R-:W-:Y:S01]  /*13090*/  IMAD R15, R0, 0x2, R15 ;  /* 0x00000002000f7824 */ /* 0x000fe200078e020f */
[----:B------:R-:W-:Y:S02]  /*130a0*/  FSEL R174, R174, RZ, P5 ;  /* 0x000000ffaeae7208 */ /* 0x000fe40002800000 */
        /* <DEDUP_REMOVED lines=21> */
.L_x_2075:
[----:B------:R-:W-:Y:S05]  /*13200*/  BSYNC.RECONVERGENT B2 ;  /* 0x0000000000027941 */ /* 0x000fea0003800200 */
.L_x_2074:
[C---:B------:R-:W-:Y:S01]  /*13210*/  IMAD.SHL.U32 R10, R15.reuse, 0x4, RZ ;  /* 0x000000040f0a7824 */ /* 0x040fe200078e00ff */
[----:B------:R-:W-:Y:S01]  /*13220*/  BSSY.RECONVERGENT B2, `(.L_x_2076) ;  /* 0x000001f000027945 */ /* 0x000fe20003800200 */
[----:B------:R-:W-:Y:S01]  /*13230*/  IMAD.IADD R14, R15, 0x1, R0 ;  /* 0x000000010f0e7824 */ /* 0x000fe200078e0200 */
[----:B------:R-:W-:Y:S02]  /*13240*/  FSEL R177, R177, RZ, P5 ;  /* 0x000000ffb1b17208 */ /* 0x000fe40002800000 */
[-C--:B------:R-:W-:Y:S01]  /*13250*/  ISETP.GE.AND P0, PT, R10, R13.reuse, PT ;  /* 0x0000000d0a00720c */ /* 0x080fe20003f06270 */
[----:B------:R-:W-:Y:S01]  /*13260*/  IMAD.SHL.U32 R10, R14, 0x4, RZ ;  /* 0x000000040e0a7824 */ /* 0x000fe200078e00ff */
[----:B------:R-:W-:Y:S02]  /*13270*/  FSEL R176, R176, RZ, P5 ;  /* 0x000000ffb0b07208 */ /* 0x000fe40002800000 */
[----:B------:R-:W-:Y:S02]  /*13280*/  ISETP.GE.OR P2, PT, R7, UR44, P0 ;  /* 0x0000002c07007c0c */ /* 0x000fe40008746670 */
[----:B------:R-:W-:-:S04]  /*13290*/  ISETP.GE.AND P3, PT, R10, R13, PT ;  /* 0x0000000d0a00720c */ /* 0x000fc80003f66270 */
[----:B------:R-:W-:-:S07]  /*132a0*/  ISETP.GE.OR P0, PT, R7, UR44, P3 ;  /* 0x0000002c07007c0c */ /* 0x000fce0009f06670 */
[----:B------:R-:W-:Y:S06]  /*132b0*/  @P2 BRA `(.L_x_2077) ;  /* 0x0000000000542947 */ /* 0x000fec0003800000 */
        /* <DEDUP_REMOVED lines=21> */
.L_x_2077:
[----:B------:R-:W-:Y:S05]  /*13410*/  BSYNC.RECONVERGENT B2 ;  /* 0x0000000000027941 */ /* 0x000fea0003800200 */
.L_x_2076:
[----:B------:R-:W-:Y:S01]  /*13420*/  BSSY.RECONVERGENT B2, `(.L_x_2078) ;  /* 0x000001a000027945 */ /* 0x000fe20003800200 */
[----:B------:R-:W-:Y:S01]  /*13430*/  FSEL R179, R179, RZ, P5 ;  /* 0x000000ffb3b37208 */ /* 0x000fe20002800000 */
[----:B------:R-:W-:Y:S01]  /*13440*/  IMAD.IADD R15, R14, 0x1, R0 ;  /* 0x000000010e0f7824 */ /* 0x000fe200078e0200 */
[----:B------:R-:W-:Y:S01]  /*13450*/  FSEL R178, R178, RZ, P5 ;  /* 0x000000ffb2b27208 */ /* 0x000fe20002800000 */
        /* <DEDUP_REMOVED lines=22> */
.L_x_2079:
[----:B------:R-:W-:Y:S05]  /*135c0*/  BSYNC.RECONVERGENT B2 ;  /* 0x0000000000027941 */ /* 0x000fea0003800200 */
.L_x_2078:
        /* <DEDUP_REMOVED lines=32> */
.L_x_2081:
[----:B------:R-:W-:Y:S05]  /*137d0*/  BSYNC.RECONVERGENT B2 ;  /* 0x0000000000027941 */ /* 0x000fea0003800200 */
.L_x_2080:
        /* <DEDUP_REMOVED lines=26> */
.L_x_2083:
[----:B------:R-:W-:Y:S05]  /*13980*/  BSYNC.RECONVERGENT B2 ;  /* 0x0000000000027941 */ /* 0x000fea0003800200 */
.L_x_2082:
        /* <DEDUP_REMOVED lines=32> */
.L_x_2085:
[----:B------:R-:W-:Y:S05]  /*13b90*/  BSYNC.RECONVERGENT B2 ;  /* 0x0000000000027941 */ /* 0x000fea0003800200 */
.L_x_2084:
        /* <DEDUP_REMOVED lines=26> */
.L_x_2087:
[----:B------:R-:W-:Y:S05]  /*13d40*/  BSYNC.RECONVERGENT B2 ;  /* 0x0000000000027941 */ /* 0x000fea0003800200 */
.L_x_2086:
        /* <DEDUP_REMOVED lines=32> */
.L_x_2089:
[----:B------:R-:W-:Y:S05]  /*13f50*/  BSYNC.RECONVERGENT B2 ;  /* 0x0000000000027941 */ /* 0x000fea0003800200 */
.L_x_2088:
        /* <DEDUP_REMOVED lines=26> */
.L_x_2091:
[----:B------:R-:W-:Y:S05]  /*14100*/  BSYNC.RECONVERGENT B2 ;  /* 0x0000000000027941 */ /* 0x000fea0003800200 */
.L_x_2090:
        /* <DEDUP_REMOVED lines=32> */
.L_x_2093:
[----:B------:R-:W-:Y:S05]  /*14310*/  BSYNC.RECONVERGENT B2 ;  /* 0x0000000000027941 */ /* 0x000fea0003800200 */
.L_x_2092:
        /* <DEDUP_REMOVED lines=26> */
.L_x_2095:
[----:B------:R-:W-:Y:S05]  /*144c0*/  BSYNC.RECONVERGENT B2 ;  /* 0x0000000000027941 */ /* 0x000fea0003800200 */
.L_x_2094:
        /* <DEDUP_REMOVED lines=32> */
.L_x_2097:
[----:B------:R-:W-:Y:S05]  /*146d0*/  BSYNC.RECONVERGENT B2 ;  /* 0x0000000000027941 */ /* 0x000fea0003800200 */
.L_x_2096:
        /* <DEDUP_REMOVED lines=26> */
.L_x_2099:
[----:B------:R-:W-:Y:S05]  /*14880*/  BSYNC.RECONVERGENT B2 ;  /* 0x0000000000027941 */ /* 0x000fea0003800200 */
.L_x_2098:
        /* <DEDUP_REMOVED lines=32> */
.L_x_2101:
[----:B------:R-:W-:Y:S05]  /*14a90*/  BSYNC.RECONVERGENT B2 ;  /* 0x0000000000027941 */ /* 0x000fea0003800200 */
.L_x_2100:
        /* <DEDUP_REMOVED lines=26> */
.L_x_2103:
[----:B------:R-:W-:Y:S05]  /*14c40*/  BSYNC.RECONVERGENT B2 ;  /* 0x0000000000027941 */ /* 0x000fea0003800200 */
.L_x_2102:
        /* <DEDUP_REMOVED lines=32> */
.L_x_2105:
[----:B------:R-:W-:Y:S05]  /*14e50*/  BSYNC.RECONVERGENT B2 ;  /* 0x0000000000027941 */ /* 0x000fea0003800200 */
.L_x_2104:
        /* <DEDUP_REMOVED lines=26> */
.L_x_2107:
[----:B------:R-:W-:Y:S05]  /*15000*/  BSYNC.RECONVERGENT B2 ;  /* 0x0000000000027941 */ /* 0x000fea0003800200 */
.L_x_2106:
        /* <DEDUP_REMOVED lines=32> */
.L_x_2109:
[----:B------:R-:W-:Y:S05]  /*15210*/  BSYNC.RECONVERGENT B2 ;  /* 0x0000000000027941 */ /* 0x000fea0003800200 */
.L_x_2108:
        /* <DEDUP_REMOVED lines=26> */
.L_x_2111:
[----:B------:R-:W-:Y:S05]  /*153c0*/  BSYNC.RECONVERGENT B2 ;  /* 0x0000000000027941 */ /* 0x000fea0003800200 */
.L_x_2110:
        /* <DEDUP_REMOVED lines=32> */
.L_x_2113:
[----:B------:R-:W-:Y:S05]  /*155d0*/  BSYNC.RECONVERGENT B2 ;  /* 0x0000000000027941 */ /* 0x000fea0003800200 */
.L_x_2112:
        /* <DEDUP_REMOVED lines=26> */
.L_x_2115:
[----:B------:R-:W-:Y:S05]  /*15780*/  BSYNC.RECONVERGENT B2 ;  /* 0x0000000000027941 */ /* 0x000fea0003800200 */
.L_x_2114:
        /* <DEDUP_REMOVED lines=32> */
.L_x_2117:
[----:B------:R-:W-:Y:S05]  /*15990*/  BSYNC.RECONVERGENT B2 ;  /* 0x0000000000027941 */ /* 0x000fea0003800200 */
.L_x_2116:
        /* <DEDUP_REMOVED lines=26> */
.L_x_2119:
[----:B------:R-:W-:Y:S05]  /*15b40*/  BSYNC.RECONVERGENT B2 ;  /* 0x0000000000027941 */ /* 0x000fea0003800200 */
.L_x_2118:
        /* <DEDUP_REMOVED lines=32> */
.L_x_2121:
[----:B------:R-:W-:Y:S05]  /*15d50*/  BSYNC.RECONVERGENT B2 ;  /* 0x0000000000027941 */ /* 0x000fea0003800200 */
.L_x_2120:
        /* <DEDUP_REMOVED lines=26> */
.L_x_2123:
[----:B------:R-:W-:Y:S05]  /*15f00*/  BSYNC.RECONVERGENT B2 ;  /* 0x0000000000027941 */ /* 0x000fea0003800200 */
.L_x_2122:
        /* <DEDUP_REMOVED lines=32> */
.L_x_2125:
[----:B------:R-:W-:Y:S05]  /*16110*/  BSYNC.RECONVERGENT B2 ;  /* 0x0000000000027941 */ /* 0x000fea0003800200 */
.L_x_2124:
        /* <DEDUP_REMOVED lines=26> */
.L_x_2127:
[----:B------:R-:W-:Y:S05]  /*162c0*/  BSYNC.RECONVERGENT B2 ;  /* 0x0000000000027941 */ /* 0x000fea0003800200 */
.L_x_2126:
        /* <DEDUP_REMOVED lines=32> */
.L_x_2129:
[----:B------:R-:W-:Y:S05]  /*164d0*/  BSYNC.RECONVERGENT B2 ;  /* 0x0000000000027941 */ /* 0x000fea0003800200 */
.L_x_2128:
        /* <DEDUP_REMOVED lines=26> */
.L_x_2131:
[----:B------:R-:W-:Y:S05]  /*16680*/  BSYNC.RECONVERGENT B2 ;  /* 0x0000000000027941 */ /* 0x000fea0003800200 */
.L_x_2130:
[C---:B------:R-:W-:Y:S01]  /*16690*/  IMAD.SHL.U32 R10, R15.reuse, 0x4, RZ ;  /* 0x000000040f0a7824 */ /* 0x040fe200078e00ff */
[----:B------:R-:W-:Y:S01]  /*166a0*/  BSSY.RECONVERGENT B2, `(.L_x_2132) ;  /* 0x0000020000027945 */ /* 0x000fe20003800200 */
[----:B------:R-:W-:Y:S01]  /*166b0*/  IMAD.IADD R14, R15, 0x1, R0 ;  /* 0x000000010f0e7824 */ /* 0x000fe200078e0200 */
[----:B------:R-:W-:Y:S02]  /*166c0*/  ISETP.GE.AND P0, PT, R7, UR44, PT ;  /* 0x0000002c07007c0c */ /* 0x000fe4000bf06270 */
[-C--:B------:R-:W-:Y:S01]  /*166d0*/  ISETP.GE.AND P2, PT, R10, R13.reuse, PT ;  /* 0x0000000d0a00720c */ /* 0x080fe20003f46270 */
[----:B------:R-:W-:Y:S01]  /*166e0*/  IMAD.SHL.U32 R10, R14, 0x4, RZ ;  /* 0x000000040e0a7824 */ /* 0x000fe200078e00ff */
[----:B------:R-:W-:Y:S02]  /*166f0*/  FSEL R233, R233, RZ, P5 ;  /* 0x000000ffe9e97208 */ /* 0x000fe40002800000 */
[----:B------:R-:W-:Y:S02]  /*16700*/  ISETP.GE.OR P2, PT, R7, UR44, P2 ;  /* 0x0000002c07007c0c */ /* 0x000fe40009746670 */
[----:B------:R-:W-:-:S02]  /*16710*/  ISETP.GE.AND P3, PT, R10, R13, PT ;  /* 0x0000000d0a00720c */ /* 0x000fc40003f66270 */
[----:B------:R-:W-:Y:S02]  /*16720*/  FSEL R232, R232, RZ, P5 ;  /* 0x000000ffe8e87208 */ /* 0x000fe40002800000 */
        /* <DEDUP_REMOVED lines=23> */
.L_x_2133:
[----:B------:R-:W-:Y:S05]  /*168a0*/  BSYNC.RECONVERGENT B2 ;  /* 0x0000000000027941 */ /* 0x000fea0003800200 */
.L_x_2132:
[----:B------:R-:W-:Y:S01]  /*168b0*/  BSSY.RECONVERGENT B2, `(.L_x_2134) ;  /* 0x0000019000027945 */ /* 0x000fe20003800200 */
[----:B------:R-:W-:Y:S02]  /*168c0*/  FSEL R235, R235, RZ, P5 ;  /* 0x000000ffebeb7208 */ /* 0x000fe40002800000 */
        /* <DEDUP_REMOVED lines=23> */
.L_x_2135:
[----:B------:R-:W-:Y:S05]  /*16a40*/  BSYNC.RECONVERGENT B2 ;  /* 0x0000000000027941 */ /* 0x000fea0003800200 */
.L_x_2134:
[----:B------:R-:W-:Y:S05]  /*16a50*/  @P0 BRA `(.L_x_2007) ;  /* 0x0000000000700947 */ /* 0x000fea0003800000 */
[----:B------:R-:W-:Y:S01]  /*16a60*/  IMAD.IADD R14, R14, 0x1, R0 ;  /* 0x000000010e0e7824 */ /* 0x000fe200078e0200 */
[----:B------:R-:W-:Y:S01]  /*16a70*/  UMOV UR4, URZ ;  /* 0x000000ff00047c82 */ /* 0x000fe20008000000 */
[----:B------:R-:W-:Y:S01]  /*16a80*/  UMOV UR5, URZ ;  /* 0x000000ff00057c82 */ /* 0x000fe20008000000 */
[----:B------:R-:W-:Y:S02]  /*16a90*/  IMAD.U32 R237, RZ, RZ, UR4 ;  /* 0x00000004ffed7e24 */ /* 0x000fe4000f8e00ff */
[----:B------:R-:W-:Y:S02]  /*16aa0*/  IMAD.SHL.U32 R14, R14, 0x4, RZ ;  /* 0x000000040e0e7824 */ /* 0x000fe400078e00ff */
[----:B------:R-:W-:-:S03]  /*16ab0*/  IMAD.U32 R236, RZ, RZ, UR5 ;  /* 0x00000005ffec7e24 */ /* 0x000fc6000f8e00ff */
        /* <DEDUP_REMOVED lines=22> */
.L_x_2007:
[----:B------:R-:W-:Y:S05]  /*16c20*/  BSYNC.RECONVERGENT B0 ;  /* 0x0000000000007941 */ /* 0x000fea0003800200 */
.L_x_1753:
[----:B--2---:R-:W2:Y:S04]  /*16c30*/  LDL R11, [R1+0x258] ;  /* 0x00025800010b7983 */ /* 0x004ea80000100800 */
[----:B------:R-:W2:Y:S04]  /*16c40*/  LDL R10, [R1+0x25c] ;  /* 0x00025c00010a7983 */ /* 0x000ea80000100800 */
[----:B------:R-:W2:Y:S04]  /*16c50*/  LDL R250, [R1+0x234] ;  /* 0x0002340001fa7983 */ /* 0x000ea80000100800 */
[----:B------:R-:W2:Y:S04]  /*16c60*/  LDL R239, [R1+0x228] ;  /* 0x0002280001ef7983 */ /* 0x000ea80000100800 */
[----:B------:R-:W2:Y:S04]  /*16c70*/  LDL R238, [R1+0x22c] ;  /* 0x00022c0001ee7983 */ /* 0x000ea80000100800 */
[----:B01--4-:R-:W4:Y:S04]  /*16c80*/  LDL R15, [R1+0x220] ;  /* 0x00022000010f7983 */ /* 0x013f280000100800 */
[----:B------:R-:W4:Y:S04]  /*16c90*/  LDL R14, [R1+0x224] ;  /* 0x00022400010e7983 */ /* 0x000f280000100800 */
[----:B------:R-:W4:Y:S04]  /*16ca0*/  LDL R13, [R1+0x218] ;  /* 0x00021800010d7983 */ /* 0x000f280000100800 */
[----:B------:R-:W4:Y:S04]  /*16cb0*/  LDL R12, [R1+0x21c] ;  /* 0x00021c00010c7983 */ /* 0x000f280000100800 */
[----:B---3--:R0:W-:Y:S04]  /*16cc0*/  STL [R1+0x2c8], R55 ;  /* 0x0002c83701007387 */ /* 0x0081e80000100800 */
[----:B0-----:R-:W3:Y:S04]  /*16cd0*/  LDL R55, [R1+0x230] ;  /* 0x0002300001377983 */ /* 0x001ee80000100800 */
[----:B------:R0:W-:Y:S04]  /*16ce0*/  STL [R1+0x2c4], R54 ;  /* 0x0002c43601007387 */ /* 0x0001e80000100800 */
[----:B0-----:R-:W4:Y:S04]  /*16cf0*/  LDL R54, [R1+0x23c] ;  /* 0x00023c0001367983 */ /* 0x001f280000100800 */
[----:B------:R0:W-:Y:S04]  /*16d00*/  STL [R1+0x2c0], R53 ;  /* 0x0002c03501007387 */ /* 0x0001e80000100800 */
        /* <DEDUP_REMOVED lines=28> */
[----:B------:R1:W-:Y:S04]  /*16ed0*/  STL [R1+0x270], R0 ;  /* 0x0002700001007387 */ /* 0x0003e80000100800 */
[----:B0-----:R-:W3:Y:S04]  /*16ee0*/  LDL R44, [R1+0x1d0] ;  /* 0x0001d000012c7983 */ /* 0x001ee80000100800 */
        /* <DEDUP_REMOVED lines=11> */
[----:B--2--5:R-:W-:Y:S01]  /*16fa0*/  FMUL.FTZ R11, R11, R38 ;  /* 0x000000260b0b7220 */ /* 0x024fe20000410000 */
[----:B------:R-:W-:-:S04]  /*16fb0*/  FMUL.FTZ R10, R10, R39 ;  /* 0x000000270a0a7220 */ /* 0x000fc80000410000 */
[----:B----4-:R-:W-:Y:S02]  /*16fc0*/  FFMA.FTZ R10, R46, R41, R10 ;  /* 0x000000292e0a7223 */ /* 0x010fe4000001000a */
[----:B------:R-:W2:Y:S02]  /*16fd0*/  LDL R46, [R1+0x1d8] ;  /* 0x0001d800012e7983 */ /* 0x000ea40000100800 */
[----:B------:R-:W-:Y:S02]  /*16fe0*/  FFMA.FTZ R10, R48, R37, R10 ;  /* 0x00000025300a7223 */ /* 0x000fe4000001000a */
[----:B------:R-:W4:Y:S02]  /*16ff0*/  LDL R48, [R1+0x1e0] ;  /* 0x0001e00001307983 */ /* 0x000f240000100800 */
[----:B------:R-:W-:Y:S02]  /*17000*/  FFMA.FTZ R10, R50, R35, R10 ;  /* 0x00000023320a7223 */ /* 0x000fe4000001000a */
[----:B------:R-:W2:Y:S02]  /*17010*/  LDL R50, [R1+0x1e8] ;  /* 0x0001e80001327983 */ /* 0x000ea40000100800 */
[----:B------:R-:W-:Y:S01]  /*17020*/  FFMA.FTZ R10, R52, R33, R10 ;  /* 0x00000021340a7223 */ /* 0x000fe2000001000a */
[----:B---3--:R-:W-:Y:S01]  /*17030*/  FFMA.FTZ R11, R45, R40, R11 ;  /* 0x000000282d0b7223 */ /* 0x008fe2000001000b */
[----:B------:R-:W3:Y:S02]  /*17040*/  LDL R52, [R1+0x204] ;  /* 0x0002040001347983 */ /* 0x000ee40000100800 */
[----:B------:R-:W-:Y:S01]  /*17050*/  FFMA.FTZ R10, R54, R31, R10 ;  /* 0x0000001f360a7223 */ /* 0x000fe2000001000a */
[----:B------:R-:W-:Y:S01]  /*17060*/  FFMA.FTZ R11, R47, R36, R11 ;  /* 0x000000242f0b7223 */ /* 0x000fe2000001000b */
[----:B------:R-:W4:Y:S02]  /*17070*/  LDL R54, [R1+0x20c] ;  /* 0x00020c0001367983 */ /* 0x000f240000100800 */
[----:B------:R-:W-:Y:S01]  /*17080*/  FFMA.FTZ R10, R250, R29, R10 ;  /* 0x0000001dfa0a7223 */ /* 0x000fe2000001000a */
[----:B------:R-:W-:Y:S01]  /*17090*/  FFMA.FTZ R11, R49, R34, R11 ;  /* 0x00000022310b7223 */ /* 0x000fe2000001000b */
[----:B------:R-:W2:Y:S02]  /*170a0*/  LDL R250, [R1+0x1f8] ;  /* 0x0001f80001fa7983 */ /* 0x000ea40000100800 */
        /* <DEDUP_REMOVED lines=8> */
[----:B------:R-:W2:Y:S03]  /*17130*/  LDL R53, [R1+0x200] ;  /* 0x0002000001357983 */ /* 0x000ea60000100800 */
[----:B------:R-:W-:Y:S01]  /*17140*/  FFMA.FTZ R11, R239, R26, R11 ;  /* 0x0000001aef0b7223 */ /* 0x000fe2000001000b */
[----:B------:R-:W2:Y:S03]  /*17150*/  LDL R55, [R1+0x208] ;  /* 0x0002080001377983 */ /* 0x000ea60000100800 */
[----:B------:R-:W-:Y:S01]  /*17160*/  FFMA.FTZ R11, R15, R24, R11 ;  /* 0x000000180f0b7223 */ /* 0x000fe2000001000b */
[----:B------:R-:W2:Y:S03]  /*17170*/  LDL R239, [R1+0x1fc] ;  /* 0x0001fc0001ef7983 */ /* 0x000ea60000100800 */
[----:B------:R-:W-:Y:S01]  /*17180*/  FFMA.FTZ R11, R13, R22, R11 ;  /* 0x000000160d0b7223 */ /* 0x000fe2000001000b */
[----:B------:R-:W2:Y:S04]  /*17190*/  LDL R49, [R1+0x1ec] ;  /* 0x0001ec0001317983 */ /* 0x000ea80000100800 */
[----:B------:R-:W2:Y:S04]  /*171a0*/  LDL R47, [R1+0x1e4] ;  /* 0x0001e400012f7983 */ /* 0x000ea80000100800 */
[----:B------:R-:W2:Y:S04]  /*171b0*/  LDL R45, [R1+0x1dc] ;  /* 0x0001dc00012d7983 */ /* 0x000ea80000100800 */
[----:B------:R-:W2:Y:S04]  /*171c0*/  LDL R15, [R1+0x1cc] ;  /* 0x0001cc00010f7983 */ /* 0x000ea80000100800 */
[----:B------:R-:W2:Y:S04]  /*171d0*/  LDL R14, [R1+0x1c0] ;  /* 0x0001c000010e7983 */ /* 0x000ea80000100800 */
[----:B------:R-:W2:Y:S04]  /*171e0*/  LDL R13, [R1+0x1c4] ;  /* 0x0001c400010d7983 */ /* 0x000ea80000100800 */
[----:B------:R-:W2:Y:S01]  /*171f0*/  LDL R12, [R1+0x1b8] ;  /* 0x0001b800010c7983 */ /* 0x000ea20000100800 */
[----:B------:R-:W-:Y:S01]  /*17200*/  FFMA.FTZ R11, R2, R20, R11 ;  /* 0x00000014020b7223 */ /* 0x000fe2000001000b */
[----:B------:R-:W-:-:S02]  /*17210*/  FFMA.FTZ R10, R0, R21, R10 ;  /* 0x00000015000a7223 */ /* 0x000fc4000001000a */
[----:B------:R-:W2:Y:S04]  /*17220*/  LDL R2, [R1+0x198] ;  /* 0x0001980001027983 */ /* 0x000ea80000100800 */
[----:B------:R-:W2:Y:S01]  /*17230*/  LDL R0, [R1+0x19c] ;  /* 0x00019c0001007983 */ /* 0x000ea20000100800 */
[----:B----4-:R-:W-:-:S04]  /*17240*/  FFMA.FTZ R10, R54, R19, R10 ;  /* 0x00000013360a7223 */ /* 0x010fc8000001000a */
[----:B---3--:R-:W-:Y:S01]  /*17250*/  FFMA.FTZ R10, R52, R17, R10 ;  /* 0x00000011340a7223 */ /* 0x008fe2000001000a */
[----:B--2---:R-:W-:Y:S02]  /*17260*/  FFMA.FTZ R11, R55, R18, R11 ;  /* 0x00000012370b7223 */ /* 0x004fe4000001000b */
[----:B------:R0:W5:Y:S02]  /*17270*/  LDL.LU R55, [R1+0x2c8] ;  /* 0x0002c80001377983 */ /* 0x0001640000300800 */
[----:B------:R-:W-:Y:S01]  /*17280*/  FFMA.FTZ R11, R53, R16, R11 ;  /* 0x00000010350b7223 */ /* 0x000fe2000001000b */
[----:B------:R-:W-:Y:S01]  /*17290*/  FFMA.FTZ R10, R239, R137, R10 ;  /* 0x00000089ef0a7223 */ /* 0x000fe2000001000a */
        /* <DEDUP_REMOVED lines=9> */
[----:B------:R-:W2:Y:S02]  /*17330*/  LDL R250, [R1+0x190] ;  /* 0x0001900001fa7983 */ /* 0x000ea40000100800 */
[----:B------:R-:W-:Y:S01]  /*17340*/  FFMA.FTZ R11, R48, R142, R11 ;  /* 0x0000008e300b7223 */ /* 0x000fe2000001000b */
[----:B------:R-:W-:Y:S01]  /*17350*/  FFMA.FTZ R10, R45, R145, R10 ;  /* 0x000000912d0a7223 */ /* 0x000fe2000001000a */
[----:B------:R-:W3:Y:S02]  /*17360*/  LDL R239, [R1+0x194] ;  /* 0x0001940001ef7983 */ /* 0x000ee40000100800 */
[----:B------:R-:W-:Y:S01]  /*17370*/  FFMA.FTZ R11, R46, R144, R11 ;  /* 0x000000902e0b7223 */ /* 0x000fe2000001000b */
[----:B------:R-:W-:Y:S01]  /*17380*/  FFMA.FTZ R10, R43, R147, R10 ;  /* 0x000000932b0a7223 */ /* 0x000fe2000001000a */
[----:B------:R-:W4:Y:S02]  /*17390*/  LDL R238, [R1+0x170] ;  /* 0x0001700001ee7983 */ /* 0x000f240000100800 */
        /* <DEDUP_REMOVED lines=15> */
[----:B------:R-:W-:-:S02]  /*17490*/  FFMA.FTZ R11, R6, R156, R11 ;  /* 0x0000009c060b7223 */ /* 0x000fc4000001000b */
        /* <DEDUP_REMOVED lines=29> */
[----:B------:R-:W2:Y:S01]  /*17670*/  LDL R5, [R1+0x12c] ;  /* 0x00012c0001057983 */ /* 0x000ea20000100800 */
[----:B------:R-:W-:Y:S01]  /*17680*/  FFMA.FTZ R11, R8, R166, R11 ;  /* 0x000000a6080b7223 */ /* 0x000fe2000001000b */
[----:B------:R-:W-:Y:S02]  /*17690*/  FFMA.FTZ R10, R7, R167, R10 ;  /* 0x000000a7070a7223 */ /* 0x000fe4000001000a */
        /* <DEDUP_REMOVED lines=8> */
[----:B------:R-:W3:Y:S01]  /*17720*/  LDL R51, [R1+0x110] ;  /* 0x0001100001337983 */ /* 0x000ee20000100800 */
[----:B------:R-:W-:Y:S01]  /*17730*/  FFMA.FTZ R11, R50, R172, R11 ;  /* 0x000000ac320b7223 */ /* 0x000fe2000001000b */
[----:B------:R-:W-:-:S02]  /*17740*/  FFMA.FTZ R10, R49, R173, R10 ;  /* 0x000000ad310a7223 */ /* 0x000fc4000001000a */
[----:B------:R-:W3:Y:S01]  /*17750*/  LDL R50, [R1+0x114] ;  /* 0x0001140001327983 */ /* 0x000ee20000100800 */
[----:B------:R-:W-:Y:S01]  /*17760*/  FFMA.FTZ R11, R48, R174, R11 ;  /* 0x000000ae300b7223 */ /* 0x000fe2000001000b */
[----:B------:R-:W-:Y:S02]  /*17770*/  FFMA.FTZ R10, R47, R175, R10 ;  /* 0x000000af2f0a7223 */ /* 0x000fe4000001000a */
        /* <DEDUP_REMOVED lines=22> */
[----:B------:R-:W3:Y:S04]  /*178e0*/  LDL R14, [R1+0xd8] ;  /* 0x0000d800010e7983 */ /* 0x000ee80000100800 */
[----:B------:R-:W3:Y:S04]  /*178f0*/  LDL R13, [R1+0xdc] ;  /* 0x0000dc00010d7983 */ /* 0x000ee80000100800 */
[----:B------:R-:W3:Y:S04]  /*17900*/  LDL R4, [R1+0xb8] ;  /* 0x0000b80001047983 */ /* 0x000ee80000100800 */
[----:B------:R-:W3:Y:S04]  /*17910*/  LDL R3, [R1+0xbc] ;  /* 0x0000bc0001037983 */ /* 0x000ee80000100800 */
[----:B------:R-:W3:Y:S04]  /*17920*/  LDL R2, [R1+0xb0] ;  /* 0x0000b00001027983 */ /* 0x000ee80000100800 */
[----:B------:R-:W3:Y:S01]  /*17930*/  LDL R0, [R1+0xb4] ;  /* 0x0000b40001007983 */ /* 0x000ee20000100800 */
[----:B----4-:R-:W-:-:S03]  /*17940*/  FFMA.FTZ R11, R6, R188, R11 ;  /* 0x000000bc060b7223 */ /* 0x010fc6000001000b */
[----:B------:R-:W4:Y:S01]  /*17950*/  LDL R6, [R1+0xc0] ;  /* 0x0000c00001067983 */ /* 0x000f220000100800 */
[----:B--2---:R-:W-:-:S03]  /*17960*/  FFMA.FTZ R10, R5, R189, R10 ;  /* 0x000000bd050a7223 */ /* 0x004fc6000001000a */
[----:B------:R-:W2:Y:S01]  /*17970*/  LDL R5, [R1+0xc4] ;  /* 0x0000c40001057983 */ /* 0x000ea20000100800 */
[----:B---3--:R-:W-:-:S03]  /*17980*/  FFMA.FTZ R11, R8, R190, R11 ;  /* 0x000000be080b7223 */ /* 0x008fc6000001000b */
[----:B------:R-:W3:Y:S01]  /*17990*/  LDL R8, [R1+0xc8] ;  /* 0x0000c80001087983 */ /* 0x000ee20000100800 */
[----:B------:R-:W-:-:S03]  /*179a0*/  FFMA.FTZ R10, R7, R191, R10 ;  /* 0x000000bf070a7223 */ /* 0x000fc6000001000a */
[----:B------:R-:W4:Y:S01]  /*179b0*/  LDL R7, [R1+0xcc] ;  /* 0x0000cc0001077983 */ /* 0x000f220000100800 */
[----:B------:R-:W-:-:S03]  /*179c0*/  FFMA.FTZ R11, R12, R192, R11 ;  /* 0x000000c00c0b7223 */ /* 0x000fc6000001000b */
[----:B------:R-:W2:Y:S01]  /*179d0*/  LDL R12, [R1+0xd0] ;  /* 0x0000d000010c7983 */ /* 0x000ea20000100800 */
[----:B------:R-:W-:-:S03]  /*179e0*/  FFMA.FTZ R10, R9, R193, R10 ;  /* 0x000000c1090a7223 */ /* 0x000fc6000001000a */
[----:B------:R-:W3:Y:S01]  /*179f0*/  LDL R9, [R1+0xd4] ;  /* 0x0000d40001097983 */ /* 0x000ee20000100800 */
[----:B------:R-:W-:-:S03]  /*17a00*/  FFMA.FTZ R11, R51, R194, R11 ;  /* 0x000000c2330b7223 */ /* 0x000fc6000001000b */
[----:B------:R0:W5:Y:S01]  /*17a10*/  LDL.LU R51, [R1+0x2b8] ;  /* 0x0002b80001337983 */ /* 0x0001620000300800 */
        /* <DEDUP_REMOVED lines=12> */
[----:B------:R-:W-:Y:S01]  /*17ae0*/  FFMA.FTZ R10, R44, R201, R10 ;  /* 0x000000c92c0a7223 */ /* 0x000fe2000001000a */
[----:B------:R-:W-:Y:S02]  /*17af0*/  FFMA.FTZ R11, R250, R202, R11 ;  /* 0x000000cafa0b7223 */ /* 0x000fe4000001000b */
[----:B------:R0:W5:Y:S01]  /*17b00*/  LDL.LU R44, [R1+0x29c] ;  /* 0x00029c00012c7983 */ /* 0x0001620000300800 */
        /* <DEDUP_REMOVED lines=14> */
[----:B------:R-:W4:Y:S01]  /*17bf0*/  LDL R13, [R1+0x68] ;  /* 0x00006800010d7983 */ /* 0x000f220000100800 */
[----:B--2---:R-:W-:-:S03]  /*17c00*/  FFMA.FTZ R11, R12, R210, R11 ;  /* 0x000000d20c0b7223 */ /* 0x004fc6000001000b */
[----:B------:R-:W2:Y:S01]  /*17c10*/  LDL R12, [R1+0x6c] ;  /* 0x00006c00010c7983 */ /* 0x000ea20000100800 */
[----:B---3--:R-:W-:-:S03]  /*17c20*/  FFMA.FTZ R10, R9, R211, R10 ;  /* 0x000000d3090a7223 */ /* 0x008fc6000001000a */
[----:B------:R-:W3:Y:S01]  /*17c30*/  LDL R9, [R1+0xa0] ;  /* 0x0000a00001097983 */ /* 0x000ee20000100800 */
[----:B------:R-:W-:Y:S01]  /*17c40*/  FFMA.FTZ R11, R8, R212, R11 ;  /* 0x000000d4080b7223 */ /* 0x000fe2000001000b */
[----:B----4-:R-:W-:Y:S02]  /*17c50*/  FFMA.FTZ R10, R7, R213, R10 ;  /* 0x000000d5070a7223 */ /* 0x010fe4000001000a */
[----:B------:R-:W4:Y:S01]  /*17c60*/  LDL R8, [R1+0xa4] ;  /* 0x0000a40001087983 */ /* 0x000f220000100800 */
        /* <DEDUP_REMOVED lines=11> */
[----:B------:R-:W2:Y:S04]  /*17d20*/  LDL R2, [R1+0x8c] ;  /* 0x00008c0001027983 */ /* 0x000ea80000100800 */
[----:B------:R-:W2:Y:S01]  /*17d30*/  LDL R0, [R1+0x80] ;  /* 0x0000800001007983 */ /* 0x000ea20000100800 */
[----:B------:R-:W-:-:S03]  /*17d40*/  FFMA.FTZ R11, R43, R220, R11 ;  /* 0x000000dc2b0b7223 */ /* 0x000fc6000001000b */
[----:B------:R0:W5:Y:S01]  /*17d50*/  LDL.LU R43, [R1+0x298] ;  /* 0x00029800012b7983 */ /* 0x0001620000300800 */
[----:B------:R-:W-:-:S03]  /*17d60*/  FFMA.FTZ R10, R42, R221, R10 ;  /* 0x000000dd2a0a7223 */ /* 0x000fc6000001000a */
[----:B------:R0:W5:Y:S01]  /*17d70*/  LDL.LU R42, [R1+0x294] ;  /* 0x00029400012a7983 */ /* 0x0001620000300800 */
[----:B---3--:R-:W-:-:S03]  /*17d80*/  FFMA.FTZ R11, R9, R222, R11 ;  /* 0x000000de090b7223 */ /* 0x008fc6000001000b */
[----:B------:R0:W5:Y:S01]  /*17d90*/  LDL.LU R9, [R1+0x290] ;  /* 0x0002900001097983 */ /* 0x0001620000300800 */
[----:B----4-:R-:W-:-:S03]  /*17da0*/  FFMA.FTZ R10, R8, R223, R10 ;  /* 0x000000df080a7223 */ /* 0x010fc6000001000a */
[----:B------:R0:W5:Y:S01]  /*17db0*/  LDL.LU R8, [R1+0x28c] ;  /* 0x00028c0001087983 */ /* 0x0001620000300800 */
[----:B--2---:R-:W-:-:S03]  /*17dc0*/  FFMA.FTZ R11, R7, R224, R11 ;  /* 0x000000e0070b7223 */ /* 0x004fc6000001000b */
        /* <DEDUP_REMOVED lines=13> */
[----:B------:R-:W-:-:S04]  /*17ea0*/  FFMA.FTZ R10, R250, R231, R10 ;  /* 0x000000e7fa0a7223 */ /* 0x000fc8000001000a */
[----:B------:R-:W-:Y:S02]  /*17eb0*/  FFMA.FTZ R10, R238, R233, R10 ;  /* 0x000000e9ee0a7223 */ /* 0x000fe4000001000a */
[----:B------:R-:W1:Y:S01]  /*17ec0*/  S2R R238, SR_TID.X ;  /* 0x0000000000ee7919 */ /* 0x000e620000002100 */
[----:B------:R-:W-:Y:S01]  /*17ed0*/  FFMA.FTZ R11, R239, R232, R11 ;  /* 0x000000e8ef0b7223 */ /* 0x000fe2000001000b */
[----:B------:R-:W-:-:S03]  /*17ee0*/  FFMA.FTZ R10, R14, R235, R10 ;  /* 0x000000eb0e0a7223 */ /* 0x000fc6000001000a */
[----:B------:R-:W-:Y:S01]  /*17ef0*/  FFMA.FTZ R11, R15, R234, R11 ;  /* 0x000000ea0f0b7223 */ /* 0x000fe2000001000b */
[----:B------:R-:W-:Y:S01]  /*17f00*/  UMOV UR4, 0xffffffff ;  /* 0xffffffff00047882 */ /* 0x000fe20000000000 */
[----:B------:R-:W-:Y:S02]  /*17f10*/  FFMA.FTZ R10, R12, R237, R10 ;  /* 0x000000ed0c0a7223 */ /* 0x000fe4000001000a */
[----:B------:R-:W-:-:S04]  /*17f20*/  FFMA.FTZ R11, R13, R236, R11 ;  /* 0x000000ec0d0b7223 */ /* 0x000fc8000001000b */
[----:B------:R-:W-:Y:S01]  /*17f30*/  FADD.FTZ R10, R11, R10 ;  /* 0x0000000a0b0a7221 */ /* 0x000fe20000010000 */
[----:B-1----:R-:W-:Y:S01]  /*17f40*/  LOP3.LUT R239, R238, 0x1, RZ, 0xc0, !PT ;  /* 0x00000001eeef7812 */ /* 0x002fe200078ec0ff */
[----:B0-----:R-:W-:Y:S06]  /*17f50*/  BRA.DIV UR4, `(.L_x_2136) ;  /* 0x0000005204847947 */ /* 0x001fec000b800000 */
[----:B------:R0:W1:Y:S02]  /*17f60*/  SHFL.BFLY PT, R14, R10, 0x1, 0x1f ;  /* 0x0c201f000a0e7f89 */ /* 0x00006400000e0000 */
.L_x_2207:
[----:B------:R-:W-:Y:S01]  /*17f70*/  ISETP.EQ.U32.OR P0, PT, R239, 0x1, P0 ;  /* 0x00000001ef00780c */ /* 0x000fe20000702470 */
[----:B-1----:R-:W-:Y:S01]  /*17f80*/  FADD.FTZ R12, R10, R14 ;  /* 0x0000000e0a0c7221 */ /* 0x002fe20000010000 */
[----:B------:R-:W-:Y:S03]  /*17f90*/  BSSY.RECONVERGENT B0, `(.L_x_2137) ;  /* 0x0000019000007945 */ /* 0x000fe60003800200 */
[----:B------:R-:W-:-:S08]  /*17fa0*/  FMUL.FTZ R12, R12, UR22 ;  /* 0x000000160c0c7c20 */ /* 0x000fd00008410000 */
[----:B------:R-:W-:Y:S05]  /*17fb0*/  @P0 BRA `(.L_x_2138) ;  /* 0x0000000000580947 */ /* 0x000fea0003800000 */
[----:B------:R-:W1:Y:S01]  /*17fc0*/  LDC R11, c[0x0][0x430] ;  /* 0x00010c00ff0b7b82 */ /* 0x000e620000000800 */
[----:B------:R-:W1:Y:S01]  /*17fd0*/  LDCU UR4, c[0x0][0x408] ;  /* 0x00008100ff0477ac */ /* 0x000e620008000800 */
[----:B------:R-:W-:Y:S02]  /*17fe0*/  ISETP.NE.U32.AND P0, PT, RZ, UR18, PT ;  /* 0x00000012ff007c0c */ /* 0x000fe4000bf05070 */
[----:B------:R-:W-:Y:S02]  /*17ff0*/  ISETP.NE.U32.AND P2, PT, RZ, UR16, PT ;  /* 0x00000010ff007c0c */ /* 0x000fe4000bf45070 */
[----:B------:R-:W-:Y:S02]  /*18000*/  ISETP.NE.AND.EX P0, PT, RZ, UR19, PT, P0 ;  /* 0x00000013ff007c0c */ /* 0x000fe4000bf05300 */
[----:B------:R-:W-:Y:S01]  /*18010*/  ISETP.NE.AND.EX P2, PT, RZ, UR17, PT, P2 ;  /* 0x00000011ff007c0c */ /* 0x000fe2000bf45320 */
[----:B-1----:R-:W-:-:S10]  /*18020*/  VIADD R11, R11, UR4 ;  /* 0x000000040b0b7c36 */ /* 0x002fd40008000000 */
[----:B-----5:R-:W-:Y:S02]  /*18030*/  @P0 ISETP.GE.AND P3, PT, R7, R11, PT ;  /* 0x0000000b0700020c */ /* 0x020fe40003f66270 */
[----:B0-----:R-:W0:Y:S02]  /*18040*/  @P2 LDC.64 R10, c[0x0][0x438] ;  /* 0x00010e00ff0a2b82 */ /* 0x001e240000000a00 */
[----:B0-----:R-:W-:-:S06]  /*18050*/  @P2 IMAD.WIDE R10, R244, 0x4, R10 ;  /* 0x00000004f40a2825 */ /* 0x001fcc00078e020a */
[----:B------:R-:W2:Y:S01]  /*18060*/  @P2 LDG.E R10, desc[UR36][R10.64] ;  /* 0x000000240a0a2981 */ /* 0x000ea2000c1e1900 */
[----:B------:R-:W0:Y:S01]  /*18070*/  @P0 S2R R7, SR_CTAID.X ;  /* 0x0000000000070919 */ /* 0x000e220000002500 */
[----:B--2---:R-:W-:Y:S02]  /*18080*/  @P2 FADD.FTZ R12, R12, R10 ;  /* 0x0000000a0c0c2221 */ /* 0x004fe40000010000 */
[----:B------:R-:W0:Y:S02]  /*18090*/  @P0 LDC.64 R10, c[0x0][0x448] ;  /* 0x00011200ff0a0b82 */ /* 0x000e240000000a00 */
[----:B0-----:R-:W-:-:S06]  /*180a0*/  @P0 IMAD.WIDE.U32 R10, R7, 0x4, R10 ;  /* 0x00000004070a0825 */ /* 0x001fcc00078e000a */
[----:B------:R-:W2:Y:S01]  /*180b0*/  @P0 LDG.E R10, desc[UR36][R10.64] ;  /* 0x000000240a0a0981 */ /* 0x000ea2000c1e1900 */
[----:B------:R-:W-:-:S04]  /*180c0*/  @P0 SEL R7, RZ, UR39, P3 ;  /* 0x00000027ff070c07 */ /* 0x000fc80009800000 */
[----:B------:R-:W-:-:S04]  /*180d0*/  @P0 IADD3 R7, PT, PT, R5, -UR43, R7 ;  /* 0x8000002b05070c10 */ /* 0x000fc8000fffe007 */
[----:B------:R-:W-:-:S05]  /*180e0*/  @P0 I2FP.F32.S32 R7, R7 ;  /* 0x0000000700070245 */ /* 0x000fca0000201400 */
[----:B--2---:R-:W-:-:S05]  /*180f0*/  @P0 FFMA.FTZ R12, R7, R10, R12 ;  /* 0x0000000a070c0223 */ /* 0x004fca000001000c */
[----:B------:R1:W-:Y:S01]  /*18100*/  STS [R245], R12 ;  /* 0x0000000cf5007388 */ /* 0x0003e20000000800 */
[----:B------:R-:W-:-:S07]  /*18110*/  @!P4 FMNMX.FTZ R251, R251, R12, !PT ;  /* 0x0000000cfbfbc209 */ /* 0x000fce0007810000 */
.L_x_2138:
[----:B------:R-:W-:Y:S05]  /*18120*/  BSYNC.RECONVERGENT B0 ;  /* 0x0000000000007941 */ /* 0x000fea0003800200 */
.L_x_2137:
[----:B0-----:R-:W2:Y:S01]  /*18130*/  LDL R10, [R1+0x268] ;  /* 0x00026800010a7983 */ /* 0x001ea20000100800 */
[----:B-----5:R-:W-:Y:S01]  /*18140*/  VIADD R7, R5, 0x3f ;  /* 0x0000003f05077836 */ /* 0x020fe20000000000 */
[----:B------:R-:W-:Y:S01]  /*18150*/  IADD3 R3, P2, PT, R3, 0x40, RZ ;  /* 0x0000004003037810 */ /* 0x000fe20007f5e0ff */
[----:B------:R-:W-:Y:S02]  /*18160*/  VIADD R5, R5, 0x40 ;  /* 0x0000004005057836 */ /* 0x000fe40000000000 */
[----:B-1----:R-:W-:Y:S02]  /*18170*/  VIADD R245, R245, 0x100 ;  /* 0x00000100f5f57836 */ /* 0x002fe40000000000 */
[----:B------:R-:W-:Y:S02]  /*18180*/  VIADD R244, R244, 0x40 ;  /* 0x00000040f4f47836 */ /* 0x000fe40000000000 */
[----:B------:R-:W-:Y:S01]  /*18190*/  IMAD.X R4, RZ, RZ, R4, P2 ;  /* 0x000000ffff047224 */ /* 0x000fe200010e0604 */
[----:B--2---:R-:W-:-:S13]  /*181a0*/  ISETP.GE.AND P0, PT, R7, R10, PT ;  /* 0x0000000a0700720c */ /* 0x004fda0003f06270 */
[----:B------:R-:W-:Y:S05]  /*181b0*/  @!P0 BRA `(.L_x_2139) ;  /* 0xfffffeb000948947 */ /* 0x000fea000383ffff */
.L_x_1752:
[----:B------:R-:W-:Y:S05]  /*181c0*/  BSYNC B1 ;  /* 0x0000000000017941 */ /* 0x000fea0003800000 */
.L_x_1751:
[----:B------:R-:W-:Y:S01]  /*181d0*/  UMOV UR4, 0xffffffff ;  /* 0xffffffff00047882 */ /* 0x000fe20000000000 */
[----:B0-----:R-:W-:Y:S02]  /*181e0*/  LOP3.LUT P0, R5, R238, 0x1f, RZ, 0xc0, !PT ;  /* 0x0000001fee057812 */ /* 0x001fe4000780c0ff */
[----:B------:R-:W-:Y:S11]  /*181f0*/  BRA.DIV UR4, `(.L_x_2140) ;  /* 0x0000005204047947 */ /* 0x000ff6000b800000 */
[----:B------:R-:W0:Y:S02]  /*18200*/  SHFL.BFLY PT, R14, R251, 0x10, 0x1f ;  /* 0x0e001f00fb0e7f89 */ /* 0x000e2400000e0000 */
[----:B0-----:R-:W-:-:S05]  /*18210*/  FMNMX.FTZ R13, R14, R251, !PT ;  /* 0x000000fb0e0d7209 */ /* 0x001fca0007810000 */
[----:B------:R-:W0:Y:S02]  /*18220*/  SHFL.BFLY PT, R14, R13, 0x8, 0x1f ;  /* 0x0d001f000d0e7f89 */ /* 0x000e2400000e0000 */
[----:B0-----:R-:W-:-:S05]  /*18230*/  FMNMX.FTZ R2, R13, R14, !PT ;  /* 0x0000000e0d027209 */ /* 0x001fca0007810000 */
[----:B------:R-:W0:Y:S02]  /*18240*/  SHFL.BFLY PT, R14, R2, 0x4, 0x1f ;  /* 0x0c801f00020e7f89 */ /* 0x000e2400000e0000 */
[----:B0-----:R-:W-:-:S05]  /*18250*/  FMNMX.FTZ R3, R2, R14, !PT ;  /* 0x0000000e02037209 */ /* 0x001fca0007810000 */
[----:B------:R0:W1:Y:S02]  /*18260*/  SHFL.BFLY PT, R14, R3, 0x2, 0x1f ;  /* 0x0c401f00030e7f89 */ /* 0x00006400000e0000 */
.L_x_2213:
[----:B------:R-:W2:Y:S01]  /*18270*/  S2R R12, SR_CgaCtaId ;  /* 0x00000000000c7919 */ /* 0x000ea20000008800 */
[----:B------:R-:W-:Y:S01]  /*18280*/  MOV R11, 0x400 ;  /* 0x00000400000b7802 */ /* 0x000fe20000000f00 */
[----:B------:R-:W-:Y:S05]  /*18290*/  WARPSYNC.ALL ;  /* 0x0000000000007948 */ /* 0x000fea0003800000 */
[----:B01----:R-:W-:Y:S02]  /*182a0*/  FMNMX.FTZ R3, R3, R14, !PT ;  /* 0x0000000e03037209 */ /* 0x003fe40007810000 */
[----:B--2---:R-:W-:-:S04]  /*182b0*/  LEA R27, R12, R11, 0x18 ;  /* 0x0000000b0c1b7211 */ /* 0x004fc800078ec0ff */
[----:B------:R-:W-:Y:S01]  /*182c0*/  @!P0 LEA.HI R2, R238, R27, RZ, 0x1d ;  /* 0x0000001bee028211 */ /* 0x000fe200078fe8ff */
[----:B------:R-:W-:-:S04]  /*182d0*/  IMAD R28, R5, 0x4, R27 ;  /* 0x00000004051c7824 */ /* 0x000fc800078e021b */
[----:B------:R0:W-:Y:S01]  /*182e0*/  @!P0 STS [R2], R3 ;  /* 0x0000000302008388 */ /* 0x0001e20000000800 */
[----:B------:R-:W-:Y:S01]  /*182f0*/  BAR.SYNC.DEFER_BLOCKING 0x0 ;  /* 0x0000000000007b1d */ /* 0x000fe20000010000 */
[----:B------:R-:W-:Y:S01]  /*18300*/  ISETP.GT.U32.AND P0, PT, R5, 0x3, PT ;  /* 0x000000030500780c */ /* 0x000fe20003f04070 */
[----:B0-----:R-:W-:Y:S02]  /*18310*/  IMAD.MOV.U32 R2, RZ, RZ, -0x800001 ;  /* 0xff7fffffff027424 */ /* 0x001fe400078e00ff */
[----:B------:R-:W-:-:S04]  /*18320*/  VIADD R4, R238, UR13 ;  /* 0x0000000dee047c36 */ /* 0x000fc80008000000 */
[----:B------:R-:W0:Y:S01]  /*18330*/  S2UR UR7, SR_CTAID.Y ;  /* 0x00000000000779c3 */ /* 0x000e220000002600 */
[----:B------:R-:W-:Y:S01]  /*18340*/  BSSY.RECONVERGENT B0, `(.L_x_2141) ;  /* 0x0000155000007945 */ /* 0x000fe20003800200 */
[----:B------:R-:W-:-:S04]  /*18350*/  IMAD.MOV.U32 R8, RZ, RZ, RZ ;  /* 0x000000ffff087224 */ /* 0x000fc800078e00ff */
[----:B------:R-:W1:Y:S01]  /*18360*/  @!P0 LDS R2, [R28] ;  /* 0x000000001c028984 */ /* 0x000e620000000800 */
[----:B------:R-:W-:-:S03]  /*18370*/  ISETP.GE.AND P0, PT, R4, UR43, PT ;  /* 0x0000002b04007c0c */ /* 0x000fc6000bf06270 */
[----:B-1----:R-:W1:Y:S02]  /*18380*/  SHFL.BFLY PT, R3, R2, 0x2, 0x1f ;  /* 0x0c401f0002037f89 */ /* 0x002e6400000e0000 */
[----:B-1----:R-:W-:-:S05]  /*18390*/  FMNMX.FTZ R6, R3, R2, !PT ;  /* 0x0000000203067209 */ /* 0x002fca0007810000 */
[----:B------:R-:W1:Y:S02]  /*183a0*/  SHFL.BFLY PT, R3, R6, 0x1, 0x1f ;  /* 0x0c201f0006037f89 */ /* 0x000e6400000e0000 */
[----:B-1----:R-:W-:Y:S01]  /*183b0*/  FMNMX.FTZ R7, R6, R3, !PT ;  /* 0x0000000306077209 */ /* 0x002fe20007810000 */
[----:B0-----:R-:W-:Y:S02]  /*183c0*/  IMAD R3, R0, UR7, RZ ;  /* 0x0000000700037c24 */ /* 0x001fe4000f8e02ff */
[----:B------:R-:W-:Y:S02]  /*183d0*/  IMAD.SHL.U32 R0, R238, 0x4, RZ ;  /* 0x00000004ee007824 */ /* 0x000fe400078e00ff */
[----:B------:R0:W1:Y:S01]  /*183e0*/  SHFL.IDX PT, R26, R7, RZ, 0x1f ;  /* 0x00001fff071a7589 */ /* 0x00006200000e0000 */
[----:B------:R-:W-:Y:S01]  /*183f0*/  SHF.R.S32.HI R2, RZ, 0x1f, R3 ;  /* 0x0000001fff027819 */ /* 0x000fe20000011403 */
[----:B------:R-:W-:Y:S06]  /*18400*/  @P0 BRA `(.L_x_2142) ;  /* 0x0000001400200947 */ /* 0x000fec0003800000 */
        /* <DEDUP_REMOVED lines=15> */
[----:B------:R-:W-:Y:S01]  /*18500*/  VIADD R9, R11, 0x820 ;  /* 0x000008200b097836 */ /* 0x000fe20000000000 */
[----:B------:R-:W-:Y:S01]  /*18510*/  LEA.HI R6, R7, 0x1, RZ, 0x19 ;  /* 0x0000000107067811 */ /* 0x000fe200078fc8ff */
[----:B------:R-:W-:-:S03]  /*18520*/  IMAD.MOV.U32 R8, RZ, RZ, RZ ;  /* 0x000000ffff087224 */ /* 0x000fc600078e00ff */
[----:B------:R-:W-:Y:S02]  /*18530*/  LEA R9, R12, R9, 0x18 ;  /* 0x000000090c097211 */ /* 0x000fe400078ec0ff */
[----:B------:R-:W-:Y:S01]  /*18540*/  LOP3.LUT R7, R6, 0x3, RZ, 0xc0, !PT ;  /* 0x0000000306077812 */ /* 0x000fe200078ec0ff */
[----:B------:R-:W-:Y:S02]  /*18550*/  IMAD.MOV.U32 R6, RZ, RZ, R4 ;  /* 0x000000ffff067224 */ /* 0x000fe400078e0004 */
[----:B------:R-:W-:Y:S02]  /*18560*/  IMAD.IADD R9, R0, 0x1, R9 ;  /* 0x0000000100097824 */ /* 0x000fe400078e0209 */
[----:B------:R-:W-:-:S07]  /*18570*/  IMAD.MOV R7, RZ, RZ, -R7 ;  /* 0x000000ffff077224 */ /* 0x000fce00078e0a07 */
.L_x_2146:
        /* <DEDUP_REMOVED lines=11> */
.L_x_2145:
[----:B------:R-:W-:Y:S05]  /*18630*/  BSYNC.RECONVERGENT B1 ;  /* 0x0000000000017941 */ /* 0x000fea0003800200 */
.L_x_2144:
        /* <DEDUP_REMOVED lines=11> */
[----:B------:R-:W-:Y:S01]  /*186f0*/  IMAD.U32 R25, RZ, RZ, UR43 ;  /* 0x0000002bff197e24 */ /* 0x000fe2000f8e00ff */
[----:B------:R-:W-:-:S03]  /*18700*/  PLOP3.LUT P0, PT, PT, PT, PT, 0x8, 0x80 ;  /* 0x000000000080781c */ /* 0x000fc60003f0e170 */
[----:B------:R-:W-:-:S10]  /*18710*/  VIADD R25, R25, 0xfffffa00 ;  /* 0xfffffa0019197836 */ /* 0x000fd40000000000 */
.L_x_2149:
[----:B------:R-:W1:Y:S01]  /*18720*/  LDS R9, [R7+-0x400] ;  /* 0xfffc000007097984 */ /* 0x000e620000000800 */
[----:B------:R-:W-:-:S03]  /*18730*/  VIADD R6, R6, 0x800 ;  /* 0x0000080006067836 */ /* 0x000fc60000000000 */
[----:B------:R-:W0:Y:S02]  /*18740*/  LDS R10, [R7+-0x200] ;  /* 0xfffe0000070a7984 */ /* 0x000e240000000800 */
[----:B------:R-:W-:Y:S02]  /*18750*/  ISETP.GE.AND P1, PT, R6, R25, PT ;  /* 0x000000190600720c */ /* 0x000fe40003f26270 */
[----:B------:R-:W2:Y:S04]  /*18760*/  LDS R11, [R7] ;  /* 0x00000000070b7984 */ /* 0x000ea80000000800 */
[----:B------:R-:W4:Y:S04]  /*18770*/  LDS R12, [R7+0x200] ;  /* 0x00020000070c7984 */ /* 0x000f280000000800 */
[----:B------:R-:W5:Y:S04]  /*18780*/  LDS R13, [R7+0x400] ;  /* 0x00040000070d7984 */ /* 0x000f680000000800 */
[----:B------:R-:W3:Y:S04]  /*18790*/  LDS R14, [R7+0x600] ;  /* 0x00060000070e7984 */ /* 0x000ee80000000800 */
[----:B------:R-:W3:Y:S04]  /*187a0*/  LDS R15, [R7+0x800] ;  /* 0x00080000070f7984 */ /* 0x000ee80000000800 */
[----:B------:R-:W3:Y:S04]  /*187b0*/  LDS R16, [R7+0xa00] ;  /* 0x000a000007107984 */ /* 0x000ee80000000800 */
[----:B------:R-:W3:Y:S04]  /*187c0*/  LDS R17, [R7+0xc00] ;  /* 0x000c000007117984 */ /* 0x000ee80000000800 */
[----:B------:R-:W3:Y:S04]  /*187d0*/  LDS R18, [R7+0xe00] ;  /* 0x000e000007127984 */ /* 0x000ee80000000800 */
[----:B------:R-:W3:Y:S01]  /*187e0*/  LDS R19, [R7+0x1000] ;  /* 0x0010000007137984 */ /* 0x000ee20000000800 */
        /* <DEDUP_REMOVED lines=9> */
[C---:B----4-:R-:W-:Y:S01]  /*18880*/  FADD.FTZ R12, -R26.reuse, R12 ;  /* 0x0000000c1a0c7221 */ /* 0x050fe20000010100 */
[----:B------:R-:W-:Y:S01]  /*18890*/  FMUL.FTZ R11, R11, 1.4426950216293334961 ;  /* 0x3fb8aa3b0b0b7820 */ /* 0x000fe20000410000 */
[----:B------:R-:W4:Y:S01]  /*188a0*/  MUFU.EX2 R10, R10 ;  /* 0x0000000a000a7308 */ /* 0x000f220000000800 */
[----:B------:R-:W0:Y:S01]  /*188b0*/  LDS R23, [R7+0x1800] ;  /* 0x0018000007177984 */ /* 0x000e220000000800 */
[----:B-----5:R-:W-:Y:S01]  /*188c0*/  FADD.FTZ R13, -R26, R13 ;  /* 0x0000000d1a0d7221 */ /* 0x020fe20000010100 */
[----:B------:R-:W-:Y:S01]  /*188d0*/  FMUL.FTZ R12, R12, 1.4426950216293334961 ;  /* 0x3fb8aa3b0c0c7820 */ /* 0x000fe20000410000 */
[C---:B---3--:R-:W-:Y:S01]  /*188e0*/  FADD.FTZ R14, -R26.reuse, R14 ;  /* 0x0000000e1a0e7221 */ /* 0x048fe20000010100 */
[----:B------:R-:W3:Y:S01]  /*188f0*/  MUFU.EX2 R11, R11 ;  /* 0x0000000b000b7308 */ /* 0x000ee20000000800 */
[----:B------:R-:W5:Y:S01]  /*18900*/  LDS R24, [R7+0x1a00] ;  /* 0x001a000007187984 */ /* 0x000f620000000800 */
[----:B------:R-:W-:Y:S01]  /*18910*/  FMUL.FTZ R13, R13, 1.4426950216293334961 ;  /* 0x3fb8aa3b0d0d7820 */ /* 0x000fe20000410000 */
[----:B------:R-:W-:Y:S01]  /*18920*/  FADD.FTZ R15, -R26, R15 ;  /* 0x0000000f1a0f7221 */ /* 0x000fe20000010100 */
[----:B------:R-:W3:Y:S01]  /*18930*/  MUFU.EX2 R12, R12 ;  /* 0x0000000c000c7308 */ /* 0x000ee20000000800 */
[----:B------:R-:W-:Y:S01]  /*18940*/  FMUL.FTZ R14, R14, 1.4426950216293334961 ;  /* 0x3fb8aa3b0e0e7820 */ /* 0x000fe20000410000 */
[----:B--2---:R-:W-:Y:S01]  /*18950*/  FADD.FTZ R8, R9, R8 ;  /* 0x0000000809087221 */ /* 0x004fe20000010000 */
[----:B------:R-:W-:Y:S01]  /*18960*/  FADD.FTZ R16, -R26, R16 ;  /* 0x000000101a107221 */ /* 0x000fe20000010100 */
[----:B------:R-:W2:Y:S01]  /*18970*/  MUFU.EX2 R13, R13 ;  /* 0x0000000d000d7308 */ /* 0x000ea20000000800 */
[----:B------:R-:W-:Y:S01]  /*18980*/  FMUL.FTZ R15, R15, 1.4426950216293334961 ;  /* 0x3fb8aa3b0f0f7820 */ /* 0x000fe20000410000 */
[----:B----4-:R-:W-:Y:S01]  /*18990*/  FADD.FTZ R8, R8, R10 ;  /* 0x0000000a08087221 */ /* 0x010fe20000010000 */
        /* <DEDUP_REMOVED lines=9> */
[----:B------:R-:W3:Y:S01]  /*18a30*/  MUFU.EX2 R16, R16 ;  /* 0x0000001000107308 */ /* 0x000ee20000000800 */
[----:B------:R-:W-:Y:S01]  /*18a40*/  FMUL.FTZ R18, R18, 1.4426950216293334961 ;  /* 0x3fb8aa3b12127820 */ /* 0x000fe20000410000 */
[----:B--2---:R-:W-:Y:S01]  /*18a50*/  FADD.FTZ R8, R8, R13 ;  /* 0x0000000d08087221 */ /* 0x004fe20000010000 */
[----:B-1----:R-:W-:Y:S01]  /*18a60*/  FADD.FTZ R20, -R26, R20 ;  /* 0x000000141a147221 */ /* 0x002fe20000010100 */
[----:B------:R-:W1:Y:S01]  /*18a70*/  MUFU.EX2 R17, R17 ;  /* 0x0000001100117308 */ /* 0x000e620000000800 */
[----:B------:R-:W-:Y:S01]  /*18a80*/  FMUL.FTZ R19, R19, 1.4426950216293334961 ;  /* 0x3fb8aa3b13137820 */ /* 0x000fe20000410000 */
[----:B----4-:R-:W-:Y:S01]  /*18a90*/  FADD.FTZ R8, R8, R14 ;  /* 0x0000000e08087221 */ /* 0x010fe20000010000 */
[----:B0-----:R-:W-:Y:S01]  /*18aa0*/  FADD.FTZ R21, -R26, R21 ;  /* 0x000000151a157221 */ /* 0x001fe20000010100 */
[----:B------:R-:W0:Y:S01]  /*18ab0*/  MUFU.EX2 R18, R18 ;  /* 0x0000001200127308 */ /* 0x000e220000000800 */
[----:B------:R-:W-:Y:S01]  /*18ac0*/  FMUL.FTZ R20, R20, 1.4426950216293334961 ;  /* 0x3fb8aa3b14147820 */ /* 0x000fe20000410000 */
[----:B---3--:R-:W-:Y:S01]  /*18ad0*/  FADD.FTZ R8, R8, R15 ;  /* 0x0000000f08087221 */ /* 0x008fe20000010000 */
        /* <DEDUP_REMOVED lines=40> */
.L_x_2148:
[----:B------:R-:W-:Y:S05]  /*18d60*/  BSYNC.RECONVERGENT B1 ;  /* 0x0000000000017941 */ /* 0x000fea0003800200 */
.L_x_2147:
[----:B------:R-:W-:Y:S01]  /*18d70*/  IADD3 R9, PT, PT, -R6, UR43, RZ ;  /* 0x0000002b06097c10 */ /* 0x000fe2000fffe1ff */
        /* <DEDUP_REMOVED lines=8> */
[----:B------:R-:W4:Y:S04]  /*18e00*/  LDS R12, [R7+0x200] ;  /* 0x00020000070c7984 */ /* 0x000f280000000800 */
[----:B------:R-:W5:Y:S04]  /*18e10*/  LDS R13, [R7+0x400] ;  /* 0x00040000070d7984 */ /* 0x000f680000000800 */
[----:B------:R-:W3:Y:S04]  /*18e20*/  LDS R14, [R7+0x600] ;  /* 0x00060000070e7984 */ /* 0x000ee80000000800 */
[----:B------:R-:W3:Y:S04]  /*18e30*/  LDS R15, [R7+0x800] ;  /* 0x00080000070f7984 */ /* 0x000ee80000000800 */
[----:B------:R-:W3:Y:S01]  /*18e40*/  LDS R16, [R7+0xa00] ;  /* 0x000a000007107984 */ /* 0x000ee20000000800 */
[C---:B-1----:R-:W-:Y:S01]  /*18e50*/  FADD.FTZ R9, -R26.reuse, R9 ;  /* 0x000000091a097221 */ /* 0x042fe20000010100 */
[----:B0-----:R-:W-:-:S03]  /*18e60*/  FADD.FTZ R10, -R26, R10 ;  /* 0x0000000a1a0a7221 */ /* 0x001fc60000010100 */
[----:B------:R-:W-:Y:S01]  /*18e70*/  FMUL.FTZ R9, R9, 1.4426950216293334961 ;  /* 0x3fb8aa3b09097820 */ /* 0x000fe20000410000 */
[----:B--2---:R-:W-:Y:S01]  /*18e80*/  FADD.FTZ R11, -R26, R11 ;  /* 0x0000000b1a0b7221 */ /* 0x004fe20000010100 */
[----:B------:R-:W-:-:S04]  /*18e90*/  FMUL.FTZ R10, R10, 1.4426950216293334961 ;  /* 0x3fb8aa3b0a0a7820 */ /* 0x000fc80000410000 */
[----:B------:R-:W0:Y:S01]  /*18ea0*/  MUFU.EX2 R9, R9 ;  /* 0x0000000900097308 */ /* 0x000e220000000800 */
[C---:B----4-:R-:W-:Y:S01]  /*18eb0*/  FADD.FTZ R12, -R26.reuse, R12 ;  /* 0x0000000c1a0c7221 */ /* 0x050fe20000010100 */
[----:B------:R-:W-:Y:S02]  /*18ec0*/  FMUL.FTZ R11, R11, 1.4426950216293334961 ;  /* 0x3fb8aa3b0b0b7820 */ /* 0x000fe40000410000 */
[----:B------:R-:W1:Y:S01]  /*18ed0*/  MUFU.EX2 R10, R10 ;  /* 0x0000000a000a7308 */ /* 0x000e620000000800 */
[----:B-----5:R-:W-:Y:S01]  /*18ee0*/  FADD.FTZ R13, -R26, R13 ;  /* 0x0000000d1a0d7221 */ /* 0x020fe20000010100 */
[----:B------:R-:W-:Y:S02]  /*18ef0*/  FMUL.FTZ R12, R12, 1.4426950216293334961 ;  /* 0x3fb8aa3b0c0c7820 */ /* 0x000fe40000410000 */
[----:B------:R-:W2:Y:S01]  /*18f00*/  MUFU.EX2 R11, R11 ;  /* 0x0000000b000b7308 */ /* 0x000ea20000000800 */
[----:B---3--:R-:W-:Y:S01]  /*18f10*/  FADD.FTZ R14, -R26, R14 ;  /* 0x0000000e1a0e7221 */ /* 0x008fe20000010100 */
        /* <DEDUP_REMOVED lines=28> */
.L_x_2151:
[----:B------:R-:W-:Y:S05]  /*190e0*/  BSYNC.RECONVERGENT B1 ;  /* 0x0000000000017941 */ /* 0x000fea0003800200 */
.L_x_2150:
[----:B------:R-:W-:-:S13]  /*190f0*/  ISETP.LT.OR P0, PT, R6, UR43, P0 ;  /* 0x0000002b06007c0c */ /* 0x000fda0008701670 */
[----:B------:R-:W-:Y:S05]  /*19100*/  @!P0 BRA `(.L_x_2142) ;  /* 0x0000000400e08947 */ /* 0x000fea0003800000 */
[----:B------:R-:W1:Y:S04]  /*19110*/  LDS R6, [R7+-0x400] ;  /* 0xfffc000007067984 */ /* 0x000e680000000800 */
[----:B------:R-:W0:Y:S04]  /*19120*/  LDS R9, [R7+-0x200] ;  /* 0xfffe000007097984 */ /* 0x000e280000000800 */
[----:B------:R-:W2:Y:S04]  /*19130*/  LDS R10, [R7] ;  /* 0x00000000070a7984 */ /* 0x000ea80000000800 */
[----:B------:R-:W4:Y:S01]  /*19140*/  LDS R11, [R7+0x200] ;  /* 0x00020000070b7984 */ /* 0x000f220000000800 */
[C---:B-1----:R-:W-:Y:S01]  /*19150*/  FADD.FTZ R6, -R26.reuse, R6 ;  /* 0x000000061a067221 */ /* 0x042fe20000010100 */
[----:B0-----:R-:W-:-:S03]  /*19160*/  FADD.FTZ R9, -R26, R9 ;  /* 0x000000091a097221 */ /* 0x001fc60000010100 */
[----:B------:R-:W-:Y:S01]  /*19170*/  FMUL.FTZ R6, R6, 1.4426950216293334961 ;  /* 0x3fb8aa3b06067820 */ /* 0x000fe20000410000 */
[----:B--2---:R-:W-:Y:S01]  /*19180*/  FADD.FTZ R10, -R26, R10 ;  /* 0x0000000a1a0a7221 */ /* 0x004fe20000010100 */
[----:B------:R-:W-:-:S04]  /*19190*/  FMUL.FTZ R9, R9, 1.4426950216293334961 ;  /* 0x3fb8aa3b09097820 */ /* 0x000fc80000410000 */
[----:B------:R-:W0:Y:S01]  /*191a0*/  MUFU.EX2 R6, R6 ;  /* 0x0000000600067308 */ /* 0x000e220000000800 */
[----:B----4-:R-:W-:Y:S01]  /*191b0*/  FADD.FTZ R11, -R26, R11 ;  /* 0x0000000b1a0b7221 */ /* 0x010fe20000010100 */
[----:B------:R-:W-:Y:S02]  /*191c0*/  FMUL.FTZ R10, R10, 1.4426950216293334961 ;  /* 0x3fb8aa3b0a0a7820 */ /* 0x000fe40000410000 */
[----:B------:R-:W1:Y:S01]  /*191d0*/  MUFU.EX2 R9, R9 ;  /* 0x0000000900097308 */ /* 0x000e620000000800 */
[----:B------:R-:W-:-:S03]  /*191e0*/  FMUL.FTZ R11, R11, 1.4426950216293334961 ;  /* 0x3fb8aa3b0b0b7820 */ /* 0x000fc60000410000 */
[----:B------:R-:W2:Y:S04]  /*191f0*/  MUFU.EX2 R10, R10 ;  /* 0x0000000a000a7308 */ /* 0x000ea80000000800 */
[----:B------:R-:W4:Y:S01]  /*19200*/  MUFU.EX2 R11, R11 ;  /* 0x0000000b000b7308 */ /* 0x000f220000000800 */
[----:B0-----:R0:W-:Y:S01]  /*19210*/  STS [R7+-0x400], R6 ;  /* 0xfffc000607007388 */ /* 0x0011e20000000800 */
[----:B------:R-:W-:-:S03]  /*19220*/  FADD.FTZ R8, R8, R6 ;  /* 0x0000000608087221 */ /* 0x000fc60000010000 */
[----:B-1----:R0:W-:Y:S01]  /*19230*/  STS [R7+-0x200], R9 ;  /* 0xfffe000907007388 */ /* 0x0021e20000000800 */
[----:B------:R-:W-:-:S03]  /*19240*/  FADD.FTZ R8, R8, R9 ;  /* 0x0000000908087221 */ /* 0x000fc60000010000 */
[----:B--2---:R0:W-:Y:S01]  /*19250*/  STS [R7], R10 ;  /* 0x0000000a07007388 */ /* 0x0041e20000000800 */
[----:B------:R-:W-:-:S03]  /*19260*/  FADD.FTZ R8, R8, R10 ;  /* 0x0000000a08087221 */ /* 0x000fc60000010000 */
[----:B----4-:R0:W-:Y:S01]  /*19270*/  STS [R7+0x200], R11 ;  /* 0x0002000b07007388 */ /* 0x0101e20000000800 */
[----:B------:R-:W-:Y:S01]  /*19280*/  FADD.FTZ R8, R8, R11 ;  /* 0x0000000b08087221 */ /* 0x000fe20000010000 */
[----:B------:R-:W-:Y:S06]  /*19290*/  BRA `(.L_x_2142) ;  /* 0x00000004007c7947 */ /* 0x000fec0003800000 */
.L_x_2143:
        /* <DEDUP_REMOVED lines=12> */
[--C-:B------:R-:W-:Y:S01]  /*19360*/  IADD3 R14, P1, P2, R3, R6, R4.reuse ;  /* 0x00000006030e7210 */ /* 0x100fe20007a3e004 */
[----:B------:R-:W-:Y:S01]  /*19370*/  IMAD.MOV.U32 R8, RZ, RZ, RZ ;  /* 0x000000ffff087224 */ /* 0x000fe200078e00ff */
[----:B------:R-:W-:Y:S01]  /*19380*/  LEA.HI R6, R9, 0x1, RZ, 0x19 ;  /* 0x0000000109067811 */ /* 0x000fe200078fc8ff */
[----:B------:R-:W-:Y:S01]  /*19390*/  IMAD.MOV.U32 R10, RZ, RZ, R4 ;  /* 0x000000ffff0a7224 */ /* 0x000fe200078e0004 */
[----:B------:R-:W-:Y:S02]  /*193a0*/  LEA R11, R12, R11, 0x18 ;  /* 0x0000000b0c0b7211 */ /* 0x000fe400078ec0ff */
[----:B------:R-:W-:Y:S02]  /*193b0*/  LOP3.LUT R6, R6, 0x3, RZ, 0xc0, !PT ;  /* 0x0000000306067812 */ /* 0x000fe400078ec0ff */
[----:B------:R-:W-:Y:S01]  /*193c0*/  IADD3.X R7, PT, PT, R2, R7, RZ, P1, P2 ;  /* 0x0000000702077210 */ /* 0x000fe20000fe44ff */
[----:B------:R-:W-:-:S02]  /*193d0*/  IMAD.IADD R9, R0, 0x1, R11 ;  /* 0x0000000100097824 */ /* 0x000fc400078e020b */
[----:B------:R-:W-:-:S07]  /*193e0*/  IMAD.MOV R11, RZ, RZ, -R6 ;  /* 0x000000ffff0b7224 */ /* 0x000fce00078e0a06 */
.L_x_2154:
[----:B------:R-:W-:-:S06]  /*193f0*/  IMAD.MOV.U32 R6, RZ, RZ, R14 ;  /* 0x000000ffff067224 */ /* 0x000fcc00078e000e */
[----:B------:R0:W2:Y:S01]  /*19400*/  LDG.E.U8 R6, desc[UR36][R6.64] ;  /* 0x0000002406067981 */ /* 0x0000a2000c1e1100 */
[----:B------:R-:W-:Y:S01]  /*19410*/  VIADD R11, R11, 0x1 ;  /* 0x000000010b0b7836 */ /* 0x000fe20000000000 */
[----:B------:R-:W-:Y:S01]  /*19420*/  IADD3 R14, P2, PT, R14, 0x80, RZ ;  /* 0x000000800e0e7810 */ /* 0x000fe20007f5e0ff */
[----:B------:R-:W-:-:S04]  /*19430*/  VIADD R10, R10, 0x80 ;  /* 0x000000800a0a7836 */ /* 0x000fc80000000000 */
[----:B0-----:R-:W-:Y:S01]  /*19440*/  IMAD.X R7, RZ, RZ, R7, P2 ;  /* 0x000000ffff077224 */ /* 0x001fe200010e0607 */
        /* <DEDUP_REMOVED lines=11> */
.L_x_2153:
[----:B------:R-:W-:Y:S05]  /*19500*/  BSYNC.RECONVERGENT B1 ;  /* 0x0000000000017941 */ /* 0x000fea0003800200 */
.L_x_2152:
        /* <DEDUP_REMOVED lines=11> */
[----:B------:R-:W-:-:S03]  /*195c0*/  IADD3 R9, PT, PT, R6, 0x400, R9 ;  /* 0x0000040006097810 */ /* 0x000fc60007ffe009 */
[----:B------:R-:W-:-:S07]  /*195d0*/  IMAD.X R7, RZ, RZ, R7, P2 ;  /* 0x000000ffff077224 */ /* 0x000fce00010e0607 */
.L_x_2155:
[----:B------:R-:W-:-:S05]  /*195e0*/  IMAD.MOV.U32 R6, RZ, RZ, R12 ;  /* 0x000000ffff067224 */ /* 0x000fca00078e000c */
[----:B------:R-:W2:Y:S04]  /*195f0*/  LDG.E.U8 R14, desc[UR36][R6.64+-0x100] ;  /* 0xffff0024060e7981 */ /* 0x000ea8000c1e1100 */
[----:B------:R-:W4:Y:S04]  /*19600*/  LDG.E.U8 R11, desc[UR36][R6.64+-0x80] ;  /* 0xffff8024060b7981 */ /* 0x000f28000c1e1100 */
[----:B------:R-:W5:Y:S04]  /*19610*/  LDG.E.U8 R12, desc[UR36][R6.64] ;  /* 0x00000024060c7981 */ /* 0x000f68000c1e1100 */
[----:B------:R-:W3:Y:S01]  /*19620*/  LDG.E.U8 R13, desc[UR36][R6.64+0x80] ;  /* 0x00008024060d7981 */ /* 0x000ee2000c1e1100 */
[----:B------:R-:W-:-:S02]  /*19630*/  IMAD.MOV.U32 R16, RZ, RZ, RZ ;  /* 0x000000ffff107224 */ /* 0x000fc400078e00ff */
[----:B------:R-:W-:Y:S02]  /*19640*/  IMAD.MOV.U32 R18, RZ, RZ, RZ ;  /* 0x000000ffff127224 */ /* 0x000fe400078e00ff */
[----:B------:R-:W-:Y:S01]  /*19650*/  VIADD R10, R10, 0x200 ;  /* 0x000002000a0a7836 */ /* 0x000fe20000000000 */
[----:B--2---:R-:W-:Y:S01]  /*19660*/  ISETP.NE.AND P0, PT, R14, RZ, PT ;  /* 0x000000ff0e00720c */ /* 0x004fe20003f05270 */
[----:B------:R-:W-:Y:S01]  /*19670*/  IMAD.MOV.U32 R14, RZ, RZ, RZ ;  /* 0x000000ffff0e7224 */ /* 0x000fe200078e00ff */
[----:B----4-:R-:W-:Y:S02]  /*19680*/  ISETP.NE.AND P1, PT, R11, RZ, PT ;  /* 0x000000ff0b00720c */ /* 0x010fe40003f25270 */
[----:B-----5:R-:W-:Y:S02]  /*19690*/  ISETP.NE.AND P2, PT, R12, RZ, PT ;  /* 0x000000ff0c00720c */ /* 0x020fe40003f45270 */
[----:B---3--:R-:W-:-:S07]  /*196a0*/  ISETP.NE.AND P3, PT, R13, RZ, PT ;  /* 0x000000ff0d00720c */ /* 0x008fce0003f65270 */
[----:B------:R-:W1:Y:S04]  /*196b0*/  @!P0 LDS R11, [R9+-0x400] ;  /* 0xfffc0000090b8984 */ /* 0x000e680000000800 */
[----:B------:R-:W0:Y:S04]  /*196c0*/  @!P1 LDS R13, [R9+-0x200] ;  /* 0xfffe0000090d9984 */ /* 0x000e280000000800 */
[----:B------:R-:W2:Y:S04]  /*196d0*/  @!P2 LDS R15, [R9] ;  /* 0x00000000090fa984 */ /* 0x000ea80000000800 */
[----:B------:R-:W3:Y:S01]  /*196e0*/  @!P3 LDS R17, [R9+0x200] ;  /* 0x000200000911b984 */ /* 0x000ee20000000800 */
[----:B-1----:R-:W-:Y:S01]  /*196f0*/  @!P0 FADD.FTZ R12, -R26, R11 ;  /* 0x0000000b1a0c8221 */ /* 0x002fe20000010100 */
[----:B------:R-:W-:-:S03]  /*19700*/  IMAD.MOV.U32 R11, RZ, RZ, RZ ;  /* 0x000000ffff0b7224 */ /* 0x000fc600078e00ff */
        /* <DEDUP_REMOVED lines=22> */
[----:B0-----:R-:W-:Y:S01]  /*19870*/  VIADD R9, R9, 0x800 ;  /* 0x0000080009097836 */ /* 0x001fe20000000000 */
[----:B------:R-:W-:Y:S06]  /*19880*/  @!P0 BRA `(.L_x_2155) ;  /* 0xfffffffc00548947 */ /* 0x000fec000383ffff */
.L_x_2142:
[----:B------:R-:W-:Y:S05]  /*19890*/  BSYNC.RECONVERGENT B0 ;  /* 0x0000000000007941 */ /* 0x000fea0003800200 */
.L_x_2141:
[----:B0-----:R-:W0:Y:S01]  /*198a0*/  SHFL.BFLY PT, R7, R8, 0x10, 0x1f ;  /* 0x0e001f0008077f89 */ /* 0x001e2200000e0000 */
[C---:B------:R-:W-:Y:S01]  /*198b0*/  ISETP.NE.AND P0, PT, R5.reuse, RZ, PT ;  /* 0x000000ff0500720c */ /* 0x040fe20003f05270 */
[----:B------:R-:W2:Y:S01]  /*198c0*/  LDCU.U8 UR10, c[0x0][0x48c] ;  /* 0x00009180ff0a77ac */ /* 0x000ea20008000000 */
[----:B------:R-:W-:Y:S01]  /*198d0*/  ISETP.GT.U32.AND P1, PT, R5, 0x3, PT ;  /* 0x000000030500780c */ /* 0x000fe20003f24070 */
[----:B------:R-:W4:Y:S01]  /*198e0*/  S2UR UR12, SR_CTAID.X ;  /* 0x00000000000c79c3 */ /* 0x000f220000002500 */
[----:B------:R-:W-:Y:S01]  /*198f0*/  UMOV UR4, URZ ;  /* 0x000000ff00047c82 */ /* 0x000fe20008000000 */
[----:B------:R-:W-:-:S08]  /*19900*/  UMOV UR5, URZ ;  /* 0x000000ff00057c82 */ /* 0x000fd00008000000 */
[----:B------:R-:W-:-:S04]  /*19910*/  @!P0 SHF.R.U32.HI R12, RZ, 0x3, R238 ;  /* 0x00000003ff0c8819 */ /* 0x000fc800000116ee */
[----:B------:R-:W-:Y:S01]  /*19920*/  @!P0 LOP3.LUT R12, R12, 0x7c, RZ, 0xc0, !PT ;  /* 0x0000007c0c0c8812 */ /* 0x000fe200078ec0ff */
[----:B--2---:R-:W-:-:S04]  /*19930*/  UISETP.NE.AND UP0, UPT, UR10, URZ, UPT ;  /* 0x000000ff0a00728c */ /* 0x004fc8000bf05270 */
[----:B------:R-:W-:Y:S02]  /*19940*/  @!P0 IMAD.IADD R12, R12, 0x1, R27 ;  /* 0x000000010c0c8824 */ /* 0x000fe400078e021b */
[----:B0-----:R-:W-:-:S05]  /*19950*/  FADD.FTZ R7, R7, R8 ;  /* 0x0000000807077221 */ /* 0x001fca0000010000 */
        /* <DEDUP_REMOVED lines=10> */
[----:B------:R-:W-:-:S05]  /*19a00*/  ISETP.GE.AND P0, PT, R4, UR43, PT ;  /* 0x0000002b04007c0c */ /* 0x000fca000bf06270 */
[----:B------:R-:W0:Y:S04]  /*19a10*/  @!P1 LDS R11, [R28+0x10] ;  /* 0x000010001c0b9984 */ /* 0x000e280000000800 */
[----:B0-----:R-:W0:Y:S02]  /*19a20*/  SHFL.BFLY PT, R6, R11, 0x2, 0x1f ;  /* 0x0c401f000b067f89 */ /* 0x001e2400000e0000 */
[----:B0-----:R-:W-:-:S05]  /*19a30*/  FADD.FTZ R6, R6, R11 ;  /* 0x0000000b06067221 */ /* 0x001fca0000010000 */
[----:B------:R-:W0:Y:S02]  /*19a40*/  SHFL.BFLY PT, R5, R6, 0x1, 0x1f ;  /* 0x0c201f0006057f89 */ /* 0x000e2400000e0000 */
[----:B0-----:R-:W-:-:S06]  /*19a50*/  FADD.FTZ R5, R6, R5 ;  /* 0x0000000506057221 */ /* 0x001fcc0000010000 */
[----:B------:R-:W0:Y:S02]  /*19a60*/  SHFL.IDX PT, R5, R5, RZ, 0x1f ;  /* 0x00001fff05057589 */ /* 0x000e2400000e0000 */
[----:B0-----:R-:W-:-:S04]  /*19a70*/  FADD.FTZ R7, R5, 9.9999999747524270788e-07 ;  /* 0x358637bd05077421 */ /* 0x001fc80000010000 */
[----:B------:R0:W2:Y:S01]  /*19a80*/  MUFU.RCP R30, R7 ;  /* 0x00000007001e7308 */ /* 0x0000a20000001000 */
[----:B----4-:R-:W-:Y:S05]  /*19a90*/  BRA.U !UP0, `(.L_x_2156) ;  /* 0x0000000108207547 */ /* 0x010fea000b800000 */
[----:B------:R-:W4:Y:S01]  /*19aa0*/  LDCU UR5, c[0x0][0x3f8] ;  /* 0x00007f00ff0577ac */ /* 0x000f220008000800 */
[----:B------:R-:W5:Y:S01]  /*19ab0*/  LDCU UR4, c[0x0][0x488] ;  /* 0x00009100ff0477ac */ /* 0x000f620008000800 */
[----:B------:R-:W5:Y:S01]  /*19ac0*/  LDCU UR8, c[0x0][0x40c] ;  /* 0x00008180ff0877ac */ /* 0x000f620008000800 */
[----:B------:R-:W1:Y:S01]  /*19ad0*/  LDCU UR9, c[0x0][0x3f4] ;  /* 0x00007e80ff0977ac */ /* 0x000e620008000800 */
[----:B----4-:R-:W-:-:S04]  /*19ae0*/  UIMAD UR5, UR7, UR5, UR12 ;  /* 0x00000005070572a4 */ /* 0x010fc8000f8e020c */
[----:B-----5:R-:W-:-:S04]  /*19af0*/  UIMAD UR4, UR5, UR4, UR8 ;  /* 0x00000004050472a4 */ /* 0x020fc8000f8e0208 */
[----:B-1----:R-:W-:-:S04]  /*19b00*/  UIMAD UR4, UR4, UR9, URZ ;  /* 0x00000009040472a4 */ /* 0x002fc8000f8e02ff */
[----:B------:R-:W-:-:S12]  /*19b10*/  USHF.R.S32.HI UR5, URZ, 0x1f, UR4 ;  /* 0x0000001fff057899 */ /* 0x000fd80008011404 */
.L_x_2156:
        /* <DEDUP_REMOVED lines=13> */
[----:B------:R-:W4:Y:S01]  /*19bf0*/  S2UR UR9, SR_CgaCtaId ;  /* 0x00000000000979c3 */ /* 0x000f220000008800 */
[----:B------:R-:W-:Y:S01]  /*19c00*/  LEA.HI R5, R5, 0x1, RZ, 0x19 ;  /* 0x0000000105057811 */ /* 0x000fe200078fc8ff */
[----:B------:R-:W-:Y:S02]  /*19c10*/  UMOV UR8, 0x400 ;  /* 0x0000040000087882 */ /* 0x000fe40000000000 */
[----:B------:R-:W-:Y:S02]  /*19c20*/  UIADD3 UR8, UPT, UPT, UR8, 0x820, URZ ;  /* 0x0000082008087890 */ /* 0x000fe4000fffe0ff */
[C---:B------:R-:W-:Y:S01]  /*19c30*/  IMAD.SHL.U32 R6, R5.reuse, 0x80, RZ ;  /* 0x0000008005067824 */ /* 0x040fe200078e00ff */
[----:B------:R-:W-:-:S04]  /*19c40*/  LOP3.LUT R5, R5, 0x3, RZ, 0xc0, !PT ;  /* 0x0000000305057812 */ /* 0x000fc800078ec0ff */
[----:B0-----:R-:W-:Y:S01]  /*19c50*/  LOP3.LUT R7, R6, 0x180, RZ, 0xc0, !PT ;  /* 0x0000018006077812 */ /* 0x001fe200078ec0ff */
[----:B------:R-:W-:-:S04]  /*19c60*/  IMAD.MOV R6, RZ, RZ, -R5 ;  /* 0x000000ffff067224 */ /* 0x000fc800078e0a05 */
[----:B------:R-:W-:Y:S01]  /*19c70*/  IMAD.IADD R4, R4, 0x1, R7 ;  /* 0x0000000104047824 */ /* 0x000fe200078e0207 */
[----:B----4-:R-:W-:-:S06]  /*19c80*/  ULEA UR8, UR9, UR8, 0x18 ;  /* 0x0000000809087291 */ /* 0x010fcc000f8ec0ff */
[----:B------:R-:W-:-:S07]  /*19c90*/  VIADD R5, R0, UR8 ;  /* 0x0000000800057c36 */ /* 0x000fce0008000000 */
.L_x_2162:
[----:B------:R-:W2:Y:S01]  /*19ca0*/  LDS R7, [R5] ;  /* 0x0000000005077984 */ /* 0x000ea20000000800 */
[----:B------:R-:W-:-:S05]  /*19cb0*/  VIADD R6, R6, 0x1 ;  /* 0x0000000106067836 */ /* 0x000fca0000000000 */
[----:B------:R-:W-:Y:S01]  /*19cc0*/  ISETP.NE.AND P0, PT, R6, RZ, PT ;  /* 0x000000ff0600720c */ /* 0x000fe20003f05270 */
[----:B--2---:R-:W-:-:S05]  /*19cd0*/  FMUL.FTZ R8, R7, R30 ;  /* 0x0000001e07087220 */ /* 0x004fca0000410000 */
[----:B------:R0:W-:Y:S02]  /*19ce0*/  STS [R5], R8 ;  /* 0x0000000805007388 */ /* 0x0001e40000000800 */
[----:B0-----:R-:W-:-:S05]  /*19cf0*/  VIADD R5, R5, 0x200 ;  /* 0x0000020005057836 */ /* 0x001fca0000000000 */
[----:B------:R-:W-:Y:S05]  /*19d00*/  @P0 BRA `(.L_x_2162) ;  /* 0xfffffffc00e40947 */ /* 0x000fea000383ffff */
.L_x_2161:
[----:B------:R-:W-:Y:S05]  /*19d10*/  BSYNC.RECONVERGENT B1 ;  /* 0x0000000000017941 */ /* 0x000fea0003800200 */
.L_x_2160:
[----:B------:R-:W-:Y:S05]  /*19d20*/  @!P1 BRA `(.L_x_2158) ;  /* 0x0000001000dc9947 */ /* 0x000fea0003800000 */
[----:B0-----:R-:W0:Y:S01]  /*19d30*/  S2R R7, SR_CgaCtaId ;  /* 0x0000000000077919 */ /* 0x001e220000008800 */
[----:B------:R-:W-:Y:S01]  /*19d40*/  IADD3 R6, PT, PT, -R4, UR43, RZ ;  /* 0x0000002b04067c10 */ /* 0x000fe2000fffe1ff */
[----:B------:R-:W-:Y:S01]  /*19d50*/  USHF.L.U32 UR8, UR13, 0x2, URZ ;  /* 0x000000020d087899 */ /* 0x000fe200080006ff */
[----:B------:R-:W-:Y:S01]  /*19d60*/  MOV R5, 0x400 ;  /* 0x0000040000057802 */ /* 0x000fe20000000f00 */
[----:B------:R-:W-:Y:S01]  /*19d70*/  BSSY.RECONVERGENT B1, `(.L_x_2163) ;  /* 0x000003f000017945 */ /* 0x000fe20003800200 */
[----:B------:R-:W-:Y:S02]  /*19d80*/  ISETP.GT.AND P1, PT, R6, 0x600, PT ;  /* 0x000006000600780c */ /* 0x000fe40003f24270 */
[----:B------:R-:W-:Y:S01]  /*19d90*/  PLOP3.LUT P0, PT, PT, PT, PT, 0x80, 0x8 ;  /* 0x000000000008781c */ /* 0x000fe20003f0f070 */
[----:B------:R-:W-:Y:S01]  /*19da0*/  VIADD R6, R5, 0x820 ;  /* 0x0000082005067836 */ /* 0x000fe20000000000 */
[----:B------:R-:W-:-:S04]  /*19db0*/  LEA R5, R4, -UR8, 0x2 ;  /* 0x8000000804057c11 */ /* 0x000fc8000f8e10ff */
[----:B0-----:R-:W-:-:S04]  /*19dc0*/  LEA R6, R7, R6, 0x18 ;  /* 0x0000000607067211 */ /* 0x001fc800078ec0ff */
[----:B------:R-:W-:Y:S01]  /*19dd0*/  IADD3 R5, PT, PT, R5, 0x400, R6 ;  /* 0x0000040005057810 */ /* 0x000fe20007ffe006 */
[----:B------:R-:W-:Y:S06]  /*19de0*/  @!P1 BRA `(.L_x_2164) ;  /* 0x0000000000dc9947 */ /* 0x000fec0003800000 */
[----:B------:R-:W-:Y:S01]  /*19df0*/  IMAD.U32 R31, RZ, RZ, UR43 ;  /* 0x0000002bff1f7e24 */ /* 0x000fe2000f8e00ff */
[----:B------:R-:W-:-:S03]  /*19e00*/  PLOP3.LUT P0, PT, PT, PT, PT, 0x8, 0x80 ;  /* 0x000000000080781c */ /* 0x000fc60003f0e170 */
[----:B------:R-:W-:-:S10]  /*19e10*/  VIADD R31, R31, 0xfffffa00 ;  /* 0xfffffa001f1f7836 */ /* 0x000fd40000000000 */
.L_x_2165:
[----:B------:R-:W2:Y:S01]  /*19e20*/  LDS R6, [R5+-0x400] ;  /* 0xfffc000005067984 */ /* 0x000ea20000000800 */
[----:B------:R-:W-:-:S03]  /*19e30*/  VIADD R4, R4, 0x800 ;  /* 0x0000080004047836 */ /* 0x000fc60000000000 */
[----:B------:R-:W0:Y:S02]  /*19e40*/  LDS R7, [R5+-0x200] ;  /* 0xfffe000005077984 */ /* 0x000e240000000800 */
[----:B------:R-:W-:Y:S02]  /*19e50*/  ISETP.GE.AND P1, PT, R4, R31, PT ;  /* 0x0000001f0400720c */ /* 0x000fe40003f26270 */
[----:B------:R-:W4:Y:S04]  /*19e60*/  LDS R9, [R5] ;  /* 0x0000000005097984 */ /* 0x000f280000000800 */
[----:B------:R-:W5:Y:S04]  /*19e70*/  LDS R11, [R5+0x200] ;  /* 0x00020000050b7984 */ /* 0x000f680000000800 */
[----:B------:R-:W3:Y:S04]  /*19e80*/  LDS R13, [R5+0x400] ;  /* 0x00040000050d7984 */ /* 0x000ee80000000800 */
[----:B------:R-:W3:Y:S04]  /*19e90*/  LDS R15, [R5+0x600] ;  /* 0x00060000050f7984 */ /* 0x000ee80000000800 */
[----:B------:R-:W-:Y:S04]  /*19ea0*/  LDS R17, [R5+0x800] ;  /* 0x0008000005117984 */ /* 0x000fe80000000800 */
[----:B------:R-:W3:Y:S04]  /*19eb0*/  LDS R18, [R5+0xa00] ;  /* 0x000a000005127984 */ /* 0x000ee80000000800 */
[----:B------:R-:W3:Y:S04]  /*19ec0*/  LDS R19, [R5+0xc00] ;  /* 0x000c000005137984 */ /* 0x000ee80000000800 */
[----:B------:R-:W3:Y:S04]  /*19ed0*/  LDS R21, [R5+0xe00] ;  /* 0x000e000005157984 */ /* 0x000ee80000000800 */
[----:B------:R-:W3:Y:S01]  /*19ee0*/  LDS R23, [R5+0x1000] ;  /* 0x0010000005177984 */ /* 0x000ee20000000800 */
[----:B--2---:R-:W-:-:S03]  /*19ef0*/  FMUL.FTZ R6, R30, R6 ;  /* 0x000000061e067220 */ /* 0x004fc60000410000 */
[----:B------:R-:W2:Y:S01]  /*19f00*/  LDS R25, [R5+0x1200] ;  /* 0x0012000005197984 */ /* 0x000ea20000000800 */
[----:B0-----:R-:W-:-:S03]  /*19f10*/  FMUL.FTZ R8, R30, R7 ;  /* 0x000000071e087220 */ /* 0x001fc60000410000 */
[----:B-1----:R-:W0:Y:S01]  /*19f20*/  LDS R26, [R5+0x1400] ;  /* 0x00140000051a7984 */ /* 0x002e220000000800 */
[----:B----4-:R-:W-:-:S03]  /*19f30*/  FMUL.FTZ R10, R30, R9 ;  /* 0x000000091e0a7220 */ /* 0x010fc60000410000 */
[----:B------:R-:W1:Y:S01]  /*19f40*/  LDS R27, [R5+0x1600] ;  /* 0x00160000051b7984 */ /* 0x000e620000000800 */
[----:B-----5:R-:W-:-:S03]  /*19f50*/  FMUL.FTZ R12, R30, R11 ;  /* 0x0000000b1e0c7220 */ /* 0x020fc60000410000 */
[----:B------:R-:W4:Y:S01]  /*19f60*/  LDS R28, [R5+0x1800] ;  /* 0x00180000051c7984 */ /* 0x000f220000000800 */
[----:B---3--:R-:W-:-:S03]  /*19f70*/  FMUL.FTZ R14, R30, R13 ;  /* 0x0000000d1e0e7220 */ /* 0x008fc60000410000 */
[----:B------:R-:W3:Y:S01]  /*19f80*/  LDS R29, [R5+0x1a00] ;  /* 0x001a0000051d7984 */ /* 0x000ee20000000800 */
[----:B------:R-:W-:-:S03]  /*19f90*/  FMUL.FTZ R16, R30, R15 ;  /* 0x0000000f1e107220 */ /* 0x000fc60000410000 */
[----:B------:R5:W-:Y:S04]  /*19fa0*/  STS [R5+-0x400], R6 ;  /* 0xfffc000605007388 */ /* 0x000be80000000800 */
[----:B------:R2:W-:Y:S01]  /*19fb0*/  STS [R5+-0x200], R8 ;  /* 0xfffe000805007388 */ /* 0x0005e20000000800 */
[----:B------:R-:W-:-:S03]  /*19fc0*/  FMUL.FTZ R18, R30, R18 ;  /* 0x000000121e127220 */ /* 0x000fc60000410000 */
[----:B------:R1:W-:Y:S01]  /*19fd0*/  STS [R5], R10 ;  /* 0x0000000a05007388 */ /* 0x0003e20000000800 */
[C---:B------:R-:W-:Y:S01]  /*19fe0*/  FMUL.FTZ R20, R30.reuse, R19 ;  /* 0x000000131e147220 */ /* 0x040fe20000410000 */
[C---:B-----5:R-:W-:Y:S02]  /*19ff0*/  FMUL.FTZ R6, R30.reuse, R17 ;  /* 0x000000111e067220 */ /* 0x060fe40000410000 */
[----:B------:R3:W-:Y:S01]  /*1a000*/  STS [R5+0x200], R12 ;  /* 0x0002000c05007388 */ /* 0x0007e20000000800 */
[C---:B------:R-:W-:Y:S01]  /*1a010*/  FMUL.FTZ R22, R30.reuse, R21 ;  /* 0x000000151e167220 */ /* 0x040fe20000410000 */
[C---:B------:R-:W-:Y:S02]  /*1a020*/  FMUL.FTZ R24, R30.reuse, R23 ;  /* 0x000000171e187220 */ /* 0x040fe40000410000 */
[----:B------:R-:W-:Y:S01]  /*1a030*/  STS [R5+0x400], R14 ;  /* 0x0004000e05007388 */ /* 0x000fe20000000800 */
[----:B--2---:R-:W-:-:S03]  /*1a040*/  FMUL.FTZ R8, R30, R25 ;  /* 0x000000191e087220 */ /* 0x004fc60000410000 */
[----:B------:R-:W-:Y:S01]  /*1a050*/  STS [R5+0x600], R16 ;  /* 0x0006001005007388 */ /* 0x000fe20000000800 */
[----:B0-----:R-:W-:-:S03]  /*1a060*/  FMUL.FTZ R26, R30, R26 ;  /* 0x0000001a1e1a7220 */ /* 0x001fc60000410000 */
[----:B------:R-:W-:Y:S01]  /*1a070*/  STS [R5+0x800], R6 ;  /* 0x0008000605007388 */ /* 0x000fe20000000800 */
[----:B-1----:R-:W-:-:S03]  /*1a080*/  FMUL.FTZ R10, R30, R27 ;  /* 0x0000001b1e0a7220 */ /* 0x002fc60000410000 */
[----:B------:R-:W-:Y:S01]  /*1a090*/  STS [R5+0xa00], R18 ;  /* 0x000a001205007388 */ /* 0x000fe20000000800 */
[----:B----4-:R-:W-:-:S03]  /*1a0a0*/  FMUL.FTZ R28, R30, R28 ;  /* 0x0000001c1e1c7220 */ /* 0x010fc60000410000 */
[----:B------:R-:W-:Y:S01]  /*1a0b0*/  STS [R5+0xc00], R20 ;  /* 0x000c001405007388 */ /* 0x000fe20000000800 */
[----:B---3--:R-:W-:-:S03]  /*1a0c0*/  FMUL.FTZ R12, R30, R29 ;  /* 0x0000001d1e0c7220 */ /* 0x008fc60000410000 */
        /* <DEDUP_REMOVED lines=9> */
.L_x_2164:
[----:B------:R-:W-:Y:S05]  /*1a160*/  BSYNC.RECONVERGENT B1 ;  /* 0x0000000000017941 */ /* 0x000fea0003800200 */
.L_x_2163:
[----:B------:R-:W-:Y:S01]  /*1a170*/  IADD3 R6, PT, PT, -R4, UR43, RZ ;  /* 0x0000002b04067c10 */ /* 0x000fe2000fffe1ff */
[----:B------:R-:W-:Y:S03]  /*1a180*/  BSSY.RECONVERGENT B1, `(.L_x_2166) ;  /* 0x000001e000017945 */ /* 0x000fe60003800200 */
[----:B------:R-:W-:-:S13]  /*1a190*/  ISETP.GT.AND P1, PT, R6, 0x200, PT ;  /* 0x000002000600780c */ /* 0x000fda0003f24270 */
[----:B------:R-:W-:Y:S05]  /*1a1a0*/  @!P1 BRA `(.L_x_2167) ;  /* 0x00000000006c9947 */ /* 0x000fea0003800000 */
[----:B------:R-:W2:Y:S01]  /*1a1b0*/  LDS R6, [R5+-0x400] ;  /* 0xfffc000005067984 */ /* 0x000ea20000000800 */
[----:B------:R-:W-:Y:S01]  /*1a1c0*/  PLOP3.LUT P0, PT, PT, PT, PT, 0x8, 0x80 ;  /* 0x000000000080781c */ /* 0x000fe20003f0e170 */
[----:B------:R-:W-:Y:S02]  /*1a1d0*/  VIADD R4, R4, 0x400 ;  /* 0x0000040004047836 */ /* 0x000fe40000000000 */
[----:B------:R-:W0:Y:S04]  /*1a1e0*/  LDS R7, [R5+-0x200] ;  /* 0xfffe000005077984 */ /* 0x000e280000000800 */
[----:B------:R-:W4:Y:S04]  /*1a1f0*/  LDS R9, [R5] ;  /* 0x0000000005097984 */ /* 0x000f280000000800 */
[----:B------:R-:W5:Y:S04]  /*1a200*/  LDS R11, [R5+0x200] ;  /* 0x00020000050b7984 */ /* 0x000f680000000800 */
[----:B------:R-:W1:Y:S04]  /*1a210*/  LDS R13, [R5+0x400] ;  /* 0x00040000050d7984 */ /* 0x000e680000000800 */
[----:B------:R-:W3:Y:S04]  /*1a220*/  LDS R15, [R5+0x600] ;  /* 0x00060000050f7984 */ /* 0x000ee80000000800 */
[----:B------:R-:W3:Y:S04]  /*1a230*/  LDS R17, [R5+0x800] ;  /* 0x0008000005117984 */ /* 0x000ee80000000800 */
[----:B------:R-:W3:Y:S01]  /*1a240*/  LDS R19, [R5+0xa00] ;  /* 0x000a000005137984 */ /* 0x000ee20000000800 */
[C---:B--2---:R-:W-:Y:S01]  /*1a250*/  FMUL.FTZ R6, R30.reuse, R6 ;  /* 0x000000061e067220 */ /* 0x044fe20000410000 */
[----:B0-----:R-:W-:-:S04]  /*1a260*/  FMUL.FTZ R8, R30, R7 ;  /* 0x000000071e087220 */ /* 0x001fc80000410000 */
[----:B------:R-:W-:Y:S01]  /*1a270*/  STS [R5+-0x400], R6 ;  /* 0xfffc000605007388 */ /* 0x000fe20000000800 */
[----:B----4-:R-:W-:-:S03]  /*1a280*/  FMUL.FTZ R10, R30, R9 ;  /* 0x000000091e0a7220 */ /* 0x010fc60000410000 */
[----:B------:R-:W-:Y:S01]  /*1a290*/  STS [R5+-0x200], R8 ;  /* 0xfffe000805007388 */ /* 0x000fe20000000800 */
[----:B-----5:R-:W-:-:S03]  /*1a2a0*/  FMUL.FTZ R12, R30, R11 ;  /* 0x0000000b1e0c7220 */ /* 0x020fc60000410000 */
[----:B------:R-:W-:Y:S01]  /*1a2b0*/  STS [R5], R10 ;  /* 0x0000000a05007388 */ /* 0x000fe20000000800 */
[----:B-1----:R-:W-:-:S03]  /*1a2c0*/  FMUL.FTZ R14, R30, R13 ;  /* 0x0000000d1e0e7220 */ /* 0x002fc60000410000 */
[----:B------:R-:W-:Y:S01]  /*1a2d0*/  STS [R5+0x200], R12 ;  /* 0x0002000c05007388 */ /* 0x000fe20000000800 */
[----:B---3--:R-:W-:-:S03]  /*1a2e0*/  FMUL.FTZ R16, R30, R15 ;  /* 0x0000000f1e107220 */ /* 0x008fc60000410000 */
[----:B------:R-:W-:Y:S01]  /*1a2f0*/  STS [R5+0x400], R14 ;  /* 0x0004000e05007388 */ /* 0x000fe20000000800 */
[----:B------:R-:W-:-:S03]  /*1a300*/  FMUL.FTZ R18, R30, R17 ;  /* 0x000000111e127220 */ /* 0x000fc60000410000 */
[----:B------:R-:W-:Y:S01]  /*1a310*/  STS [R5+0x600], R16 ;  /* 0x0006001005007388 */ /* 0x000fe20000000800 */
[----:B------:R-:W-:-:S03]  /*1a320*/  FMUL.FTZ R20, R30, R19 ;  /* 0x000000131e147220 */ /* 0x000fc60000410000 */
[----:B------:R-:W-:Y:S04]  /*1a330*/  STS [R5+0x800], R18 ;  /* 0x0008001205007388 */ /* 0x000fe80000000800 */
[----:B------:R0:W-:Y:S02]  /*1a340*/  STS [R5+0xa00], R20 ;  /* 0x000a001405007388 */ /* 0x0001e40000000800 */
[----:B0-----:R-:W-:-:S07]  /*1a350*/  VIADD R5, R5, 0x1000 ;  /* 0x0000100005057836 */ /* 0x001fce0000000000 */
.L_x_2167:
[----:B------:R-:W-:Y:S05]  /*1a360*/  BSYNC.RECONVERGENT B1 ;  /* 0x0000000000017941 */ /* 0x000fea0003800200 */
.L_x_2166:
[----:B------:R-:W-:-:S13]  /*1a370*/  ISETP.LT.OR P0, PT, R4, UR43, P0 ;  /* 0x0000002b04007c0c */ /* 0x000fda0008701670 */
[----:B------:R-:W-:Y:S05]  /*1a380*/  @!P0 BRA `(.L_x_2158) ;  /* 0x0000000c00448947 */ /* 0x000fea0003800000 */
[----:B------:R-:W2:Y:S04]  /*1a390*/  LDS R4, [R5+-0x400] ;  /* 0xfffc000005047984 */ /* 0x000ea80000000800 */
[----:B------:R-:W0:Y:S04]  /*1a3a0*/  LDS R6, [R5+-0x200] ;  /* 0xfffe000005067984 */ /* 0x000e280000000800 */
[----:B------:R-:W4:Y:S04]  /*1a3b0*/  LDS R7, [R5] ;  /* 0x0000000005077984 */ /* 0x000f280000000800 */
[----:B------:R-:W5:Y:S01]  /*1a3c0*/  LDS R9, [R5+0x200] ;  /* 0x0002000005097984 */ /* 0x000f620000000800 */
[-C--:B--2---:R-:W-:Y:S01]  /*1a3d0*/  FMUL.FTZ R4, R4, R30.reuse ;  /* 0x0000001e04047220 */ /* 0x084fe20000410000 */
[----:B0-----:R-:W-:-:S04]  /*1a3e0*/  FMUL.FTZ R6, R6, R30 ;  /* 0x0000001e06067220 */ /* 0x001fc80000410000 */
[----:B------:R0:W-:Y:S01]  /*1a3f0*/  STS [R5+-0x400], R4 ;  /* 0xfffc000405007388 */ /* 0x0001e20000000800 */
[----:B----4-:R-:W-:-:S03]  /*1a400*/  FMUL.FTZ R8, R7, R30 ;  /* 0x0000001e07087220 */ /* 0x010fc60000410000 */
[----:B------:R0:W-:Y:S01]  /*1a410*/  STS [R5+-0x200], R6 ;  /* 0xfffe000605007388 */ /* 0x0001e20000000800 */
[----:B-----5:R-:W-:-:S03]  /*1a420*/  FMUL.FTZ R10, R9, R30 ;  /* 0x0000001e090a7220 */ /* 0x020fc60000410000 */
[----:B------:R0:W-:Y:S04]  /*1a430*/  STS [R5], R8 ;  /* 0x0000000805007388 */ /* 0x0001e80000000800 */
[----:B------:R0:W-:Y:S01]  /*1a440*/  STS [R5+0x200], R10 ;  /* 0x0002000a05007388 */ /* 0x0001e20000000800 */
[----:B------:R-:W-:Y:S05]  /*1a450*/  BRA `(.L_x_2158) ;  /* 0x0000000c00107947 */ /* 0x000fea0003800000 */
.L_x_2159:
        /* <DEDUP_REMOVED lines=10> */
[----:B------:R-:W5:Y:S01]  /*1a500*/  LDCU.64 UR14, c[0x0][0x480] ;  /* 0x00009000ff0e77ac */ /* 0x000f620008000a00 */
[----:B------:R-:W-:Y:S02]  /*1a510*/  LEA.HI R5, R5, 0x1, RZ, 0x19 ;  /* 0x0000000105057811 */ /* 0x000fe400078fc8ff */
[----:B------:R-:W-:Y:S01]  /*1a520*/  IADD3 R11, P0, PT, R4, UR4, RZ ;  /* 0x00000004040b7c10 */ /* 0x000fe2000ff1e0ff */
[----:B------:R-:W-:Y:S02]  /*1a530*/  UMOV UR8, 0x400 ;  /* 0x0000040000087882 */ /* 0x000fe40000000000 */
[----:B------:R-:W-:Y:S01]  /*1a540*/  UIADD3 UR8, UPT, UPT, UR8, 0x820, URZ ;  /* 0x0000082008087890 */ /* 0x000fe2000fffe0ff */
[C---:B------:R-:W-:Y:S01]  /*1a550*/  IMAD.SHL.U32 R6, R5.reuse, 0x80, RZ ;  /* 0x0000008005067824 */ /* 0x040fe200078e00ff */
[----:B------:R-:W-:Y:S01]  /*1a560*/  LOP3.LUT R5, R5, 0x3, RZ, 0xc0, !PT ;  /* 0x0000000305057812 */ /* 0x000fe200078ec0ff */
[----:B------:R-:W-:-:S03]  /*1a570*/  IMAD.X R8, RZ, RZ, UR5, P0 ;  /* 0x00000005ff087e24 */ /* 0x000fc600080e06ff */
[----:B0-----:R-:W-:-:S05]  /*1a580*/  LOP3.LUT R7, R6, 0x180, RZ, 0xc0, !PT ;  /* 0x0000018006077812 */ /* 0x001fca00078ec0ff */
[----:B------:R-:W-:Y:S01]  /*1a590*/  IMAD.IADD R4, R4, 0x1, R7 ;  /* 0x0000000104047824 */ /* 0x000fe200078e0207 */
[----:B-----5:R-:W-:-:S04]  /*1a5a0*/  LEA R10, P0, R11, UR14, 0x2 ;  /* 0x0000000e0b0a7c11 */ /* 0x020fc8000f8010ff */
[----:B------:R-:W-:Y:S01]  /*1a5b0*/  LEA.HI.X R11, R11, UR15, R8, 0x2, P0 ;  /* 0x0000000f0b0b7c11 */ /* 0x000fe200080f1408 */
[----:B----4-:R-:W-:Y:S01]  /*1a5c0*/  ULEA UR8, UR9, UR8, 0x18 ;  /* 0x0000000809087291 */ /* 0x010fe2000f8ec0ff */
[----:B------:R-:W-:-:S05]  /*1a5d0*/  IMAD.MOV R8, RZ, RZ, -R5 ;  /* 0x000000ffff087224 */ /* 0x000fca00078e0a05 */
[----:B------:R-:W-:-:S07]  /*1a5e0*/  VIADD R5, R0, UR8 ;  /* 0x0000000800057c36 */ /* 0x000fce0008000000 */
.L_x_2170:
[----:B----4-:R-:W2:Y:S01]  /*1a5f0*/  LDS R6, [R5] ;  /* 0x0000000005067984 */ /* 0x010ea20000000800 */
[----:B------:R-:W-:Y:S02]  /*1a600*/  IMAD.MOV.U32 R7, RZ, RZ, R11 ;  /* 0x000000ffff077224 */ /* 0x000fe400078e000b */
[----:B------:R-:W-:-:S05]  /*1a610*/  VIADD R8, R8, 0x1 ;  /* 0x0000000108087836 */ /* 0x000fca0000000000 */
[----:B------:R-:W-:Y:S01]  /*1a620*/  ISETP.NE.AND P0, PT, R8, RZ, PT ;  /* 0x000000ff0800720c */ /* 0x000fe20003f05270 */
[----:B--2---:R-:W-:Y:S01]  /*1a630*/  FMUL.FTZ R9, R6, R30 ;  /* 0x0000001e06097220 */ /* 0x004fe20000410000 */
[----:B------:R-:W-:Y:S01]  /*1a640*/  IMAD.MOV.U32 R6, RZ, RZ, R10 ;  /* 0x000000ffff067224 */ /* 0x000fe200078e000a */
[----:B------:R-:W-:-:S03]  /*1a650*/  IADD3 R10, P2, PT, R10, 0x200, RZ ;  /* 0x000002000a0a7810 */ /* 0x000fc60007f5e0ff */
[----:B------:R0:W-:Y:S02]  /*1a660*/  STS [R5], R9 ;  /* 0x0000000905007388 */ /* 0x0001e40000000800 */
[----:B------:R-:W-:Y:S02]  /*1a670*/  IMAD.X R11, RZ, RZ, R11, P2 ;  /* 0x000000ffff0b7224 */ /* 0x000fe400010e060b */
[----:B------:R4:W-:Y:S01]  /*1a680*/  STG.E desc[UR36][R6.64], R9 ;  /* 0x0000000906007986 */ /* 0x0009e2000c101924 */
[----:B0-----:R-:W-:Y:S02]  /*1a690*/  VIADD R5, R5, 0x200 ;  /* 0x0000020005057836 */ /* 0x001fe40000000000 */
[----:B------:R-:W-:Y:S05]  /*1a6a0*/  @P0 BRA `(.L_x_2170) ;  /* 0xfffffffc00d00947 */ /* 0x000fea000383ffff */
.L_x_2169:
[----:B------:R-:W-:Y:S05]  /*1a6b0*/  BSYNC.RECONVERGENT B1 ;  /* 0x0000000000017941 */ /* 0x000fea0003800200 */
.L_x_2168:
[----:B------:R-:W-:Y:S05]  /*1a6c0*/  @!P1 BRA `(.L_x_2158) ;  /* 0x0000000800749947 */ /* 0x000fea0003800000 */
[----:B------:R-:W5:Y:S01]  /*1a6d0*/  S2R R8, SR_CgaCtaId ;  /* 0x0000000000087919 */ /* 0x000f620000008800 */
[----:B------:R-:W1:Y:S01]  /*1a6e0*/  LDCU.64 UR8, c[0x0][0x480] ;  /* 0x00009000ff0877ac */ /* 0x000e620008000a00 */
[C---:B------:R-:W-:Y:S01]  /*1a6f0*/  IADD3 R10, PT, PT, -R4.reuse, UR43, RZ ;  /* 0x0000002b040a7c10 */ /* 0x040fe2000fffe1ff */
[----:B------:R-:W-:Y:S01]  /*1a700*/  BSSY.RECONVERGENT B1, `(.L_x_2171) ;  /* 0x000005b000017945 */ /* 0x000fe20003800200 */
[----:B----4-:R-:W-:Y:S02]  /*1a710*/  IADD3 R6, P0, PT, R4, UR4, RZ ;  /* 0x0000000404067c10 */ /* 0x010fe4000ff1e0ff */
[----:B------:R-:W-:Y:S02]  /*1a720*/  MOV R5, 0x400 ;  /* 0x0000040000057802 */ /* 0x000fe40000000f00 */
[----:B------:R-:W-:Y:S01]  /*1a730*/  ISETP.GT.AND P1, PT, R10, 0x600, PT ;  /* 0x000006000a00780c */ /* 0x000fe20003f24270 */
[----:B0-----:R-:W-:Y:S02]  /*1a740*/  IMAD.X R7, RZ, RZ, UR5, P0 ;  /* 0x00000005ff077e24 */ /* 0x001fe400080e06ff */
[----:B------:R-:W-:Y:S01]  /*1a750*/  VIADD R5, R5, 0x820 ;  /* 0x0000082005057836 */ /* 0x000fe20000000000 */
[----:B-1----:R-:W-:Y:S01]  /*1a760*/  LEA R9, P0, R6, UR8, 0x2 ;  /* 0x0000000806097c11 */ /* 0x002fe2000f8010ff */
[----:B------:R-:W-:-:S03]  /*1a770*/  USHF.L.U32 UR8, UR13, 0x2, URZ ;  /* 0x000000020d087899 */ /* 0x000fc600080006ff */
[----:B------:R-:W-:Y:S02]  /*1a780*/  LEA.HI.X R7, R6, UR9, R7, 0x2, P0 ;  /* 0x0000000906077c11 */ /* 0x000fe400080f1407 */
[----:B------:R-:W-:-:S05]  /*1a790*/  IADD3 R6, P0, PT, R9, 0x400, RZ ;  /* 0x0000040009067810 */ /* 0x000fca0007f1e0ff */
[----:B------:R-:W-:Y:S01]  /*1a7a0*/  IMAD.X R7, RZ, RZ, R7, P0 ;  /* 0x000000ffff077224 */ /* 0x000fe200000e0607 */
[----:B------:R-:W-:Y:S02]  /*1a7b0*/  PLOP3.LUT P0, PT, PT, PT, PT, 0x80, 0x8 ;  /* 0x000000000008781c */ /* 0x000fe40003f0f070 */
[----:B-----5:R-:W-:Y:S02]  /*1a7c0*/  LEA R8, R8, R5, 0x18 ;  /* 0x0000000508087211 */ /* 0x020fe400078ec0ff */
[----:B------:R-:W-:-:S04]  /*1a7d0*/  LEA R5, R4, -UR8, 0x2 ;  /* 0x8000000804057c11 */ /* 0x000fc8000f8e10ff */
[----:B------:R-:W-:Y:S01]  /*1a7e0*/  IADD3 R5, PT, PT, R5, 0x400, R8 ;  /* 0x0000040005057810 */ /* 0x000fe20007ffe008 */
[----:B------:R-:W-:Y:S06]  /*1a7f0*/  @!P1 BRA `(.L_x_2172) ;  /* 0x00000004002c9947 */ /* 0x000fec0003800000 */
[----:B------:R-:W-:Y:S01]  /*1a800*/  IMAD.U32 R25, RZ, RZ, UR43 ;  /* 0x0000002bff197e24 */ /* 0x000fe2000f8e00ff */
[----:B------:R-:W-:-:S03]  /*1a810*/  PLOP3.LUT P0, PT, PT, PT, PT, 0x8, 0x80 ;  /* 0x000000000080781c */ /* 0x000fc60003f0e170 */
[----:B------:R-:W-:-:S10]  /*1a820*/  VIADD R25, R25, 0xfffffa00 ;  /* 0xfffffa0019197836 */ /* 0x000fd40000000000 */
.L_x_2173:
[----:B------:R-:W2:Y:S01]  /*1a830*/  LDS R8, [R5+-0x400] ;  /* 0xfffc000005087984 */ /* 0x000ea20000000800 */
[----:B------:R-:W-:-:S03]  /*1a840*/  VIADD R4, R4, 0x800 ;  /* 0x0000080004047836 */ /* 0x000fc60000000000 */
[----:B------:R-:W0:Y:S02]  /*1a850*/  LDS R9, [R5+-0x200] ;  /* 0xfffe000005097984 */ /* 0x000e240000000800 */
[----:B------:R-:W-:Y:S02]  /*1a860*/  ISETP.GE.AND P2, PT, R4, R25, PT ;  /* 0x000000190400720c */ /* 0x000fe40003f46270 */
[----:B------:R-:W1:Y:S04]  /*1a870*/  LDS R10, [R5] ;  /* 0x00000000050a7984 */ /* 0x000e680000000800 */
        /* <DEDUP_REMOVED lines=8> */
[----:B--2---:R-:W-:-:S03]  /*1a900*/  FMUL.FTZ R8, R30, R8 ;  /* 0x000000081e087220 */ /* 0x004fc60000410000 */
[----:B------:R-:W2:Y:S01]  /*1a910*/  LDS R19, [R5+0x1200] ;  /* 0x0012000005137984 */ /* 0x000ea20000000800 */
[----:B0-----:R-:W-:-:S03]  /*1a920*/  FMUL.FTZ R9, R30, R9 ;  /* 0x000000091e097220 */ /* 0x001fc60000410000 */
[----:B------:R-:W0:Y:S01]  /*1a930*/  LDS R20, [R5+0x1400] ;  /* 0x0014000005147984 */ /* 0x000e220000000800 */
[----:B-1----:R-:W-:-:S03]  /*1a940*/  FMUL.FTZ R10, R30, R10 ;  /* 0x0000000a1e0a7220 */ /* 0x002fc60000410000 */
[----:B------:R-:W1:Y:S01]  /*1a950*/  LDS R21, [R5+0x1600] ;  /* 0x0016000005157984 */ /* 0x000e620000000800 */
[----:B----4-:R-:W-:-:S03]  /*1a960*/  FMUL.FTZ R11, R30, R11 ;  /* 0x0000000b1e0b7220 */ /* 0x010fc60000410000 */
[----:B------:R-:W4:Y:S01]  /*1a970*/  LDS R22, [R5+0x1800] ;  /* 0x0018000005167984 */ /* 0x000f220000000800 */
[----:B-----5:R-:W-:-:S03]  /*1a980*/  FMUL.FTZ R12, R30, R12 ;  /* 0x0000000c1e0c7220 */ /* 0x020fc60000410000 */
[----:B------:R-:W5:Y:S01]  /*1a990*/  LDS R23, [R5+0x1a00] ;  /* 0x001a000005177984 */ /* 0x000f620000000800 */
[----:B---3--:R-:W-:-:S03]  /*1a9a0*/  FMUL.FTZ R13, R30, R13 ;  /* 0x0000000d1e0d7220 */ /* 0x008fc60000410000 */
        /* <DEDUP_REMOVED lines=11> */
[----:B--2---:R-:W-:-:S03]  /*1aa60*/  FMUL.FTZ R19, R30, R19 ;  /* 0x000000131e137220 */ /* 0x004fc60000410000 */
[----:B------:R-:W-:Y:S01]  /*1aa70*/  STS [R5], R10 ;  /* 0x0000000a05007388 */ /* 0x000fe20000000800 */
[----:B0-----:R-:W-:Y:S02]  /*1aa80*/  IMAD.X R9, RZ, RZ, R7, P1 ;  /* 0x000000ffff097224 */ /* 0x001fe400008e0607 */
[C---:B------:R-:W-:Y:S01]  /*1aa90*/  FMUL.FTZ R20, R30.reuse, R20 ;  /* 0x000000141e147220 */ /* 0x040fe20000410000 */
[----:B------:R-:W-:Y:S01]  /*1aaa0*/  STG.E desc[UR36][R6.64+0x200], R11 ;  /* 0x0002000b06007986 */ /* 0x000fe2000c101924 */
[----:B-1----:R-:W-:-:S03]  /*1aab0*/  FMUL.FTZ R21, R30, R21 ;  /* 0x000000151e157220 */ /* 0x002fc60000410000 */
[----:B------:R-:W-:Y:S01]  /*1aac0*/  STS [R5+0x200], R11 ;  /* 0x0002000b05007388 */ /* 0x000fe20000000800 */
[----:B----4-:R-:W-:-:S03]  /*1aad0*/  FMUL.FTZ R22, R30, R22 ;  /* 0x000000161e167220 */ /* 0x010fc60000410000 */
[----:B------:R-:W-:Y:S01]  /*1aae0*/  STG.E desc[UR36][R6.64+0x400], R12 ;  /* 0x0004000c06007986 */ /* 0x000fe2000c101924 */
[----:B-----5:R-:W-:-:S03]  /*1aaf0*/  FMUL.FTZ R23, R30, R23 ;  /* 0x000000171e177220 */ /* 0x020fc60000410000 */
        /* <DEDUP_REMOVED lines=23> */
[----:B0-----:R-:W-:-:S02]  /*1ac70*/  IMAD.MOV.U32 R6, RZ, RZ, R8 ;  /* 0x000000ffff067224 */ /* 0x001fc400078e0008 */
[----:B-1----:R-:W-:Y:S02]  /*1ac80*/  VIADD R5, R5, 0x2000 ;  /* 0x0000200005057836 */ /* 0x002fe40000000000 */
[----:B------:R-:W-:Y:S01]  /*1ac90*/  IMAD.MOV.U32 R7, RZ, RZ, R9 ;  /* 0x000000ffff077224 */ /* 0x000fe200078e0009 */
[----:B------:R-:W-:Y:S06]  /*1aca0*/  @!P2 BRA `(.L_x_2173) ;  /* 0xfffffff800e0a947 */ /* 0x000fec000383ffff */
.L_x_2172:
[----:B------:R-:W-:Y:S05]  /*1acb0*/  BSYNC.RECONVERGENT B1 ;  /* 0x0000000000017941 */ /* 0x000fea0003800200 */
.L_x_2171:
        /* <DEDUP_REMOVED lines=8> */
[----:B------:R-:W1:Y:S04]  /*1ad40*/  LDS R10, [R5] ;  /* 0x00000000050a7984 */ /* 0x000e680000000800 */
[----:B------:R-:W4:Y:S04]  /*1ad50*/  LDS R11, [R5+0x200] ;  /* 0x00020000050b7984 */ /* 0x000f280000000800 */
[----:B------:R-:W5:Y:S04]  /*1ad60*/  LDS R12, [R5+0x400] ;  /* 0x00040000050c7984 */ /* 0x000f680000000800 */
[----:B------:R-:W3:Y:S04]  /*1ad70*/  LDS R13, [R5+0x600] ;  /* 0x00060000050d7984 */ /* 0x000ee80000000800 */
[----:B------:R-:W3:Y:S04]  /*1ad80*/  LDS R14, [R5+0x800] ;  /* 0x00080000050e7984 */ /* 0x000ee80000000800 */
[----:B------:R-:W3:Y:S01]  /*1ad90*/  LDS R15, [R5+0xa00] ;  /* 0x000a0000050f7984 */ /* 0x000ee20000000800 */
[C---:B--2---:R-:W-:Y:S01]  /*1ada0*/  FMUL.FTZ R8, R30.reuse, R8 ;  /* 0x000000081e087220 */ /* 0x044fe20000410000 */
[----:B0-----:R-:W-:-:S04]  /*1adb0*/  FMUL.FTZ R9, R30, R9 ;  /* 0x000000091e097220 */ /* 0x001fc80000410000 */
[----:B------:R-:W-:Y:S01]  /*1adc0*/  STG.E desc[UR36][R6.64+-0x400], R8 ;  /* 0xfffc000806007986 */ /* 0x000fe2000c101924 */
[----:B-1----:R-:W-:-:S03]  /*1add0*/  FMUL.FTZ R10, R30, R10 ;  /* 0x0000000a1e0a7220 */ /* 0x002fc60000410000 */
[----:B------:R0:W-:Y:S01]  /*1ade0*/  STS [R5+-0x400], R8 ;  /* 0xfffc000805007388 */ /* 0x0001e20000000800 */
[----:B----4-:R-:W-:-:S03]  /*1adf0*/  FMUL.FTZ R11, R30, R11 ;  /* 0x0000000b1e0b7220 */ /* 0x010fc60000410000 */
[----:B------:R-:W-:Y:S01]  /*1ae00*/  STG.E desc[UR36][R6.64+-0x200], R9 ;  /* 0xfffe000906007986 */ /* 0x000fe2000c101924 */
[----:B-----5:R-:W-:-:S03]  /*1ae10*/  FMUL.FTZ R12, R30, R12 ;  /* 0x0000000c1e0c7220 */ /* 0x020fc60000410000 */
[----:B------:R1:W-:Y:S01]  /*1ae20*/  STS [R5+-0x200], R9 ;  /* 0xfffe000905007388 */ /* 0x0003e20000000800 */
[----:B0-----:R-:W-:Y:S01]  /*1ae30*/  IADD3 R8, P1, PT, R6, 0x1000, RZ ;  /* 0x0000100006087810 */ /* 0x001fe20007f3e0ff */
[C---:B---3--:R-:W-:Y:S02]  /*1ae40*/  FMUL.FTZ R13, R30.reuse, R13 ;  /* 0x0000000d1e0d7220 */ /* 0x048fe40000410000 */
        /* <DEDUP_REMOVED lines=17> */
[----:B------:R-:W-:-:S07]  /*1af60*/  IMAD.MOV.U32 R7, RZ, RZ, R9 ;  /* 0x000000ffff077224 */ /* 0x000fce00078e0009 */
.L_x_2175:
[----:B------:R-:W-:Y:S05]  /*1af70*/  BSYNC.RECONVERGENT B1 ;  /* 0x0000000000017941 */ /* 0x000fea0003800200 */
.L_x_2174:
[----:B------:R-:W-:-:S13]  /*1af80*/  ISETP.LT.OR P0, PT, R4, UR43, P0 ;  /* 0x0000002b04007c0c */ /* 0x000fda0008701670 */
[----:B------:R-:W-:Y:S05]  /*1af90*/  @!P0 BRA `(.L_x_2158) ;  /* 0x0000000000408947 */ /* 0x000fea0003800000 */
[----:B------:R-:W2:Y:S04]  /*1afa0*/  LDS R4, [R5+-0x400] ;  /* 0xfffc000005047984 */ /* 0x000ea80000000800 */
[----:B------:R-:W0:Y:S04]  /*1afb0*/  LDS R8, [R5+-0x200] ;  /* 0xfffe000005087984 */ /* 0x000e280000000800 */
[----:B------:R-:W1:Y:S04]  /*1afc0*/  LDS R9, [R5] ;  /* 0x0000000005097984 */ /* 0x000e680000000800 */
[----:B------:R-:W4:Y:S01]  /*1afd0*/  LDS R10, [R5+0x200] ;  /* 0x00020000050a7984 */ /* 0x000f220000000800 */
[-C--:B--2---:R-:W-:Y:S01]  /*1afe0*/  FMUL.FTZ R4, R4, R30.reuse ;  /* 0x0000001e04047220 */ /* 0x084fe20000410000 */
[----:B0-----:R-:W-:-:S04]  /*1aff0*/  FMUL.FTZ R8, R8, R30 ;  /* 0x0000001e08087220 */ /* 0x001fc80000410000 */
[----:B------:R0:W-:Y:S01]  /*1b000*/  STG.E desc[UR36][R6.64+-0x400], R4 ;  /* 0xfffc000406007986 */ /* 0x0001e2000c101924 */
[----:B-1----:R-:W-:-:S03]  /*1b010*/  FMUL.FTZ R9, R9, R30 ;  /* 0x0000001e09097220 */ /* 0x002fc60000410000 */
        /* <DEDUP_REMOVED lines=8> */
.L_x_2158:
[----:B------:R-:W-:Y:S05]  /*1b0a0*/  BSYNC.RECONVERGENT B0 ;  /* 0x0000000000007941 */ /* 0x000fea0003800200 */
.L_x_2157:
[----:B------:R-:W3:Y:S01]  /*1b0b0*/  LDCU UR5, c[0x0][0x40c] ;  /* 0x00008180ff0577ac */ /* 0x000ee20008000800 */
[----:B------:R-:W5:Y:S01]  /*1b0c0*/  S2R R21, SR_CgaCtaId ;  /* 0x0000000000157919 */ /* 0x000f620000008800 */
[----:B------:R-:W-:Y:S01]  /*1b0d0*/  SHF.R.U32.HI R17, RZ, 0x6, R238 ;  /* 0x00000006ff117819 */ /* 0x000fe200000116ee */
[----:B------:R-:W-:Y:S01]  /*1b0e0*/  BSSY.RECONVERGENT B0, `(.L_x_2176) ;  /* 0x000001d000007945 */ /* 0x000fe20003800200 */
[----:B------:R-:W-:Y:S01]  /*1b0f0*/  ULEA.HI UR4, UR44, UR44, URZ, 0x1 ;  /* 0x0000002c2c047291 */ /* 0x000fe2000f8f08ff */
[----:B------:R-:W-:Y:S01]  /*1b100*/  LOP3.LUT R16, R0, 0xfc, RZ, 0xc0, !PT ;  /* 0x000000fc00107812 */ /* 0x000fe200078ec0ff */
[----:B------:R-:W-:Y:S01]  /*1b110*/  IMAD.SHL.U32 R0, R238, 0x10, RZ ;  /* 0x00000010ee007824 */ /* 0x000fe200078e00ff */
[----:B------:R-:W-:Y:S01]  /*1b120*/  MOV R12, 0x400 ;  /* 0x00000400000c7802 */ /* 0x000fe20000000f00 */
[----:B------:R-:W-:Y:S01]  /*1b130*/  ULOP3.LUT UR4, UR4, 0xfffffffe, URZ, 0xc0, !UPT ;  /* 0xfffffffe04047892 */ /* 0x000fe2000f8ec0ff */
[----:B0---4-:R-:W-:Y:S02]  /*1b140*/  CS2R R6, SRZ ;  /* 0x0000000000067805 */ /* 0x011fe4000001ff00 */
[----:B------:R-:W-:Y:S01]  /*1b150*/  LOP3.LUT R0, R0, 0x3f0, RZ, 0xc0, !PT ;  /* 0x000003f000007812 */ /* 0x000fe200078ec0ff */
[----:B------:R-:W-:Y:S01]  /*1b160*/  UIADD3 UR4, UPT, UPT, UR44, -UR4, URZ ;  /* 0x800000042c047290 */ /* 0x000fe2000fffe0ff */
[----:B------:R-:W-:-:S02]  /*1b170*/  VIADD R4, R12, 0x420 ;  /* 0x000004200c047836 */ /* 0x000fc40000000000 */
[----:B---3--:R-:W-:-:S03]  /*1b180*/  IMAD.U32 R44, RZ, RZ, UR5 ;  /* 0x00000005ff2c7e24 */ /* 0x008fc6000f8e00ff */
[----:B------:R-:W-:-:S04]  /*1b190*/  ISETP.NE.AND P0, PT, R17, UR4, PT ;  /* 0x0000000411007c0c */ /* 0x000fc8000bf05270 */
[----:B------:R-:W-:-:S04]  /*1b1a0*/  ISETP.NE.OR P0, PT, R44, RZ, P0 ;  /* 0x000000ff2c00720c */ /* 0x000fc80000705670 */
[----:B------:R-:W-:Y:S02]  /*1b1b0*/  ISETP.GT.U32.OR P0, PT, R16, 0x8f, P0 ;  /* 0x0000008f1000780c */ /* 0x000fe40000704470 */
[----:B-----5:R-:W-:-:S05]  /*1b1c0*/  LEA R5, R21, R4, 0x18 ;  /* 0x0000000415057211 */ /* 0x020fca00078ec0ff */
[----:B------:R-:W-:Y:S01]  /*1b1d0*/  IMAD.IADD R18, R5, 0x1, R0 ;  /* 0x0000000105127824 */ /* 0x000fe200078e0200 */
[----:B------:R-:W-:-:S05]  /*1b1e0*/  CS2R R4, SRZ ;  /* 0x0000000000047805 */ /* 0x000fca000001ff00 */
[----:B------:R-:W-:Y:S05]  /*1b1f0*/  @P0 BRA `(.L_x_2177) ;  /* 0x00000000002c0947 */ /* 0x000fea0003800000 */
[----:B------:R-:W0:Y:S01]  /*1b200*/  LDCU.64 UR8, c[0x0][0x3b0] ;  /* 0x00007600ff0877ac */ /* 0x000e220008000a00 */
[----:B------:R-:W-:Y:S01]  /*1b210*/  IMAD.MOV.U32 R7, RZ, RZ, RZ ;  /* 0x000000ffff077224 */ /* 0x000fe200078e00ff */
[----:B0-----:R-:W-:-:S04]  /*1b220*/  UISETP.NE.U32.AND UP0, UPT, UR8, URZ, UPT ;  /* 0x000000ff0800728c */ /* 0x001fc8000bf05070 */
[----:B------:R-:W-:-:S09]  /*1b230*/  UISETP.NE.AND.EX UP0, UPT, UR9, URZ, UPT, UP0 ;  /* 0x000000ff0900728c */ /* 0x000fd2000bf05300 */
[----:B------:R-:W-:Y:S05]  /*1b240*/  BRA.U !UP0, `(.L_x_2178) ;  /* 0x0000000108147547 */ /* 0x000fea000b800000 */
[----:B------:R-:W0:Y:S01]  /*1b250*/  S2R R7, SR_CTAID.X ;  /* 0x0000000000077919 */ /* 0x000e220000002500 */
[----:B------:R-:W3:Y:S01]  /*1b260*/  LDC.64 R4, c[0x0][0x3b0] ;  /* 0x0000ec00ff047b82 */ /* 0x000ee20000000a00 */
[----:B0-----:R-:W-:-:S04]  /*1b270*/  IMAD R7, R7, 0x90, R16 ;  /* 0x0000009007077824 */ /* 0x001fc800078e0210 */
[----:B---3--:R-:W-:-:S06]  /*1b280*/  IMAD.WIDE.U32 R4, R7, 0x4, R4 ;  /* 0x0000000407047825 */ /* 0x008fcc00078e0004 */
[----:B------:R-:W5:Y:S02]  /*1b290*/  LDG.E.128 R4, desc[UR36][R4.64] ;  /* 0x0000002404047981 */ /* 0x000f64000c1e1d00 */
.L_x_2178:
[----:B-----5:R0:W-:Y:S02]  /*1b2a0*/  STS.128 [R18], R4 ;  /* 0x0000000412007388 */ /* 0x0201e40000000c00 */
.L_x_2177:
[----:B------:R-:W-:Y:S05]  /*1b2b0*/  BSYNC.RECONVERGENT B0 ;  /* 0x0000000000007941 */ /* 0x000fea0003800200 */
.L_x_2176:
[----:B------:R-:W3:Y:S01]  /*1b2c0*/  LDCU UR14, c[0x0][0x3f8] ;  /* 0x00007f00ff0e77ac */ /* 0x000ee20008000800 */
[----:B------:R-:W-:Y:S01]  /*1b2d0*/  BAR.SYNC.DEFER_BLOCKING 0x0 ;  /* 0x0000000000007b1d */ /* 0x000fe20000010000 */
[----:B------:R-:W-:Y:S02]  /*1b2e0*/  ISETP.GT.U32.AND P0, PT, R16, 0x8f, PT ;  /* 0x0000008f1000780c */ /* 0x000fe40003f04070 */
[----:B------:R-:W-:Y:S02]  /*1b2f0*/  CS2R R10, SRZ ;  /* 0x00000000000a7805 */ /* 0x000fe4000001ff00 */
[----:B------:R-:W-:Y:S01]  /*1b300*/  CS2R R8, SRZ ;  /* 0x0000000000087805 */ /* 0x000fe2000001ff00 */
[----:B------:R-:W4:Y:S01]  /*1b310*/  LDCU UR15, c[0x0][0x40c] ;  /* 0x00008180ff0f77ac */ /* 0x000f220008000800 */
[----:B------:R-:W-:Y:S01]  /*1b320*/  BSSY.RECONVERGENT B0, `(.L_x_2179) ;  /* 0x00001a9000007945 */ /* 0x000fe20003800200 */
[----:B------:R-:W0:Y:S01]  /*1b330*/  LDCU.64 UR10, c[0x0][0x3c8] ;  /* 0x00007900ff0a77ac */ /* 0x000e220008000a00 */
[----:B---3--:R-:W-:-:S04]  /*1b340*/  UIMAD UR7, UR7, UR14, UR12 ;  /* 0x0000000e070772a4 */ /* 0x008fc8000f8e020c */
[----:B------:R-:W-:Y:S01]  /*1b350*/  UIMAD UR7, UR7, 0x90, URZ ;  /* 0x00000090070778a4 */ /* 0x000fe2000f8e02ff */
[----:B------:R-:W-:Y:S11]  /*1b360*/  @P0 BRA `(.L_x_2180) ;  /* 0x0000001800900947 */ /* 0x000ff60003800000 */
[----:B------:R-:W3:Y:S01]  /*1b370*/  LDC R25, c[0x0][0x3f4] ;  /* 0x0000fd00ff197b82 */ /* 0x000ee20000000800 */
[----:B-1----:R-:W-:Y:S01]  /*1b380*/  VIADD R26, R17, UR13 ;  /* 0x0000000d111a7c36 */ /* 0x002fe20008000000 */
[----:B------:R-:W-:Y:S01]  /*1b390*/  BSSY.RECONVERGENT B1, `(.L_x_2181) ;  /* 0x0000092000017945 */ /* 0x000fe20003800200 */
[----:B------:R-:W-:-:S05]  /*1b3a0*/  VIADD R12, R12, 0x820 ;  /* 0x000008200c0c7836 */ /* 0x000fca0000000000 */
[----:B------:R-:W1:Y:S01]  /*1b3b0*/  LDC.64 R14, c[0x0][0x3c0] ;  /* 0x0000f000ff0e7b82 */ /* 0x000e620000000a00 */
[----:B------:R-:W-:-:S05]  /*1b3c0*/  LEA R45, R21, R12, 0x18 ;  /* 0x0000000c152d7211 */ /* 0x000fca00078ec0ff */
[----:B------:R-:W-:Y:S01]  /*1b3d0*/  IMAD R27, R17, 0x4, R45 ;  /* 0x00000004111b7824 */ /* 0x000fe200078e022d */
[C---:B---3--:R-:W-:Y:S01]  /*1b3e0*/  VIMNMX R19, PT, PT, R25.reuse, UR44, PT ;  /* 0x0000002c19137c48 */ /* 0x048fe2000bfe0100 */
[C-C-:B------:R-:W-:Y:S02]  /*1b3f0*/  IMAD R13, R25.reuse, UR7, R16.reuse ;  /* 0x00000007190d7c24 */ /* 0x140fe4000f8e0210 */
[----:B------:R-:W-:Y:S01]  /*1b400*/  IMAD R11, R25, UR6, R16 ;  /* 0x00000006190b7c24 */ /* 0x000fe2000f8e0210 */
[----:B------:R-:W-:Y:S01]  /*1b410*/  ISETP.GE.AND P0, PT, R26, R19, PT ;  /* 0x000000131a00720c */ /* 0x000fe20003f06270 */
[----:B-1----:R-:W-:-:S04]  /*1b420*/  IMAD.WIDE R12, R13, 0x4, R14 ;  /* 0x000000040d0c7825 */ /* 0x002fc800078e020e */
[----:B------:R-:W-:-:S04]  /*1b430*/  IMAD.WIDE R14, R11, 0x4, R14 ;  /* 0x000000040b0e7825 */ /* 0x000fc800078e020e */
[----:B------:R-:W-:-:S04]  /*1b440*/  IMAD.MOV.U32 R11, RZ, RZ, RZ ;  /* 0x000000ffff0b7224 */ /* 0x000fc800078e00ff */
[----:B------:R-:W-:Y:S05]  /*1b450*/  @P0 BRA `(.L_x_2182) ;  /* 0x0000000800140947 */ /* 0x000fea0003800000 */
[----:B------:R-:W-:Y:S01]  /*1b460*/  VIADD R20, R26, 0x2 ;  /* 0x000000021a147836 */ /* 0x000fe20000000000 */
[----:B------:R-:W1:Y:S01]  /*1b470*/  LDC.64 R8, c[0x0][0x458] ;  /* 0x00011600ff087b82 */ /* 0x000e620000000a00 */
[----:B------:R-:W-:Y:S01]  /*1b480*/  ULOP3.LUT UR5, URZ, UR13, URZ, 0x33, !UPT ;  /* 0x0000000dff057292 */ /* 0x000fe2000f8e33ff */
[----:B------:R-:W-:Y:S01]  /*1b490*/  IMAD R25, R25, UR14, RZ ;  /* 0x0000000e19197c24 */ /* 0x000fe2000f8e02ff */
[----:B------:R-:W-:Y:S01]  /*1b4a0*/  UIMAD UR8, UR38, UR14, UR12 ;  /* 0x0000000e260872a4 */ /* 0x000fe2000f8e020c */
[----:B------:R-:W-:Y:S01]  /*1b4b0*/  VIMNMX R0, PT, PT, R19, R20, !PT ;  /* 0x0000001413007248 */ /* 0x000fe20007fe0100 */
[----:B------:R-:W-:Y:S01]  /*1b4c0*/  BSSY.RECONVERGENT B2, `(.L_x_2183) ;  /* 0x0000030000027945 */ /* 0x000fe20003800200 */
[----:B------:R-:W-:Y:S01]  /*1b4d0*/  CS2R R10, SRZ ;  /* 0x00000000000a7805 */ /* 0x000fe2000001ff00 */
[----:B------:R-:W-:Y:S01]  /*1b4e0*/  IMAD R28, R25, 0x90, RZ ;  /* 0x00000090191c7824 */ /* 0x000fe200078e02ff */
[----:B------:R-:W-:Y:S01]  /*1b4f0*/  IADD3 R21, PT, PT, -R17, UR5, R0 ;  /* 0x0000000511157c10 */ /* 0x000fe2000fffe100 */
[----:B------:R-:W-:-:S02]  /*1b500*/  IMAD.U32 R23, RZ, RZ, UR8 ;  /* 0x00000008ff177e24 */ /* 0x000fc4000f8e00ff */
[----:B------:R-:W-:Y:S01]  /*1b510*/  IMAD.MOV.U32 R0, RZ, RZ, R26 ;  /* 0x000000ffff007224 */ /* 0x000fe200078e001a */
[----:B------:R-:W-:Y:S01]  /*1b520*/  LOP3.LUT P0, RZ, R21, 0x2, RZ, 0xc0, !PT ;  /* 0x0000000215ff7812 */ /* 0x000fe2000780c0ff */
[----:B------:R-:W-:-:S04]  /*1b530*/  IMAD R23, R23, 0x90, R16 ;  /* 0x0000009017177824 */ /* 0x000fc800078e0210 */
[----:B-1----:R-:W-:Y:S01]  /*1b540*/  IMAD.WIDE R22, R23, 0x4, R8 ;  /* 0x0000000417167825 */ /* 0x002fe200078e0208 */
[----:B------:R-:W-:-:S07]  /*1b550*/  CS2R R8, SRZ ;  /* 0x0000000000087805 */ /* 0x000fce000001ff00 */
[----:B------:R-:W-:Y:S05]  /*1b560*/  @P0 BRA `(.L_x_2184) ;  /* 0x0000000000940947 */ /* 0x000fea0003800000 */
[----:B------:R-:W1:Y:S01]  /*1b570*/  LDCU.64 UR8, c[0x0][0x3c8] ;  /* 0x00007900ff0877ac */ /* 0x000e620008000a00 */
[----:B------:R-:W-:-:S05]  /*1b580*/  IADD3 R0, P0, PT, R3, R26, RZ ;  /* 0x0000001a03007210 */ /* 0x000fca0007f1e0ff */
[----:B------:R-:W-:Y:S01]  /*1b590*/  IMAD.X R9, RZ, RZ, R2, P0 ;  /* 0x000000ffff097224 */ /* 0x000fe200000e0602 */
[----:B-1----:R-:W-:-:S04]  /*1b5a0*/  LEA R10, P0, R0, UR8, 0x2 ;  /* 0x00000008000a7c11 */ /* 0x002fc8000f8010ff */
[----:B------:R-:W-:Y:S02]  /*1b5b0*/  LEA.HI.X R11, R0, UR9, R9, 0x2, P0 ;  /* 0x00000009000b7c11 */ /* 0x000fe400080f1409 */
[----:B------:R1:W3:Y:S04]  /*1b5c0*/  LDS R0, [R27] ;  /* 0x000000001b007984 */ /* 0x0002e80000000800 */
[----:B------:R-:W2:Y:S01]  /*1b5d0*/  LDG.E R11, desc[UR36][R10.64] ;  /* 0x000000240a0b7981 */ /* 0x000ea2000c1e1900 */
[----:B------:R-:W-:Y:S01]  /*1b5e0*/  ISETP.NE.AND P0, PT, R44, RZ, PT ;  /* 0x000000ff2c00720c */ /* 0x000fe20003f05270 */
[----:B--2---:R-:W-:-:S04]  /*1b5f0*/  IMAD R9, R25, R11, R26 ;  /* 0x0000000b19097224 */ /* 0x004fc800078e021a */
[----:B------:R-:W-:-:S04]  /*1b600*/  IMAD R9, R9, 0x90, RZ ;  /* 0x0000009009097824 */ /* 0x000fc800078e02ff */
[----:B------:R-:W-:-:S05]  /*1b610*/  IMAD.WIDE R8, R9, 0x4, R14 ;  /* 0x0000000409087825 */ /* 0x000fca00078e020e */
[----:B------:R1:W5:Y:S01]  /*1b620*/  LDG.E.128 R32, desc[UR36][R8.64] ;  /* 0x0000002408207981 */ /* 0x000362000c1e1d00 */
[----:B---3--:R-:W-:Y:S05]  /*1b630*/  @P0 BRA `(.L_x_2185) ;  /* 0x00000000004c0947 */ /* 0x008fea0003800000 */
[----:B------:R-:W-:Y:S01]  /*1b640*/  UISETP.NE.AND UP0, UPT, UR42, URZ, UPT ;  /* 0x000000ff2a00728c */ /* 0x000fe2000bf05270 */
[----:B-1----:R-:W1:Y:S05]  /*1b650*/  LDS.128 R8, [R18] ;  /* 0x0000000012087984 */ /* 0x002e6a0000000c00 */
[----:B------:R-:W-:-:S13]  /*1b660*/  PLOP3.LUT P0, PT, PT, PT, UP0, 0x80, 0x8 ;  /* 0x000000000008781c */ /* 0x000fda0003f0f008 */
[----:B------:R-:W2:Y:S01]  /*1b670*/  @P0 LDG.E.128 R36, desc[UR36][R22.64] ;  /* 0x0000002416240981 */ /* 0x000ea2000c1e1d00 */
[----:B------:R-:W-:Y:S02]  /*1b680*/  PLOP3.LUT P0, PT, PT, PT, UP0, 0x80, 0x8 ;  /* 0x000000000008781c */ /* 0x000fe40003f0f008 */
[----:B------:R-:W-:Y:S02]  /*1b690*/  PLOP3.LUT P1, PT, PT, PT, UP0, 0x80, 0x8 ;  /* 0x000000000008781c */ /* 0x000fe40003f2f008 */
[----:B------:R-:W-:Y:S02]  /*1b6a0*/  PLOP3.LUT P2, PT, PT, PT, UP0, 0x80, 0x8 ;  /* 0x000000000008781c */ /* 0x000fe40003f4f008 */
[----:B------:R-:W-:Y:S01]  /*1b6b0*/  PLOP3.LUT P3, PT, PT, PT, UP0, 0x80, 0x8 ;  /* 0x000000000008781c */ /* 0x000fe20003f6f008 */
[----:B-1---5:R-:W-:Y:S01]  /*1b6c0*/  FADD.FTZ R33, R33, R9 ;  /* 0x0000000921217221 */ /* 0x022fe20000010000 */
        /* <DEDUP_REMOVED lines=10> */
.L_x_2185:
[C---:B-12--5:R-:W-:Y:S01]  /*1b770*/  FFMA.FTZ R8, R0.reuse, R32, RZ ;  /* 0x0000002000087223 */ /* 0x066fe200000100ff */
[C---:B------:R-:W-:Y:S01]  /*1b780*/  FFMA.FTZ R9, R0.reuse, R33, RZ ;  /* 0x0000002100097223 */ /* 0x040fe200000100ff */
[C---:B------:R-:W-:Y:S01]  /*1b790*/  FFMA.FTZ R10, R0.reuse, R34, RZ ;  /* 0x00000022000a7223 */ /* 0x040fe200000100ff */
[----:B------:R-:W-:Y:S01]  /*1b7a0*/  FFMA.FTZ R11, R0, R35, RZ ;  /* 0x00000023000b7223 */ /* 0x000fe200000100ff */
[----:B------:R-:W-:-:S07]  /*1b7b0*/  IMAD.MOV.U32 R0, RZ, RZ, R20 ;  /* 0x000000ffff007224 */ /* 0x000fce00078e0014 */
.L_x_2184:
[----:B0---4-:R-:W-:Y:S05]  /*1b7c0*/  BSYNC.RECONVERGENT B2 ;  /* 0x0000000000027941 */ /* 0x011fea0003800200 */
.L_x_2183:
[----:B------:R-:W-:-:S13]  /*1b7d0*/  ISETP.GE.U32.AND P0, PT, R21, 0x2, PT ;  /* 0x000000021500780c */ /* 0x000fda0003f06070 */
[----:B------:R-:W-:Y:S05]  /*1b7e0*/  @!P0 BRA `(.L_x_2182) ;  /* 0x0000000400308947 */ /* 0x000fea0003800000 */
[----:B------:R-:W-:Y:S01]  /*1b7f0*/  USHF.L.U32 UR5, UR13, 0x2, URZ ;  /* 0x000000020d057899 */ /* 0x000fe200080006ff */
[----:B------:R-:W-:Y:S01]  /*1b800*/  ISETP.NE.AND P0, PT, R44, RZ, PT ;  /* 0x000000ff2c00720c */ /* 0x000fe20003f05270 */
[----:B------:R-:W-:-:S04]  /*1b810*/  IMAD R31, R0, 0x90, RZ ;  /* 0x00000090001f7824 */ /* 0x000fc800078e02ff */
[----:B------:R-:W-:-:S04]  /*1b820*/  LEA R20, R0, -UR5, 0x2 ;  /* 0x8000000500147c11 */ /* 0x000fc8000f8e10ff */
[----:B------:R-:W-:-:S07]  /*1b830*/  IADD3 R29, PT, PT, R20, 0x8, R45 ;  /* 0x00000008141d7810 */ /* 0x000fce0007ffe02d */
.L_x_2189:
[----:B------:R-:W-:-:S05]  /*1b840*/  IADD3 R20, P1, PT, R3, R0, RZ ;  /* 0x0000000003147210 */ /* 0x000fca0007f3e0ff */
        /* <DEDUP_REMOVED lines=9> */
[----:B------:R-:W-:Y:S01]  /*1b8e0*/  UISETP.NE.AND UP0, UPT, UR42, URZ, UPT ;  /* 0x000000ff2a00728c */ /* 0x000fe2000bf05270 */
[----:B------:R-:W1:Y:S05]  /*1b8f0*/  LDS.128 R36, [R18] ;  /* 0x0000000012247984 */ /* 0x000e6a0000000c00 */
[----:B------:R-:W-:-:S13]  /*1b900*/  PLOP3.LUT P0, PT, PT, PT, UP0, 0x80, 0x8 ;  /* 0x000000000008781c */ /* 0x000fda0003f0f008 */
[----:B------:R-:W3:Y:S01]  /*1b910*/  @P0 LDG.E.128 R40, desc[UR36][R22.64] ;  /* 0x0000002416280981 */ /* 0x000ee2000c1e1d00 */
        /* <DEDUP_REMOVED lines=9> */
[----:B---3--:R-:W-:Y:S02]  /*1b9b0*/  @P0 FMUL.FTZ R32, R32, R40 ;  /* 0x0000002820200220 */ /* 0x008fe40000410000 */
[----:B------:R-:W-:Y:S02]  /*1b9c0*/  @P1 FMUL.FTZ R33, R33, R41 ;  /* 0x0000002921211220 */ /* 0x000fe40000410000 */
[----:B------:R-:W-:Y:S02]  /*1b9d0*/  @P2 FMUL.FTZ R34, R34, R42 ;  /* 0x0000002a22222220 */ /* 0x000fe40000410000 */
[----:B------:R-:W-:-:S05]  /*1b9e0*/  @P3 FMUL.FTZ R35, R35, R43 ;  /* 0x0000002b23233220 */ /* 0x000fca0000410000 */
[----:B------:R1:W-:Y:S02]  /*1b9f0*/  STG.E.128 desc[UR36][R20.64], R32 ;  /* 0x0000002014007986 */ /* 0x0003e4000c101d24 */
.L_x_2187:
[----:B------:R-:W-:Y:S05]  /*1ba00*/  BSYNC.RECONVERGENT B2 ;  /* 0x0000000000027941 */ /* 0x000fea0003800200 */
.L_x_2186:
[----:B------:R-:W0:Y:S04]  /*1ba10*/  LDG.E R24, desc[UR36][R24.64+0x8] ;  /* 0x0000082418187981 */ /* 0x000e28000c1e1900 */
[----:B------:R-:W2:Y:S01]  /*1ba20*/  LDS R37, [R29+-0x8] ;  /* 0xfffff8001d257984 */ /* 0x000ea20000000800 */
[----:B------:R-:W-:Y:S02]  /*1ba30*/  IMAD.U32 R44, RZ, RZ, UR15 ;  /* 0x0000000fff2c7e24 */ /* 0x000fe4000f8e00ff */
[----:B01----:R-:W-:-:S04]  /*1ba40*/  IMAD R20, R28, R24, R31 ;  /* 0x000000181c147224 */ /* 0x003fc800078e021f */
[----:B------:R-:W-:-:S04]  /*1ba50*/  VIADD R21, R20, 0x120 ;  /* 0x0000012014157836 */ /* 0x000fc80000000000 */
[----:B------:R-:W-:-:S05]  /*1ba60*/  IMAD.WIDE R20, R21, 0x4, R14 ;  /* 0x0000000415147825 */ /* 0x000fca00078e020e */
[----:B------:R0:W5:Y:S01]  /*1ba70*/  LDG.E.128 R40, desc[UR36][R20.64] ;  /* 0x0000002414287981 */ /* 0x000162000c1e1d00 */
[----:B------:R-:W-:Y:S01]  /*1ba80*/  ISETP.NE.AND P0, PT, R44, RZ, PT ;  /* 0x000000ff2c00720c */ /* 0x000fe20003f05270 */
[C---:B--2--5:R-:W-:Y:S01]  /*1ba90*/  FFMA.FTZ R30, R37.reuse, R33, R9 ;  /* 0x00000021251e7223 */ /* 0x064fe20000010009 */
[C---:B------:R-:W-:Y:S01]  /*1baa0*/  FFMA.FTZ R32, R37.reuse, R32, R8 ;  /* 0x0000002025207223 */ /* 0x040fe20000010008 */
[C---:B------:R-:W-:Y:S01]  /*1bab0*/  FFMA.FTZ R33, R37.reuse, R34, R10 ;  /* 0x0000002225217223 */ /* 0x040fe2000001000a */
[----:B------:R-:W-:-:S09]  /*1bac0*/  FFMA.FTZ R24, R37, R35, R11 ;  /* 0x0000002325187223 */ /* 0x000fd2000001000b */
[----:B0-----:R-:W-:Y:S05]  /*1bad0*/  @P0 BRA `(.L_x_2188) ;  /* 0x00000000004c0947 */ /* 0x001fea0003800000 */
[----:B------:R-:W-:Y:S01]  /*1bae0*/  UISETP.NE.AND UP0, UPT, UR42, URZ, UPT ;  /* 0x000000ff2a00728c */ /* 0x000fe2000bf05270 */
[----:B------:R-:W0:Y:S05]  /*1baf0*/  LDS.128 R36, [R18] ;  /* 0x0000000012247984 */ /* 0x000e2a0000000c00 */
[----:B------:R-:W-:-:S13]  /*1bb00*/  PLOP3.LUT P1, PT, PT, PT, UP0, 0x80, 0x8 ;  /* 0x000000000008781c */ /* 0x000fda0003f2f008 */
[----:B------:R-:W2:Y:S01]  /*1bb10*/  @P1 LDG.E.128 R8, desc[UR36][R22.64] ;  /* 0x0000002416081981 */ /* 0x000ea2000c1e1d00 */
[----:B------:R-:W-:Y:S01]  /*1bb20*/  PLOP3.LUT P1, PT, PT, PT, UP0, 0x80, 0x8 ;  /* 0x000000000008781c */ /* 0x000fe20003f2f008 */
[----:B------:R-:W-:Y:S01]  /*1bb30*/  VIADD R21, R31, 0x120 ;  /* 0x000001201f157836 */ /* 0x000fe20000000000 */
[----:B------:R-:W-:Y:S02]  /*1bb40*/  PLOP3.LUT P2, PT, PT, PT, UP0, 0x80, 0x8 ;  /* 0x000000000008781c */ /* 0x000fe40003f4f008 */
[----:B------:R-:W-:Y:S02]  /*1bb50*/  PLOP3.LUT P3, PT, PT, PT, UP0, 0x80, 0x8 ;  /* 0x000000000008781c */ /* 0x000fe40003f6f008 */
[----:B------:R-:W-:Y:S01]  /*1bb60*/  PLOP3.LUT P4, PT, PT, PT, UP0, 0x80, 0x8 ;  /* 0x000000000008781c */ /* 0x000fe20003f8f008 */
[----:B0-----:R-:W-:Y:S01]  /*1bb70*/  FADD.FTZ R40, R36, R40 ;  /* 0x0000002824287221 */ /* 0x001fe20000010000 */
        /* <DEDUP_REMOVED lines=9> */
.L_x_2188:
        /* <DEDUP_REMOVED lines=10> */
.L_x_2182:
[----:B0---4-:R-:W-:Y:S05]  /*1bcb0*/  BSYNC.RECONVERGENT B1 ;  /* 0x0000000000017941 */ /* 0x011fea0003800200 */
.L_x_2181:
[----:B------:R-:W-:Y:S01]  /*1bcc0*/  ISETP.GE.AND P0, PT, R26, UR44, PT ;  /* 0x0000002c1a007c0c */ /* 0x000fe2000bf06270 */
[----:B------:R-:W-:-:S12]  /*1bcd0*/  BSSY.RECONVERGENT B1, `(.L_x_2190) ;  /* 0x00000df000017945 */ /* 0x000fd80003800200 */
[----:B------:R-:W-:Y:S05]  /*1bce0*/  @P0 BRA `(.L_x_2191) ;  /* 0x0000000c00740947 */ /* 0x000fea0003800000 */
[----:B------:R-:W0:Y:S01]  /*1bcf0*/  LDCU UR5, c[0x0][0x3f8] ;  /* 0x00007f00ff0577ac */ /* 0x000e220008000800 */
[----:B------:R-:W-:Y:S01]  /*1bd00*/  VIADD R32, R26, 0x2 ;  /* 0x000000021a207836 */ /* 0x000fe20000000000 */
[----:B------:R-:W1:Y:S01]  /*1bd10*/  LDC R23, c[0x0][0x3f4] ;  /* 0x0000fd00ff177b82 */ /* 0x000e620000000800 */
[----:B------:R-:W-:Y:S01]  /*1bd20*/  BSSY.RECONVERGENT B2, `(.L_x_2192) ;  /* 0x000004d000027945 */ /* 0x000fe20003800200 */
[----:B------:R-:W-:Y:S01]  /*1bd30*/  ULOP3.LUT UR9, URZ, UR13, URZ, 0x33, !UPT ;  /* 0x0000000dff097292 */ /* 0x000fe2000f8e33ff */
[----:B------:R-:W-:Y:S01]  /*1bd40*/  IMAD.MOV.U32 R19, RZ, RZ, R26 ;  /* 0x000000ffff137224 */ /* 0x000fe200078e001a */
[----:B------:R-:W-:-:S04]  /*1bd50*/  VIMNMX R0, PT, PT, R32, UR44, !PT ;  /* 0x0000002c20007c48 */ /* 0x000fc8000ffe0100 */
        /* <DEDUP_REMOVED lines=8> */
[----:B------:R-:W-:Y:S06]  /*1bde0*/  @P0 BRA `(.L_x_2193) ;  /* 0x0000000400000947 */ /* 0x000fec0003800000 */
[----:B------:R-:W-:Y:S01]  /*1bdf0*/  ISETP.GE.AND P0, PT, R26, R23, PT ;  /* 0x000000171a00720c */ /* 0x000fe20003f06270 */
[----:B------:R-:W-:-:S12]  /*1be00*/  IMAD.MOV.U32 R19, RZ, RZ, R32 ;  /* 0x000000ffff137224 */ /* 0x000fd800078e0020 */
[----:B------:R-:W-:Y:S05]  /*1be10*/  @!P0 BRA `(.L_x_2193) ;  /* 0x0000000000f48947 */ /* 0x000fea0003800000 */
[----:B------:R-:W-:Y:S01]  /*1be20*/  IABS R22, R23 ;  /* 0x0000001700167213 */ /* 0x000fe20000000000 */
[----:B------:R-:W-:Y:S01]  /*1be30*/  IMAD.MOV.U32 R20, RZ, RZ, RZ ;  /* 0x000000ffff147224 */ /* 0x000fe200078e00ff */
[----:B------:R-:W-:Y:S01]  /*1be40*/  IABS R29, R26 ;  /* 0x0000001a001d7213 */ /* 0x000fe20000000000 */
[----:B------:R-:W0:Y:S01]  /*1be50*/  LDCU.64 UR8, c[0x0][0x3c8] ;  /* 0x00007900ff0877ac */ /* 0x000e220008000a00 */
[----:B------:R-:W1:Y:S01]  /*1be60*/  I2F.RP R28, R22 ;  /* 0x00000016001c7306 */ /* 0x000e620000209400 */
[----:B------:R-:W-:Y:S01]  /*1be70*/  ISETP.GE.AND P1, PT, R26, RZ, PT ;  /* 0x000000ff1a00720c */ /* 0x000fe20003f26270 */
[----:B------:R-:W3:Y:S01]  /*1be80*/  LDS R27, [R27] ;  /* 0x000000001b1b7984 */ /* 0x000ee20000000800 */
[----:B------:R-:W-:-:S05]  /*1be90*/  ISETP.NE.AND P2, PT, R23, RZ, PT ;  /* 0x000000ff1700720c */ /* 0x000fca0003f45270 */
[----:B-1----:R-:W1:Y:S02]  /*1bea0*/  MUFU.RCP R28, R28 ;  /* 0x0000001c001c7308 */ /* 0x002e640000001000 */
[----:B-1----:R-:W-:-:S06]  /*1beb0*/  VIADD R21, R28, 0xffffffe ;  /* 0x0ffffffe1c157836 */ /* 0x002fcc0000000000 */
[----:B------:R-:W1:Y:S02]  /*1bec0*/  F2I.FTZ.U32.TRUNC.NTZ R21, R21 ;  /* 0x0000001500157305 */ /* 0x000e64000021f000 */
[----:B-1----:R-:W-:-:S04]  /*1bed0*/  IMAD.MOV R19, RZ, RZ, -R21 ;  /* 0x000000ffff137224 */ /* 0x002fc800078e0a15 */
[----:B------:R-:W-:-:S04]  /*1bee0*/  IMAD R19, R19, R22, RZ ;  /* 0x0000001613137224 */ /* 0x000fc800078e02ff */
        /* <DEDUP_REMOVED lines=8> */
[----:B------:R-:W-:-:S04]  /*1bf70*/  @!P0 IMAD.IADD R19, R19, 0x1, -R22 ;  /* 0x0000000113138824 */ /* 0x000fc800078e0a16 */
[----:B------:R-:W-:Y:S01]  /*1bf80*/  @!P1 IMAD.MOV R19, RZ, RZ, -R19 ;  /* 0x000000ffff139224 */ /* 0x000fe200078e0a13 */
[----:B------:R-:W-:-:S04]  /*1bf90*/  @!P2 LOP3.LUT R19, RZ, R23, RZ, 0x33, !PT ;  /* 0x00000017ff13a212 */ /* 0x000fc800078e33ff */
[----:B------:R-:W-:-:S05]  /*1bfa0*/  IADD3 R20, P0, PT, R3, R19, RZ ;  /* 0x0000001303147210 */ /* 0x000fca0007f1e0ff */
[----:B------:R-:W-:Y:S01]  /*1bfb0*/  IMAD.X R21, RZ, RZ, R2, P0 ;  /* 0x000000ffff157224 */ /* 0x000fe200000e0602 */
[----:B0-----:R-:W-:-:S04]  /*1bfc0*/  LEA R22, P0, R20, UR8, 0x2 ;  /* 0x0000000814167c11 */ /* 0x001fc8000f8010ff */
[----:B------:R-:W-:-:S05]  /*1bfd0*/  LEA.HI.X R23, R20, UR9, R21, 0x2, P0 ;  /* 0x0000000914177c11 */ /* 0x000fca00080f1415 */
[----:B------:R-:W4:Y:S01]  /*1bfe0*/  LDG.E R22, desc[UR36][R22.64] ;  /* 0x0000002416167981 */ /* 0x000f22000c1e1900 */
[----:B------:R-:W-:Y:S01]  /*1bff0*/  ISETP.NE.AND P0, PT, R44, RZ, PT ;  /* 0x000000ff2c00720c */ /* 0x000fe20003f05270 */
[----:B----4-:R-:W-:-:S04]  /*1c000*/  IMAD R19, R36, R22, R19 ;  /* 0x0000001624137224 */ /* 0x010fc800078e0213 */
[----:B------:R-:W-:-:S04]  /*1c010*/  IMAD R19, R19, 0x90, RZ ;  /* 0x0000009013137824 */ /* 0x000fc800078e02ff */
[----:B------:R-:W-:-:S05]  /*1c020*/  IMAD.WIDE R20, R19, 0x4, R14 ;  /* 0x0000000413147825 */ /* 0x000fca00078e020e */
[----:B--2---:R0:W5:Y:S01]  /*1c030*/  LDG.E.128 R28, desc[UR36][R20.64] ;  /* 0x00000024141c7981 */ /* 0x004162000c1e1d00 */
[----:B------:R-:W-:Y:S04]  /*1c040*/  BSSY.RECONVERGENT B3, `(.L_x_2194) ;  /* 0x0000015000037945 */ /* 0x000fe80003800200 */
[----:B---3--:R-:W-:Y:S05]  /*1c050*/  @P0 BRA `(.L_x_2195) ;  /* 0x00000000004c0947 */ /* 0x008fea0003800000 */
[----:B------:R-:W-:Y:S01]  /*1c060*/  UISETP.NE.AND UP0, UPT, UR42, URZ, UPT ;  /* 0x000000ff2a00728c */ /* 0x000fe2000bf05270 */
[----:B------:R-:W1:Y:S05]  /*1c070*/  LDS.128 R40, [R18] ;  /* 0x0000000012287984 */ /* 0x000e6a0000000c00 */
[----:B------:R-:W-:-:S13]  /*1c080*/  PLOP3.LUT P0, PT, PT, PT, UP0, 0x80, 0x8 ;  /* 0x000000000008781c */ /* 0x000fda0003f0f008 */
[----:B0-----:R-:W2:Y:S01]  /*1c090*/  @P0 LDG.E.128 R20, desc[UR36][R24.64] ;  /* 0x0000002418140981 */ /* 0x001ea2000c1e1d00 */
[----:B------:R-:W-:Y:S01]  /*1c0a0*/  PLOP3.LUT P0, PT, PT, PT, UP0, 0x80, 0x8 ;  /* 0x000000000008781c */ /* 0x000fe20003f0f008 */
[----:B------:R-:W-:Y:S01]  /*1c0b0*/  IMAD R19, R26, 0x90, RZ ;  /* 0x000000901a137824 */ /* 0x000fe200078e02ff */
        /* <DEDUP_REMOVED lines=13> */
.L_x_2195:
[----:B------:R-:W-:Y:S05]  /*1c190*/  BSYNC.RECONVERGENT B3 ;  /* 0x0000000000037941 */ /* 0x000fea0003800200 */
.L_x_2194:
[C---:B-----5:R-:W-:Y:S01]  /*1c1a0*/  FFMA.FTZ R8, R27.reuse, R28, R8 ;  /* 0x0000001c1b087223 */ /* 0x060fe20000010008 */
[C---:B------:R-:W-:Y:S01]  /*1c1b0*/  FFMA.FTZ R9, R27.reuse, R29, R9 ;  /* 0x0000001d1b097223 */ /* 0x040fe20000010009 */
[C---:B------:R-:W-:Y:S01]  /*1c1c0*/  FFMA.FTZ R10, R27.reuse, R30, R10 ;  /* 0x0000001e1b0a7223 */ /* 0x040fe2000001000a */
[----:B------:R-:W-:Y:S01]  /*1c1d0*/  FFMA.FTZ R11, R27, R31, R11 ;  /* 0x0000001f1b0b7223 */ /* 0x000fe2000001000b */
[----:B------:R-:W-:-:S07]  /*1c1e0*/  IMAD.MOV.U32 R19, RZ, RZ, R32 ;  /* 0x000000ffff137224 */ /* 0x000fce00078e0020 */
.L_x_2193:
[----:B------:R-:W-:Y:S05]  /*1c1f0*/  BSYNC.RECONVERGENT B2 ;  /* 0x0000000000027941 */ /* 0x000fea0003800200 */
.L_x_2192:
[----:B------:R-:W-:-:S13]  /*1c200*/  ISETP.GE.U32.AND P0, PT, R0, 0x2, PT ;  /* 0x000000020000780c */ /* 0x000fda0003f06070 */
[----:B------:R-:W-:Y:S05]  /*1c210*/  @!P0 BRA `(.L_x_2191) ;  /* 0x0000000800288947 */ /* 0x000fea0003800000 */
[----:B------:R-:W-:Y:S01]  /*1c220*/  USHF.L.U32 UR5, UR13, 0x2, URZ ;  /* 0x000000020d057899 */ /* 0x000fe200080006ff */
[----:B------:R-:W-:-:S05]  /*1c230*/  VIADD R26, R19, 0x2 ;  /* 0x00000002131a7836 */ /* 0x000fca0000000000 */
[C---:B------:R-:W-:Y:S01]  /*1c240*/  LEA R0, R19.reuse, -UR5, 0x2 ;  /* 0x8000000513007c11 */ /* 0x040fe2000f8e10ff */
[----:B------:R-:W-:-:S03]  /*1c250*/  IMAD R19, R19, 0x90, RZ ;  /* 0x0000009013137824 */ /* 0x000fc600078e02ff */
[----:B------:R-:W-:-:S07]  /*1c260*/  IADD3 R0, PT, PT, R0, 0x8, R45 ;  /* 0x0000000800007810 */ /* 0x000fce0007ffe02d */
.L_x_2202:
[----:B------:R-:W3:Y:S01]  /*1c270*/  LDC R37, c[0x0][0x3f4] ;  /* 0x0000fd00ff257b82 */ /* 0x000ee20000000800 */
[----:B------:R-:W-:Y:S01]  /*1c280*/  VIADD R22, R26, 0xfffffffe ;  /* 0xfffffffe1a167836 */ /* 0x000fe20000000000 */
[----:B------:R-:W-:Y:S04]  /*1c290*/  BSSY.RECONVERGENT B2, `(.L_x_2196) ;  /* 0x000003d000027945 */ /* 0x000fe80003800200 */
[----:B---3--:R-:W-:-:S13]  /*1c2a0*/  ISETP.GE.AND P0, PT, R22, R37, PT ;  /* 0x000000251600720c */ /* 0x008fda0003f06270 */
[----:B------:R-:W-:Y:S05]  /*1c2b0*/  @!P0 BRA `(.L_x_2197) ;  /* 0x0000000000e88947 */ /* 0x000fea0003800000 */
[----:B------:R-:W-:Y:S01]  /*1c2c0*/  IABS R23, R37 ;  /* 0x0000002500177213 */ /* 0x000fe20000000000 */
[----:B------:R-:W3:Y:S01]  /*1c2d0*/  LDCU.64 UR8, c[0x0][0x3c8] ;  /* 0x00007900ff0877ac */ /* 0x000ee20008000a00 */
[----:B-12---:R-:W-:Y:S02]  /*1c2e0*/  IABS R30, R22 ;  /* 0x00000016001e7213 */ /* 0x006fe40000000000 */
[----:B------:R-:W1:Y:S01]  /*1c2f0*/  I2F.RP R27, R23 ;  /* 0x00000017001b7306 */ /* 0x000e620000209400 */
[----:B------:R-:W-:Y:S01]  /*1c300*/  ISETP.GE.AND P1, PT, R22, RZ, PT ;  /* 0x000000ff1600720c */ /* 0x000fe20003f26270 */
[----:B------:R-:W2:Y:S01]  /*1c310*/  LDCU UR5, c[0x0][0x40c] ;  /* 0x00008180ff0577ac */ /* 0x000ea20008000800 */
[----:B------:R-:W-:-:S05]  /*1c320*/  ISETP.NE.AND P2, PT, R37, RZ, PT ;  /* 0x000000ff2500720c */ /* 0x000fca0003f45270 */
[----:B-1----:R-:W1:Y:S02]  /*1c330*/  MUFU.RCP R27, R27 ;  /* 0x0000001b001b7308 */ /* 0x002e640000001000 */
[----:B-1----:R-:W-:Y:S02]  /*1c340*/  VIADD R28, R27, 0xffffffe ;  /* 0x0ffffffe1b1c7836 */ /* 0x002fe40000000000 */
[----:B------:R1:W4:Y:S04]  /*1c350*/  LDS R27, [R0+-0x8] ;  /* 0xfffff800001b7984 */ /* 0x0003280000000800 */
[----:B0-----:R-:W0:Y:S02]  /*1c360*/  F2I.FTZ.U32.TRUNC.NTZ R21, R28 ;  /* 0x0000001c00157305 */ /* 0x001e24000021f000 */
[----:B0-----:R-:W-:-:S04]  /*1c370*/  IMAD.MOV R20, RZ, RZ, -R21 ;  /* 0x000000ffff147224 */ /* 0x001fc800078e0a15 */
[----:B------:R-:W-:Y:S02]  /*1c380*/  IMAD R29, R20, R23, RZ ;  /* 0x00000017141d7224 */ /* 0x000fe400078e02ff */
[----:B------:R-:W-:-:S04]  /*1c390*/  IMAD.MOV.U32 R20, RZ, RZ, RZ ;  /* 0x000000ffff147224 */ /* 0x000fc800078e00ff */
        /* <DEDUP_REMOVED lines=13> */
[----:B---3--:R-:W-:-:S04]  /*1c470*/  LEA R22, P0, R21, UR8, 0x2 ;  /* 0x0000000815167c11 */ /* 0x008fc8000f8010ff */
[----:B------:R-:W-:-:S06]  /*1c480*/  LEA.HI.X R23, R21, UR9, R28, 0x2, P0 ;  /* 0x0000000915177c11 */ /* 0x000fcc00080f141c */
[----:B------:R-:W3:Y:S01]  /*1c490*/  LDG.E R23, desc[UR36][R22.64] ;  /* 0x0000002416177981 */ /* 0x000ee2000c1e1900 */
[----:B--2---:R-:W-:Y:S01]  /*1c4a0*/  UISETP.NE.AND UP0, UPT, UR5, URZ, UPT ;  /* 0x000000ff0500728c */ /* 0x004fe2000bf05270 */
[----:B---3--:R-:W-:-:S04]  /*1c4b0*/  IMAD R20, R36, R23, R20 ;  /* 0x0000001724147224 */ /* 0x008fc800078e0214 */
[----:B------:R-:W-:-:S04]  /*1c4c0*/  IMAD R21, R20, 0x90, RZ ;  /* 0x0000009014157824 */ /* 0x000fc800078e02ff */
[----:B------:R-:W-:-:S05]  /*1c4d0*/  IMAD.WIDE R20, R21, 0x4, R14 ;  /* 0x0000000415147825 */ /* 0x000fca00078e020e */
[----:B------:R1:W5:Y:S01]  /*1c4e0*/  LDG.E.128 R28, desc[UR36][R20.64] ;  /* 0x00000024141c7981 */ /* 0x000362000c1e1d00 */
[----:B----4-:R-:W-:Y:S05]  /*1c4f0*/  BRA.U UP0, `(.L_x_2198) ;  /* 0x0000000100487547 */ /* 0x010fea000b800000 */
[----:B------:R-:W-:Y:S01]  /*1c500*/  UISETP.NE.AND UP0, UPT, UR42, URZ, UPT ;  /* 0x000000ff2a00728c */ /* 0x000fe2000bf05270 */
[----:B-1----:R-:W0:Y:S05]  /*1c510*/  LDS.128 R20, [R18] ;  /* 0x0000000012147984 */ /* 0x002e2a0000000c00 */
[----:B------:R-:W-:-:S13]  /*1c520*/  PLOP3.LUT P0, PT, PT, PT, UP0, 0x80, 0x8 ;  /* 0x000000000008781c */ /* 0x000fda0003f0f008 */
[----:B------:R-:W2:Y:S01]  /*1c530*/  @P0 LDG.E.128 R32, desc[UR36][R24.64] ;  /* 0x0000002418200981 */ /* 0x000ea2000c1e1d00 */
[----:B------:R-:W-:Y:S02]  /*1c540*/  PLOP3.LUT P0, PT, PT, PT, UP0, 0x80, 0x8 ;  /* 0x000000000008781c */ /* 0x000fe40003f0f008 */
[----:B------:R-:W-:Y:S02]  /*1c550*/  PLOP3.LUT P1, PT, PT, PT, UP0, 0x80, 0x8 ;  /* 0x000000000008781c */ /* 0x000fe40003f2f008 */
[----:B------:R-:W-:Y:S02]  /*1c560*/  PLOP3.LUT P2, PT, PT, PT, UP0, 0x80, 0x8 ;  /* 0x000000000008781c */ /* 0x000fe40003f4f008 */
[----:B------:R-:W-:Y:S01]  /*1c570*/  PLOP3.LUT P3, PT, PT, PT, UP0, 0x80, 0x8 ;  /* 0x000000000008781c */ /* 0x000fe20003f6f008 */
[----:B0----5:R-:W-:Y:S01]  /*1c580*/  FADD.FTZ R28, R28, R20 ;  /* 0x000000141c1c7221 */ /* 0x021fe20000010000 */
        /* <DEDUP_REMOVED lines=9> */
.L_x_2198:
[C---:B-----5:R-:W-:Y:S01]  /*1c620*/  FFMA.FTZ R8, R27.reuse, R28, R8 ;  /* 0x0000001c1b087223 */ /* 0x060fe20000010008 */
[C---:B------:R-:W-:Y:S01]  /*1c630*/  FFMA.FTZ R9, R27.reuse, R29, R9 ;  /* 0x0000001d1b097223 */ /* 0x040fe20000010009 */
[C---:B------:R-:W-:Y:S01]  /*1c640*/  FFMA.FTZ R10, R27.reuse, R30, R10 ;  /* 0x0000001e1b0a7223 */ /* 0x040fe2000001000a */
[----:B------:R-:W-:-:S07]  /*1c650*/  FFMA.FTZ R11, R27, R31, R11 ;  /* 0x0000001f1b0b7223 */ /* 0x000fce000001000b */
.L_x_2197:
[----:B------:R-:W-:Y:S05]  /*1c660*/  BSYNC.RECONVERGENT B2 ;  /* 0x0000000000027941 */ /* 0x000fea0003800200 */
.L_x_2196:
[----:B------:R-:W-:Y:S01]  /*1c670*/  ISETP.GE.AND P0, PT, R26, R37, PT ;  /* 0x000000251a00720c */ /* 0x000fe20003f06270 */
[----:B------:R-:W-:-:S12]  /*1c680*/  BSSY.RECONVERGENT B2, `(.L_x_2199) ;  /* 0x000003d000027945 */ /* 0x000fd80003800200 */
[----:B------:R-:W-:Y:S05]  /*1c690*/  @!P0 BRA `(.L_x_2200) ;  /* 0x0000000000ec8947 */ /* 0x000fea0003800000 */
[----:B------:R-:W-:Y:S01]  /*1c6a0*/  IABS R23, R37 ;  /* 0x0000002500177213 */ /* 0x000fe20000000000 */
[----:B------:R-:W3:Y:S01]  /*1c6b0*/  LDCU.64 UR8, c[0x0][0x3c8] ;  /* 0x00007900ff0877ac */ /* 0x000ee20008000a00 */
[----:B01----:R-:W-:Y:S01]  /*1c6c0*/  IABS R28, R26 ;  /* 0x0000001a001c7213 */ /* 0x003fe20000000000 */
[----:B------:R0:W1:Y:S01]  /*1c6d0*/  LDS R33, [R0] ;  /* 0x0000000000217984 */ /* 0x0000620000000800 */
[----:B------:R-:W4:Y:S01]  /*1c6e0*/  I2F.RP R22, R23 ;  /* 0x0000001700167306 */ /* 0x000f220000209400 */
[----:B------:R-:W-:Y:S01]  /*1c6f0*/  ISETP.GE.AND P1, PT, R26, RZ, PT ;  /* 0x000000ff1a00720c */ /* 0x000fe20003f26270 */
[----:B------:R-:W2:Y:S01]  /*1c700*/  LDCU UR5, c[0x0][0x40c] ;  /* 0x00008180ff0577ac */ /* 0x000ea20008000800 */
[----:B------:R-:W-:-:S05]  /*1c710*/  ISETP.NE.AND P2, PT, R37, RZ, PT ;  /* 0x000000ff2500720c */ /* 0x000fca0003f45270 */
[----:B----4-:R-:W4:Y:S02]  /*1c720*/  MUFU.RCP R22, R22 ;  /* 0x0000001600167308 */ /* 0x010f240000001000 */
[----:B----4-:R-:W-:-:S06]  /*1c730*/  VIADD R27, R22, 0xffffffe ;  /* 0x0ffffffe161b7836 */ /* 0x010fcc0000000000 */
[----:B------:R-:W4:Y:S02]  /*1c740*/  F2I.FTZ.U32.TRUNC.NTZ R21, R27 ;  /* 0x0000001b00157305 */ /* 0x000f24000021f000 */
[----:B----4-:R-:W-:-:S04]  /*1c750*/  IMAD.MOV R20, RZ, RZ, -R21 ;  /* 0x000000ffff147224 */ /* 0x010fc800078e0a15 */
        /* <DEDUP_REMOVED lines=23> */
[----:B-1----:R-:W-:Y:S05]  /*1c8d0*/  BRA.U UP0, `(.L_x_2201) ;  /* 0x00000001004c7547 */ /* 0x002fea000b800000 */
[----:B------:R-:W-:Y:S01]  /*1c8e0*/  UISETP.NE.AND UP0, UPT, UR42, URZ, UPT ;  /* 0x000000ff2a00728c */ /* 0x000fe2000bf05270 */
[----:B------:R-:W1:Y:S05]  /*1c8f0*/  LDS.128 R40, [R18] ;  /* 0x0000000012287984 */ /* 0x000e6a0000000c00 */
[----:B------:R-:W-:-:S13]  /*1c900*/  PLOP3.LUT P0, PT, PT, PT, UP0, 0x80, 0x8 ;  /* 0x000000000008781c */ /* 0x000fda0003f0f008 */
[----:B0-----:R-:W2:Y:S01]  /*1c910*/  @P0 LDG.E.128 R20, desc[UR36][R24.64] ;  /* 0x0000002418140981 */ /* 0x001ea2000c1e1d00 */
[----:B------:R-:W-:Y:S01]  /*1c920*/  PLOP3.LUT P0, PT, PT, PT, UP0, 0x80, 0x8 ;  /* 0x000000000008781c */ /* 0x000fe20003f0f008 */
[----:B------:R-:W-:Y:S01]  /*1c930*/  VIADD R27, R19, 0x120 ;  /* 0x00000120131b7836 */ /* 0x000fe20000000000 */
        /* <DEDUP_REMOVED lines=13> */
.L_x_2201:
[C---:B-----5:R-:W-:Y:S01]  /*1ca10*/  FFMA.FTZ R8, R33.reuse, R28, R8 ;  /* 0x0000001c21087223 */ /* 0x060fe20000010008 */
[C---:B------:R-:W-:Y:S01]  /*1ca20*/  FFMA.FTZ R9, R33.reuse, R29, R9 ;  /* 0x0000001d21097223 */ /* 0x040fe20000010009 */
[C---:B------:R-:W-:Y:S01]  /*1ca30*/  FFMA.FTZ R10, R33.reuse, R30, R10 ;  /* 0x0000001e210a7223 */ /* 0x040fe2000001000a */
[----:B------:R-:W-:-:S07]  /*1ca40*/  FFMA.FTZ R11, R33, R31, R11 ;  /* 0x0000001f210b7223 */ /* 0x000fce000001000b */
.L_x_2200:
[----:B------:R-:W-:Y:S05]  /*1ca50*/  BSYNC.RECONVERGENT B2 ;  /* 0x0000000000027941 */ /* 0x000fea0003800200 */
.L_x_2199:
[C---:B01----:R-:W-:Y:S02]  /*1ca60*/  VIADD R20, R26.reuse, 0x2 ;  /* 0x000000021a147836 */ /* 0x043fe40000000000 */
[----:B------:R-:W-:Y:S02]  /*1ca70*/  VIADD R26, R26, 0x4 ;  /* 0x000000041a1a7836 */ /* 0x000fe40000000000 */
[----:B------:R-:W-:Y:S01]  /*1ca80*/  VIADD R19, R19, 0x240 ;  /* 0x0000024013137836 */ /* 0x000fe20000000000 */
[----:B------:R-:W-:Y:S01]  /*1ca90*/  ISETP.GE.AND P0, PT, R20, UR44, PT ;  /* 0x0000002c14007c0c */ /* 0x000fe2000bf06270 */
[----:B------:R-:W-:-:S12]  /*1caa0*/  VIADD R0, R0, 0x10 ;  /* 0x0000001000007836 */ /* 0x000fd80000000000 */
[----:B------:R-:W-:Y:S05]  /*1cab0*/  @!P0 BRA `(.L_x_2202) ;  /* 0xfffffff400ec8947 */ /* 0x000fea000383ffff */
.L_x_2191:
[----:B------:R-:W-:Y:S05]  /*1cac0*/  BSYNC.RECONVERGENT B1 ;  /* 0x0000000000017941 */ /* 0x000fea0003800200 */
.L_x_2190:
[----:B------:R-:W-:-:S13]  /*1cad0*/  ISETP.NE.AND P0, PT, R17, UR4, PT ;  /* 0x0000000411007c0c */ /* 0x000fda000bf05270 */
[----:B------:R-:W-:Y:S05]  /*1cae0*/  @P0 BRA `(.L_x_2180) ;  /* 0x0000000000b00947 */ /* 0x000fea0003800000 */
[----:B------:R-:W-:Y:S02]  /*1caf0*/  UMOV UR5, 0x90 ;  /* 0x0000009000057882 */ /* 0x000fe40000000000 */
[----:B------:R-:W-:-:S06]  /*1cb00*/  UIMAD UR5, UR43, UR5, -0x90 ;  /* 0xffffff702b0574a4 */ /* 0x000fcc000f8e0205 */
[----:B------:R-:W-:-:S04]  /*1cb10*/  IMAD.U32 R3, RZ, RZ, UR5 ;  /* 0x00000005ff037e24 */ /* 0x000fc8000f8e00ff */
[----:B------:R-:W-:-:S05]  /*1cb20*/  IMAD.WIDE R2, R3, 0x4, R12 ;  /* 0x0000000403027825 */ /* 0x000fca00078e020c */
        /* <DEDUP_REMOVED lines=8> */
[----:B------:R-:W3:Y:S02]  /*1cbb0*/  LDCU UR5, c[0x0][0x40c] ;  /* 0x00008180ff0577ac */ /* 0x000ee40008000800 */
[----:B---3--:R-:W-:-:S09]  /*1cbc0*/  UISETP.NE.AND UP0, UPT, UR5, URZ, UPT ;  /* 0x000000ff0500728c */ /* 0x008fd2000bf05270 */
[----:B0-----:R-:W-:Y:S05]  /*1cbd0*/  BRA.U UP0, `(.L_x_2203) ;  /* 0x0000000100647547 */ /* 0x001fea000b800000 */
[----:B------:R-:W0:Y:S02]  /*1cbe0*/  LDCU.64 UR8, c[0x0][0x460] ;  /* 0x00008c00ff0877ac */ /* 0x000e240008000a00 */
[----:B0-----:R-:W-:-:S04]  /*1cbf0*/  UISETP.NE.U32.AND UP0, UPT, UR8, URZ, UPT ;  /* 0x000000ff0800728c */ /* 0x001fc8000bf05070 */
[----:B------:R-:W-:-:S06]  /*1cc00*/  UISETP.NE.AND.EX UP0, UPT, UR9, URZ, UPT, UP0 ;  /* 0x000000ff0900728c */ /* 0x000fcc000bf05300 */
[----:B------:R-:W-:-:S05]  /*1cc10*/  PLOP3.LUT P0, PT, PT, PT, UP0, 0x80, 0x8 ;  /* 0x000000000008781c */ /* 0x000fca0003f0f008 */
[----:B------:R-:W0:Y:S01]  /*1cc20*/  @UP0 LDCU UR5, c[0x0][0x3f8] ;  /* 0x00007f00ff0507ac */ /* 0x000e220008000800 */
[----:B------:R-:W3:Y:S01]  /*1cc30*/  @UP0 LDCU.64 UR8, c[0x0][0x458] ;  /* 0x00008b00ff0807ac */ /* 0x000ee20008000a00 */
[----:B0-----:R-:W-:Y:S01]  /*1cc40*/  @UP0 UIMAD UR5, UR38, UR5, UR12 ;  /* 0x00000005260502a4 */ /* 0x001fe2000f8e020c */
[----:B---3--:R-:W-:-:S05]  /*1cc50*/  IMAD.U32 R2, RZ, RZ, UR8 ;  /* 0x00000008ff027e24 */ /* 0x008fca000f8e00ff */
[----:B------:R-:W-:Y:S02]  /*1cc60*/  IMAD.U32 R17, RZ, RZ, UR5 ;  /* 0x00000005ff117e24 */ /* 0x000fe4000f8e00ff */
[----:B------:R-:W-:Y:S02]  /*1cc70*/  IMAD.U32 R3, RZ, RZ, UR9 ;  /* 0x00000009ff037e24 */ /* 0x000fe4000f8e00ff */
[----:B------:R-:W-:-:S04]  /*1cc80*/  @P0 IMAD R17, R17, 0x90, R16 ;  /* 0x0000009011110824 */ /* 0x000fc800078e0210 */
[----:B------:R-:W-:-:S05]  /*1cc90*/  @P0 IMAD.WIDE R2, R17, 0x4, R2 ;  /* 0x0000000411020825 */ /* 0x000fca00078e0202 */
[----:B------:R-:W3:Y:S01]  /*1cca0*/  @P0 LDG.E.128 R24, desc[UR36][R2.64] ;  /* 0x0000002402180981 */ /* 0x000ee2000c1e1d00 */
[----:B------:R-:W-:Y:S01]  /*1ccb0*/  UIMAD UR5, UR40, 0x90, URZ ;  /* 0x00000090280578a4 */ /* 0x000fe2000f8e02ff */
[----:B-----5:R-:W-:Y:S01]  /*1ccc0*/  FADD.FTZ R20, R20, R4 ;  /* 0x0000000414147221 */ /* 0x020fe20000010000 */
[----:B------:R-:W-:Y:S01]  /*1ccd0*/  FADD.FTZ R21, R21, R5 ;  /* 0x0000000515157221 */ /* 0x000fe20000010000 */
[----:B------:R-:W-:Y:S01]  /*1cce0*/  FADD.FTZ R22, R22, R6 ;  /* 0x0000000616167221 */ /* 0x000fe20000010000 */
[----:B------:R-:W-:Y:S02]  /*1ccf0*/  FADD.FTZ R23, R23, R7 ;  /* 0x0000000717177221 */ /* 0x000fe40000010000 */
[----:B------:R-:W-:-:S04]  /*1cd00*/  IMAD.U32 R17, RZ, RZ, UR5 ;  /* 0x00000005ff117e24 */ /* 0x000fc8000f8e00ff */
[----:B------:R-:W-:-:S04]  /*1cd10*/  IMAD.WIDE R12, R17, 0x4, R12 ;  /* 0x00000004110c7825 */ /* 0x000fc800078e020c */
[----:B---3--:R-:W-:Y:S01]  /*1cd20*/  @P0 FMUL.FTZ R20, R20, R24 ;  /* 0x0000001814140220 */ /* 0x008fe20000410000 */
[----:B------:R-:W-:Y:S01]  /*1cd30*/  @P0 FMUL.FTZ R21, R21, R25 ;  /* 0x0000001915150220 */ /* 0x000fe20000410000 */
[----:B------:R-:W-:Y:S01]  /*1cd40*/  @P0 FMUL.FTZ R22, R22, R26 ;  /* 0x0000001a16160220 */ /* 0x000fe20000410000 */
[----:B------:R-:W-:-:S05]  /*1cd50*/  @P0 FMUL.FTZ R23, R23, R27 ;  /* 0x0000001b17170220 */ /* 0x000fca0000410000 */
[----:B------:R0:W-:Y:S02]  /*1cd60*/  STG.E.128 desc[UR36][R12.64], R20 ;  /* 0x000000140c007986 */ /* 0x0001e4000c101d24 */
.L_x_2203:
[C---:B-1---5:R-:W-:Y:S01]  /*1cd70*/  FFMA.FTZ R8, R15.reuse, R20, R8 ;  /* 0x000000140f087223 */ /* 0x062fe20000010008 */
[C---:B------:R-:W-:Y:S01]  /*1cd80*/  FFMA.FTZ R9, R15.reuse, R21, R9 ;  /* 0x000000150f097223 */ /* 0x040fe20000010009 */
[C---:B------:R-:W-:Y:S01]  /*1cd90*/  FFMA.FTZ R10, R15.reuse, R22, R10 ;  /* 0x000000160f0a7223 */ /* 0x040fe2000001000a */
[----:B------:R-:W-:-:S07]  /*1cda0*/  FFMA.FTZ R11, R15, R23, R11 ;  /* 0x000000170f0b7223 */ /* 0x000fce000001000b */
.L_x_2180:
[----:B0---4-:R-:W-:Y:S05]  /*1cdb0*/  BSYNC.RECONVERGENT B0 ;  /* 0x0000000000007941 */ /* 0x011fea0003800200 */
.L_x_2179:
[----:B------:R-:W-:Y:S01]  /*1cdc0*/  BAR.SYNC.DEFER_BLOCKING 0x0 ;  /* 0x0000000000007b1d */ /* 0x000fe20000010000 */
[----:B------:R-:W-:-:S13]  /*1cdd0*/  ISETP.GT.U32.AND P0, PT, R16, 0x8f, PT ;  /* 0x0000008f1000780c */ /* 0x000fda0003f04070 */
[----:B------:R-:W-:Y:S05]  /*1cde0*/  @P0 EXIT ;  /* 0x000000000000094d */ /* 0x000fea0003800000 */
[----:B------:R-:W0:Y:S01]  /*1cdf0*/  S2UR UR5, SR_CgaCtaId ;  /* 0x00000000000579c3 */ /* 0x000e220000008800 */
[----:B------:R-:W-:Y:S01]  /*1ce00*/  UMOV UR4, 0x400 ;  /* 0x0000040000047882 */ /* 0x000fe20000000000 */
[C---:B------:R-:W-:Y:S01]  /*1ce10*/  LOP3.LUT R0, R238.reuse, 0x3c0, RZ, 0xc0, !PT ;  /* 0x000003c0ee007812 */ /* 0x040fe200078ec0ff */
[----:B------:R-:W-:Y:S01]  /*1ce20*/  UIADD3 UR4, UPT, UPT, UR4, 0x820, URZ ;  /* 0x0000082004047890 */ /* 0x000fe2000fffe0ff */
[----:B------:R-:W-:Y:S02]  /*1ce30*/  ISETP.GT.U32.AND P1, PT, R238, 0x3f, PT ;  /* 0x0000003fee00780c */ /* 0x000fe40003f24070 */
[----:B------:R-:W-:Y:S01]  /*1ce40*/  ISETP.NE.AND P0, PT, R0, 0x40, PT ;  /* 0x000000400000780c */ /* 0x000fe20003f05270 */
[----:B0-----:R-:W-:-:S06]  /*1ce50*/  ULEA UR4, UR5, UR4, 0x18 ;  /* 0x0000000405047291 */ /* 0x001fcc000f8ec0ff */
[----:B------:R-:W-:-:S06]  /*1ce60*/  LEA R0, R16, UR4, 0x2 ;  /* 0x0000000410007c11 */ /* 0x000fcc000f8e10ff */
[----:B------:R0:W-:Y:S01]  /*1ce70*/  @!P0 STS.128 [R0], R8 ;  /* 0x0000000800008388 */ /* 0x0001e20000000c00 */
[----:B------:R-:W-:Y:S06]  /*1ce80*/  BAR.SYNC.DEFER_BLOCKING 0x0 ;  /* 0x0000000000007b1d */ /* 0x000fec0000010000 */
[----:B------:R0:W3:Y:S02]  /*1ce90*/  @!P1 LDS.128 R4, [R0] ;  /* 0x0000000000049984 */ /* 0x0000e40000000c00 */
[----:B------:R-:W-:Y:S06]  /*1cea0*/  BAR.SYNC.DEFER_BLOCKING 0x0 ;  /* 0x0000000000007b1d */ /* 0x000fec0000010000 */
[----:B------:R-:W-:Y:S05]  /*1ceb0*/  @P1 EXIT ;  /* 0x000000000000194d */ /* 0x000fea0003800000 */
[----:B------:R-:W4:Y:S01]  /*1cec0*/  LDCU UR4, c[0x0][0x478] ;  /* 0x00008f00ff0477ac */ /* 0x000f220008000800 */
[----:B0--3--:R-:W-:Y:S01]  /*1ced0*/  @!P1 FADD.FTZ R8, R8, R4 ;  /* 0x0000000408089221 */ /* 0x009fe20000010000 */
[----:B------:R-:W-:Y:S01]  /*1cee0*/  @!P1 FADD.FTZ R9, R9, R5 ;  /* 0x0000000509099221 */ /* 0x000fe20000010000 */
[----:B------:R-:W-:Y:S01]  /*1cef0*/  @!P1 FADD.FTZ R10, R10, R6 ;  /* 0x000000060a0a9221 */ /* 0x000fe20000010000 */
[----:B------:R-:W-:Y:S01]  /*1cf00*/  @!P1 FADD.FTZ R11, R11, R7 ;  /* 0x000000070b0b9221 */ /* 0x000fe20000010000 */
[----:B----4-:R-:W-:-:S09]  /*1cf10*/  UISETP.NE.AND UP0, UPT, UR4, 0x2, UPT ;  /* 0x000000020400788c */ /* 0x010fd2000bf05270 */
[----:B------:R-:W-:Y:S05]  /*1cf20*/  BRA.U UP0, `(.L_x_2204) ;  /* 0x00000001007c7547 */ /* 0x000fea000b800000 */
[----:B------:R-:W0:Y:S01]  /*1cf30*/  LDC.64 R2, c[0x0][0x470] ;  /* 0x00011c00ff027b82 */ /* 0x000e220000000a00 */
[----:B------:R-:W3:Y:S01]  /*1cf40*/  LDCU.64 UR4, c[0x0][0x380] ;  /* 0x00007000ff0477ac */ /* 0x000ee20008000a00 */
[----:B0-----:R-:W4:Y:S01]  /*1cf50*/  LDG.E R2, desc[UR36][R2.64] ;  /* 0x0000002402027981 */ /* 0x001f22000c1e1900 */
[----:B------:R-:W-:Y:S02]  /*1cf60*/  VIADD R16, R16, UR7 ;  /* 0x0000000710107c36 */ /* 0x000fe40008000000 */
        /* <DEDUP_REMOVED lines=21> */
[----:B---3--:R-:W-:Y:S01]  /*1d0c0*/  IADD3 R2, P0, PT, R16, UR4, RZ ;  /* 0x0000000410027c10 */ /* 0x008fe2000ff1e0ff */
[----:B------:R-:W-:-:S03]  /*1d0d0*/  IMAD R4, R4, 0x100, R3 ;  /* 0x0000010004047824 */ /* 0x000fc600078e0203 */
[----:B------:R-:W-:Y:S01]  /*1d0e0*/  LEA.HI.X.SX32 R3, R16, UR5, 0x1, P0 ;  /* 0x0000000510037c11 */ /* 0x000fe200080f0eff */
[----:B------:R-:W-:-:S05]  /*1d0f0*/  IMAD.IADD R5, R4, 0x1, R5 ;  /* 0x0000000104057824 */ /* 0x000fca00078e0205 */
[----:B------:R-:W-:Y:S01]  /*1d100*/  STG.E desc[UR36][R2.64], R5 ;  /* 0x0000000502007986 */ /* 0x000fe2000c101924 */
[----:B------:R-:W-:Y:S05]  /*1d110*/  EXIT ;  /* 0x000000000000794d */ /* 0x000fea0003800000 */
.L_x_2204:
[----:B------:R-:W0:Y:S01]  /*1d120*/  LDC.64 R2, c[0x0][0x380] ;  /* 0x0000e000ff027b82 */ /* 0x000e220000000a00 */
[----:B------:R-:W-:-:S04]  /*1d130*/  VIADD R5, R16, UR7 ;  /* 0x0000000710057c36 */ /* 0x000fc80008000000 */
[----:B0-----:R-:W-:-:S05]  /*1d140*/  IMAD.WIDE R2, R5, 0x4, R2 ;  /* 0x0000000405027825 */ /* 0x001fca00078e0202 */
[----:B------:R-:W-:Y:S01]  /*1d150*/  STG.E.128 desc[UR36][R2.64], R8 ;  /* 0x0000000802007986 */ /* 0x000fe2000c101d24 */
[----:B------:R-:W-:Y:S05]  /*1d160*/  EXIT ;  /* 0x000000000000794d */ /* 0x000fea0003800000 */
.L_x_2136:
[----:B------:R-:W-:Y:S01]  /*1d170*/  BSSY B0, `(.L_x_2205) ;  /* 0x0000008000007945 */ /* 0x000fe20003800000 */
[----:B------:R-:W-:Y:S02]  /*1d180*/  IMAD.MOV.U32 R13, RZ, RZ, R10 ;  /* 0x000000ffff0d7224 */ /* 0x000fe400078e000a */
[----:B------:R-:W-:Y:S02]  /*1d190*/  IMAD.MOV.U32 R12, RZ, RZ, 0x1 ;  /* 0x00000001ff0c7424 */ /* 0x000fe400078e00ff */
[----:B------:R-:W-:Y:S02]  /*1d1a0*/  IMAD.MOV.U32 R11, RZ, RZ, 0x1f ;  /* 0x0000001fff0b7424 */ /* 0x000fe400078e00ff */
[----:B------:R-:W-:-:S07]  /*1d1b0*/  IMAD.MOV.U32 R15, RZ, RZ, -0x1 ;  /* 0xffffffffff0f7424 */ /* 0x000fce00078e00ff */
[----:B-----5:R-:W-:Y:S05]  /*1d1c0*/  WARPSYNC.COLLECTIVE R15, `(.L_x_2206) ;  /* 0x000000000f087348 */ /* 0x020fea0003c00000 */
[----:B------:R0:W1:Y:S02]  /*1d1d0*/  SHFL.BFLY P6, R14, R13, R12, R11 ;  /* 0x0c00000c0d0e7389 */ /* 0x00006400000c000b */
[----:B01---5:R-:W-:Y:S05]  /*1d1e0*/  ENDCOLLECTIVE ;  /* 0x000000000000791b */ /* 0x023fea0003800000 */
.L_x_2206:
[----:B------:R-:W-:Y:S05]  /*1d1f0*/  BSYNC B0 ;  /* 0x0000000000007941 */ /* 0x000fea0003800000 */
.L_x_2205:
[----:B------:R-:W-:Y:S05]  /*1d200*/  BRA `(.L_x_2207) ;  /* 0xffffffac00587947 */ /* 0x000fea000383ffff */
.L_x_2140:
[----:B------:R-:W-:Y:S01]  /*1d210*/  BSSY B0, `(.L_x_2208) ;  /* 0x0000008000007945 */ /* 0x000fe20003800000 */
[----:B------:R-:W-:Y:S02]  /*1d220*/  IMAD.MOV.U32 R13, RZ, RZ, R251 ;  /* 0x000000ffff0d7224 */ /* 0x000fe400078e00fb */
[----:B------:R-:W-:Y:S02]  /*1d230*/  IMAD.MOV.U32 R12, RZ, RZ, 0x10 ;  /* 0x00000010ff0c7424 */ /* 0x000fe400078e00ff */
[----:B------:R-:W-:Y:S02]  /*1d240*/  IMAD.MOV.U32 R11, RZ, RZ, 0x1f ;  /* 0x0000001fff0b7424 */ /* 0x000fe400078e00ff */
[----:B------:R-:W-:-:S07]  /*1d250*/  IMAD.MOV.U32 R15, RZ, RZ, -0x1 ;  /* 0xffffffffff0f7424 */ /* 0x000fce00078e00ff */
[----:B---3--:R-:W-:Y:S05]  /*1d260*/  WARPSYNC.COLLECTIVE R15, `(.L_x_2209) ;  /* 0x000000000f087348 */ /* 0x008fea0003c00000 */
[----:B------:R0:W1:Y:S02]  /*1d270*/  SHFL.BFLY P6, R14, R13, R12, R11 ;  /* 0x0c00000c0d0e7389 */ /* 0x00006400000c000b */
[----:B01-3--:R-:W-:Y:S05]  /*1d280*/  ENDCOLLECTIVE ;  /* 0x000000000000791b */ /* 0x00bfea0003800000 */
.L_x_2209:
[----:B------:R-:W-:Y:S05]  /*1d290*/  BSYNC B0 ;  /* 0x0000000000007941 */ /* 0x000fea0003800000 */
.L_x_2208:
[----:B------:R-:W-:Y:S01]  /*1d2a0*/  FMNMX.FTZ R13, R14, R251, !PT ;  /* 0x000000fb0e0d7209 */ /* 0x000fe20007810000 */
[----:B------:R-:W-:Y:S02]  /*1d2b0*/  IMAD.MOV.U32 R12, RZ, RZ, 0x8 ;  /* 0x00000008ff0c7424 */ /* 0x000fe400078e00ff */
[----:B------:R-:W-:Y:S02]  /*1d2c0*/  IMAD.MOV.U32 R11, RZ, RZ, 0x1f ;  /* 0x0000001fff0b7424 */ /* 0x000fe400078e00ff */
[----:B------:R-:W-:-:S07]  /*1d2d0*/  IMAD.MOV.U32 R15, RZ, RZ, -0x1 ;  /* 0xffffffffff0f7424 */ /* 0x000fce00078e00ff */
[----:B------:R-:W-:Y:S05]  /*1d2e0*/  WARPSYNC.COLLECTIVE R15, `(.L_x_2210) ;  /* 0x000000000f087348 */ /* 0x000fea0003c00000 */
[----:B------:R0:W1:Y:S02]  /*1d2f0*/  SHFL.BFLY P6, R14, R13, R12, R11 ;  /* 0x0c00000c0d0e7389 */ /* 0x00006400000c000b */
[----:B01----:R-:W-:Y:S05]  /*1d300*/  ENDCOLLECTIVE ;  /* 0x000000000000791b */ /* 0x003fea0003800000 */
.L_x_2210:
[----:B------:R-:W-:Y:S01]  /*1d310*/  IMAD.MOV.U32 R12, RZ, RZ, 0x4 ;  /* 0x00000004ff0c7424 */ /* 0x000fe200078e00ff */
[----:B------:R-:W-:-:S05]  /*1d320*/  FMNMX.FTZ R2, R13, R14, !PT ;  /* 0x0000000e0d027209 */ /* 0x000fca0007810000 */
[----:B------:R-:W-:-:S07]  /*1d330*/  IMAD.MOV.U32 R13, RZ, RZ, R2 ;  /* 0x000000ffff0d7224 */ /* 0x000fce00078e0002 */
[----:B------:R-:W-:Y:S05]  /*1d340*/  WARPSYNC.COLLECTIVE R15, `(.L_x_2211) ;  /* 0x000000000f087348 */ /* 0x000fea0003c00000 */
[----:B------:R0:W1:Y:S02]  /*1d350*/  SHFL.BFLY P6, R14, R13, R12, R11 ;  /* 0x0c00000c0d0e7389 */ /* 0x00006400000c000b */
[----:B01----:R-:W-:Y:S05]  /*1d360*/  ENDCOLLECTIVE ;  /* 0x000000000000791b */ /* 0x003fea0003800000 */
.L_x_2211:
[----:B------:R-:W-:Y:S01]  /*1d370*/  IMAD.MOV.U32 R12, RZ, RZ, 0x2 ;  /* 0x00000002ff0c7424 */ /* 0x000fe200078e00ff */
[----:B------:R-:W-:-:S05]  /*1d380*/  FMNMX.FTZ R3, R2, R14, !PT ;  /* 0x0000000e02037209 */ /* 0x000fca0007810000 */
[----:B------:R-:W-:-:S07]  /*1d390*/  IMAD.MOV.U32 R13, RZ, RZ, R3 ;  /* 0x000000ffff0d7224 */ /* 0x000fce00078e0003 */
[----:B------:R-:W-:Y:S05]  /*1d3a0*/  WARPSYNC.COLLECTIVE R15, `(.L_x_2212) ;  /* 0x000000000f087348 */ /* 0x000fea0003c00000 */
[----:B------:R0:W1:Y:S02]  /*1d3b0*/  SHFL.BFLY P6, R14, R13, R12, R11 ;  /* 0x0c00000c0d0e7389 */ /* 0x00006400000c000b */
[----:B01----:R-:W-:Y:S05]  /*1d3c0*/  ENDCOLLECTIVE ;  /* 0x000000000000791b */ /* 0x003fea0003800000 */
.L_x_2212:
[----:B------:R-:W-:Y:S05]  /*1d3d0*/  BRA `(.L_x_2213) ;  /* 0xffffffac00a47947 */ /* 0x000fea000383ffff */
.L_x_2214:
        /* <DEDUP_REMOVED lines=10> */
.L_x_5596:


//--------------------- .text._ZN4mmha33masked_multihead_attention_kernelIfLi144ELi256ELi4ELi64ELi64ELb1ELb1EEEv26Multihead_attention_paramsIT_XT5_EE --------------------------
	.section	.text._ZN4mmha33masked_multihead_attention_kernelIfLi144ELi256ELi4ELi64ELi64ELb1ELb1EEEv26Multihead_attention_paramsIT_XT5_EE,"ax",@progbits
	.align	128
        .global         _ZN4mmha33masked_multihead_attention_kernelIfLi144ELi256ELi4ELi64ELi64ELb1ELb1EEEv26Multihead_attention_paramsIT_XT5_EE
        .type           _ZN4mmha33masked_multihead_attention_kernelIfLi144ELi256ELi4ELi64ELi64ELb1ELb1EEEv26Multihead_attention_paramsIT_XT5_EE,@function
        .size           _ZN4mmha33masked_multihead_attention_kernelIfLi144ELi256ELi4ELi64ELi64ELb1ELb1EEEv26Multihead_attention_paramsIT_XT5_EE,(.L_x_5597 - _ZN4mmha33masked_multihead_attention_kernelIfLi144ELi256ELi4ELi64ELi64ELb1ELb1EEEv26Multihead_attention_paramsIT_XT5_EE)
        .other          _ZN4mmha33masked_multihead_attention_kernelIfLi144ELi256ELi4ELi64ELi64ELb1ELb1EEEv26Multihead_attention_paramsIT_XT5_EE,@"STO_CUDA_ENTRY STV_DEFAULT"
_ZN4mmha33masked_multihead_attention_kernelIfLi144ELi256ELi4ELi64ELi64ELb1ELb1EEEv26Multihead_attention_paramsIT_XT5_EE:
.text._ZN4mmha33masked_multihead_attention_kernelIfLi144ELi256ELi4ELi64ELi64ELb1ELb1EEEv26Multihead_attention_paramsIT_XT5_EE:
[----:B------:R-:W0:Y:S01]  /*0000*/  LDC R1, c[0x0][0x37c] ;  /* 0x0000df00ff017b82 */ /* 0x000e220000000800 */
[----:B------:R-:W1:Y:S01]  /*0010*/  LDCU.64 UR4, c[0x0][0x490] ;  /* 0x00009200ff0477ac */ /* 0x000e620008000a00 */
[----:B------:R-:W2:Y:S01]  /*0020*/  S2R R25, SR_CTAID.Y ;  /* 0x0000000000197919 */ /* 0x000ea20000002600 */
[----:B------:R-:W3:Y:S01]  /*0030*/  LDCU.64 UR36, c[0x0][0x358] ;  /* 0x00006b00ff2477ac */ /* 0x000ee20008000a00 */
[----:B-1----:R-:W-:-:S04]  /*0040*/  UISETP.NE.U32.AND UP0, UPT, UR4, URZ, UPT ;  /* 0x000000ff0400728c */ /* 0x002fc8000bf05070 */
[----:B------:R-:W-:-:S09]  /*0050*/  UISETP.NE.AND.EX UP0, UPT, UR5, URZ, UPT, UP0 ;  /* 0x000000ff0500728c */ /* 0x000fd2000bf05300 */
[----:B---3--:R-:W-:Y:S05]  /*0060*/  BRA.U !UP0, `(.L_x_2215) ;  /* 0x0000000108147547 */ /* 0x008fea000b800000 */
[----:B--2---:R-:W-:-:S05]  /*0070*/  IADD3 R2, P0, PT, R25, UR4, RZ ;  /* 0x0000000419027c10 */ /* 0x004fca000ff1e0ff */
[----:B------:R-:W-:-:S05]  /*0080*/  IMAD.X R3, RZ, RZ, UR5, P0 ;  /* 0x00000005ff037e24 */ /* 0x000fca00080e06ff */
[----:B------:R-:W2:Y:S02]  /*0090*/  LDG.E.U8 R2, desc[UR36][R2.64] ;  /* 0x0000002402027981 */ /* 0x000ea4000c1e1100 */
[----:B--2---:R-:W-:-:S13]  /*00a0*/  ISETP.NE.AND P0, PT, R2, 0x1, PT ;  /* 0x000000010200780c */ /* 0x004fda0003f05270 */
[----:B------:R-:W-:Y:S05]  /*00b0*/  @!P0 EXIT ;  /* 0x000000000000894d */ /* 0x000fea0003800000 */
.L_x_2215:
[----:B------:R-:W1:Y:S08]  /*00c0*/  LDC R8, c[0x0][0x3f0] ;  /* 0x0000fc00ff087b82 */ /* 0x000e700000000800 */
[----:B------:R-:W3:Y:S08]  /*00d0*/  LDC.64 R10, c[0x0][0x460] ;  /* 0x00011800ff0a7b82 */ /* 0x000ef00000000a00 */
[----:B------:R-:W4:Y:S01]  /*00e0*/  LDC R21, c[0x0][0x40c] ;  /* 0x00010300ff157b82 */ /* 0x000f220000000800 */
[----:B-1----:R-:W-:Y:S01]  /*00f0*/  IABS R5, R8 ;  /* 0x0000000800057213 */ /* 0x002fe20000000000 */
[----:B------:R-:W1:Y:S06]  /*0100*/  S2R R54, SR_TID.X ;  /* 0x0000000000367919 */ /* 0x000e6c0000002100 */
[----:B------:R-:W0:Y:S01]  /*0110*/  LDC R56, c[0x0][0x3f8] ;  /* 0x0000fe00ff387b82 */ /* 0x000e220000000800 */
[----:B------:R-:W2:Y:S01]  /*0120*/  I2F.RP R0, R5 ;  /* 0x0000000500007306 */ /* 0x000ea20000209400 */
[----:B---3--:R-:W-:-:S04]  /*0130*/  ISETP.NE.U32.AND P0, PT, R10, RZ, PT ;  /* 0x000000ff0a00720c */ /* 0x008fc80003f05070 */
[----:B------:R-:W-:-:S04]  /*0140*/  ISETP.NE.AND.EX P0, PT, R11, RZ, PT, P0 ;  /* 0x000000ff0b00720c */ /* 0x000fc80003f05300 */
[----:B----4-:R-:W-:Y:S01]  /*0150*/  ISETP.EQ.AND P3, PT, R21, RZ, P0 ;  /* 0x000000ff1500720c */ /* 0x010fe20000762270 */
[----:B--2---:R-:W2:Y:S01]  /*0160*/  MUFU.RCP R0, R0 ;  /* 0x0000000000007308 */ /* 0x004ea20000001000 */
[----:B------:R-:W0:Y:S01]  /*0170*/  S2R R17, SR_CTAID.X ;  /* 0x0000000000117919 */ /* 0x000e220000002500 */
[----:B------:R-:W-:Y:S01]  /*0180*/  BSSY.RECONVERGENT B0, `(.L_x_2216) ;  /* 0x000003c000007945 */ /* 0x000fe20003800200 */
[----:B------:R-:W-:Y:S01]  /*0190*/  P2R R24, PR, RZ, 0x8 ;  /* 0x00000008ff187803 */ /* 0x000fe20000000000 */
[----:B--2---:R-:W-:-:S04]  /*01a0*/  VIADD R2, R0, 0xffffffe ;  /* 0x0ffffffe00027836 */ /* 0x004fc80000000000 */
[----:B------:R2:W3:Y:S02]  /*01b0*/  F2I.FTZ.U32.TRUNC.NTZ R3, R2 ;  /* 0x0000000200037305 */ /* 0x0004e4000021f000 */
[----:B--2---:R-:W-:Y:S02]  /*01c0*/  IMAD.MOV.U32 R2, RZ, RZ, RZ ;  /* 0x000000ffff027224 */ /* 0x004fe400078e00ff */
[----:B---3--:R-:W-:-:S04]  /*01d0*/  IMAD.MOV R4, RZ, RZ, -R3 ;  /* 0x000000ffff047224 */ /* 0x008fc800078e0a03 */
[----:B------:R-:W-:Y:S01]  /*01e0*/  IMAD R7, R4, R5, RZ ;  /* 0x0000000504077224 */ /* 0x000fe200078e02ff */
[----:B------:R-:W-:-:S03]  /*01f0*/  IABS R4, R25 ;  /* 0x0000001900047213 */ /* 0x000fc60000000000 */
[----:B------:R-:W-:Y:S02]  /*0200*/  IMAD.HI.U32 R3, R3, R7, R2 ;  /* 0x0000000703037227 */ /* 0x000fe400078e0002 */
[----:B------:R-:W2:Y:S04]  /*0210*/  @P3 LDC.64 R6, c[0x0][0x460] ;  /* 0x00011800ff063b82 */ /* 0x000ea80000000a00 */
[----:B------:R-:W-:-:S04]  /*0220*/  IMAD.HI.U32 R3, R3, R4, RZ ;  /* 0x0000000403037227 */ /* 0x000fc800078e00ff */
[----:B------:R-:W-:-:S04]  /*0230*/  IMAD.MOV R0, RZ, RZ, -R3 ;  /* 0x000000ffff007224 */ /* 0x000fc800078e0a03 */
[----:B------:R-:W-:-:S05]  /*0240*/  IMAD R0, R5, R0, R4 ;  /* 0x0000000005007224 */ /* 0x000fca00078e0204 */
[----:B------:R-:W-:-:S13]  /*0250*/  ISETP.GT.U32.AND P1, PT, R5, R0, PT ;  /* 0x000000000500720c */ /* 0x000fda0003f24070 */
[----:B------:R-:W-:Y:S02]  /*0260*/  @!P1 IMAD.IADD R0, R0, 0x1, -R5 ;  /* 0x0000000100009824 */ /* 0x000fe400078e0a05 */
[----:B------:R-:W-:Y:S01]  /*0270*/  @!P1 VIADD R3, R3, 0x1 ;  /* 0x0000000103039836 */ /* 0x000fe20000000000 */
[----:B------:R-:W-:Y:S02]  /*0280*/  ISETP.NE.AND P1, PT, R8, RZ, PT ;  /* 0x000000ff0800720c */ /* 0x000fe40003f25270 */
[----:B------:R-:W-:Y:S02]  /*0290*/  ISETP.GE.U32.AND P0, PT, R0, R5, PT ;  /* 0x000000050000720c */ /* 0x000fe40003f06070 */
[----:B------:R-:W3:Y:S01]  /*02a0*/  LDC.64 R4, c[0x0][0x498] ;  /* 0x00012600ff047b82 */ /* 0x000ee20000000a00 */
[----:B------:R-:W-:-:S04]  /*02b0*/  LOP3.LUT R0, R25, R8, RZ, 0x3c, !PT ;  /* 0x0000000819007212 */ /* 0x000fc800078e3cff */
[----:B------:R-:W-:-:S03]  /*02c0*/  ISETP.GE.AND P2, PT, R0, RZ, PT ;  /* 0x000000ff0000720c */ /* 0x000fc60003f46270 */
[----:B------:R-:W4:Y:S03]  /*02d0*/  LDC R0, c[0x0][0x3e8] ;  /* 0x0000fa00ff007b82 */ /* 0x000f260000000800 */
[----:B------:R-:W-:-:S04]  /*02e0*/  @P0 VIADD R3, R3, 0x1 ;  /* 0x0000000103030836 */ /* 0x000fc80000000000 */
[----:B------:R-:W-:-:S04]  /*02f0*/  IMAD.MOV.U32 R27, RZ, RZ, R3 ;  /* 0x000000ffff1b7224 */ /* 0x000fc800078e0003 */
[----:B------:R-:W-:Y:S01]  /*0300*/  @!P2 IMAD.MOV R27, RZ, RZ, -R27 ;  /* 0x000000ffff1ba224 */ /* 0x000fe200078e0a1b */
[----:B------:R-:W-:Y:S01]  /*0310*/  @!P1 LOP3.LUT R27, RZ, R8, RZ, 0x33, !PT ;  /* 0x00000008ff1b9212 */ /* 0x000fe200078e33ff */
[----:B---3--:R-:W-:-:S04]  /*0320*/  IMAD.WIDE.U32 R4, R25, 0x4, R4 ;  /* 0x0000000419047825 */ /* 0x008fc800078e0004 */
[----:B--2---:R-:W-:Y:S01]  /*0330*/  @P3 IMAD.WIDE R6, R27, 0x4, R6 ;  /* 0x000000041b063825 */ /* 0x004fe200078e0206 */
[----:B------:R2:W5:Y:S04]  /*0340*/  LDG.E R16, desc[UR36][R4.64] ;  /* 0x0000002404107981 */ /* 0x000568000c1e1900 */
[----:B------:R2:W5:Y:S01]  /*0350*/  @P3 LDG.E R2, desc[UR36][R6.64] ;  /* 0x0000002406023981 */ /* 0x000562000c1e1900 */
[----:B----4-:R-:W-:Y:S01]  /*0360*/  ISETP.NE.AND P0, PT, R0, RZ, PT ;  /* 0x000000ff0000720c */ /* 0x010fe20003f05270 */
[----:B0-----:R-:W-:Y:S01]  /*0370*/  IMAD R18, R25, R56, R17 ;  /* 0x0000003819127224 */ /* 0x001fe200078e0211 */
[----:B-1----:R-:W-:Y:S02]  /*0380*/  ISETP.GT.U32.AND P2, PT, R54, 0x23, PT ;  /* 0x000000233600780c */ /* 0x002fe40003f44070 */
[----:B------:R-:W-:-:S02]  /*0390*/  CS2R R38, SRZ ;  /* 0x0000000000267805 */ /* 0x000fc4000001ff00 */
[----:B------:R-:W-:Y:S01]  /*03a0*/  CS2R R36, SRZ ;  /* 0x0000000000247805 */ /* 0x000fe2000001ff00 */
[----:B------:R-:W-:-:S06]  /*03b0*/  IMAD.SHL.U32 R26, R54, 0x4, RZ ;  /* 0x00000004361a7824 */ /* 0x000fcc00078e00ff */
[----:B------:R-:W-:Y:S02]  /*03c0*/  @P0 IMAD R0, R25, R0, RZ ;  /* 0x0000000019000224 */ /* 0x000fe400078e02ff */
[----:B------:R-:W-:Y:S02]  /*03d0*/  @!P0 IMAD R3, R18, 0x90, RZ ;  /* 0x0000009012038824 */ /* 0x000fe400078e02ff */
[----:B------:R-:W-:Y:S01]  /*03e0*/  @P0 IMAD R3, R17, 0x90, R0 ;  /* 0x0000009011030824 */ /* 0x000fe200078e0200 */
[----:B--2---:R-:W-:Y:S06]  /*03f0*/  @P2 BRA `(.L_x_2217) ;  /* 0x0000000000502947 */ /* 0x004fec0003800000 */
[----:B------:R-:W0:Y:S01]  /*0400*/  LDC R0, c[0x0][0x478] ;  /* 0x00011e00ff007b82 */ /* 0x000e220000000800 */
[----:B------:R-:W-:Y:S01]  /*0410*/  IMAD.IADD R13, R26, 0x1, R3 ;  /* 0x000000011a0d7824 */ /* 0x000fe200078e0203 */
        /* <DEDUP_REMOVED lines=18> */
.L_x_2217:
[----:B------:R-:W-:Y:S05]  /*0540*/  BSYNC.RECONVERGENT B0 ;  /* 0x0000000000007941 */ /* 0x000fea0003800200 */
.L_x_2216:
[----:B------:R-:W1:Y:S01]  /*0550*/  LDCU.64 UR6, c[0x0][0x3a0] ;  /* 0x00007400ff0677ac */ /* 0x000e620008000a00 */
[----:B------:R-:W2:Y:S01]  /*0560*/  LDC.64 R10, c[0x0][0x418] ;  /* 0x00010600ff0a7b82 */ /* 0x000ea20000000a00 */
[----:B------:R-:W-:Y:S01]  /*0570*/  ISETP.GT.U32.OR P3, PT, R54, 0x3f, !P3 ;  /* 0x0000003f3600780c */ /* 0x000fe20005f64470 */
[----:B-----5:R-:W-:Y:S01]  /*0580*/  VIADD R121, R16, 0xffffffff ;  /* 0xffffffff10797836 */ /* 0x020fe20000000000 */
[----:B------:R-:W3:Y:S01]  /*0590*/  LDCU.64 UR4, c[0x0][0x390] ;  /* 0x00007200ff0477ac */ /* 0x000ee20008000a00 */
[----:B------:R-:W-:Y:S01]  /*05a0*/  IMAD R19, R18, 0x90, RZ ;  /* 0x0000009012137824 */ /* 0x000fe200078e02ff */
[----:B------:R-:W-:Y:S01]  /*05b0*/  CS2R R42, SRZ ;  /* 0x00000000002a7805 */ /* 0x000fe2000001ff00 */
[----:B------:R-:W-:Y:S01]  /*05c0*/  IMAD R3, R17, 0x90, R26 ;  /* 0x0000009011037824 */ /* 0x000fe200078e021a */
[----:B------:R-:W-:Y:S01]  /*05d0*/  CS2R R40, SRZ ;  /* 0x0000000000287805 */ /* 0x000fe2000001ff00 */
[----:B------:R-:W4:Y:S08]  /*05e0*/  LDC R14, c[0x0][0x3f4] ;  /* 0x0000fd00ff0e7b82 */ /* 0x000f300000000800 */
[----:B------:R-:W0:Y:S01]  /*05f0*/  @!P2 LDC.64 R4, c[0x0][0x3b8] ;  /* 0x0000ee00ff04ab82 */ /* 0x000e220000000a00 */
[----:B-1----:R-:W-:-:S04]  /*0600*/  ISETP.NE.U32.AND P1, PT, RZ, UR6, PT ;  /* 0x00000006ff007c0c */ /* 0x002fc8000bf25070 */
[----:B------:R-:W-:Y:S02]  /*0610*/  ISETP.NE.AND.EX P1, PT, RZ, UR7, PT, P1 ;  /* 0x00000007ff007c0c */ /* 0x000fe4000bf25310 */
[----:B---3--:R-:W-:Y:S02]  /*0620*/  ISETP.NE.U32.AND P0, PT, RZ, UR4, PT ;  /* 0x00000004ff007c0c */ /* 0x008fe4000bf05070 */
[----:B------:R-:W-:Y:S02]  /*0630*/  CS2R R34, SRZ ;  /* 0x0000000000227805 */ /* 0x000fe4000001ff00 */
[----:B------:R-:W-:Y:S02]  /*0640*/  ISETP.GT.U32.OR P1, PT, R54, 0x23, !P1 ;  /* 0x000000233600780c */ /* 0x000fe40004f24470 */
[----:B------:R-:W-:Y:S02]  /*0650*/  CS2R R32, SRZ ;  /* 0x0000000000207805 */ /* 0x000fe4000001ff00 */
[----:B------:R-:W-:-:S02]  /*0660*/  ISETP.NE.AND.EX P0, PT, RZ, UR5, PT, P0 ;  /* 0x00000005ff007c0c */ /* 0x000fc4000bf05300 */
[----:B------:R-:W-:Y:S02]  /*0670*/  CS2R R30, SRZ ;  /* 0x00000000001e7805 */ /* 0x000fe4000001ff00 */
[----:B------:R-:W-:Y:S02]  /*0680*/  ISETP.NE.OR P4, PT, R21, RZ, P1 ;  /* 0x000000ff1500720c */ /* 0x000fe40000f85670 */
[----:B------:R-:W-:Y:S02]  /*0690*/  CS2R R28, SRZ ;  /* 0x00000000001c7805 */ /* 0x000fe4000001ff00 */
[C---:B------:R-:W-:Y:S01]  /*06a0*/  ISETP.GT.U32.OR P0, PT, R54.reuse, 0x23, !P0 ;  /* 0x000000233600780c */ /* 0x040fe20004704470 */
[-C--:B----4-:R-:W-:Y:S01]  /*06b0*/  @!P2 IMAD R0, R54, R14.reuse, R121 ;  /* 0x0000000e3600a224 */ /* 0x090fe200078e0279 */
[----:B--2---:R-:W-:Y:S01]  /*06c0*/  ISETP.NE.U32.AND P1, PT, R10, RZ, PT ;  /* 0x000000ff0a00720c */ /* 0x004fe20003f25070 */
[----:B------:R-:W-:Y:S01]  /*06d0*/  IMAD.MOV.U32 R22, RZ, RZ, RZ ;  /* 0x000000ffff167224 */ /* 0x000fe200078e00ff */
[----:B------:R-:W-:Y:S01]  /*06e0*/  IABS R23, R121 ;  /* 0x0000007900177213 */ /* 0x000fe20000000000 */
[----:B------:R-:W-:Y:S01]  /*06f0*/  @!P2 IMAD.SHL.U32 R0, R0, 0x4, RZ ;  /* 0x000000040000a824 */ /* 0x000fe200078e00ff */
[----:B------:R-:W-:Y:S01]  /*0700*/  ISETP.NE.AND.EX P1, PT, R11, RZ, PT, P1 ;  /* 0x000000ff0b00720c */ /* 0x000fe20003f25310 */
[----:B------:R-:W1:Y:S01]  /*0710*/  LDCU.U8 UR4, c[0x0][0x404] ;  /* 0x00008080ff0477ac */ /* 0x000e620008000000 */
[----:B------:R-:W2:Y:S01]  /*0720*/  @!P3 LDC.64 R10, c[0x0][0x450] ;  /* 0x00011400ff0abb82 */ /* 0x000ea20000000a00 */
[----:B------:R-:W-:-:S02]  /*0730*/  @!P2 IMAD R13, R19, R14, R0 ;  /* 0x0000000e130da224 */ /* 0x000fc400078e0200 */
[----:B------:R-:W-:Y:S02]  /*0740*/  @!P3 IMAD R0, R2, R56, RZ ;  /* 0x000000380200b224 */ /* 0x000fe400078e02ff */
[----:B0-----:R-:W-:-:S03]  /*0750*/  @!P2 IMAD.WIDE R4, R13, 0x4, R4 ;  /* 0x000000040d04a825 */ /* 0x001fc600078e0204 */
[----:B------:R-:W0:Y:S01]  /*0760*/  @!P4 LDC.64 R8, c[0x0][0x3a0] ;  /* 0x0000e800ff08cb82 */ /* 0x000e220000000a00 */
[----:B------:R-:W-:Y:S01]  /*0770*/  @!P3 IMAD R15, R0, 0x90, R3 ;  /* 0x00000090000fb824 */ /* 0x000fe200078e0203 */
[----:B------:R-:W3:Y:S06]  /*0780*/  @!P2 LDG.E.128 R32, desc[UR36][R4.64] ;  /* 0x000000240420a981 */ /* 0x000eec000c1e1d00 */
[----:B------:R-:W4:Y:S01]  /*0790*/  @!P0 LDC.64 R6, c[0x0][0x390] ;  /* 0x0000e400ff068b82 */ /* 0x000f220000000a00 */
[----:B--2---:R-:W-:-:S07]  /*07a0*/  @!P3 IMAD.WIDE R10, R15, 0x4, R10 ;  /* 0x000000040f0ab825 */ /* 0x004fce00078e020a */
[----:B------:R-:W2:Y:S01]  /*07b0*/  @P1 LDC.64 R12, c[0x0][0x418] ;  /* 0x00010600ff0c1b82 */ /* 0x000ea20000000a00 */
[----:B------:R-:W3:Y:S01]  /*07c0*/  @!P3 LDG.E.128 R44, desc[UR36][R10.64] ;  /* 0x000000240a2cb981 */ /* 0x000ee2000c1e1d00 */
[----:B0-----:R-:W-:-:S05]  /*07d0*/  @!P4 IMAD.WIDE.U32 R8, R3, 0x4, R8 ;  /* 0x000000040308c825 */ /* 0x001fca00078e0008 */
[----:B------:R-:W3:Y:S01]  /*07e0*/  @!P4 LDG.E.128 R28, desc[UR36][R8.64] ;  /* 0x00000024081cc981 */ /* 0x000ee2000c1e1d00 */
[----:B----4-:R-:W-:-:S05]  /*07f0*/  @!P0 IMAD.WIDE.U32 R6, R3, 0x4, R6 ;  /* 0x0000000403068825 */ /* 0x010fca00078e0006 */
[----:B------:R2:W4:Y:S02]  /*0800*/  @!P0 LDG.E.128 R40, desc[UR36][R6.64] ;  /* 0x0000002406288981 */ /* 0x000524000c1e1d00 */
[----:B--2---:R-:W-:Y:S01]  /*0810*/  @P1 IMAD.WIDE.U32 R6, R25, 0x4, R12 ;  /* 0x0000000419061825 */ /* 0x004fe200078e000c */
[----:B------:R-:W-:-:S04]  /*0820*/  IABS R12, R14 ;  /* 0x0000000e000c7213 */ /* 0x000fc80000000000 */
[----:B------:R-:W0:Y:S01]  /*0830*/  I2F.RP R0, R12 ;  /* 0x0000000c00007306 */ /* 0x000e220000209400 */
[----:B------:R-:W-:Y:S01]  /*0840*/  IMAD.MOV.U32 R4, RZ, RZ, RZ ;  /* 0x000000ffff047224 */ /* 0x000fe200078e00ff */
[----:B------:R2:W5:Y:S06]  /*0850*/  @P1 LDG.E R22, desc[UR36][R6.64] ;  /* 0x0000002406161981 */ /* 0x00056c000c1e1900 */
[----:B0-----:R-:W0:Y:S02]  /*0860*/  MUFU.RCP R0, R0 ;  /* 0x0000000000007308 */ /* 0x001e240000001000 */
[----:B0-----:R-:W-:-:S06]  /*0870*/  VIADD R3, R0, 0xffffffe ;  /* 0x0ffffffe00037836 */ /* 0x001fcc0000000000 */
[----:B------:R0:W1:Y:S01]  /*0880*/  F2I.FTZ.U32.TRUNC.NTZ R5, R3 ;  /* 0x0000000300057305 */ /* 0x000062000021f000 */
[----:B------:R-:W-:Y:S01]  /*0890*/  ISETP.GE.AND P2, PT, R121, RZ, PT ;  /* 0x000000ff7900720c */ /* 0x000fe20003f46270 */
[----:B0-----:R-:W0:Y:S01]  /*08a0*/  LDC R3, c[0x0][0x400] ;  /* 0x00010000ff037b82 */ /* 0x001e220000000800 */
[----:B-1----:R-:W-:-:S04]  /*08b0*/  IMAD.MOV R9, RZ, RZ, -R5 ;  /* 0x000000ffff097224 */ /* 0x002fc800078e0a05 */
[----:B------:R-:W-:-:S04]  /*08c0*/  IMAD R9, R9, R12, RZ ;  /* 0x0000000c09097224 */ /* 0x000fc800078e02ff */
[----:B------:R-:W-:-:S06]  /*08d0*/  IMAD.HI.U32 R4, R5, R9, R4 ;  /* 0x0000000905047227 */ /* 0x000fcc00078e0004 */
[----:B------:R-:W-:-:S04]  /*08e0*/  IMAD.HI.U32 R4, R4, R23, RZ ;  /* 0x0000001704047227 */ /* 0x000fc800078e00ff */
[----:B------:R-:W-:-:S04]  /*08f0*/  IMAD.MOV R4, RZ, RZ, -R4 ;  /* 0x000000ffff047224 */ /* 0x000fc800078e0a04 */
[----:B------:R-:W-:-:S05]  /*0900*/  IMAD R23, R12, R4, R23 ;  /* 0x000000040c177224 */ /* 0x000fca00078e0217 */
[----:B------:R-:W-:-:S13]  /*0910*/  ISETP.GT.U32.AND P0, PT, R12, R23, PT ;  /* 0x000000170c00720c */ /* 0x000fda0003f04070 */
[----:B------:R-:W-:-:S05]  /*0920*/  @!P0 IMAD.IADD R23, R23, 0x1, -R12 ;  /* 0x0000000117178824 */ /* 0x000fca00078e0a0c */
[----:B------:R-:W-:Y:S02]  /*0930*/  ISETP.GT.U32.AND P1, PT, R12, R23, PT ;  /* 0x000000170c00720c */ /* 0x000fe40003f24070 */
[----:B------:R-:W-:-:S11]  /*0940*/  ISETP.NE.AND P0, PT, R14, RZ, PT ;  /* 0x000000ff0e00720c */ /* 0x000fd60003f05270 */
[----:B------:R-:W-:-:S04]  /*0950*/  @!P1 IMAD.IADD R23, R23, 0x1, -R12 ;  /* 0x0000000117179824 */ /* 0x000fc800078e0a0c */
[----:B------:R-:W-:Y:S01]  /*0960*/  @!P2 IMAD.MOV R23, RZ, RZ, -R23 ;  /* 0x000000ffff17a224 */ /* 0x000fe200078e0a17 */
[-C--:B------:R-:W-:Y:S02]  /*0970*/  @!P0 LOP3.LUT R23, RZ, R14.reuse, RZ, 0x33, !PT ;  /* 0x0000000eff178212 */ /* 0x080fe400078e33ff */
[----:B------:R-:W-:Y:S02]  /*0980*/  ISETP.NE.AND P0, PT, RZ, UR4, PT ;  /* 0x00000004ff007c0c */ /* 0x000fe4000bf05270 */
[----:B------:R-:W-:Y:S02]  /*0990*/  ISETP.NE.AND P1, PT, R21, RZ, PT ;  /* 0x000000ff1500720c */ /* 0x000fe40003f25270 */
[----:B0-----:R-:W-:Y:S01]  /*09a0*/  ISETP.LT.OR P0, PT, R3, 0x1, P0 ;  /* 0x000000010300780c */ /* 0x001fe20000701670 */
[----:B------:R-:W-:Y:S01]  /*09b0*/  IMAD R25, R25, R14, RZ ;  /* 0x0000000e19197224 */ /* 0x000fe200078e02ff */
[----:B------:R-:W-:Y:S01]  /*09c0*/  BSSY.RECONVERGENT B6, `(.L_x_2218) ;  /* 0x0000120000067945 */ /* 0x000fe20003800200 */
[----:B------:R-:W-:-:S03]  /*09d0*/  IMAD R56, R27, R56, RZ ;  /* 0x000000381b387224 */ /* 0x000fc600078e02ff */
[----:B------:R-:W-:-:S05]  /*09e0*/  SHF.R.S32.HI R119, RZ, 0x1f, R25 ;  /* 0x0000001fff777819 */ /* 0x000fca0000011419 */
[----:B---3--:R-:W-:Y:S01]  /*09f0*/  @!P1 FADD.FTZ R32, R32, R28 ;  /* 0x0000001c20209221 */ /* 0x008fe20000010000 */
[----:B------:R-:W-:Y:S01]  /*0a00*/  @!P1 FADD.FTZ R33, R33, R29 ;  /* 0x0000001d21219221 */ /* 0x000fe20000010000 */
[----:B------:R-:W-:Y:S01]  /*0a10*/  @!P1 FADD.FTZ R34, R34, R30 ;  /* 0x0000001e22229221 */ /* 0x000fe20000010000 */
[----:B------:R-:W-:Y:S01]  /*0a20*/  @!P1 FADD.FTZ R35, R35, R31 ;  /* 0x0000001f23239221 */ /* 0x000fe20000010000 */
[----:B------:R-:W-:Y:S01]  /*0a30*/  @!P3 FMUL.FTZ R32, R32, R44 ;  /* 0x0000002c2020b220 */ /* 0x000fe20000410000 */
[----:B------:R-:W-:Y:S01]  /*0a40*/  @!P3 FMUL.FTZ R33, R33, R45 ;  /* 0x0000002d2121b220 */ /* 0x000fe20000410000 */
[----:B------:R-:W-:Y:S01]  /*0a50*/  @!P3 FMUL.FTZ R34, R34, R46 ;  /* 0x0000002e2222b220 */ /* 0x000fe20000410000 */
[----:B------:R-:W-:Y:S01]  /*0a60*/  @!P3 FMUL.FTZ R35, R35, R47 ;  /* 0x0000002f2323b220 */ /* 0x000fe20000410000 */
[----:B----4-:R-:W-:Y:S01]  /*0a70*/  FADD.FTZ R36, R40, R36 ;  /* 0x0000002428247221 */ /* 0x010fe20000010000 */
[----:B------:R-:W-:Y:S01]  /*0a80*/  FADD.FTZ R37, R41, R37 ;  /* 0x0000002529257221 */ /* 0x000fe20000010000 */
[----:B------:R-:W-:Y:S01]  /*0a90*/  FADD.FTZ R38, R42, R38 ;  /* 0x000000262a267221 */ /* 0x000fe20000010000 */
[----:B------:R-:W-:Y:S01]  /*0aa0*/  FADD.FTZ R39, R43, R39 ;  /* 0x000000272b277221 */ /* 0x000fe20000010000 */
[----:B--2---:R-:W-:Y:S06]  /*0ab0*/  @P0 BRA `(.L_x_2219) ;  /* 0x00000004002c0947 */ /* 0x004fec0003800000 */
[----:B------:R-:W-:Y:S05]  /*0ac0*/  @P1 BRA `(.L_x_2220) ;  /* 0x0000000000a81947 */ /* 0x000fea0003800000 */
[----:B------:R-:W-:-:S13]  /*0ad0*/  ISETP.GE.AND P0, PT, R26, R3, PT ;  /* 0x000000031a00720c */ /* 0x000fda0003f06270 */
[----:B------:R-:W-:Y:S05]  /*0ae0*/  @P0 BRA `(.L_x_2221) ;  /* 0x0000001000340947 */ /* 0x000fea0003800000 */
[----:B------:R-:W-:Y:S01]  /*0af0*/  I2FP.F32.U32 R3, R3 ;  /* 0x0000000300037245 */ /* 0x000fe20000201000 */
[----:B------:R-:W-:-:S05]  /*0b00*/  VIADD R0, R26, 0x2 ;  /* 0x000000021a007836 */ /* 0x000fca0000000000 */
[----:B------:R-:W0:Y:S01]  /*0b10*/  MUFU.RCP R3, R3 ;  /* 0x0000000300037308 */ /* 0x000e220000001000 */
[----:B------:R-:W-:-:S05]  /*0b20*/  I2FP.F32.U32 R0, R0 ;  /* 0x0000000000007245 */ /* 0x000fca0000201000 */
[----:B0-----:R-:W-:Y:S01]  /*0b30*/  FMUL.FTZ R4, R0, R3 ;  /* 0x0000000300047220 */ /* 0x001fe20000410000 */
[----:B------:R-:W-:-:S03]  /*0b40*/  I2FP.F32.U32 R0, R26 ;  /* 0x0000001a00007245 */ /* 0x000fc60000201000 */
[----:B------:R-:W-:Y:S02]  /*0b50*/  FMUL.FTZ R5, R4, 13.28771209716796875 ;  /* 0x41549a7804057820 */ /* 0x000fe40000410000 */
[----:B------:R-:W-:Y:S01]  /*0b60*/  FMUL.FTZ R4, R0, R3 ;  /* 0x0000000300047220 */ /* 0x000fe20000410000 */
[----:B-----5:R-:W-:-:S03]  /*0b70*/  IMAD.IADD R0, R21, 0x1, -R22 ;  /* 0x0000000115007824 */ /* 0x020fc600078e0a16 */
[----:B------:R-:W0:Y:S01]  /*0b80*/  MUFU.EX2 R5, -R5 ;  /* 0x8000000500057308 */ /* 0x000e220000000800 */
[----:B------:R-:W-:Y:S01]  /*0b90*/  FMUL.FTZ R4, R4, 13.28771209716796875 ;  /* 0x41549a7804047820 */ /* 0x000fe20000410000 */
        /* <DEDUP_REMOVED lines=29> */
.L_x_2220:
[----:B------:R-:W-:-:S13]  /*0d70*/  ISETP.GE.AND P0, PT, R26, R3, PT ;  /* 0x000000031a00720c */ /* 0x000fda0003f06270 */
[----:B------:R-:W-:Y:S05]  /*0d80*/  @P0 BRA `(.L_x_2221) ;  /* 0x0000000c008c0947 */ /* 0x000fea0003800000 */
[----:B------:R-:W-:Y:S01]  /*0d90*/  I2FP.F32.U32 R3, R3 ;  /* 0x0000000300037245 */ /* 0x000fe20000201000 */
[----:B------:R-:W-:Y:S02]  /*0da0*/  VIADD R0, R26, 0x2 ;  /* 0x000000021a007836 */ /* 0x000fe40000000000 */
[----:B-----5:R-:W-:-:S03]  /*0db0*/  IMAD.IADD R21, R21, 0x1, -R22 ;  /* 0x0000000115157824 */ /* 0x020fc600078e0a16 */
[----:B------:R-:W0:Y:S01]  /*0dc0*/  MUFU.RCP R3, R3 ;  /* 0x0000000300037308 */ /* 0x000e220000001000 */
[----:B------:R-:W-:Y:S02]  /*0dd0*/  I2FP.F32.U32 R0, R0 ;  /* 0x0000000000007245 */ /* 0x000fe40000201000 */
[----:B------:R-:W-:-:S03]  /*0de0*/  I2FP.F32.S32 R21, R21 ;  /* 0x0000001500157245 */ /* 0x000fc60000201400 */
[----:B0-----:R-:W-:Y:S01]  /*0df0*/  FMUL.FTZ R4, R0, R3 ;  /* 0x0000000300047220 */ /* 0x001fe20000410000 */
[----:B------:R-:W-:-:S03]  /*0e00*/  I2FP.F32.U32 R0, R26 ;  /* 0x0000001a00007245 */ /* 0x000fc60000201000 */
[----:B------:R-:W-:Y:S02]  /*0e10*/  FMUL.FTZ R4, R4, 13.28771209716796875 ;  /* 0x41549a7804047820 */ /* 0x000fe40000410000 */
[----:B------:R-:W-:-:S04]  /*0e20*/  FMUL.FTZ R0, R0, R3 ;  /* 0x0000000300007220 */ /* 0x000fc80000410000 */
[----:B------:R-:W-:Y:S01]  /*0e30*/  FMUL.FTZ R0, R0, 13.28771209716796875 ;  /* 0x41549a7800007820 */ /* 0x000fe20000410000 */
[----:B------:R-:W0:Y:S05]  /*0e40*/  MUFU.EX2 R4, -R4 ;  /* 0x8000000400047308 */ /* 0x000e2a0000000800 */
        /* <DEDUP_REMOVED lines=18> */
.L_x_2219:
        /* <DEDUP_REMOVED lines=53> */
[----:B--2--5:R-:W-:Y:S05]  /*12c0*/  CALL.ABS.NOINC R14 ;  /* 0x000000000e007343 */ /* 0x024fea0003c00000 */
.L_x_2222:
        /* <DEDUP_REMOVED lines=15> */
.L_x_2223:
        /* <DEDUP_REMOVED lines=34> */
[----:B-----5:R-:W-:-:S03]  /*15e0*/  IMAD.IADD R11, R11, 0x1, -R22 ;  /* 0x000000010b0b7824 */ /* 0x020fc600078e0a16 */
        /* <DEDUP_REMOVED lines=15> */
[----:B------:R-:W1:Y:S08]  /*16e0*/  MUFU.COS R8, R15 ;  /* 0x0000000f00087308 */ /* 0x000e700000000000 */
[----:B------:R-:W3:Y:S01]  /*16f0*/  MUFU.SIN R6, R13 ;  /* 0x0000000d00067308 */ /* 0x000ee20000000400 */
[-C--:B0-----:R-:W-:Y:S01]  /*1700*/  FMUL.FTZ R7, R39, R9.reuse ;  /* 0x0000000927077220 */ /* 0x081fe20000410000 */
[-C--:B----4-:R-:W-:Y:S01]  /*1710*/  FMUL.FTZ R11, R35, R9.reuse ;  /* 0x00000009230b7220 */ /* 0x090fe20000410000 */
[-C--:B------:R-:W-:Y:S01]  /*1720*/  FMUL.FTZ R12, R38, R9.reuse ;  /* 0x00000009260c7220 */ /* 0x080fe20000410000 */
[----:B--2---:R-:W-:-:S04]  /*1730*/  FMUL.FTZ R14, R34, R9 ;  /* 0x00000009220e7220 */ /* 0x004fc80000410000 */
[----:B------:R-:W0:Y:S01]  /*1740*/  MUFU.COS R5, R13 ;  /* 0x0000000d00057308 */ /* 0x000e220000000000 */
[-C--:B-1----:R-:W-:Y:S01]  /*1750*/  FFMA.FTZ R10, R38, R8.reuse, -R7 ;  /* 0x00000008260a7223 */ /* 0x082fe20000010807 */
[-C--:B------:R-:W-:Y:S01]  /*1760*/  FFMA.FTZ R34, R34, R8.reuse, -R11 ;  /* 0x0000000822227223 */ /* 0x080fe2000001080b */
[-C--:B------:R-:W-:Y:S01]  /*1770*/  FFMA.FTZ R39, R39, R8.reuse, R12 ;  /* 0x0000000827277223 */ /* 0x080fe2000001000c */
[----:B------:R-:W-:Y:S01]  /*1780*/  FFMA.FTZ R35, R35, R8, R14 ;  /* 0x0000000823237223 */ /* 0x000fe2000001000e */
[----:B------:R-:W-:Y:S02]  /*1790*/  IMAD.MOV.U32 R38, RZ, RZ, R10 ;  /* 0x000000ffff267224 */ /* 0x000fe400078e000a */
[-C--:B---3--:R-:W-:Y:S01]  /*17a0*/  FMUL.FTZ R7, R37, R6.reuse ;  /* 0x0000000625077220 */ /* 0x088fe20000410000 */
[-C--:B------:R-:W-:Y:S01]  /*17b0*/  FMUL.FTZ R9, R33, R6.reuse ;  /* 0x0000000621097220 */ /* 0x080fe20000410000 */
[-C--:B------:R-:W-:Y:S01]  /*17c0*/  FMUL.FTZ R4, R36, R6.reuse ;  /* 0x0000000624047220 */ /* 0x080fe20000410000 */
[----:B------:R-:W-:Y:S01]  /*17d0*/  FMUL.FTZ R6, R32, R6 ;  /* 0x0000000620067220 */ /* 0x000fe20000410000 */
[-C--:B0-----:R-:W-:Y:S01]  /*17e0*/  FFMA.FTZ R7, R36, R5.reuse, -R7 ;  /* 0x0000000524077223 */ /* 0x081fe20000010807 */
[-C--:B------:R-:W-:Y:S01]  /*17f0*/  FFMA.FTZ R32, R32, R5.reuse, -R9 ;  /* 0x0000000520207223 */ /* 0x080fe20000010809 */
[-C--:B------:R-:W-:Y:S01]  /*1800*/  FFMA.FTZ R37, R37, R5.reuse, R4 ;  /* 0x0000000525257223 */ /* 0x080fe20000010004 */
[----:B------:R-:W-:Y:S01]  /*1810*/  FFMA.FTZ R33, R33, R5, R6 ;  /* 0x0000000521217223 */ /* 0x000fe20000010006 */
[----:B------:R-:W-:-:S07]  /*1820*/  IMAD.MOV.U32 R36, RZ, RZ, R7 ;  /* 0x000000ffff247224 */ /* 0x000fce00078e0007 */
.L_x_2229:
[----:B------:R-:W-:Y:S05]  /*1830*/  BSYNC.RECONVERGENT B2 ;  /* 0x0000000000027941 */ /* 0x000fea0003800200 */
.L_x_2228:
[----:B-1----:R0:W-:Y:S04]  /*1840*/  STS [R43], R32 ;  /* 0x000000202b007388 */ /* 0x0021e80000000800 */
[----:B--2---:R0:W-:Y:S04]  /*1850*/  STS [R43+0x4], R34 ;  /* 0x000004222b007388 */ /* 0x0041e80000000800 */
[----:B---3--:R0:W-:Y:S04]  /*1860*/  STS [R42], R33 ;  /* 0x000000212a007388 */ /* 0x0081e80000000800 */
[----:B----4-:R0:W-:Y:S01]  /*1870*/  STS [R42+0x4], R35 ;  /* 0x000004232a007388 */ /* 0x0101e20000000800 */
[----:B------:R-:W-:Y:S05]  /*1880*/  BRA `(.L_x_2230) ;  /* 0x0000000000847947 */ /* 0x000fea0003800000 */
.L_x_2227:
        /* <DEDUP_REMOVED lines=33> */
.L_x_2230:
[----:B------:R-:W-:Y:S05]  /*1aa0*/  BSYNC.RECONVERGENT B1 ;  /* 0x0000000000017941 */ /* 0x000fea0003800200 */
.L_x_2226:
[----:B------:R1:W-:Y:S04]  /*1ab0*/  STS [R21], R36 ;  /* 0x0000002415007388 */ /* 0x0003e80000000800 */
[----:B------:R1:W-:Y:S04]  /*1ac0*/  STS [R21+0x4], R38 ;  /* 0x0000042615007388 */ /* 0x0003e80000000800 */
[----:B------:R1:W-:Y:S04]  /*1ad0*/  STS [R20], R37 ;  /* 0x0000002514007388 */ /* 0x0003e80000000800 */
[----:B------:R1:W-:Y:S02]  /*1ae0*/  STS [R20+0x4], R39 ;  /* 0x0000042714007388 */ /* 0x0003e40000000800 */
.L_x_2225:
[----:B------:R-:W-:Y:S05]  /*1af0*/  BSYNC.RECONVERGENT B0 ;  /* 0x0000000000007941 */ /* 0x000fea0003800200 */
.L_x_2224:
        /* <DEDUP_REMOVED lines=10> */
.L_x_2232:
[----:B------:R-:W-:Y:S05]  /*1ba0*/  BSYNC.RECONVERGENT B0 ;  /* 0x0000000000007941 */ /* 0x000fea0003800200 */
.L_x_2231:
[----:B------:R-:W-:Y:S06]  /*1bb0*/  BAR.SYNC.DEFER_BLOCKING 0x0 ;  /* 0x0000000000007b1d */ /* 0x000fec0000010000 */
.L_x_2221:
[----:B------:R-:W-:Y:S05]  /*1bc0*/  BSYNC.RECONVERGENT B6 ;  /* 0x0000000000067941 */ /* 0x000fea0003800200 */
.L_x_2218:
[----:B------:R-:W-:Y:S01]  /*1bd0*/  ISETP.GT.U32.AND P0, PT, R54, 0x3f, PT ;  /* 0x0000003f3600780c */ /* 0x000fe20003f04070 */
[----:B------:R-:W-:Y:S01]  /*1be0*/  BSSY.RECONVERGENT B0, `(.L_x_2233) ;  /* 0x000001b000007945 */ /* 0x000fe20003800200 */
[----:B---3--:R-:W-:-:S11]  /*1bf0*/  IMAD.MOV.U32 R0, RZ, RZ, RZ ;  /* 0x000000ffff007224 */ /* 0x008fd600078e00ff */
[----:B------:R-:W-:Y:S05]  /*1c00*/  @P0 BRA `(.L_x_2234) ;  /* 0x0000000000600947 */ /* 0x000fea0003800000 */
[----:B------:R-:W3:Y:S01]  /*1c10*/  LDC R0, c[0x0][0x40c] ;  /* 0x00010300ff007b82 */ /* 0x000ee20000000800 */
[----:B------:R-:W0:Y:S01]  /*1c20*/  S2R R7, SR_CgaCtaId ;  /* 0x0000000000077919 */ /* 0x000e220000008800 */
[----:B------:R-:W-:Y:S02]  /*1c30*/  MOV R6, 0x400 ;  /* 0x0000040000067802 */ /* 0x000fe40000000f00 */
[----:B---3--:R-:W-:-:S03]  /*1c40*/  ISETP.NE.AND P1, PT, R0, RZ, PT ;  /* 0x000000ff0000720c */ /* 0x008fc60003f25270 */
[----:B------:R-:W-:Y:S01]  /*1c50*/  VIADD R0, R6, 0x10 ;  /* 0x0000001006007836 */ /* 0x000fe20000000000 */
[----:B------:R-:W-:-:S09]  /*1c60*/  ISETP.GT.U32.OR P0, PT, R54, 0x23, P1 ;  /* 0x000000233600780c */ /* 0x000fd20000f04470 */
[----:B------:R-:W-:-:S04]  /*1c70*/  @!P1 VIADD R6, R6, 0x410 ;  /* 0x0000041006069836 */ /* 0x000fc80000000000 */
[----:B------:R-:W3:Y:S08]  /*1c80*/  @!P0 LDC R9, c[0x0][0x3f4] ;  /* 0x0000fd00ff098b82 */ /* 0x000ef00000000800 */
[----:B-1----:R-:W1:Y:S01]  /*1c90*/  @!P0 LDC.64 R4, c[0x0][0x3b8] ;  /* 0x0000ee00ff048b82 */ /* 0x002e620000000a00 */
[----:B---3--:R-:W-:-:S04]  /*1ca0*/  @!P0 IMAD R3, R54, R9, R23 ;  /* 0x0000000936038224 */ /* 0x008fc800078e0217 */
[----:B------:R-:W-:Y:S01]  /*1cb0*/  @!P0 IMAD.SHL.U32 R8, R3, 0x4, RZ ;  /* 0x0000000403088824 */ /* 0x000fe200078e00ff */
[C---:B0-----:R-:W-:Y:S01]  /*1cc0*/  LEA R3, R7.reuse, R0, 0x18 ;  /* 0x0000000007037211 */ /* 0x041fe200078ec0ff */
[----:B--2-4-:R-:W-:Y:S01]  /*1cd0*/  FMUL.FTZ R0, R36, R32 ;  /* 0x0000002024007220 */ /* 0x014fe20000410000 */
[----:B------:R-:W-:Y:S01]  /*1ce0*/  @!P1 LEA R7, R7, R6, 0x18 ;  /* 0x0000000607079211 */ /* 0x000fe200078ec0ff */
[----:B------:R-:W-:Y:S02]  /*1cf0*/  @!P0 IMAD R9, R19, R9, R8 ;  /* 0x0000000913098224 */ /* 0x000fe400078e0208 */
        /* <DEDUP_REMOVED lines=9> */
.L_x_2234:
[----:B------:R-:W-:Y:S05]  /*1d90*/  BSYNC.RECONVERGENT B0 ;  /* 0x0000000000007941 */ /* 0x000fea0003800200 */
.L_x_2233:
[----:B---3--:R-:W1:Y:S01]  /*1da0*/  SHFL.BFLY PT, R3, R0, 0x10, 0x1f ;  /* 0x0e001f0000037f89 */ /* 0x008e6200000e0000 */
[----:B------:R-:W3:Y:S01]  /*1db0*/  S2UR UR5, SR_CgaCtaId ;  /* 0x00000000000579c3 */ /* 0x000ee20000008800 */
[----:B------:R-:W-:Y:S01]  /*1dc0*/  UMOV UR4, 0x400 ;  /* 0x0000040000047882 */ /* 0x000fe20000000000 */
[----:B------:R-:W-:Y:S01]  /*1dd0*/  BSSY.RECONVERGENT B0, `(.L_x_2235) ;  /* 0x000002e000007945 */ /* 0x000fe20003800200 */
[----:B------:R-:W-:-:S05]  /*1de0*/  IMAD.MOV.U32 R157, RZ, RZ, -0x800001 ;  /* 0xff7fffffff9d7424 */ /* 0x000fca00078e00ff */
[----:B------:R-:W0:Y:S01]  /*1df0*/  LDC R123, c[0x0][0x3f4] ;  /* 0x0000fd00ff7b7b82 */ /* 0x000e220000000800 */
[----:B-1----:R-:W-:Y:S01]  /*1e00*/  FADD.FTZ R4, R3, R0 ;  /* 0x0000000003047221 */ /* 0x002fe20000010000 */
[----:B------:R-:W-:Y:S01]  /*1e10*/  SHF.R.U32.HI R0, RZ, 0x3, R54 ;  /* 0x00000003ff007819 */ /* 0x000fe20000011636 */
[----:B---3--:R-:W-:-:S03]  /*1e20*/  ULEA UR6, UR5, UR4, 0x18 ;  /* 0x0000000405067291 */ /* 0x008fc6000f8ec0ff */
[----:B------:R-:W1:Y:S01]  /*1e30*/  SHFL.BFLY PT, R3, R4, 0x8, 0x1f ;  /* 0x0d001f0004037f89 */ /* 0x000e6200000e0000 */
[----:B------:R-:W-:Y:S02]  /*1e40*/  LOP3.LUT R0, R0, 0x7c, RZ, 0xc0, !PT ;  /* 0x0000007c00007812 */ /* 0x000fe400078ec0ff */
[----:B0-----:R-:W-:Y:S01]  /*1e50*/  VIADDMNMX R15, R16, -R123, RZ, !PT ;  /* 0x8000007b100f7246 */ /* 0x001fe200078001ff */
[----:B-1----:R-:W-:-:S05]  /*1e60*/  FADD.FTZ R5, R4, R3 ;  /* 0x0000000304057221 */ /* 0x002fca0000010000 */
[----:B------:R-:W0:Y:S02]  /*1e70*/  SHFL.BFLY PT, R6, R5, 0x4, 0x1f ;  /* 0x0c801f0005067f89 */ /* 0x000e2400000e0000 */
[----:B0-----:R-:W-:-:S05]  /*1e80*/  FADD.FTZ R6, R5, R6 ;  /* 0x0000000605067221 */ /* 0x001fca0000010000 */
[----:B------:R-:W0:Y:S02]  /*1e90*/  SHFL.BFLY PT, R3, R6, 0x2, 0x1f ;  /* 0x0c401f0006037f89 */ /* 0x000e2400000e0000 */
[----:B0-----:R-:W-:Y:S01]  /*1ea0*/  FADD.FTZ R7, R6, R3 ;  /* 0x0000000306077221 */ /* 0x001fe20000010000 */
[----:B------:R-:W-:-:S04]  /*1eb0*/  LOP3.LUT P0, R3, R54, 0x1f, RZ, 0xc0, !PT ;  /* 0x0000001f36037812 */ /* 0x000fc8000780c0ff */
[----:B------:R-:W0:Y:S01]  /*1ec0*/  SHFL.BFLY PT, R8, R7, 0x1, 0x1f ;  /* 0x0c201f0007087f89 */ /* 0x000e2200000e0000 */
[C---:B------:R-:W-:Y:S02]  /*1ed0*/  ISETP.GT.U32.AND P1, PT, R3.reuse, 0x1, PT ;  /* 0x000000010300780c */ /* 0x040fe40003f24070 */
[----:B------:R-:W-:Y:S01]  /*1ee0*/  LEA R3, R3, UR6, 0x2 ;  /* 0x0000000603037c11 */ /* 0x000fe2000f8e10ff */
[----:B0-----:R-:W-:-:S05]  /*1ef0*/  FADD.FTZ R5, R7, R8 ;  /* 0x0000000807057221 */ /* 0x001fca0000010000 */
[----:B------:R0:W-:Y:S01]  /*1f00*/  @!P0 STS [R0+UR6+0x8], R5 ;  /* 0x0000080500008988 */ /* 0x0001e20008000806 */
[----:B------:R-:W-:Y:S01]  /*1f10*/  BAR.SYNC.DEFER_BLOCKING 0x0 ;  /* 0x0000000000007b1d */ /* 0x000fe20000010000 */
[----:B------:R-:W-:Y:S01]  /*1f20*/  ISETP.NE.AND P0, PT, R54, RZ, PT ;  /* 0x000000ff3600720c */ /* 0x000fe20003f05270 */
[----:B------:R-:W-:-:S04]  /*1f30*/  UIADD3 UR6, UPT, UPT, UR4, 0x810, URZ ;  /* 0x0000081004067890 */ /* 0x000fc8000fffe0ff */
[----:B------:R-:W-:Y:S01]  /*1f40*/  ULEA UR6, UR5, UR6, 0x18 ;  /* 0x0000000605067291 */ /* 0x000fe2000f8ec0ff */
[----:B0-----:R-:W-:-:S05]  /*1f50*/  IMAD.IADD R0, R16, 0x1, -R15 ;  /* 0x0000000110007824 */ /* 0x001fca00078e0a0f */
[----:B------:R-:W-:Y:S01]  /*1f60*/  LEA R0, R0, UR6, 0x2 ;  /* 0x0000000600007c11 */ /* 0x000fe2000f8e10ff */
[----:B------:R-:W0:Y:S04]  /*1f70*/  @!P1 LDS R5, [R3+0x8] ;  /* 0x0000080003059984 */ /* 0x000e280000000800 */
[----:B0-----:R-:W0:Y:S02]  /*1f80*/  SHFL.BFLY PT, R4, R5, 0x1, 0x1f ;  /* 0x0c201f0005047f89 */ /* 0x001e2400000e0000 */
[----:B0-----:R-:W-:-:S06]  /*1f90*/  FADD.FTZ R4, R4, R5 ;  /* 0x0000000504047221 */ /* 0x001fcc0000010000 */
[----:B------:R-:W0:Y:S01]  /*1fa0*/  SHFL.IDX PT, R4, R4, RZ, 0x1f ;  /* 0x00001fff04047589 */ /* 0x000e2200000e0000 */
[----:B------:R-:W-:Y:S05]  /*1fb0*/  @P0 BRA `(.L_x_2236) ;  /* 0x00000000003c0947 */ /* 0x000fea0003800000 */
[----:B------:R-:W1:Y:S01]  /*1fc0*/  LDCU.64 UR8, c[0x0][0x438] ;  /* 0x00008700ff0877ac */ /* 0x000e620008000a00 */
[----:B------:R-:W0:Y:S01]  /*1fd0*/  LDCU UR7, c[0x0][0x410] ;  /* 0x00008200ff0777ac */ /* 0x000e220008000800 */
[----:B-1----:R-:W-:-:S04]  /*1fe0*/  UISETP.NE.U32.AND UP0, UPT, UR8, URZ, UPT ;  /* 0x000000ff0800728c */ /* 0x002fc8000bf05070 */
[----:B------:R-:W-:Y:S01]  /*1ff0*/  UISETP.NE.AND.EX UP0, UPT, UR9, URZ, UPT, UP0 ;  /* 0x000000ff0900728c */ /* 0x000fe2000bf05300 */
[----:B0-----:R-:W-:-:S08]  /*2000*/  FMUL.FTZ R157, R4, UR7 ;  /* 0x00000007049d7c20 */ /* 0x001fd00008410000 */
[----:B------:R-:W-:Y:S05]  /*2010*/  BRA.U !UP0, `(.L_x_2237) ;  /* 0x0000000108207547 */ /* 0x000fea000b800000 */
[----:B------:R-:W0:Y:S01]  /*2020*/  LDCU UR7, c[0x0][0x440] ;  /* 0x00008800ff0777ac */ /* 0x000e220008000800 */
[----:B------:R-:W1:Y:S01]  /*2030*/  LDC.64 R4, c[0x0][0x438] ;  /* 0x00010e00ff047b82 */ /* 0x000e620000000a00 */
[----:B-----5:R-:W-:-:S04]  /*2040*/  IMAD.IADD R6, R121, 0x1, -R22 ;  /* 0x0000000179067824 */ /* 0x020fc800078e0a16 */
[----:B0-----:R-:W-:-:S04]  /*2050*/  IMAD R3, R17, UR7, R6 ;  /* 0x0000000711037c24 */ /* 0x001fc8000f8e0206 */
[----:B------:R-:W-:-:S04]  /*2060*/  IMAD R3, R3, UR7, R6 ;  /* 0x0000000703037c24 */ /* 0x000fc8000f8e0206 */
[----:B-1----:R-:W-:-:S06]  /*2070*/  IMAD.WIDE R4, R3, 0x4, R4 ;  /* 0x0000000403047825 */ /* 0x002fcc00078e0204 */
[----:B------:R-:W3:Y:S02]  /*2080*/  LDG.E R4, desc[UR36][R4.64] ;  /* 0x0000002404047981 */ /* 0x000ee4000c1e1900 */
[----:B---3--:R-:W-:-:S07]  /*2090*/  FADD.FTZ R157, R157, R4 ;  /* 0x000000049d9d7221 */ /* 0x008fce0000010000 */
.L_x_2237:
[----:B------:R1:W-:Y:S02]  /*20a0*/  STS [R0+-0x4], R157 ;  /* 0xfffffc9d00007388 */ /* 0x0003e40000000800 */
.L_x_2236:
[----:B------:R-:W-:Y:S05]  /*20b0*/  BSYNC.RECONVERGENT B0 ;  /* 0x0000000000007941 */ /* 0x000fea0003800200 */
.L_x_2235:
[----:B------:R-:W-:Y:S01]  /*20c0*/  BAR.SYNC.DEFER_BLOCKING 0x0 ;  /* 0x0000000000007b1d */ /* 0x000fe20000010000 */
[----:B------:R-:W-:Y:S01]  /*20d0*/  UIADD3 UR7, UPT, UPT, UR4, 0x10, URZ ;  /* 0x0000001004077890 */ /* 0x000fe2000fffe0ff */
[----:B------:R-:W-:Y:S02]  /*20e0*/  LOP3.LUT R11, R26, 0xc, RZ, 0xc0, !PT ;  /* 0x0000000c1a0b7812 */ /* 0x000fe400078ec0ff */
[----:B------:R-:W-:Y:S01]  /*20f0*/  IADD3 R12, PT, PT, R121, 0x7, -R15 ;  /* 0x00000007790c7810 */ /* 0x000fe20007ffe80f */
[----:B------:R-:W-:Y:S01]  /*2100*/  ULEA UR7, UR5, UR7, 0x18 ;  /* 0x0000000705077291 */ /* 0x000fe2000f8ec0ff */
[----:B------:R-:W-:Y:S01]  /*2110*/  SHF.R.U32.HI R120, RZ, 0x2, R54 ;  /* 0x00000002ff787819 */ /* 0x000fe20000011636 */
[----:B------:R-:W3:Y:S01]  /*2120*/  LDCU UR10, c[0x0][0x3f0] ;  /* 0x00007e00ff0a77ac */ /* 0x000ee20008000800 */
[----:B------:R-:W-:Y:S02]  /*2130*/  SHF.R.S32.HI R13, RZ, 0x1f, R12 ;  /* 0x0000001fff0d7819 */ /* 0x000fe4000001140c */
[----:B------:R-:W-:Y:S01]  /*2140*/  LOP3.LUT R122, R54, 0x3, RZ, 0xc0, !PT ;  /* 0x00000003367a7812 */ /* 0x000fe200078ec0ff */
[----:B------:R-:W0:Y:S01]  /*2150*/  LDCU UR11, c[0x0][0x40c] ;  /* 0x00008180ff0b77ac */ /* 0x000e220008000800 */
[----:B------:R-:W-:Y:S01]  /*2160*/  LEA.HI R13, R13, R12, RZ, 0x3 ;  /* 0x0000000c0d0d7211 */ /* 0x000fe200078f18ff */
[----:B------:R-:W0:Y:S03]  /*2170*/  LDCU UR19, c[0x0][0x3f4] ;  /* 0x00007e80ff1377ac */ /* 0x000e260008000800 */
[----:B------:R-:W-:Y:S01]  /*2180*/  LOP3.LUT R13, R13, 0xfffffff8, RZ, 0xc0, !PT ;  /* 0xfffffff80d0d7812 */ /* 0x000fe200078ec0ff */
[----:B------:R-:W0:Y:S03]  /*2190*/  LDCU UR14, c[0x0][0x410] ;  /* 0x00008200ff0e77ac */ /* 0x000e260008000800 */
[----:B------:R-:W-:Y:S01]  /*21a0*/  ISETP.GE.AND P0, PT, R120, R13, PT ;  /* 0x0000000d7800720c */ /* 0x000fe20003f06270 */
[----:B------:R-:W0:Y:S01]  /*21b0*/  LDCU UR15, c[0x0][0x408] ;  /* 0x00008100ff0f77ac */ /* 0x000e220008000800 */
[----:B------:R0:W0:Y:S01]  /*21c0*/  LDS R156, [R11+UR7] ;  /* 0x000000070b9c7984 */ /* 0x0000220008000800 */
[----:B---3--:R-:W-:Y:S01]  /*21d0*/  IMAD R117, R56, UR10, R17 ;  /* 0x0000000a38757c24 */ /* 0x008fe2000f8e0211 */
[----:B------:R-:W3:Y:S02]  /*21e0*/  LDCU UR18, c[0x0][0x430] ;  /* 0x00008600ff1277ac */ /* 0x000ee40008000800 */
[----:B------:R0:W0:Y:S01]  /*21f0*/  LDS R155, [R11+UR7+0x10] ;  /* 0x000010070b9b7984 */ /* 0x0000220008000800 */
[----:B------:R-:W0:Y:S03]  /*2200*/  LDCU.64 UR8, c[0x0][0x3c8] ;  /* 0x00007900ff0877ac */ /* 0x000e260008000a00 */
[----:B------:R0:W0:Y:S01]  /*2210*/  LDS R154, [R11+UR7+0x20] ;  /* 0x000020070b9a7984 */ /* 0x0000220008000800 */
[----:B------:R-:W0:Y:S03]  /*2220*/  LDCU.64 UR12, c[0x0][0x3b8] ;  /* 0x00007700ff0c77ac */ /* 0x000e260008000a00 */
[----:B------:R0:W0:Y:S01]  /*2230*/  LDS R153, [R11+UR7+0x30] ;  /* 0x000030070b997984 */ /* 0x0000220008000800 */
[----:B------:R-:W0:Y:S03]  /*2240*/  LDCU.64 UR16, c[0x0][0x438] ;  /* 0x00008700ff1077ac */ /* 0x000e260008000a00 */
[----:B------:R0:W0:Y:S04]  /*2250*/  LDS R152, [R11+UR7+0x40] ;  /* 0x000040070b987984 */ /* 0x0000280008000800 */
        /* <DEDUP_REMOVED lines=14> */
[----:B------:R0:W2:Y:S04]  /*2340*/  LDS R137, [R11+UR7+0x130] ;  /* 0x000130070b897984 */ /* 0x0000a80008000800 */
[----:B------:R0:W2:Y:S04]  /*2350*/  LDS R136, [R11+UR7+0x140] ;  /* 0x000140070b887984 */ /* 0x0000a80008000800 */
[----:B------:R0:W2:Y:S04]  /*2360*/  LDS R135, [R11+UR7+0x150] ;  /* 0x000150070b877984 */ /* 0x0000a80008000800 */
[----:B------:R0:W2:Y:S04]  /*2370*/  LDS R134, [R11+UR7+0x160] ;  /* 0x000160070b867984 */ /* 0x0000a80008000800 */
[----:B------:R0:W2:Y:S04]  /*2380*/  LDS R133, [R11+UR7+0x170] ;  /* 0x000170070b857984 */ /* 0x0000a80008000800 */
[----:B------:R0:W2:Y:S04]  /*2390*/  LDS R132, [R11+UR7+0x180] ;  /* 0x000180070b847984 */ /* 0x0000a80008000800 */
[----:B------:R0:W2:Y:S04]  /*23a0*/  LDS R129, [R11+UR7+0x190] ;  /* 0x000190070b817984 */ /* 0x0000a80008000800 */
[----:B-1----:R1:W1:Y:S04]  /*23b0*/  LDS R0, [R11+UR7+0x1a0] ;  /* 0x0001a0070b007984 */ /* 0x0022680008000800 */
[----:B------:R1:W1:Y:S04]  /*23c0*/  LDS R3, [R11+UR7+0x1b0] ;  /* 0x0001b0070b037984 */ /* 0x0002680008000800 */
[----:B0-----:R0:W0:Y:S04]  /*23d0*/  LDS R4, [R11+UR7+0x1c0] ;  /* 0x0001c0070b047984 */ /* 0x0010280008000800 */
        /* <DEDUP_REMOVED lines=14> */
[----:B--2---:R2:W0:Y:S04]  /*24c0*/  LDS R32, [R11+UR7+0x2b0] ;  /* 0x0002b0070b207984 */ /* 0x0044280008000800 */
[----:B------:R2:W0:Y:S04]  /*24d0*/  LDS R33, [R11+UR7+0x2c0] ;  /* 0x0002c0070b217984 */ /* 0x0004280008000800 */
[----:B------:R2:W0:Y:S04]  /*24e0*/  LDS R34, [R11+UR7+0x2d0] ;  /* 0x0002d0070b227984 */ /* 0x0004280008000800 */
[----:B------:R2:W0:Y:S04]  /*24f0*/  LDS R35, [R11+UR7+0x2e0] ;  /* 0x0002e0070b237984 */ /* 0x0004280008000800 */
[----:B----4-:R2:W4:Y:S04]  /*2500*/  LDS R36, [R11+UR7+0x2f0] ;  /* 0x0002f0070b247984 */ /* 0x0105280008000800 */
        /* <DEDUP_REMOVED lines=15> */
[----:B------:R2:W0:Y:S01]  /*2600*/  LDS R52, [R11+UR7+0x3f0] ;  /* 0x0003f0070b347984 */ /* 0x0004220008000800 */
[----:B------:R-:W3:Y:S02]  /*2610*/  LDCU UR7, c[0x0][0x40c] ;  /* 0x00008180ff0777ac */ /* 0x000ee40008000800 */
[----:B---3--:R-:W-:-:S09]  /*2620*/  UISETP.NE.AND UP0, UPT, UR7, URZ, UPT ;  /* 0x000000ff0700728c */ /* 0x008fd2000bf05270 */
[----:B-12-4-:R-:W-:Y:S05]  /*2630*/  BRA.U UP0, `(.L_x_2238) ;  /* 0x00000005000c7547 */ /* 0x016fea000b800000 */
[----:B------:R-:W-:-:S04]  /*2640*/  UIADD3 UR4, UPT, UPT, UR4, 0x410, URZ ;  /* 0x0000041004047890 */ /* 0x000fc8000fffe0ff */
[----:B------:R-:W-:-:S06]  /*2650*/  ULEA UR4, UR5, UR4, 0x18 ;  /* 0x0000000405047291 */ /* 0x000fcc000f8ec0ff */
[----:B0-----:R-:W-:-:S05]  /*2660*/  LEA R11, R122, UR4, 0x2 ;  /* 0x000000047a0b7c11 */ /* 0x001fca000f8e10ff */
        /* <DEDUP_REMOVED lines=64> */
.L_x_2238:
[----:B------:R-:W-:Y:S01]  /*2a70*/  BSSY B1, `(.L_x_2239) ;  /* 0x0000f27000017945 */ /* 0x000fe20003800000 */
[----:B------:R-:W-:-:S03]  /*2a80*/  IMAD R117, R117, 0x90, RZ ;  /* 0x0000009075757824 */ /* 0x000fc600078e02ff */
[----:B------:R-:W-:Y:S05]  /*2a90*/  @P0 BRA `(.L_x_2240) ;  /* 0x000000f000900947 */ /* 0x000fea0003800000 */
[----:B------:R-:W0:Y:S01]  /*2aa0*/  LDCU UR7, c[0x0][0x3f8] ;  /* 0x00007f00ff0777ac */ /* 0x000e220008000800 */
[----:B------:R-:W2:Y:S01]  /*2ab0*/  LDC.64 R224, c[0x0][0x450] ;  /* 0x00011400ffe07b82 */ /* 0x000ea20000000a00 */
[C---:B------:R-:W-:Y:S01]  /*2ac0*/  IMAD.IADD R12, R120.reuse, 0x1, R15 ;  /* 0x00000001780c7824 */ /* 0x040fe200078e020f */
[----:B------:R-:W-:Y:S01]  /*2ad0*/  LEA R120, R120, UR6, 0x2 ;  /* 0x0000000678787c11 */ /* 0x000fe2000f8e10ff */
[----:B------:R-:W3:Y:S02]  /*2ae0*/  LDCU UR10, c[0x0][0x440] ;  /* 0x00008800ff0a77ac */ /* 0x000ee40008000800 */
[----:B------:R-:W-:Y:S01]  /*2af0*/  VIADD R125, R12, 0x1 ;  /* 0x000000010c7d7836 */ /* 0x000fe20000000000 */
[----:B------:R-:W4:Y:S01]  /*2b00*/  LDCU.64 UR4, c[0x0][0x420] ;  /* 0x00008400ff0477ac */ /* 0x000f220008000a00 */
[----:B01----:R-:W-:-:S04]  /*2b10*/  IMAD R11, R2, UR7, R17 ;  /* 0x00000007020b7c24 */ /* 0x003fc8000f8e0211 */
[----:B------:R-:W-:-:S04]  /*2b20*/  IMAD R11, R11, 0x90, R122 ;  /* 0x000000900b0b7824 */ /* 0x000fc800078e027a */
[----:B--2---:R-:W-:Y:S01]  /*2b30*/  IMAD.WIDE R224, R11, 0x4, R224 ;  /* 0x000000040be07825 */ /* 0x004fe200078e02e0 */
[----:B----4-:R-:W-:Y:S02]  /*2b40*/  IADD3 R118, P1, P2, R25, UR4, R12 ;  /* 0x0000000419767c10 */ /* 0x010fe4000fa3e00c */
[----:B------:R-:W-:Y:S01]  /*2b50*/  ISETP.NE.U32.AND P0, PT, RZ, UR4, PT ;  /* 0x00000004ff007c0c */ /* 0x000fe2000bf05070 */
[----:B---3--:R-:W-:Y:S01]  /*2b60*/  IMAD R11, R17, UR10, R121 ;  /* 0x0000000a110b7c24 */ /* 0x008fe2000f8e0279 */
[----:B------:R-:W-:Y:S01]  /*2b70*/  IADD3.X R119, PT, PT, R119, UR5, RZ, P1, P2 ;  /* 0x0000000577777c10 */ /* 0x000fe20008fe44ff */
[-CC-:B------:R-:W-:Y:S01]  /*2b80*/  IMAD R121, R19, R123.reuse, R122.reuse ;  /* 0x0000007b13797224 */ /* 0x180fe200078e027a */
[----:B------:R-:W-:Y:S01]  /*2b90*/  ISETP.NE.AND.EX P0, PT, RZ, UR5, PT, P0 ;  /* 0x00000005ff007c0c */ /* 0x000fe2000bf05300 */
[----:B------:R-:W-:Y:S02]  /*2ba0*/  IMAD R122, R117, R123, R122 ;  /* 0x0000007b757a7224 */ /* 0x000fe400078e027a */
[----:B------:R-:W-:Y:S01]  /*2bb0*/  IMAD R123, R123, 0x90, RZ ;  /* 0x000000907b7b7824 */ /* 0x000fe200078e02ff */
[----:B------:R-:W-:Y:S01]  /*2bc0*/  SHF.R.S32.HI R126, RZ, 0x1f, R121 ;  /* 0x0000001fff7e7819 */ /* 0x000fe20000011479 */
[----:B------:R-:W-:Y:S01]  /*2bd0*/  IMAD R124, R11, UR10, R12 ;  /* 0x0000000a0b7c7c24 */ /* 0x000fe2000f8e020c */
[----:B------:R-:W-:Y:S01]  /*2be0*/  SHF.R.S32.HI R127, RZ, 0x1f, R122 ;  /* 0x0000001fff7f7819 */ /* 0x000fe2000001147a */
[----:B------:R-:W-:-:S07]  /*2bf0*/  IMAD R128, R123, UR7, RZ ;  /* 0x000000077b807c24 */ /* 0x000fce000f8e02ff */
.L_x_2502:
[----:B------:R-:W2:Y:S01]  /*2c00*/  @P0 LDG.E.U8 R220, desc[UR36][R118.64] ;  /* 0x0000002476dc0981 */ /* 0x000ea2000c1e1100 */
[----:B------:R-:W0:Y:S01]  /*2c10*/  LDC R11, c[0x0][0x3f4] ;  /* 0x0000fd00ff0b7b82 */ /* 0x000e220000000800 */
[----:B------:R-:W-:Y:S01]  /*2c20*/  VIADD R15, R125, 0xffffffff ;  /* 0xffffffff7d0f7836 */ /* 0x000fe20000000000 */
[----:B------:R-:W-:Y:S01]  /*2c30*/  UISETP.NE.AND UP0, UPT, UR11, URZ, UPT ;  /* 0x000000ff0b00728c */ /* 0x000fe2000bf05270 */
[----:B------:R-:W-:Y:S03]  /*2c40*/  BSSY.RECONVERGENT B0, `(.L_x_2241) ;  /* 0x0000e98000007945 */ /* 0x000fe60003800200 */
[----:B------:R-:W-:Y:S02]  /*2c50*/  IABS R222, R15 ;  /* 0x0000000f00de7213 */ /* 0x000fe40000000000 */
[----:B------:R-:W-:Y:S02]  /*2c60*/  ISETP.GE.AND P2, PT, R15, RZ, PT ;  /* 0x000000ff0f00720c */ /* 0x000fe40003f46270 */
[----:B0-----:R-:W-:-:S02]  /*2c70*/  IABS R227, R11 ;  /* 0x0000000b00e37213 */ /* 0x001fc40000000000 */
[----:B------:R-:W0:Y:S02]  /*2c80*/  LDC R11, c[0x0][0x3f4] ;  /* 0x0000fd00ff0b7b82 */ /* 0x000e240000000800 */
[----:B------:R-:W1:Y:S08]  /*2c90*/  I2F.RP R14, R227 ;  /* 0x000000e3000e7306 */ /* 0x000e700000209400 */
[----:B-1----:R-:W1:Y:S01]  /*2ca0*/  MUFU.RCP R14, R14 ;  /* 0x0000000e000e7308 */ /* 0x002e620000001000 */
[----:B0-----:R-:W-:Y:S01]  /*2cb0*/  ISETP.NE.AND P3, PT, R11, RZ, PT ;  /* 0x000000ff0b00720c */ /* 0x001fe20003f65270 */
[----:B-1----:R-:W-:Y:S01]  /*2cc0*/  VIADD R12, R14, 0xffffffe ;  /* 0x0ffffffe0e0c7836 */ /* 0x002fe20000000000 */
[----:B------:R-:W-:-:S05]  /*2cd0*/  SHF.R.S32.HI R14, RZ, 0x1f, R25 ;  /* 0x0000001fff0e7819 */ /* 0x000fca0000011419 */
[----:B------:R0:W1:Y:S02]  /*2ce0*/  F2I.FTZ.U32.TRUNC.NTZ R13, R12 ;  /* 0x0000000c000d7305 */ /* 0x000064000021f000 */
[----:B0-----:R-:W-:Y:S02]  /*2cf0*/  IMAD.MOV.U32 R12, RZ, RZ, RZ ;  /* 0x000000ffff0c7224 */ /* 0x001fe400078e00ff */
[----:B-1----:R-:W-:-:S04]  /*2d00*/  IMAD.MOV R130, RZ, RZ, -R13 ;  /* 0x000000ffff827224 */ /* 0x002fc800078e0a0d */
[----:B------:R-:W-:-:S04]  /*2d10*/  IMAD R131, R130, R227, RZ ;  /* 0x000000e382837224 */ /* 0x000fc800078e02ff */
[----:B------:R-:W-:Y:S01]  /*2d20*/  IMAD.HI.U32 R131, R13, R131, R12 ;  /* 0x000000830d837227 */ /* 0x000fe200078e000c */
[----:B------:R-:W-:-:S05]  /*2d30*/  IABS R13, R11 ;  /* 0x0000000b000d7213 */ /* 0x000fca0000000000 */
[----:B------:R-:W-:-:S04]  /*2d40*/  IMAD.HI.U32 R12, R131, R222, RZ ;  /* 0x000000de830c7227 */ /* 0x000fc800078e00ff */
[----:B------:R-:W-:Y:S02]  /*2d50*/  IMAD.MOV.U32 R131, RZ, RZ, R13 ;  /* 0x000000ffff837224 */ /* 0x000fe400078e000d */
        /* <DEDUP_REMOVED lines=10> */
[----:B------:R-:W-:-:S04]  /*2e00*/  LEA R12, P1, R13, UR8, 0x2 ;  /* 0x000000080d0c7c11 */ /* 0x000fc8000f8210ff */
[----:B------:R-:W-:Y:S02]  /*2e10*/  LEA.HI.X R13, R13, UR9, R14, 0x2, P1 ;  /* 0x000000090d0d7c11 */ /* 0x000fe400088f140e */
[----:B--2---:R-:W-:Y:S01]  /*2e20*/  ISETP.NE.AND P3, PT, R220, RZ, P0 ;  /* 0x000000ffdc00720c */ /* 0x004fe20000765270 */
[----:B------:R-:W-:-:S12]  /*2e30*/  BRA.U UP0, `(.L_x_2242) ;  /* 0x000000b500e47547 */ /* 0x000fd8000b800000 */
[----:B------:R-:W-:-:S13]  /*2e40*/  ISETP.NE.AND P4, PT, R24, RZ, PT ;  /* 0x000000ff1800720c */ /* 0x000fda0003f85270 */
[----:B------:R-:W-:Y:S05]  /*2e50*/  @!P4 BRA `(.L_x_2243) ;  /* 0x0000005c00e8c947 */ /* 0x000fea0003800000 */
[--C-:B------:R-:W-:Y:S01]  /*2e60*/  IMAD.IADD R250, R222, 0x1, R11.reuse ;  /* 0x00000001defa7824 */ /* 0x100fe200078e020b */
[----:B------:R-:W-:Y:S01]  /*2e70*/  BSSY.RECONVERGENT B2, `(.L_x_2244) ;  /* 0x0000026000027945 */ /* 0x000fe20003800200 */
[----:B------:R-:W-:Y:S02]  /*2e80*/  VIADD R14, R16, 0xffffffff ;  /* 0xffffffff100e7836 */ /* 0x000fe40000000000 */
[----:B------:R-:W-:Y:S02]  /*2e90*/  IMAD R234, R11, 0x4, R250 ;  /* 0x000000040bea7824 */ /* 0x000fe400078e02fa */
[----:B------:R-:W-:Y:S01]  /*2ea0*/  IMAD.SHL.U32 R250, R250, 0x4, RZ ;  /* 0x00000004fafa7824 */ /* 0x000fe200078e00ff */
[----:B------:R-:W-:Y:S01]  /*2eb0*/  ISETP.GE.AND P1, PT, R15, R14, PT ;  /* 0x0000000e0f00720c */ /* 0x000fe20003f26270 */
[----:B------:R-:W-:Y:S02]  /*2ec0*/  IMAD.IADD R232, R234, 0x1, R11 ;  /* 0x00000001eae87824 */ /* 0x000fe400078e020b */
[----:B------:R-:W-:-:S02]  /*2ed0*/  IMAD R131, R11, 0x8, R250 ;  /* 0x000000080b837824 */ /* 0x000fc400078e02fa */
[----:B------:R-:W-:Y:S02]  /*2ee0*/  IMAD.IADD R230, R232, 0x1, R11 ;  /* 0x00000001e8e67824 */ /* 0x000fe400078e020b */
[----:B------:R-:W-:Y:S02]  /*2ef0*/  IMAD.SHL.U32 R130, R222, 0x4, RZ ;  /* 0x00000004de827824 */ /* 0x000fe400078e00ff */
[----:B------:R-:W-:-:S04]  /*2f00*/  IMAD R248, R11, 0x2, R230 ;  /* 0x000000020bf87824 */ /* 0x000fc800078e02e6 */
[----:B------:R-:W-:-:S04]  /*2f10*/  IMAD.IADD R246, R248, 0x1, R11 ;  /* 0x00000001f8f67824 */ /* 0x000fc800078e020b */
[----:B------:R-:W-:-:S04]  /*2f20*/  IMAD.IADD R244, R246, 0x1, R11 ;  /* 0x00000001f6f47824 */ /* 0x000fc800078e020b */
[----:B------:R-:W-:-:S04]  /*2f30*/  IMAD.IADD R242, R244, 0x1, R11 ;  /* 0x00000001f4f27824 */ /* 0x000fc800078e020b */
[----:B------:R-:W-:-:S04]  /*2f40*/  IMAD.IADD R240, R242, 0x1, R11 ;  /* 0x00000001f2f07824 */ /* 0x000fc800078e020b */
[----:B------:R-:W-:-:S04]  /*2f50*/  IMAD.IADD R238, R240, 0x1, R11 ;  /* 0x00000001f0ee7824 */ /* 0x000fc800078e020b */
[----:B------:R-:W-:-:S04]  /*2f60*/  IMAD.IADD R236, R238, 0x1, R11 ;  /* 0x00000001eeec7824 */ /* 0x000fc800078e020b */
[----:B------:R-:W-:-:S04]  /*2f70*/  IMAD R226, R11, 0x2, R236 ;  /* 0x000000020be27824 */ /* 0x000fc800078e02ec */
[----:B------:R-:W-:Y:S01]  /*2f80*/  IMAD.IADD R220, R226, 0x1, R11 ;  /* 0x00000001e2dc7824 */ /* 0x000fe200078e020b */
        /* <DEDUP_REMOVED lines=8> */
[----:B------:R-:W-:Y:S01]  /*3010*/  @!P2 LEA.HI.X R229, R222, R15, R223, 0x2, P4 ;  /* 0x0000000fdee5a211 */ /* 0x000fe200020f14df */
[----:B------:R-:W-:Y:S01]  /*3020*/  IMAD.MOV.U32 R222, RZ, RZ, RZ ;  /* 0x000000ffffde7224 */ /* 0x000fe200078e00ff */
[----:B------:R-:W2:Y:S01]  /*3030*/  LDG.E R223, desc[UR36][R224.64] ;  /* 0x00000024e0df7981 */ /* 0x000ea2000c1e1900 */
[----:B------:R-:W0:Y:S04]  /*3040*/  @!P2 LDC.64 R14, c[0x0][0x3b8] ;  /* 0x0000ee00ff0eab82 */ /* 0x000e280000000a00 */
[----:B------:R-:W3:Y:S01]  /*3050*/  @!P2 LDG.E R222, desc[UR36][R228.64] ;  /* 0x00000024e4dea981 */ /* 0x000ee2000c1e1900 */
[----:B------:R-:W-:-:S05]  /*3060*/  @!P2 IADD3 R227, P4, PT, R121, R130, RZ ;  /* 0x0000008279e3a210 */ /* 0x000fca0007f9e0ff */
[----:B------:R-:W-:Y:S01]  /*3070*/  @!P2 IMAD.X R252, RZ, RZ, R126, P4 ;  /* 0x000000fffffca224 */ /* 0x000fe200020e067e */
[----:B0-----:R-:W-:-:S04]  /*3080*/  @!P2 LEA R14, P5, R227, R14, 0x2 ;  /* 0x0000000ee30ea211 */ /* 0x001fc800078a10ff */
[----:B------:R-:W-:Y:S01]  /*3090*/  @!P2 LEA.HI.X R15, R227, R15, R252, 0x2, P5 ;  /* 0x0000000fe30fa211 */ /* 0x000fe200028f14fc */
[----:B---3--:R-:W-:-:S04]  /*30a0*/  FADD.FTZ R222, R53, R222 ;  /* 0x000000de35de7221 */ /* 0x008fc80000010000 */
[----:B--2---:R-:W-:-:S05]  /*30b0*/  FMUL.FTZ R223, R222, R223 ;  /* 0x000000dfdedf7220 */ /* 0x004fca0000410000 */
[----:B------:R0:W-:Y:S02]  /*30c0*/  @!P2 STG.E desc[UR36][R14.64], R223 ;  /* 0x000000df0e00a986 */ /* 0x0001e4000c101924 */
.L_x_2245:
[----:B------:R-:W-:Y:S05]  /*30d0*/  BSYNC.RECONVERGENT B2 ;  /* 0x0000000000027941 */ /* 0x000fea0003800200 */
.L_x_2244:
[----:B------:R-:W-:Y:S04]  /*30e0*/  BSSY.RECONVERGENT B2, `(.L_x_2246) ;  /* 0x0000015000027945 */ /* 0x000fe80003800200 */
[----:B------:R-:W-:Y:S05]  /*30f0*/  @P1 BRA `(.L_x_2247) ;  /* 0x00000000004c1947 */ /* 0x000fea0003800000 */
[----:B------:R-:W-:-:S13]  /*3100*/  ISETP.GE.AND P2, PT, R250, R123, PT ;  /* 0x0000007bfa00720c */ /* 0x000fda0003f46270 */
[----:B------:R-:W2:Y:S01]  /*3110*/  @!P2 LDG.E R227, desc[UR36][R12.64] ;  /* 0x000000240ce3a981 */ /* 0x000ea2000c1e1900 */
[----:B0-----:R-:W0:Y:S01]  /*3120*/  @!P2 LDC.64 R14, c[0x0][0x3b8] ;  /* 0x0000ee00ff0eab82 */ /* 0x001e220000000a00 */
        /* <DEDUP_REMOVED lines=9> */
[----:B------:R-:W-:-:S04]  /*31c0*/  @!P2 IADD3 R222, P4, PT, R121, R250, RZ ;  /* 0x000000fa79dea210 */ /* 0x000fc80007f9e0ff */
[----:B------:R-:W-:Y:S02]  /*31d0*/  @!P2 LEA.HI.X.SX32 R250, R250, R126, 0x1, P4 ;  /* 0x0000007efafaa211 */ /* 0x000fe400020f0eff */
[----:B0-----:R-:W-:-:S04]  /*31e0*/  @!P2 LEA R14, P4, R222, R14, 0x2 ;  /* 0x0000000ede0ea211 */ /* 0x001fc800078810ff */
[----:B------:R-:W-:Y:S01]  /*31f0*/  @!P2 LEA.HI.X R15, R222, R15, R250, 0x2, P4 ;  /* 0x0000000fde0fa211 */ /* 0x000fe200020f14fa */
[----:B---3--:R-:W-:-:S04]  /*3200*/  FADD.FTZ R227, R54, R227 ;  /* 0x000000e336e37221 */ /* 0x008fc80000010000 */
[----:B--2---:R-:W-:-:S05]  /*3210*/  FMUL.FTZ R218, R227, R218 ;  /* 0x000000dae3da7220 */ /* 0x004fca0000410000 */
[----:B------:R1:W-:Y:S02]  /*3220*/  @!P2 STG.E desc[UR36][R14.64], R218 ;  /* 0x000000da0e00a986 */ /* 0x0003e4000c101924 */
.L_x_2247:
[----:B------:R-:W-:Y:S05]  /*3230*/  BSYNC.RECONVERGENT B2 ;  /* 0x0000000000027941 */ /* 0x000fea0003800200 */
.L_x_2246:
[----:B------:R-:W-:Y:S01]  /*3240*/  BSSY.RECONVERGENT B2, `(.L_x_2248) ;  /* 0x0000017000027945 */ /* 0x000fe20003800200 */
[----:B------:R-:W-:-:S03]  /*3250*/  IMAD.IADD R222, R220, 0x1, R11 ;  /* 0x00000001dcde7824 */ /* 0x000fc600078e020b */
[----:B------:R-:W-:Y:S05]  /*3260*/  @P1 BRA `(.L_x_2249) ;  /* 0x0000000000501947 */ /* 0x000fea0003800000 */
[----:B------:R-:W-:-:S05]  /*3270*/  IMAD R252, R11, 0x8, R130 ;  /* 0x000000080bfc7824 */ /* 0x000fca00078e0282 */
[----:B------:R-:W-:-:S13]  /*3280*/  ISETP.GE.AND P2, PT, R252, R123, PT ;  /* 0x0000007bfc00720c */ /* 0x000fda0003f46270 */
[----:B------:R-:W2:Y:S01]  /*3290*/  @!P2 LDG.E R221, desc[UR36][R12.64] ;  /* 0x000000240cdda981 */ /* 0x000ea2000c1e1900 */
[----:B01----:R-:W0:Y:S01]  /*32a0*/  @!P2 LDC.64 R14, c[0x0][0x3b8] ;  /* 0x0000ee00ff0eab82 */ /* 0x003e220000000a00 */
[----:B--2---:R-:W-:-:S05]  /*32b0*/  @!P2 IMAD R221, R128, R221, R252 ;  /* 0x000000dd80dda224 */ /* 0x004fca00078e02fc */
[----:B------:R-:W-:-:S04]  /*32c0*/  @!P2 IADD3 R227, P4, PT, R122, R221, RZ ;  /* 0x000000dd7ae3a210 */ /* 0x000fc80007f9e0ff */
[----:B------:R-:W-:Y:S02]  /*32d0*/  @!P2 LEA.HI.X.SX32 R250, R221, R127, 0x1, P4 ;  /* 0x0000007fddfaa211 */ /* 0x000fe400020f0eff */
[C---:B0-----:R-:W-:Y:S01]  /*32e0*/  @!P2 LEA R228, P4, R227.reuse, R14, 0x2 ;  /* 0x0000000ee3e4a211 */ /* 0x041fe200078810ff */
[----:B------:R-:W2:Y:S03]  /*32f0*/  LDG.E R221, desc[UR36][R224.64+0x20] ;  /* 0x00002024e0dd7981 */ /* 0x000ea6000c1e1900 */
[----:B------:R-:W-:Y:S01]  /*3300*/  @!P2 LEA.HI.X R229, R227, R15, R250, 0x2, P4 ;  /* 0x0000000fe3e5a211 */ /* 0x000fe200020f14fa */
[----:B------:R-:W-:Y:S01]  /*3310*/  IMAD.MOV.U32 R250, RZ, RZ, RZ ;  /* 0x000000fffffa7224 */ /* 0x000fe200078e00ff */
[----:B------:R-:W0:Y:S05]  /*3320*/  @!P2 LDC.64 R14, c[0x0][0x3b8] ;  /* 0x0000ee00ff0eab82 */ /* 0x000e2a0000000a00 */
        /* <DEDUP_REMOVED lines=8> */
.L_x_2249:
[----:B------:R-:W-:Y:S05]  /*33b0*/  BSYNC.RECONVERGENT B2 ;  /* 0x0000000000027941 */ /* 0x000fea0003800200 */
.L_x_2248:
[----:B------:R-:W-:Y:S04]  /*33c0*/  BSSY.RECONVERGENT B2, `(.L_x_2250) ;  /* 0x0000015000027945 */ /* 0x000fe80003800200 */
[----:B------:R-:W-:Y:S05]  /*33d0*/  @P1 BRA `(.L_x_2251) ;  /* 0x00000000004c1947 */ /* 0x000fea0003800000 */
[----:B------:R-:W-:-:S13]  /*33e0*/  ISETP.GE.AND P2, PT, R131, R123, PT ;  /* 0x0000007b8300720c */ /* 0x000fda0003f46270 */
[----:B------:R-:W3:Y:S01]  /*33f0*/  @!P2 LDG.E R216, desc[UR36][R12.64] ;  /* 0x000000240cd8a981 */ /* 0x000ee2000c1e1900 */
[----:B012---:R-:W0:Y:S01]  /*3400*/  @!P2 LDC.64 R14, c[0x0][0x3b8] ;  /* 0x0000ee00ff0eab82 */ /* 0x007e220000000a00 */
[----:B---3--:R-:W-:-:S05]  /*3410*/  @!P2 IMAD R216, R128, R216, R131 ;  /* 0x000000d880d8a224 */ /* 0x008fca00078e0283 */
        /* <DEDUP_REMOVED lines=15> */
.L_x_2251:
[----:B------:R-:W-:Y:S05]  /*3510*/  BSYNC.RECONVERGENT B2 ;  /* 0x0000000000027941 */ /* 0x000fea0003800200 */
.L_x_2250:
[----:B------:R-:W-:Y:S01]  /*3520*/  BSSY.RECONVERGENT B2, `(.L_x_2252) ;  /* 0x0000017000027945 */ /* 0x000fe20003800200 */
[----:B------:R-:W-:-:S03]  /*3530*/  IMAD.IADD R228, R222, 0x1, R11 ;  /* 0x00000001dee47824 */ /* 0x000fc600078e020b */
[----:B------:R-:W-:Y:S05]  /*3540*/  @P1 BRA `(.L_x_2253) ;  /* 0x0000000000501947 */ /* 0x000fea0003800000 */
[----:B------:R-:W-:-:S05]  /*3550*/  IMAD R227, R11, 0x10, R130 ;  /* 0x000000100be37824 */ /* 0x000fca00078e0282 */
[----:B------:R-:W-:-:S13]  /*3560*/  ISETP.GE.AND P2, PT, R227, R123, PT ;  /* 0x0000007be300720c */ /* 0x000fda0003f46270 */
[----:B------:R-:W4:Y:S01]  /*3570*/  @!P2 LDG.E R131, desc[UR36][R12.64] ;  /* 0x000000240c83a981 */ /* 0x000f22000c1e1900 */
[----:B0123--:R-:W0:Y:S01]  /*3580*/  @!P2 LDC.64 R14, c[0x0][0x3b8] ;  /* 0x0000ee00ff0eab82 */ /* 0x00fe220000000a00 */
[----:B----4-:R-:W-:-:S05]  /*3590*/  @!P2 IMAD R131, R128, R131, R227 ;  /* 0x000000838083a224 */ /* 0x010fca00078e02e3 */
        /* <DEDUP_REMOVED lines=15> */
.L_x_2253:
[----:B------:R-:W-:Y:S05]  /*3690*/  BSYNC.RECONVERGENT B2 ;  /* 0x0000000000027941 */ /* 0x000fea0003800200 */
.L_x_2252:
[----:B------:R-:W-:Y:S04]  /*36a0*/  BSSY.RECONVERGENT B2, `(.L_x_2254) ;  /* 0x0000016000027945 */ /* 0x000fe80003800200 */
[----:B------:R-:W-:Y:S05]  /*36b0*/  @P1 BRA `(.L_x_2255) ;  /* 0x0000000000501947 */ /* 0x000fea0003800000 */
[----:B------:R-:W-:-:S05]  /*36c0*/  IMAD.SHL.U32 R250, R234, 0x4, RZ ;  /* 0x00000004eafa7824 */ /* 0x000fca00078e00ff */
[----:B------:R-:W-:-:S13]  /*36d0*/  ISETP.GE.AND P2, PT, R250, R123, PT ;  /* 0x0000007bfa00720c */ /* 0x000fda0003f46270 */
[----:B------:R-:W2:Y:S02]  /*36e0*/  @!P2 LDG.E R131, desc[UR36][R12.64] ;  /* 0x000000240c83a981 */ /* 0x000ea4000c1e1900 */
[----:B01234-:R-:W0:Y:S01]  /*36f0*/  @!P2 LDC.64 R14, c[0x0][0x3b8] ;  /* 0x0000ee00ff0eab82 */ /* 0x01fe220000000a00 */
[----:B------:R-:W-:-:S05]  /*3700*/  @!P2 IMAD R131, R128, R131, R250 ;  /* 0x000000838083a224 */ /* 0x000fca00078e02fa */
        /* <DEDUP_REMOVED lines=15> */
.L_x_2255:
[----:B------:R-:W-:Y:S05]  /*3800*/  BSYNC.RECONVERGENT B2 ;  /* 0x0000000000027941 */ /* 0x000fea0003800200 */
.L_x_2254:
[----:B------:R-:W-:Y:S01]  /*3810*/  BSSY.RECONVERGENT B2, `(.L_x_2256) ;  /* 0x0000017000027945 */ /* 0x000fe20003800200 */
[----:B------:R-:W-:-:S03]  /*3820*/  IMAD.IADD R234, R228, 0x1, R11 ;  /* 0x00000001e4ea7824 */ /* 0x000fc600078e020b */
        /* <DEDUP_REMOVED lines=21> */
.L_x_2257:
[----:B------:R-:W-:Y:S05]  /*3980*/  BSYNC.RECONVERGENT B2 ;  /* 0x0000000000027941 */ /* 0x000fea0003800200 */
.L_x_2256:
        /* <DEDUP_REMOVED lines=23> */
.L_x_2259:
[----:B------:R-:W-:Y:S05]  /*3b00*/  BSYNC.RECONVERGENT B2 ;  /* 0x0000000000027941 */ /* 0x000fea0003800200 */
.L_x_2258:
[----:B------:R-:W-:Y:S01]  /*3b10*/  BSSY.RECONVERGENT B2, `(.L_x_2260) ;  /* 0x0000017000027945 */ /* 0x000fe20003800200 */
[----:B------:R-:W-:-:S03]  /*3b20*/  IMAD.IADD R230, R232, 0x1, R11 ;  /* 0x00000001e8e67824 */ /* 0x000fc600078e020b */
[----:B------:R-:W-:Y:S05]  /*3b30*/  @P1 BRA `(.L_x_2261) ;  /* 0x0000000000501947 */ /* 0x000fea0003800000 */
[----:B------:R-:W-:-:S05]  /*3b40*/  IMAD R227, R11, 0x20, R130 ;  /* 0x000000200be37824 */ /* 0x000fca00078e0282 */
        /* <DEDUP_REMOVED lines=19> */
.L_x_2261:
[----:B------:R-:W-:Y:S05]  /*3c80*/  BSYNC.RECONVERGENT B2 ;  /* 0x0000000000027941 */ /* 0x000fea0003800200 */
.L_x_2260:
        /* <DEDUP_REMOVED lines=22> */
.L_x_2263:
[----:B------:R-:W-:Y:S05]  /*3df0*/  BSYNC.RECONVERGENT B2 ;  /* 0x0000000000027941 */ /* 0x000fea0003800200 */
.L_x_2262:
        /* <DEDUP_REMOVED lines=23> */
.L_x_2265:
[----:B------:R-:W-:Y:S05]  /*3f70*/  BSYNC.RECONVERGENT B2 ;  /* 0x0000000000027941 */ /* 0x000fea0003800200 */
.L_x_2264:
        /* <DEDUP_REMOVED lines=23> */
.L_x_2267:
[----:B------:R-:W-:Y:S05]  /*40f0*/  BSYNC.RECONVERGENT B2 ;  /* 0x0000000000027941 */ /* 0x000fea0003800200 */
.L_x_2266:
        /* <DEDUP_REMOVED lines=23> */
.L_x_2269:
[----:B------:R-:W-:Y:S05]  /*4270*/  BSYNC.RECONVERGENT B2 ;  /* 0x0000000000027941 */ /* 0x000fea0003800200 */
.L_x_2268:
        /* <DEDUP_REMOVED lines=23> */
.L_x_2271:
[----:B------:R-:W-:Y:S05]  /*43f0*/  BSYNC.RECONVERGENT B2 ;  /* 0x0000000000027941 */ /* 0x000fea0003800200 */
.L_x_2270:
        /* <DEDUP_REMOVED lines=23> */
.L_x_2273:
[----:B------:R-:W-:Y:S05]  /*4570*/  BSYNC.RECONVERGENT B2 ;  /* 0x0000000000027941 */ /* 0x000fea0003800200 */
.L_x_2272:
        /* <DEDUP_REMOVED lines=23> */
.L_x_2275:
[----:B------:R-:W-:Y:S05]  /*46f0*/  BSYNC.RECONVERGENT B2 ;  /* 0x0000000000027941 */ /* 0x000fea0003800200 */
.L_x_2274:
        /* <DEDUP_REMOVED lines=23> */
.L_x_2277:
[----:B------:R-:W-:Y:S05]  /*4870*/  BSYNC.RECONVERGENT B2 ;  /* 0x0000000000027941 */ /* 0x000fea0003800200 */
.L_x_2276:
        /* <DEDUP_REMOVED lines=22> */
.L_x_2279:
[----:B------:R-:W-:Y:S05]  /*49e0*/  BSYNC.RECONVERGENT B2 ;  /* 0x0000000000027941 */ /* 0x000fea0003800200 */
.L_x_2278:
        /* <DEDUP_REMOVED lines=23> */
.L_x_2281:
[----:B------:R-:W-:Y:S05]  /*4b60*/  BSYNC.RECONVERGENT B2 ;  /* 0x0000000000027941 */ /* 0x000fea0003800200 */
.L_x_2280:
[----:B------:R-:W-:Y:S01]  /*4b70*/  BSSY.RECONVERGENT B2, `(.L_x_2282) ;  /* 0x0000017000027945 */ /* 0x000fe20003800200 */
[----:B------:R-:W-:-:S03]  /*4b80*/  IMAD R220, R11, 0x2, R250 ;  /* 0x000000020bdc7824 */ /* 0x000fc600078e02fa */
        /* <DEDUP_REMOVED lines=21> */
.L_x_2283:
[----:B------:R-:W-:Y:S05]  /*4ce0*/  BSYNC.RECONVERGENT B2 ;  /* 0x0000000000027941 */ /* 0x000fea0003800200 */
.L_x_2282:
        /* <DEDUP_REMOVED lines=23> */
.L_x_2285:
[----:B------:R-:W-:Y:S05]  /*4e60*/  BSYNC.RECONVERGENT B2 ;  /* 0x0000000000027941 */ /* 0x000fea0003800200 */
.L_x_2284:
        /* <DEDUP_REMOVED lines=23> */
.L_x_2287:
[----:B------:R-:W-:Y:S05]  /*4fe0*/  BSYNC.RECONVERGENT B2 ;  /* 0x0000000000027941 */ /* 0x000fea0003800200 */
.L_x_2286:
        /* <DEDUP_REMOVED lines=23> */
.L_x_2289:
[----:B------:R-:W-:Y:S05]  /*5160*/  BSYNC.RECONVERGENT B2 ;  /* 0x0000000000027941 */ /* 0x000fea0003800200 */
.L_x_2288:
        /* <DEDUP_REMOVED lines=23> */
.L_x_2291:
[----:B------:R-:W-:Y:S05]  /*52e0*/  BSYNC.RECONVERGENT B2 ;  /* 0x0000000000027941 */ /* 0x000fea0003800200 */
.L_x_2290:
        /* <DEDUP_REMOVED lines=23> */
.L_x_2293:
[----:B------:R-:W-:Y:S05]  /*5460*/  BSYNC.RECONVERGENT B2 ;  /* 0x0000000000027941 */ /* 0x000fea0003800200 */
.L_x_2292:
        /* <DEDUP_REMOVED lines=23> */
.L_x_2295:
[----:B------:R-:W-:Y:S05]  /*55e0*/  BSYNC.RECONVERGENT B2 ;  /* 0x0000000000027941 */ /* 0x000fea0003800200 */
.L_x_2294:
        /* <DEDUP_REMOVED lines=23> */
.L_x_2297:
[----:B------:R-:W-:Y:S05]  /*5760*/  BSYNC.RECONVERGENT B2 ;  /* 0x0000000000027941 */ /* 0x000fea0003800200 */
.L_x_2296:
        /* <DEDUP_REMOVED lines=23> */
.L_x_2299:
[----:B------:R-:W-:Y:S05]  /*58e0*/  BSYNC.RECONVERGENT B2 ;  /* 0x0000000000027941 */ /* 0x000fea0003800200 */
.L_x_2298:
        /* <DEDUP_REMOVED lines=23> */
.L_x_2301:
[----:B------:R-:W-:Y:S05]  /*5a60*/  BSYNC.RECONVERGENT B2 ;  /* 0x0000000000027941 */ /* 0x000fea0003800200 */
.L_x_2300:
        /* <DEDUP_REMOVED lines=23> */
.L_x_2303:
[----:B------:R-:W-:Y:S05]  /*5be0*/  BSYNC.RECONVERGENT B2 ;  /* 0x0000000000027941 */ /* 0x000fea0003800200 */
.L_x_2302:
        /* <DEDUP_REMOVED lines=23> */
.L_x_2305:
[----:B------:R-:W-:Y:S05]  /*5d60*/  BSYNC.RECONVERGENT B2 ;  /* 0x0000000000027941 */ /* 0x000fea0003800200 */
.L_x_2304:
        /* <DEDUP_REMOVED lines=23> */
.L_x_2307:
[----:B------:R-:W-:Y:S05]  /*5ee0*/  BSYNC.RECONVERGENT B2 ;  /* 0x0000000000027941 */ /* 0x000fea0003800200 */
.L_x_2306:
[----:B------:R-:W-:Y:S01]  /*5ef0*/  BSSY.RECONVERGENT B2, `(.L_x_2308) ;  /* 0x0000017000027945 */ /* 0x000fe20003800200 */
[----:B------:R-:W-:Y:S02]  /*5f00*/  IMAD.IADD R248, R236, 0x1, R11 ;  /* 0x00000001ecf87824 */ /* 0x000fe400078e020b */
[----:B------:R-:W-:Y:S01]  /*5f10*/  IMAD R252, R11, 0x80, R130 ;  /* 0x000000800bfc7824 */ /* 0x000fe200078e0282 */
[----:B------:R-:W-:Y:S06]  /*5f20*/  @P1 BRA `(.L_x_2309) ;  /* 0x00000000004c1947 */ /* 0x000fec0003800000 */
        /* <DEDUP_REMOVED lines=19> */
.L_x_2309:
[----:B------:R-:W-:Y:S05]  /*6060*/  BSYNC.RECONVERGENT B2 ;  /* 0x0000000000027941 */ /* 0x000fea0003800200 */
.L_x_2308:
        /* <DEDUP_REMOVED lines=23> */
.L_x_2311:
[----:B------:R-:W-:Y:S05]  /*61e0*/  BSYNC.RECONVERGENT B2 ;  /* 0x0000000000027941 */ /* 0x000fea0003800200 */
.L_x_2310:
        /* <DEDUP_REMOVED lines=23> */
.L_x_2313:
[----:B------:R-:W-:Y:S05]  /*6360*/  BSYNC.RECONVERGENT B2 ;  /* 0x0000000000027941 */ /* 0x000fea0003800200 */
.L_x_2312:
        /* <DEDUP_REMOVED lines=9> */
[----:B------:R-:W-:Y:S01]  /*6400*/  @!P2 LEA.HI.X.SX32 R250, R131, R127, 0x1, P4 ;  /* 0x0000007f83faa211 */ /* 0x000fe200020f0eff */
[----:B------:R-:W-:Y:S01]  /*6410*/  IMAD.MOV.U32 R131, RZ, RZ, RZ ;  /* 0x000000ffff837224 */ /* 0x000fe200078e00ff */
[----:B0-----:R-:W-:-:S04]  /*6420*/  @!P2 LEA R226, P4, R187, R14, 0x2 ;  /* 0x0000000ebbe2a211 */ /* 0x001fc800078810ff */
[----:B------:R-:W-:Y:S02]  /*6430*/  @!P2 LEA.HI.X R227, R187, R15, R250, 0x2, P4 ;  /* 0x0000000fbbe3a211 */ /* 0x000fe400020f14fa */
[----:B------:R-:W2:Y:S01]  /*6440*/  LDG.E R250, desc[UR36][R224.64+0x230] ;  /* 0x00023024e0fa7981 */ /* 0x000ea2000c1e1900 */
[----:B------:R-:W0:Y:S03]  /*6450*/  @!P2 LDC.64 R14, c[0x0][0x3b8] ;  /* 0x0000ee00ff0eab82 */ /* 0x000e260000000a00 */
        /* <DEDUP_REMOVED lines=8> */
.L_x_2315:
[----:B------:R-:W-:Y:S05]  /*64e0*/  BSYNC.RECONVERGENT B2 ;  /* 0x0000000000027941 */ /* 0x000fea0003800200 */
.L_x_2314:
        /* <DEDUP_REMOVED lines=23> */
.L_x_2317:
[----:B------:R-:W-:Y:S05]  /*6660*/  BSYNC.RECONVERGENT B2 ;  /* 0x0000000000027941 */ /* 0x000fea0003800200 */
.L_x_2316:
        /* <DEDUP_REMOVED lines=23> */
.L_x_2319:
[----:B------:R-:W-:Y:S05]  /*67e0*/  BSYNC.RECONVERGENT B2 ;  /* 0x0000000000027941 */ /* 0x000fea0003800200 */
.L_x_2318:
        /* <DEDUP_REMOVED lines=23> */
.L_x_2321:
[----:B------:R-:W-:Y:S05]  /*6960*/  BSYNC.RECONVERGENT B2 ;  /* 0x0000000000027941 */ /* 0x000fea0003800200 */
.L_x_2320:
        /* <DEDUP_REMOVED lines=23> */
.L_x_2323:
[----:B------:R-:W-:Y:S05]  /*6ae0*/  BSYNC.RECONVERGENT B2 ;  /* 0x0000000000027941 */ /* 0x000fea0003800200 */
.L_x_2322:
        /* <DEDUP_REMOVED lines=23> */
.L_x_2325:
[----:B------:R-:W-:Y:S05]  /*6c60*/  BSYNC.RECONVERGENT B2 ;  /* 0x0000000000027941 */ /* 0x000fea0003800200 */
.L_x_2324:
        /* <DEDUP_REMOVED lines=23> */
.L_x_2327:
[----:B------:R-:W-:Y:S05]  /*6de0*/  BSYNC.RECONVERGENT B2 ;  /* 0x0000000000027941 */ /* 0x000fea0003800200 */
.L_x_2326:
        /* <DEDUP_REMOVED lines=23> */
.L_x_2329:
[----:B------:R-:W-:Y:S05]  /*6f60*/  BSYNC.RECONVERGENT B2 ;  /* 0x0000000000027941 */ /* 0x000fea0003800200 */
.L_x_2328:
        /* <DEDUP_REMOVED lines=23> */
.L_x_2331:
[----:B------:R-:W-:Y:S05]  /*70e0*/  BSYNC.RECONVERGENT B2 ;  /* 0x0000000000027941 */ /* 0x000fea0003800200 */
.L_x_2330:
        /* <DEDUP_REMOVED lines=23> */
.L_x_2333:
[----:B------:R-:W-:Y:S05]  /*7260*/  BSYNC.RECONVERGENT B2 ;  /* 0x0000000000027941 */ /* 0x000fea0003800200 */
.L_x_2332:
        /* <DEDUP_REMOVED lines=23> */
.L_x_2335:
[----:B------:R-:W-:Y:S05]  /*73e0*/  BSYNC.RECONVERGENT B2 ;  /* 0x0000000000027941 */ /* 0x000fea0003800200 */
.L_x_2334:
        /* <DEDUP_REMOVED lines=23> */
.L_x_2337:
[----:B------:R-:W-:Y:S05]  /*7560*/  BSYNC.RECONVERGENT B2 ;  /* 0x0000000000027941 */ /* 0x000fea0003800200 */
.L_x_2336:
        /* <DEDUP_REMOVED lines=23> */
.L_x_2339:
[----:B------:R-:W-:Y:S05]  /*76e0*/  BSYNC.RECONVERGENT B2 ;  /* 0x0000000000027941 */ /* 0x000fea0003800200 */
.L_x_2338:
        /* <DEDUP_REMOVED lines=23> */
.L_x_2341:
[----:B------:R-:W-:Y:S05]  /*7860*/  BSYNC.RECONVERGENT B2 ;  /* 0x0000000000027941 */ /* 0x000fea0003800200 */
.L_x_2340:
        /* <DEDUP_REMOVED lines=22> */
.L_x_2343:
[----:B------:R-:W-:Y:S05]  /*79d0*/  BSYNC.RECONVERGENT B2 ;  /* 0x0000000000027941 */ /* 0x000fea0003800200 */
.L_x_2342:
        /* <DEDUP_REMOVED lines=22> */
.L_x_2345:
[----:B------:R-:W-:Y:S05]  /*7b40*/  BSYNC.RECONVERGENT B2 ;  /* 0x0000000000027941 */ /* 0x000fea0003800200 */
.L_x_2344:
        /* <DEDUP_REMOVED lines=22> */
.L_x_2347:
[----:B------:R-:W-:Y:S05]  /*7cb0*/  BSYNC.RECONVERGENT B2 ;  /* 0x0000000000027941 */ /* 0x000fea0003800200 */
.L_x_2346:
        /* <DEDUP_REMOVED lines=22> */
.L_x_2349:
[----:B------:R-:W-:Y:S05]  /*7e20*/  BSYNC.RECONVERGENT B2 ;  /* 0x0000000000027941 */ /* 0x000fea0003800200 */
.L_x_2348:
        /* <DEDUP_REMOVED lines=22> */
.L_x_2351:
[----:B------:R-:W-:Y:S05]  /*7f90*/  BSYNC.RECONVERGENT B2 ;  /* 0x0000000000027941 */ /* 0x000fea0003800200 */
.L_x_2350:
        /* <DEDUP_REMOVED lines=22> */
.L_x_2353:
[----:B------:R-:W-:Y:S05]  /*8100*/  BSYNC.RECONVERGENT B2 ;  /* 0x0000000000027941 */ /* 0x000fea0003800200 */
.L_x_2352:
        /* <DEDUP_REMOVED lines=22> */
.L_x_2355:
[----:B------:R-:W-:Y:S05]  /*8270*/  BSYNC.RECONVERGENT B2 ;  /* 0x0000000000027941 */ /* 0x000fea0003800200 */
.L_x_2354:
        /* <DEDUP_REMOVED lines=22> */
.L_x_2357:
[----:B------:R-:W-:Y:S05]  /*83e0*/  BSYNC.RECONVERGENT B2 ;  /* 0x0000000000027941 */ /* 0x000fea0003800200 */
.L_x_2356:
        /* <DEDUP_REMOVED lines=22> */
.L_x_2359:
[----:B------:R-:W-:Y:S05]  /*8550*/  BSYNC.RECONVERGENT B2 ;  /* 0x0000000000027941 */ /* 0x000fea0003800200 */
.L_x_2358:
        /* <DEDUP_REMOVED lines=22> */
.L_x_2361:
[----:B------:R-:W-:Y:S05]  /*86c0*/  BSYNC.RECONVERGENT B2 ;  /* 0x0000000000027941 */ /* 0x000fea0003800200 */
.L_x_2360:
        /* <DEDUP_REMOVED lines=22> */
.L_x_2363:
[----:B------:R-:W-:Y:S05]  /*8830*/  BSYNC.RECONVERGENT B2 ;  /* 0x0000000000027941 */ /* 0x000fea0003800200 */
.L_x_2362:
        /* <DEDUP_REMOVED lines=22> */
.L_x_2365:
[----:B------:R-:W-:Y:S05]  /*89a0*/  BSYNC.RECONVERGENT B2 ;  /* 0x0000000000027941 */ /* 0x000fea0003800200 */
.L_x_2364:
        /* <DEDUP_REMOVED lines=22> */
.L_x_2367:
[----:B------:R-:W-:Y:S05]  /*8b10*/  BSYNC.RECONVERGENT B2 ;  /* 0x0000000000027941 */ /* 0x000fea0003800200 */
.L_x_2366:
        /* <DEDUP_REMOVED lines=22> */
.L_x_2369:
[----:B------:R-:W-:Y:S05]  /*8c80*/  BSYNC.RECONVERGENT B2 ;  /* 0x0000000000027941 */ /* 0x000fea0003800200 */
.L_x_2368:
[----:B------:R-:W-:Y:S01]  /*8c90*/  IMAD.IADD R11, R130, 0x1, R11 ;  /* 0x00000001820b7824 */ /* 0x000fe200078e020b */
[----:B------:R-:W-:Y:S06]  /*8ca0*/  @P1 BRA `(.L_x_2370) ;  /* 0x0000008800441947 */ /* 0x000fec0003800000 */
        /* <DEDUP_REMOVED lines=10> */
[----:B------:R-:W2:Y:S05]  /*8d50*/  LDG.E R130, desc[UR36][R224.64+0x3f0] ;  /* 0x0003f024e0827981 */ /* 0x000eaa000c1e1900 */
[----:B------:R-:W3:Y:S02]  /*8d60*/  @!P4 LDG.E R11, desc[UR36][R14.64] ;  /* 0x000000240e0bc981 */ /* 0x000ee4000c1e1900 */
[----:B---3--:R-:W-:-:S04]  /*8d70*/  FADD.FTZ R11, R116, R11 ;  /* 0x0000000b740b7221 */ /* 0x008fc80000010000 */
[----:B--2---:R-:W-:Y:S01]  /*8d80*/  FMUL.FTZ R159, R11, R130 ;  /* 0x000000820b9f7220 */ /* 0x004fe20000410000 */
[----:B------:R-:W-:Y:S06]  /*8d90*/  @P4 BRA `(.L_x_2370) ;  /* 0x0000008800084947 */ /* 0x000fec0003800000 */
[----:B------:R-:W-:-:S04]  /*8da0*/  IADD3 R11, P2, PT, R121, R220, RZ ;  /* 0x000000dc790b7210 */ /* 0x000fc80007f5e0ff */
[----:B------:R-:W-:Y:S02]  /*8db0*/  LEA.HI.X.SX32 R14, R220, R126, 0x1, P2 ;  /* 0x0000007edc0e7211 */ /* 0x000fe400010f0eff */
[----:B------:R-:W-:-:S04]  /*8dc0*/  LEA R12, P2, R11, UR12, 0x2 ;  /* 0x0000000c0b0c7c11 */ /* 0x000fc8000f8410ff */
[----:B------:R-:W-:-:S05]  /*8dd0*/  LEA.HI.X R13, R11, UR13, R14, 0x2, P2 ;  /* 0x0000000d0b0d7c11 */ /* 0x000fca00090f140e */
[----:B------:R0:W-:Y:S01]  /*8de0*/  STG.E desc[UR36][R12.64], R159 ;  /* 0x0000009f0c007986 */ /* 0x0001e2000c101924 */
[----:B------:R-:W-:Y:S05]  /*8df0*/  BRA `(.L_x_2370) ;  /* 0x0000008400f07947 */ /* 0x000fea0003800000 */
.L_x_2243:
[--C-:B------:R-:W-:Y:S01]  /*8e00*/  IMAD.IADD R250, R222, 0x1, R11.reuse ;  /* 0x00000001defa7824 */ /* 0x100fe200078e020b */
[----:B------:R-:W-:Y:S01]  /*8e10*/  BSSY.RECONVERGENT B2, `(.L_x_2371) ;  /* 0x0000025000027945 */ /* 0x000fe20003800200 */
[----:B------:R-:W-:Y:S02]  /*8e20*/  VIADD R14, R16, 0xffffffff ;  /* 0xffffffff100e7836 */ /* 0x000fe40000000000 */
[----:B------:R-:W-:Y:S02]  /*8e30*/  IMAD R234, R11, 0x4, R250 ;  /* 0x000000040bea7824 */ /* 0x000fe400078e02fa */
[----:B------:R-:W-:Y:S02]  /*8e40*/  VIADD R15, R125, 0xffffffff ;  /* 0xffffffff7d0f7836 */ /* 0x000fe40000000000 */
[--C-:B------:R-:W-:Y:S02]  /*8e50*/  IMAD.IADD R232, R234, 0x1, R11.reuse ;  /* 0x00000001eae87824 */ /* 0x100fe400078e020b */
[----:B------:R-:W-:Y:S01]  /*8e60*/  IMAD.SHL.U32 R250, R250, 0x4, RZ ;  /* 0x00000004fafa7824 */ /* 0x000fe200078e00ff */
[----:B------:R-:W-:Y:S01]  /*8e70*/  ISETP.GE.AND P1, PT, R15, R14, PT ;  /* 0x0000000e0f00720c */ /* 0x000fe20003f26270 */
[----:B------:R-:W-:-:S02]  /*8e80*/  IMAD.IADD R230, R232, 0x1, R11 ;  /* 0x00000001e8e67824 */ /* 0x000fc400078e020b */
[C---:B------:R-:W-:Y:S02]  /*8e90*/  IMAD R131, R11.reuse, 0x8, R250 ;  /* 0x000000080b837824 */ /* 0x040fe400078e02fa */
[----:B------:R-:W-:Y:S02]  /*8ea0*/  IMAD R248, R11, 0x2, R230 ;  /* 0x000000020bf87824 */ /* 0x000fe400078e02e6 */
[----:B------:R-:W-:Y:S02]  /*8eb0*/  IMAD.SHL.U32 R130, R222, 0x4, RZ ;  /* 0x00000004de827824 */ /* 0x000fe400078e00ff */
        /* <DEDUP_REMOVED lines=18> */
[----:B------:R-:W0:Y:S05]  /*8fe0*/  @!P2 LDC.64 R14, c[0x0][0x3b8] ;  /* 0x0000ee00ff0eab82 */ /* 0x000e2a0000000a00 */
[----:B------:R-:W2:Y:S01]  /*8ff0*/  @!P2 LDG.E R222, desc[UR36][R228.64] ;  /* 0x00000024e4dea981 */ /* 0x000ea2000c1e1900 */
[----:B------:R-:W-:-:S05]  /*9000*/  @!P2 IADD3 R223, P4, PT, R121, R130, RZ ;  /* 0x0000008279dfa210 */ /* 0x000fca0007f9e0ff */
[----:B------:R-:W-:Y:S01]  /*9010*/  @!P2 IMAD.X R252, RZ, RZ, R126, P4 ;  /* 0x000000fffffca224 */ /* 0x000fe200020e067e */
[----:B0-----:R-:W-:-:S04]  /*9020*/  @!P2 LEA R14, P5, R223, R14, 0x2 ;  /* 0x0000000edf0ea211 */ /* 0x001fc800078a10ff */
[----:B------:R-:W-:Y:S01]  /*9030*/  @!P2 LEA.HI.X R15, R223, R15, R252, 0x2, P5 ;  /* 0x0000000fdf0fa211 */ /* 0x000fe200028f14fc */
[----:B--2---:R-:W-:-:S05]  /*9040*/  FADD.FTZ R223, R53, R222 ;  /* 0x000000de35df7221 */ /* 0x004fca0000010000 */
[----:B------:R0:W-:Y:S03]  /*9050*/  @!P2 STG.E desc[UR36][R14.64], R223 ;  /* 0x000000df0e00a986 */ /* 0x0001e6000c101924 */
.L_x_2372:
[----:B------:R-:W-:Y:S05]  /*9060*/  BSYNC.RECONVERGENT B2 ;  /* 0x0000000000027941 */ /* 0x000fea0003800200 */
.L_x_2371:
        /* <DEDUP_REMOVED lines=13> */
[----:B------:R-:W-:-:S04]  /*9140*/  @!P2 IADD3 R218, P4, PT, R121, R250, RZ ;  /* 0x000000fa79daa210 */ /* 0x000fc80007f9e0ff */
[----:B------:R-:W-:Y:S02]  /*9150*/  @!P2 LEA.HI.X.SX32 R250, R250, R126, 0x1, P4 ;  /* 0x0000007efafaa211 */ /* 0x000fe400020f0eff */
[----:B0-----:R-:W-:-:S04]  /*9160*/  @!P2 LEA R14, P4, R218, R14, 0x2 ;  /* 0x0000000eda0ea211 */ /* 0x001fc800078810ff */
[----:B------:R-:W-:Y:S01]  /*9170*/  @!P2 LEA.HI.X R15, R218, R15, R250, 0x2, P4 ;  /* 0x0000000fda0fa211 */ /* 0x000fe200020f14fa */
[----:B--2---:R-:W-:-:S05]  /*9180*/  FADD.FTZ R218, R54, R227 ;  /* 0x000000e336da7221 */ /* 0x004fca0000010000 */
[----:B------:R1:W-:Y:S03]  /*9190*/  @!P2 STG.E desc[UR36][R14.64], R218 ;  /* 0x000000da0e00a986 */ /* 0x0003e6000c101924 */
.L_x_2374:
[----:B------:R-:W-:Y:S05]  /*91a0*/  BSYNC.RECONVERGENT B2 ;  /* 0x0000000000027941 */ /* 0x000fea0003800200 */
.L_x_2373:
        /* <DEDUP_REMOVED lines=21> */
.L_x_2376:
[----:B------:R-:W-:Y:S05]  /*9300*/  BSYNC.RECONVERGENT B2 ;  /* 0x0000000000027941 */ /* 0x000fea0003800200 */
.L_x_2375:
        /* <DEDUP_REMOVED lines=19> */
.L_x_2378:
[----:B------:R-:W-:Y:S05]  /*9440*/  BSYNC.RECONVERGENT B2 ;  /* 0x0000000000027941 */ /* 0x000fea0003800200 */
.L_x_2377:
        /* <DEDUP_REMOVED lines=21> */
.L_x_2380:
[----:B------:R-:W-:Y:S05]  /*95a0*/  BSYNC.RECONVERGENT B2 ;  /* 0x0000000000027941 */ /* 0x000fea0003800200 */
.L_x_2379:
        /* <DEDUP_REMOVED lines=20> */
.L_x_2382:
[----:B------:R-:W-:Y:S05]  /*96f0*/  BSYNC.RECONVERGENT B2 ;  /* 0x0000000000027941 */ /* 0x000fea0003800200 */
.L_x_2381:
        /* <DEDUP_REMOVED lines=21> */
.L_x_2384:
[----:B------:R-:W-:Y:S05]  /*9850*/  BSYNC.RECONVERGENT B2 ;  /* 0x0000000000027941 */ /* 0x000fea0003800200 */
.L_x_2383:
        /* <DEDUP_REMOVED lines=21> */
.L_x_2386:
[----:B------:R-:W-:Y:S05]  /*99b0*/  BSYNC.RECONVERGENT B2 ;  /* 0x0000000000027941 */ /* 0x000fea0003800200 */
.L_x_2385:
        /* <DEDUP_REMOVED lines=21> */
.L_x_2388:
[----:B------:R-:W-:Y:S05]  /*9b10*/  BSYNC.RECONVERGENT B2 ;  /* 0x0000000000027941 */ /* 0x000fea0003800200 */
.L_x_2387:
        /* <DEDUP_REMOVED lines=20> */
.L_x_2390:
[----:B------:R-:W-:Y:S05]  /*9c60*/  BSYNC.RECONVERGENT B2 ;  /* 0x0000000000027941 */ /* 0x000fea0003800200 */
.L_x_2389:
        /* <DEDUP_REMOVED lines=21> */
.L_x_2392:
[----:B------:R-:W-:Y:S05]  /*9dc0*/  BSYNC.RECONVERGENT B2 ;  /* 0x0000000000027941 */ /* 0x000fea0003800200 */
.L_x_2391:
        /* <DEDUP_REMOVED lines=21> */
.L_x_2394:
[----:B------:R-:W-:Y:S05]  /*9f20*/  BSYNC.RECONVERGENT B2 ;  /* 0x0000000000027941 */ /* 0x000fea0003800200 */
.L_x_2393:
        /* <DEDUP_REMOVED lines=21> */
.L_x_2396:
[----:B------:R-:W-:Y:S05]  /*a080*/  BSYNC.RECONVERGENT B2 ;  /* 0x0000000000027941 */ /* 0x000fea0003800200 */
.L_x_2395:
        /* <DEDUP_REMOVED lines=21> */
.L_x_2398:
[----:B------:R-:W-:Y:S05]  /*a1e0*/  BSYNC.RECONVERGENT B2 ;  /* 0x0000000000027941 */ /* 0x000fea0003800200 */
.L_x_2397:
        /* <DEDUP_REMOVED lines=21> */
.L_x_2400:
[----:B------:R-:W-:Y:S05]  /*a340*/  BSYNC.RECONVERGENT B2 ;  /* 0x0000000000027941 */ /* 0x000fea0003800200 */
.L_x_2399:
        /* <DEDUP_REMOVED lines=21> */
.L_x_2402:
[----:B------:R-:W-:Y:S05]  /*a4a0*/  BSYNC.RECONVERGENT B2 ;  /* 0x0000000000027941 */ /* 0x000fea0003800200 */
.L_x_2401:
        /* <DEDUP_REMOVED lines=21> */
.L_x_2404:
[----:B------:R-:W-:Y:S05]  /*a600*/  BSYNC.RECONVERGENT B2 ;  /* 0x0000000000027941 */ /* 0x000fea0003800200 */
.L_x_2403:
        /* <DEDUP_REMOVED lines=20> */
.L_x_2406:
[----:B------:R-:W-:Y:S05]  /*a750*/  BSYNC.RECONVERGENT B2 ;  /* 0x0000000000027941 */ /* 0x000fea0003800200 */
.L_x_2405:
        /* <DEDUP_REMOVED lines=21> */
.L_x_2408:
[----:B------:R-:W-:Y:S05]  /*a8b0*/  BSYNC.RECONVERGENT B2 ;  /* 0x0000000000027941 */ /* 0x000fea0003800200 */
.L_x_2407:
        /* <DEDUP_REMOVED lines=21> */
.L_x_2410:
[----:B------:R-:W-:Y:S05]  /*aa10*/  BSYNC.RECONVERGENT B2 ;  /* 0x0000000000027941 */ /* 0x000fea0003800200 */
.L_x_2409:
        /* <DEDUP_REMOVED lines=21> */
.L_x_2412:
[----:B------:R-:W-:Y:S05]  /*ab70*/  BSYNC.RECONVERGENT B2 ;  /* 0x0000000000027941 */ /* 0x000fea0003800200 */
.L_x_2411:
        /* <DEDUP_REMOVED lines=21> */
.L_x_2414:
[----:B------:R-:W-:Y:S05]  /*acd0*/  BSYNC.RECONVERGENT B2 ;  /* 0x0000000000027941 */ /* 0x000fea0003800200 */
.L_x_2413:
        /* <DEDUP_REMOVED lines=21> */
.L_x_2416:
[----:B------:R-:W-:Y:S05]  /*ae30*/  BSYNC.RECONVERGENT B2 ;  /* 0x0000000000027941 */ /* 0x000fea0003800200 */
.L_x_2415:
        /* <DEDUP_REMOVED lines=21> */
.L_x_2418:
[----:B------:R-:W-:Y:S05]  /*af90*/  BSYNC.RECONVERGENT B2 ;  /* 0x0000000000027941 */ /* 0x000fea0003800200 */
.L_x_2417:
        /* <DEDUP_REMOVED lines=21> */
.L_x_2420:
[----:B------:R-:W-:Y:S05]  /*b0f0*/  BSYNC.RECONVERGENT B2 ;  /* 0x0000000000027941 */ /* 0x000fea0003800200 */
.L_x_2419:
        /* <DEDUP_REMOVED lines=21> */
.L_x_2422:
[----:B------:R-:W-:Y:S05]  /*b250*/  BSYNC.RECONVERGENT B2 ;  /* 0x0000000000027941 */ /* 0x000fea0003800200 */
.L_x_2421:
        /* <DEDUP_REMOVED lines=21> */
.L_x_2424:
[----:B------:R-:W-:Y:S05]  /*b3b0*/  BSYNC.RECONVERGENT B2 ;  /* 0x0000000000027941 */ /* 0x000fea0003800200 */
.L_x_2423:
        /* <DEDUP_REMOVED lines=21> */
.L_x_2426:
[----:B------:R-:W-:Y:S05]  /*b510*/  BSYNC.RECONVERGENT B2 ;  /* 0x0000000000027941 */ /* 0x000fea0003800200 */
.L_x_2425:
        /* <DEDUP_REMOVED lines=21> */
.L_x_2428:
[----:B------:R-:W-:Y:S05]  /*b670*/  BSYNC.RECONVERGENT B2 ;  /* 0x0000000000027941 */ /* 0x000fea0003800200 */
.L_x_2427:
        /* <DEDUP_REMOVED lines=21> */
.L_x_2430:
[----:B------:R-:W-:Y:S05]  /*b7d0*/  BSYNC.RECONVERGENT B2 ;  /* 0x0000000000027941 */ /* 0x000fea0003800200 */
.L_x_2429:
        /* <DEDUP_REMOVED lines=21> */
.L_x_2432:
[----:B------:R-:W-:Y:S05]  /*b930*/  BSYNC.RECONVERGENT B2 ;  /* 0x0000000000027941 */ /* 0x000fea0003800200 */
.L_x_2431:
        /* <DEDUP_REMOVED lines=21> */
.L_x_2434:
[----:B------:R-:W-:Y:S05]  /*ba90*/  BSYNC.RECONVERGENT B2 ;  /* 0x0000000000027941 */ /* 0x000fea0003800200 */
.L_x_2433:
        /* <DEDUP_REMOVED lines=21> */
.L_x_2436:
[----:B------:R-:W-:Y:S05]  /*bbf0*/  BSYNC.RECONVERGENT B2 ;  /* 0x0000000000027941 */ /* 0x000fea0003800200 */
.L_x_2435:
        /* <DEDUP_REMOVED lines=21> */
.L_x_2438:
[----:B------:R-:W-:Y:S05]  /*bd50*/  BSYNC.RECONVERGENT B2 ;  /* 0x0000000000027941 */ /* 0x000fea0003800200 */
.L_x_2437:
        /* <DEDUP_REMOVED lines=21> */
.L_x_2440:
[----:B------:R-:W-:Y:S05]  /*beb0*/  BSYNC.RECONVERGENT B2 ;  /* 0x0000000000027941 */ /* 0x000fea0003800200 */
.L_x_2439:
        /* <DEDUP_REMOVED lines=21> */
.L_x_2442:
[----:B------:R-:W-:Y:S05]  /*c010*/  BSYNC.RECONVERGENT B2 ;  /* 0x0000000000027941 */ /* 0x000fea0003800200 */
.L_x_2441:
        /* <DEDUP_REMOVED lines=21> */
.L_x_2444:
[----:B------:R-:W-:Y:S05]  /*c170*/  BSYNC.RECONVERGENT B2 ;  /* 0x0000000000027941 */ /* 0x000fea0003800200 */
.L_x_2443:
        /* <DEDUP_REMOVED lines=21> */
.L_x_2446:
[----:B------:R-:W-:Y:S05]  /*c2d0*/  BSYNC.RECONVERGENT B2 ;  /* 0x0000000000027941 */ /* 0x000fea0003800200 */
.L_x_2445:
        /* <DEDUP_REMOVED lines=21> */
.L_x_2448:
[----:B------:R-:W-:Y:S05]  /*c430*/  BSYNC.RECONVERGENT B2 ;  /* 0x0000000000027941 */ /* 0x000fea0003800200 */
.L_x_2447:
        /* <DEDUP_REMOVED lines=21> */
.L_x_2450:
[----:B------:R-:W-:Y:S05]  /*c590*/  BSYNC.RECONVERGENT B2 ;  /* 0x0000000000027941 */ /* 0x000fea0003800200 */
.L_x_2449:
        /* <DEDUP_REMOVED lines=21> */
.L_x_2452:
[----:B------:R-:W-:Y:S05]  /*c6f0*/  BSYNC.RECONVERGENT B2 ;  /* 0x0000000000027941 */ /* 0x000fea0003800200 */
.L_x_2451:
        /* <DEDUP_REMOVED lines=21> */
.L_x_2454:
[----:B------:R-:W-:Y:S05]  /*c850*/  BSYNC.RECONVERGENT B2 ;  /* 0x0000000000027941 */ /* 0x000fea0003800200 */
.L_x_2453:
        /* <DEDUP_REMOVED lines=21> */
.L_x_2456:
[----:B------:R-:W-:Y:S05]  /*c9b0*/  BSYNC.RECONVERGENT B2 ;  /* 0x0000000000027941 */ /* 0x000fea0003800200 */
.L_x_2455:
        /* <DEDUP_REMOVED lines=21> */
.L_x_2458:
[----:B------:R-:W-:Y:S05]  /*cb10*/  BSYNC.RECONVERGENT B2 ;  /* 0x0000000000027941 */ /* 0x000fea0003800200 */
.L_x_2457:
        /* <DEDUP_REMOVED lines=21> */
.L_x_2460:
[----:B------:R-:W-:Y:S05]  /*cc70*/  BSYNC.RECONVERGENT B2 ;  /* 0x0000000000027941 */ /* 0x000fea0003800200 */
.L_x_2459:
        /* <DEDUP_REMOVED lines=21> */
.L_x_2462:
[----:B------:R-:W-:Y:S05]  /*cdd0*/  BSYNC.RECONVERGENT B2 ;  /* 0x0000000000027941 */ /* 0x000fea0003800200 */
.L_x_2461:
        /* <DEDUP_REMOVED lines=21> */
.L_x_2464:
[----:B------:R-:W-:Y:S05]  /*cf30*/  BSYNC.RECONVERGENT B2 ;  /* 0x0000000000027941 */ /* 0x000fea0003800200 */
.L_x_2463:
        /* <DEDUP_REMOVED lines=21> */
.L_x_2466:
[----:B------:R-:W-:Y:S05]  /*d090*/  BSYNC.RECONVERGENT B2 ;  /* 0x0000000000027941 */ /* 0x000fea0003800200 */
.L_x_2465:
        /* <DEDUP_REMOVED lines=21> */
.L_x_2468:
[----:B------:R-:W-:Y:S05]  /*d1f0*/  BSYNC.RECONVERGENT B2 ;  /* 0x0000000000027941 */ /* 0x000fea0003800200 */
.L_x_2467:
        /* <DEDUP_REMOVED lines=20> */
.L_x_2470:
[----:B------:R-:W-:Y:S05]  /*d340*/  BSYNC.RECONVERGENT B2 ;  /* 0x0000000000027941 */ /* 0x000fea0003800200 */
.L_x_2469:
        /* <DEDUP_REMOVED lines=20> */
.L_x_2472:
[----:B------:R-:W-:Y:S05]  /*d490*/  BSYNC.RECONVERGENT B2 ;  /* 0x0000000000027941 */ /* 0x000fea0003800200 */
.L_x_2471:
        /* <DEDUP_REMOVED lines=20> */
.L_x_2474:
[----:B------:R-:W-:Y:S05]  /*d5e0*/  BSYNC.RECONVERGENT B2 ;  /* 0x0000000000027941 */ /* 0x000fea0003800200 */
.L_x_2473:
        /* <DEDUP_REMOVED lines=20> */
.L_x_2476:
[----:B------:R-:W-:Y:S05]  /*d730*/  BSYNC.RECONVERGENT B2 ;  /* 0x0000000000027941 */ /* 0x000fea0003800200 */
.L_x_2475:
        /* <DEDUP_REMOVED lines=20> */
.L_x_2478:
[----:B------:R-:W-:Y:S05]  /*d880*/  BSYNC.RECONVERGENT B2 ;  /* 0x0000000000027941 */ /* 0x000fea0003800200 */
.L_x_2477:
        /* <DEDUP_REMOVED lines=20> */
.L_x_2480:
[----:B------:R-:W-:Y:S05]  /*d9d0*/  BSYNC.RECONVERGENT B2 ;  /* 0x0000000000027941 */ /* 0x000fea0003800200 */
.L_x_2479:
        /* <DEDUP_REMOVED lines=20> */
.L_x_2482:
[----:B------:R-:W-:Y:S05]  /*db20*/  BSYNC.RECONVERGENT B2 ;  /* 0x0000000000027941 */ /* 0x000fea0003800200 */
.L_x_2481:
        /* <DEDUP_REMOVED lines=20> */
.L_x_2484:
[----:B------:R-:W-:Y:S05]  /*dc70*/  BSYNC.RECONVERGENT B2 ;  /* 0x0000000000027941 */ /* 0x000fea0003800200 */
.L_x_2483:
        /* <DEDUP_REMOVED lines=20> */
.L_x_2486:
[----:B------:R-:W-:Y:S05]  /*ddc0*/  BSYNC.RECONVERGENT B2 ;  /* 0x0000000000027941 */ /* 0x000fea0003800200 */
.L_x_2485:
        /* <DEDUP_REMOVED lines=20> */
.L_x_2488:
[----:B------:R-:W-:Y:S05]  /*df10*/  BSYNC.RECONVERGENT B2 ;  /* 0x0000000000027941 */ /* 0x000fea0003800200 */
.L_x_2487:
        /* <DEDUP_REMOVED lines=20> */
.L_x_2490:
[----:B------:R-:W-:Y:S05]  /*e060*/  BSYNC.RECONVERGENT B2 ;  /* 0x0000000000027941 */ /* 0x000fea0003800200 */
.L_x_2489:
        /* <DEDUP_REMOVED lines=20> */
.L_x_2492:
[----:B------:R-:W-:Y:S05]  /*e1b0*/  BSYNC.RECONVERGENT B2 ;  /* 0x0000000000027941 */ /* 0x000fea0003800200 */
.L_x_2491:
        /* <DEDUP_REMOVED lines=20> */
.L_x_2494:
[----:B------:R-:W-:Y:S05]  /*e300*/  BSYNC.RECONVERGENT B2 ;  /* 0x0000000000027941 */ /* 0x000fea0003800200 */
.L_x_2493:
        /* <DEDUP_REMOVED lines=20> */
.L_x_2496:
[----:B------:R-:W-:Y:S05]  /*e450*/  BSYNC.RECONVERGENT B2 ;  /* 0x0000000000027941 */ /* 0x000fea0003800200 */
.L_x_2495:
[----:B------:R-:W-:Y:S01]  /*e460*/  IMAD.IADD R11, R130, 0x1, R11 ;  /* 0x00000001820b7824 */ /* 0x000fe200078e020b */
[----:B------:R-:W-:Y:S06]  /*e470*/  @P1 BRA `(.L_x_2370) ;  /* 0x0000003000501947 */ /* 0x000fec0003800000 */
[----:B------:R-:W-:Y:S01]  /*e480*/  IMAD.SHL.U32 R220, R11, 0x4, RZ ;  /* 0x000000040bdc7824 */ /* 0x000fe200078e00ff */
[----:B------:R-:W-:Y:S01]  /*e490*/  BSSY.RECONVERGENT B2, `(.L_x_2497) ;  /* 0x000000b000027945 */ /* 0x000fe20003800200 */
[----:B01234-:R-:W-:-:S03]  /*e4a0*/  IMAD.MOV.U32 R15, RZ, RZ, RZ ;  /* 0x000000ffff0f7224 */ /* 0x01ffc600078e00ff */
[----:B------:R-:W-:-:S13]  /*e4b0*/  ISETP.GE.AND P4, PT, R220, R123, PT ;  /* 0x0000007bdc00720c */ /* 0x000fda0003f86270 */
[----:B------:R-:W-:Y:S05]  /*e4c0*/  @P4 BRA `(.L_x_2498) ;  /* 0x00000000001c4947 */ /* 0x000fea0003800000 */
[----:B------:R-:W2:Y:S02]  /*e4d0*/  LDG.E R13, desc[UR36][R12.64] ;  /* 0x000000240c0d7981 */ /* 0x000ea4000c1e1900 */
[----:B--2---:R-:W-:-:S05]  /*e4e0*/  IMAD R11, R128, R13, R220 ;  /* 0x0000000d800b7224 */ /* 0x004fca00078e02dc */
[----:B------:R-:W-:-:S04]  /*e4f0*/  IADD3 R15, P2, PT, R122, R11, RZ ;  /* 0x0000000b7a0f7210 */ /* 0x000fc80007f5e0ff */
[----:B------:R-:W-:Y:S02]  /*e500*/  LEA.HI.X.SX32 R130, R11, R127, 0x1, P2 ;  /* 0x0000007f0b827211 */ /* 0x000fe400010f0eff */
[----:B------:R-:W-:-:S04]  /*e510*/  LEA R14, P2, R15, UR12, 0x2 ;  /* 0x0000000c0f0e7c11 */ /* 0x000fc8000f8410ff */
[----:B------:R-:W-:-:S06]  /*e520*/  LEA.HI.X R15, R15, UR13, R130, 0x2, P2 ;  /* 0x0000000d0f0f7c11 */ /* 0x000fcc00090f1482 */
[----:B------:R0:W5:Y:S03]  /*e530*/  LDG.E R15, desc[UR36][R14.64] ;  /* 0x000000240e0f7981 */ /* 0x000166000c1e1900 */
.L_x_2498:
[----:B------:R-:W-:Y:S05]  /*e540*/  BSYNC.RECONVERGENT B2 ;  /* 0x0000000000027941 */ /* 0x000fea0003800200 */
.L_x_2497:
[----:B-----5:R-:W-:Y:S01]  /*e550*/  FADD.FTZ R159, R116, R15 ;  /* 0x0000000f749f7221 */ /* 0x020fe20000010000 */
[----:B------:R-:W-:Y:S06]  /*e560*/  @P4 BRA `(.L_x_2370) ;  /* 0x0000003000144947 */ /* 0x000fec0003800000 */
[----:B------:R-:W-:-:S04]  /*e570*/  IADD3 R11, P2, PT, R121, R220, RZ ;  /* 0x000000dc790b7210 */ /* 0x000fc80007f5e0ff */
[----:B0-----:R-:W-:Y:S02]  /*e580*/  LEA.HI.X.SX32 R14, R220, R126, 0x1, P2 ;  /* 0x0000007edc0e7211 */ /* 0x001fe400010f0eff */
[----:B------:R-:W-:-:S04]  /*e590*/  LEA R12, P2, R11, UR12, 0x2 ;  /* 0x0000000c0b0c7c11 */ /* 0x000fc8000f8410ff */
[----:B------:R-:W-:-:S05]  /*e5a0*/  LEA.HI.X R13, R11, UR13, R14, 0x2, P2 ;  /* 0x0000000d0b0d7c11 */ /* 0x000fca00090f140e */
[----:B------:R0:W-:Y:S01]  /*e5b0*/  STG.E desc[UR36][R12.64], R159 ;  /* 0x0000009f0c007986 */ /* 0x0001e2000c101924 */
[----:B------:R-:W-:Y:S05]  /*e5c0*/  BRA `(.L_x_2370) ;  /* 0x0000002c00fc7947 */ /* 0x000fea0003800000 */
.L_x_2242:
[----:B------:R-:W-:Y:S02]  /*e5d0*/  VIADD R227, R16, 0xffffffff ;  /* 0xffffffff10e37836 */ /* 0x000fe40000000000 */
[----:B------:R-:W-:Y:S02]  /*e5e0*/  VIADD R220, R125, 0xffffffff ;  /* 0xffffffff7ddc7836 */ /* 0x000fe40000000000 */
[----:B------:R-:W-:-:S03]  /*e5f0*/  IMAD.SHL.U32 R226, R222, 0x4, RZ ;  /* 0x00000004dee27824 */ /* 0x000fc600078e00ff */
[----:B------:R-:W-:Y:S01]  /*e600*/  ISETP.GE.AND P1, PT, R220, R227, PT ;  /* 0x000000e3dc00720c */ /* 0x000fe20003f26270 */
[----:B------:R-:W-:-:S05]  /*e610*/  IMAD R130, R11, 0x8, R226 ;  /* 0x000000080b827824 */ /* 0x000fca00078e02e2 */
[----:B------:R-:W-:-:S13]  /*e620*/  ISETP.GE.OR P4, PT, R130, R123, P1 ;  /* 0x0000007b8200720c */ /* 0x000fda0000f86670 */
[----:B------:R-:W2:Y:S01]  /*e630*/  @!P4 LDG.E R15, desc[UR36][R12.64] ;  /* 0x000000240c0fc981 */ /* 0x000ea2000c1e1900 */
[C-C-:B------:R-:W-:Y:S01]  /*e640*/  IMAD R230, R11.reuse, 0x10, R226.reuse ;  /* 0x000000100be67824 */ /* 0x140fe200078e02e2 */
[----:B------:R-:W-:Y:S01]  /*e650*/  ISETP.GE.AND P5, PT, R220, R227, PT ;  /* 0x000000e3dc00720c */ /* 0x000fe20003fa6270 */
[----:B------:R-:W-:-:S03]  /*e660*/  IMAD R233, R11, 0x20, R226 ;  /* 0x000000200be97824 */ /* 0x000fc600078e02e2 */
[----:B------:R-:W-:Y:S02]  /*e670*/  ISETP.GE.OR P2, PT, R230, R123, P1 ;  /* 0x0000007be600720c */ /* 0x000fe40000f46670 */
[----:B------:R-:W-:Y:S02]  /*e680*/  FSEL R223, R223, RZ, P5 ;  /* 0x000000ffdfdf7208 */ /* 0x000fe40002800000 */
[----:B------:R-:W-:Y:S02]  /*e690*/  FSEL R218, R218, RZ, P5 ;  /* 0x000000ffdada7208 */ /* 0x000fe40002800000 */
[----:B------:R-:W-:Y:S02]  /*e6a0*/  FSEL R221, R221, RZ, P5 ;  /* 0x000000ffdddd7208 */ /* 0x000fe40002800000 */
[----:B------:R-:W-:Y:S02]  /*e6b0*/  FSEL R216, R216, RZ, P5 ;  /* 0x000000ffd8d87208 */ /* 0x000fe40002800000 */
[----:B------:R-:W-:-:S02]  /*e6c0*/  FSEL R219, R219, RZ, P5 ;  /* 0x000000ffdbdb7208 */ /* 0x000fc40002800000 */
[----:B------:R-:W-:Y:S01]  /*e6d0*/  FSEL R214, R214, RZ, P5 ;  /* 0x000000ffd6d67208 */ /* 0x000fe20002800000 */
[----:B------:R-:W3:Y:S01]  /*e6e0*/  @!P2 LDG.E R231, desc[UR36][R12.64] ;  /* 0x000000240ce7a981 */ /* 0x000ee2000c1e1900 */
[----:B------:R-:W-:Y:S02]  /*e6f0*/  FSEL R217, R217, RZ, P5 ;  /* 0x000000ffd9d97208 */ /* 0x000fe40002800000 */
[----:B------:R-:W-:Y:S02]  /*e700*/  FSEL R212, R212, RZ, P5 ;  /* 0x000000ffd4d47208 */ /* 0x000fe40002800000 */
[----:B------:R-:W-:Y:S02]  /*e710*/  FSEL R215, R215, RZ, P5 ;  /* 0x000000ffd7d77208 */ /* 0x000fe40002800000 */
[----:B------:R-:W-:Y:S02]  /*e720*/  FSEL R210, R210, RZ, P5 ;  /* 0x000000ffd2d27208 */ /* 0x000fe40002800000 */
[----:B------:R-:W-:-:S02]  /*e730*/  FSEL R213, R213, RZ, P5 ;  /* 0x000000ffd5d57208 */ /* 0x000fc40002800000 */
[----:B------:R-:W-:Y:S02]  /*e740*/  FSEL R208, R208, RZ, P5 ;  /* 0x000000ffd0d07208 */ /* 0x000fe40002800000 */
        /* <DEDUP_REMOVED lines=50> */
[----:B------:R-:W-:Y:S01]  /*ea70*/  FSEL R158, R158, RZ, P5 ;  /* 0x000000ff9e9e7208 */ /* 0x000fe20002800000 */
[----:B--2---:R-:W-:Y:S02]  /*ea80*/  @!P4 IMAD R130, R128, R15, R130 ;  /* 0x0000000f8082c224 */ /* 0x004fe400078e0282 */
[----:B------:R-:W0:Y:S03]  /*ea90*/  @!P4 LDC.64 R14, c[0x0][0x3b8] ;  /* 0x0000ee00ff0ecb82 */ /* 0x000e260000000a00 */
[----:B------:R-:W-:-:S04]  /*eaa0*/  @!P4 IADD3 R131, P5, PT, R122, R130, RZ ;  /* 0x000000827a83c210 */ /* 0x000fc80007fbe0ff */
[----:B------:R-:W-:Y:S02]  /*eab0*/  @!P4 LEA.HI.X.SX32 R130, R130, R127, 0x1, P5 ;  /* 0x0000007f8282c211 */ /* 0x000fe400028f0eff */
[----:B0-----:R-:W-:-:S04]  /*eac0*/  @!P4 LEA R228, P5, R131, R14, 0x2 ;  /* 0x0000000e83e4c211 */ /* 0x001fc800078a10ff */
[----:B------:R-:W-:Y:S02]  /*ead0*/  @!P4 LEA.HI.X R229, R131, R15, R130, 0x2, P5 ;  /* 0x0000000f83e5c211 */ /* 0x000fe400028f1482 */
[----:B------:R-:W-:Y:S01]  /*eae0*/  ISETP.GE.OR P5, PT, R233, R123, P1 ;  /* 0x0000007be900720c */ /* 0x000fe20000fa6670 */
[----:B------:R-:W0:Y:S01]  /*eaf0*/  @!P2 LDC.64 R14, c[0x0][0x3b8] ;  /* 0x0000ee00ff0eab82 */ /* 0x000e220000000a00 */
[----:B---3--:R-:W-:Y:S01]  /*eb00*/  @!P2 IMAD R230, R128, R231, R230 ;  /* 0x000000e780e6a224 */ /* 0x008fe200078e02e6 */
[----:B------:R1:W5:Y:S10]  /*eb10*/  @!P4 LDG.E R221, desc[UR36][R228.64] ;  /* 0x00000024e4ddc981 */ /* 0x000374000c1e1900 */
[----:B------:R-:W2:Y:S01]  /*eb20*/  @!P5 LDG.E R235, desc[UR36][R12.64] ;  /* 0x000000240cebd981 */ /* 0x000ea2000c1e1900 */
[----:B------:R-:W1:Y:S01]  /*eb30*/  @!P5 LDC.64 R130, c[0x0][0x3b8] ;  /* 0x0000ee00ff82db82 */ /* 0x000e620000000a00 */
[----:B------:R-:W-:Y:S01]  /*eb40*/  @!P2 IADD3 R231, P4, PT, R122, R230, RZ ;  /* 0x000000e67ae7a210 */ /* 0x000fe20007f9e0ff */
[----:B------:R-:W-:-:S03]  /*eb50*/  IMAD R234, R11, 0x40, R226 ;  /* 0x000000400bea7824 */ /* 0x000fc600078e02e2 */
[----:B------:R-:W-:Y:S02]  /*eb60*/  @!P2 LEA.HI.X.SX32 R232, R230, R127, 0x1, P4 ;  /* 0x0000007fe6e8a211 */ /* 0x000fe400020f0eff */
[----:B0-----:R-:W-:-:S04]  /*eb70*/  @!P2 LEA R230, P4, R231, R14, 0x2 ;  /* 0x0000000ee7e6a211 */ /* 0x001fc800078810ff */
[----:B------:R-:W-:Y:S02]  /*eb80*/  @!P2 LEA.HI.X R231, R231, R15, R232, 0x2, P4 ;  /* 0x0000000fe7e7a211 */ /* 0x000fe400020f14e8 */
[----:B------:R-:W-:-:S03]  /*eb90*/  ISETP.GE.OR P4, PT, R234, R123, P1 ;  /* 0x0000007bea00720c */ /* 0x000fc60000f86670 */
[----:B------:R0:W5:Y:S01]  /*eba0*/  @!P2 LDG.E R219, desc[UR36][R230.64] ;  /* 0x00000024e6dba981 */ /* 0x000162000c1e1900 */
[----:B--2---:R-:W-:-:S09]  /*ebb0*/  @!P5 IMAD R14, R128, R235, R233 ;  /* 0x000000eb800ed224 */ /* 0x004fd200078e02e9 */
[----:B------:R-:W2:Y:S01]  /*ebc0*/  @!P4 LDG.E R235, desc[UR36][R12.64] ;  /* 0x000000240cebc981 */ /* 0x000ea2000c1e1900 */
[----:B------:R-:W-:-:S04]  /*ebd0*/  @!P5 IADD3 R15, P2, PT, R122, R14, RZ ;  /* 0x0000000e7a0fd210 */ /* 0x000fc80007f5e0ff */
[----:B------:R-:W-:Y:S02]  /*ebe0*/  @!P5 LEA.HI.X.SX32 R14, R14, R127, 0x1, P2 ;  /* 0x0000007f0e0ed211 */ /* 0x000fe400010f0eff */
[----:B-1----:R-:W-:-:S04]  /*ebf0*/  @!P5 LEA R228, P2, R15, R130, 0x2 ;  /* 0x000000820fe4d211 */ /* 0x002fc800078410ff */
[----:B------:R-:W-:Y:S02]  /*ec00*/  @!P5 LEA.HI.X R229, R15, R131, R14, 0x2, P2 ;  /* 0x000000830fe5d211 */ /* 0x000fe400010f140e */
[----:B------:R-:W-:Y:S01]  /*ec10*/  ISETP.GE.OR P2, PT, R226, R123, P1 ;  /* 0x0000007be200720c */ /* 0x000fe20000f46670 */
[----:B------:R-:W1:Y:S02]  /*ec20*/  @!P4 LDC.64 R14, c[0x0][0x3b8] ;  /* 0x0000ee00ff0ecb82 */ /* 0x000e640000000a00 */
[----:B------:R3:W5:Y:S10]  /*ec30*/  @!P5 LDG.E R215, desc[UR36][R228.64] ;  /* 0x00000024e4d7d981 */ /* 0x000774000c1e1900 */
[----:B------:R-:W4:Y:S01]  /*ec40*/  @!P2 LDG.E R233, desc[UR36][R12.64] ;  /* 0x000000240ce9a981 */ /* 0x000f22000c1e1900 */
[----:B------:R-:W3:Y:S01]  /*ec50*/  @!P2 LDC.64 R130, c[0x0][0x3b8] ;  /* 0x0000ee00ff82ab82 */ /* 0x000ee20000000a00 */
[----:B------:R-:W-:-:S02]  /*ec60*/  IMAD.IADD R236, R222, 0x1, R11 ;  /* 0x00000001deec7824 */ /* 0x000fc400078e020b */
[----:B--2---:R-:W-:-:S05]  /*ec70*/  @!P4 IMAD R232, R128, R235, R234 ;  /* 0x000000eb80e8c224 */ /* 0x004fca00078e02ea */
[----:B0-----:R-:W-:Y:S01]  /*ec80*/  @!P4 IADD3 R231, P5, PT, R122, R232, RZ ;  /* 0x000000e87ae7c210 */ /* 0x001fe20007fbe0ff */
[----:B------:R-:W-:-:S03]  /*ec90*/  IMAD R234, R11, 0x80, R226 ;  /* 0x000000800bea7824 */ /* 0x000fc600078e02e2 */
[----:B------:R-:W-:Y:S02]  /*eca0*/  @!P4 LEA.HI.X.SX32 R232, R232, R127, 0x1, P5 ;  /* 0x0000007fe8e8c211 */ /* 0x000fe400028f0eff */
[----:B-1----:R-:W-:-:S04]  /*ecb0*/  @!P4 LEA R230, P5, R231, R14, 0x2 ;  /* 0x0000000ee7e6c211 */ /* 0x002fc800078a10ff */
[----:B------:R-:W-:Y:S02]  /*ecc0*/  @!P4 LEA.HI.X R231, R231, R15, R232, 0x2, P5 ;  /* 0x0000000fe7e7c211 */ /* 0x000fe400028f14e8 */
[----:B------:R-:W-:-:S03]  /*ecd0*/  ISETP.GE.OR P5, PT, R234, R123, P1 ;  /* 0x0000007bea00720c */ /* 0x000fc60000fa6670 */
[----:B------:R0:W5:Y:S01]  /*ece0*/  @!P4 LDG.E R207, desc[UR36][R230.64] ;  /* 0x00000024e6cfc981 */ /* 0x000162000c1e1900 */
[----:B----4-:R-:W-:Y:S02]  /*ecf0*/  @!P2 IMAD R233, R128, R233, R226 ;  /* 0x000000e980e9a224 */ /* 0x010fe400078e02e2 */
[----:B------:R-:W-:-:S07]  /*ed00*/  IMAD.SHL.U32 R232, R236, 0x4, RZ ;  /* 0x00000004ece87824 */ /* 0x000fce00078e00ff */
[----:B------:R-:W2:Y:S01]  /*ed10*/  @!P5 LDG.E R237, desc[UR36][R12.64] ;  /* 0x000000240cedd981 */ /* 0x000ea2000c1e1900 */
[----:B------:R-:W-:-:S04]  /*ed20*/  @!P2 IADD3 R14, P4, PT, R122, R233, RZ ;  /* 0x000000e97a0ea210 */ /* 0x000fc80007f9e0ff */
[----:B------:R-:W-:Y:S02]  /*ed30*/  @!P2 LEA.HI.X.SX32 R233, R233, R127, 0x1, P4 ;  /* 0x0000007fe9e9a211 */ /* 0x000fe400020f0eff */
[----:B---3--:R-:W-:-:S04]  /*ed40*/  @!P2 LEA R228, P4, R14, R130, 0x2 ;  /* 0x000000820ee4a211 */ /* 0x008fc800078810ff */
[----:B------:R-:W-:Y:S02]  /*ed50*/  @!P2 LEA.HI.X R229, R14, R131, R233, 0x2, P4 ;  /* 0x000000830ee5a211 */ /* 0x000fe400020f14e9 */
[----:B------:R-:W-:Y:S01]  /*ed60*/  ISETP.GE.OR P4, PT, R232, R123, P1 ;  /* 0x0000007be800720c */ /* 0x000fe20000f86670 */
[----:B------:R-:W0:Y:S02]  /*ed70*/  @!P5 LDC.64 R14, c[0x0][0x3b8] ;  /* 0x0000ee00ff0edb82 */ /* 0x000e240000000a00 */
[----:B------:R1:W5:Y:S10]  /*ed80*/  @!P2 LDG.E R223, desc[UR36][R228.64] ;  /* 0x00000024e4dfa981 */ /* 0x000374000c1e1900 */
[----:B------:R-:W3:Y:S01]  /*ed90*/  @!P4 LDG.E R235, desc[UR36][R12.64] ;  /* 0x000000240cebc981 */ /* 0x000ee2000c1e1900 */
[----:B------:R-:W1:Y:S01]  /*eda0*/  @!P4 LDC.64 R130, c[0x0][0x3b8] ;  /* 0x0000ee00ff82cb82 */ /* 0x000e620000000a00 */
[----:B------:R-:W-:-:S02]  /*edb0*/  IMAD R233, R11, 0x8, R232 ;  /* 0x000000080be97824 */ /* 0x000fc400078e02e8 */
[----:B--2---:R-:W-:-:S05]  /*edc0*/  @!P5 IMAD R222, R128, R237, R234 ;  /* 0x000000ed80ded224 */ /* 0x004fca00078e02ea */
[----:B------:R-:W-:-:S04]  /*edd0*/  @!P5 IADD3 R226, P2, PT, R122, R222, RZ ;  /* 0x000000de7ae2d210 */ /* 0x000fc80007f5e0ff */
[----:B------:R-:W-:Y:S02]  /*ede0*/  @!P5 LEA.HI.X.SX32 R222, R222, R127, 0x1, P2 ;  /* 0x0000007fdeded211 */ /* 0x000fe400010f0eff */
[----:B0-----:R-:W-:-:S04]  /*edf0*/  @!P5 LEA R230, P2, R226, R14, 0x2 ;  /* 0x0000000ee2e6d211 */ /* 0x001fc800078410ff */
[----:B------:R-:W-:Y:S02]  /*ee00*/  @!P5 LEA.HI.X R231, R226, R15, R222, 0x2, P2 ;  /* 0x0000000fe2e7d211 */ /* 0x000fe400010f14de */
[----:B------:R-:W-:-:S03]  /*ee10*/  ISETP.GE.OR P2, PT, R233, R123, P1 ;  /* 0x0000007be900720c */ /* 0x000fc60000f46670 */
[----:B------:R0:W5:Y:S01]  /*ee20*/  @!P5 LDG.E R191, desc[UR36][R230.64] ;  /* 0x00000024e6bfd981 */ /* 0x000162000c1e1900 */
[----:B---3--:R-:W-:Y:S02]  /*ee30*/  @!P4 IMAD R14, R128, R235, R232 ;  /* 0x000000eb800ec224 */ /* 0x008fe400078e02e8 */
[----:B------:R-:W-:-:S07]  /*ee40*/  IMAD R232, R11, 0x4, R236 ;  /* 0x000000040be87824 */ /* 0x000fce00078e02ec */
[----:B------:R-:W2:Y:S01]  /*ee50*/  @!P2 LDG.E R222, desc[UR36][R12.64] ;  /* 0x000000240cdea981 */ /* 0x000ea2000c1e1900 */
[----:B------:R-:W-:Y:S01]  /*ee60*/  @!P4 IADD3 R15, P5, PT, R122, R14, RZ ;  /* 0x0000000e7a0fc210 */ /* 0x000fe20007fbe0ff */
[----:B------:R-:W-:-:S03]  /*ee70*/  IMAD.SHL.U32 R234, R232, 0x4, RZ ;  /* 0x00000004e8ea7824 */ /* 0x000fc600078e00ff */
[----:B------:R-:W-:Y:S02]  /*ee80*/  @!P4 LEA.HI.X.SX32 R14, R14, R127, 0x1, P5 ;  /* 0x0000007f0e0ec211 */ /* 0x000fe400028f0eff */
[----:B-1----:R-:W-:-:S04]  /*ee90*/  @!P4 LEA R228, P5, R15, R130, 0x2 ;  /* 0x000000820fe4c211 */ /* 0x002fc800078a10ff */
[----:B------:R-:W-:Y:S02]  /*eea0*/  @!P4 LEA.HI.X R229, R15, R131, R14, 0x2, P5 ;  /* 0x000000830fe5c211 */ /* 0x000fe400028f140e */
[----:B------:R-:W-:Y:S01]  /*eeb0*/  ISETP.GE.OR P5, PT, R234, R123, P1 ;  /* 0x0000007bea00720c */ /* 0x000fe20000fa6670 */
[----:B------:R-:W0:Y:S02]  /*eec0*/  @!P2 LDC.64 R14, c[0x0][0x3b8] ;  /* 0x0000ee00ff0eab82 */ /* 0x000e240000000a00 */
[----:B------:R1:W5:Y:S10]  /*eed0*/  @!P4 LDG.E R218, desc[UR36][R228.64] ;  /* 0x00000024e4dac981 */ /* 0x000374000c1e1900 */
[----:B------:R-:W3:Y:S01]  /*eee0*/  @!P5 LDG.E R235, desc[UR36][R12.64] ;  /* 0x000000240cebd981 */ /* 0x000ee2000c1e1900 */
[----:B------:R-:W1:Y:S01]  /*eef0*/  @!P5 LDC.64 R130, c[0x0][0x3b8] ;  /* 0x0000ee00ff82db82 */ /* 0x000e620000000a00 */
[----:B------:R-:W-:-:S02]  /*ef00*/  IMAD.IADD R232, R232, 0x1, R11 ;  /* 0x00000001e8e87824 */ /* 0x000fc400078e020b */
[----:B--2---:R-:W-:-:S05]  /*ef10*/  @!P2 IMAD R222, R128, R222, R233 ;  /* 0x000000de80dea224 */ /* 0x004fca00078e02e9 */
[----:B------:R-:W-:Y:S01]  /*ef20*/  @!P2 IADD3 R226, P4, PT, R122, R222, RZ ;  /* 0x000000de7ae2a210 */ /* 0x000fe20007f9e0ff */
[----:B------:R-:W-:-:S03]  /*ef30*/  IMAD.SHL.U32 R233, R232, 0x4, RZ ;  /* 0x00000004e8e97824 */ /* 0x000fc600078e00ff */
[----:B------:R-:W-:Y:S02]  /*ef40*/  @!P2 LEA.HI.X.SX32 R222, R222, R127, 0x1, P4 ;  /* 0x0000007fdedea211 */ /* 0x000fe400020f0eff */
[----:B0-----:R-:W-:-:S04]  /*ef50*/  @!P2 LEA R230, P4, R226, R14, 0x2 ;  /* 0x0000000ee2e6a211 */ /* 0x001fc800078810ff */
[----:B------:R-:W-:Y:S02]  /*ef60*/  @!P2 LEA.HI.X R231, R226, R15, R222, 0x2, P4 ;  /* 0x0000000fe2e7a211 */ /* 0x000fe400020f14de */
[----:B------:R-:W-:Y:S01]  /*ef70*/  ISETP.GE.OR P4, PT, R233, R123, P1 ;  /* 0x0000007be900720c */ /* 0x000fe20000f86670 */
[----:B------:R-:W-:Y:S02]  /*ef80*/  IMAD.IADD R232, R232, 0x1, R11 ;  /* 0x00000001e8e87824 */ /* 0x000fe400078e020b */
[----:B------:R0:W5:Y:S01]  /*ef90*/  @!P2 LDG.E R216, desc[UR36][R230.64] ;  /* 0x00000024e6d8a981 */ /* 0x000162000c1e1900 */
[----:B---3--:R-:W-:-:S09]  /*efa0*/  @!P5 IMAD R14, R128, R235, R234 ;  /* 0x000000eb800ed224 */ /* 0x008fd200078e02ea */
        /* <DEDUP_REMOVED lines=85> */
[----:B------:R-:W-:Y:S02]  /*f500*/  IMAD R232, R11, 0x2, R232 ;  /* 0x000000020be87824 */ /* 0x000fe400078e02e8 */
        /* <DEDUP_REMOVED lines=455> */
[----:B------:R-:W-:-:S04]  /*11180*/  @!P4 IADD3 R226, P5, PT, R122, R222, RZ ;  /* 0x000000de7ae2c210 */ /* 0x000fc80007fbe0ff */
[----:B------:R-:W-:Y:S02]  /*11190*/  @!P4 LEA.HI.X.SX32 R222, R222, R127, 0x1, P5 ;  /* 0x0000007fdedec211 */ /* 0x000fe400028f0eff */
[----:B0-----:R-:W-:-:S04]  /*111a0*/  @!P4 LEA R230, P5, R226, R14, 0x2 ;  /* 0x0000000ee2e6c211 */ /* 0x001fc800078a10ff */
[----:B------:R-:W-:Y:S01]  /*111b0*/  @!P4 LEA.HI.X R231, R226, R15, R222, 0x2, P5 ;  /* 0x0000000fe2e7c211 */ /* 0x000fe200028f14de */
[----:B------:R-:W-:-:S04]  /*111c0*/  IMAD.SHL.U32 R222, R232, 0x4, RZ ;  /* 0x00000004e8de7824 */ /* 0x000fc800078e00ff */
[----:B------:R0:W5:Y:S01]  /*111d0*/  @!P4 LDG.E R165, desc[UR36][R230.64] ;  /* 0x00000024e6a5c981 */ /* 0x000162000c1e1900 */
[----:B------:R-:W-:Y:S01]  /*111e0*/  ISETP.GE.OR P5, PT, R222, R123, P1 ;  /* 0x0000007bde00720c */ /* 0x000fe20000fa6670 */
[----:B---3--:R-:W-:Y:S02]  /*111f0*/  @!P2 IMAD R14, R128, R235, R234 ;  /* 0x000000eb800ea224 */ /* 0x008fe400078e02ea */
[----:B------:R-:W-:-:S03]  /*11200*/  IMAD.IADD R232, R232, 0x1, R11 ;  /* 0x00000001e8e87824 */ /* 0x000fc600078e020b */
[----:B------:R-:W-:Y:S01]  /*11210*/  @!P2 IADD3 R15, P4, PT, R122, R14, RZ ;  /* 0x0000000e7a0fa210 */ /* 0x000fe20007f9e0ff */
[----:B------:R-:W-:-:S03]  /*11220*/  IMAD.SHL.U32 R233, R232, 0x4, RZ ;  /* 0x00000004e8e97824 */ /* 0x000fc600078e00ff */
[----:B------:R-:W-:Y:S02]  /*11230*/  @!P2 LEA.HI.X.SX32 R14, R14, R127, 0x1, P4 ;  /* 0x0000007f0e0ea211 */ /* 0x000fe400020f0eff */
[----:B-1----:R-:W-:-:S04]  /*11240*/  @!P2 LEA R228, P4, R15, R130, 0x2 ;  /* 0x000000820fe4a211 */ /* 0x002fc800078810ff */
[----:B------:R-:W-:Y:S02]  /*11250*/  @!P2 LEA.HI.X R229, R15, R131, R14, 0x2, P4 ;  /* 0x000000830fe5a211 */ /* 0x000fe400020f140e */
[----:B------:R-:W2:Y:S01]  /*11260*/  @!P5 LDG.E R131, desc[UR36][R12.64] ;  /* 0x000000240c83d981 */ /* 0x000ea2000c1e1900 */
[----:B------:R-:W-:Y:S01]  /*11270*/  ISETP.GE.OR P4, PT, R233, R123, P1 ;  /* 0x0000007be900720c */ /* 0x000fe20000f86670 */
[----:B------:R-:W1:Y:S02]  /*11280*/  @!P5 LDC.64 R14, c[0x0][0x3b8] ;  /* 0x0000ee00ff0edb82 */ /* 0x000e640000000a00 */
[----:B------:R3:W5:Y:S10]  /*11290*/  @!P2 LDG.E R162, desc[UR36][R228.64] ;  /* 0x00000024e4a2a981 */ /* 0x000774000c1e1900 */
[----:B------:R-:W4:Y:S01]  /*112a0*/  @!P4 LDG.E R234, desc[UR36][R12.64] ;  /* 0x000000240ceac981 */ /* 0x000f22000c1e1900 */
[----:B------:R-:W-:-:S02]  /*112b0*/  IMAD.IADD R232, R232, 0x1, R11 ;  /* 0x00000001e8e87824 */ /* 0x000fc400078e020b */
[----:B--2---:R-:W-:Y:S02]  /*112c0*/  @!P5 IMAD R222, R128, R131, R222 ;  /* 0x0000008380ded224 */ /* 0x004fe400078e02de */
[----:B------:R-:W3:Y:S03]  /*112d0*/  @!P4 LDC.64 R130, c[0x0][0x3b8] ;  /* 0x0000ee00ff82cb82 */ /* 0x000ee60000000a00 */
[----:B------:R-:W-:-:S04]  /*112e0*/  @!P5 IADD3 R226, P2, PT, R122, R222, RZ ;  /* 0x000000de7ae2d210 */ /* 0x000fc80007f5e0ff */
[----:B0-----:R-:W-:Y:S02]  /*112f0*/  @!P5 LEA.HI.X.SX32 R230, R222, R127, 0x1, P2 ;  /* 0x0000007fdee6d211 */ /* 0x001fe400010f0eff */
[----:B-1----:R-:W-:Y:S01]  /*11300*/  @!P5 LEA R14, P2, R226, R14, 0x2 ;  /* 0x0000000ee20ed211 */ /* 0x002fe200078410ff */
[----:B----4-:R-:W-:-:S03]  /*11310*/  @!P4 IMAD R222, R128, R234, R233 ;  /* 0x000000ea80dec224 */ /* 0x010fc600078e02e9 */
[----:B------:R-:W-:Y:S01]  /*11320*/  @!P5 LEA.HI.X R15, R226, R15, R230, 0x2, P2 ;  /* 0x0000000fe20fd211 */ /* 0x000fe200010f14e6 */
[C---:B------:R-:W-:Y:S02]  /*11330*/  IMAD.SHL.U32 R230, R232.reuse, 0x4, RZ ;  /* 0x00000004e8e67824 */ /* 0x040fe400078e00ff */
[----:B------:R-:W-:Y:S01]  /*11340*/  IMAD.IADD R232, R232, 0x1, R11 ;  /* 0x00000001e8e87824 */ /* 0x000fe200078e020b */
[----:B------:R-:W-:Y:S01]  /*11350*/  @!P4 IADD3 R226, P2, PT, R122, R222, RZ ;  /* 0x000000de7ae2c210 */ /* 0x000fe20007f5e0ff */
[----:B------:R0:W5:Y:S01]  /*11360*/  @!P5 LDG.E R163, desc[UR36][R14.64] ;  /* 0x000000240ea3d981 */ /* 0x000162000c1e1900 */
[----:B------:R-:W-:Y:S01]  /*11370*/  ISETP.GE.OR P5, PT, R230, R123, P1 ;  /* 0x0000007be600720c */ /* 0x000fe20000fa6670 */
[----:B------:R-:W-:Y:S01]  /*11380*/  IMAD.SHL.U32 R231, R232, 0x4, RZ ;  /* 0x00000004e8e77824 */ /* 0x000fe200078e00ff */
[----:B------:R-:W-:Y:S02]  /*11390*/  @!P4 LEA.HI.X.SX32 R222, R222, R127, 0x1, P2 ;  /* 0x0000007fdedec211 */ /* 0x000fe400010f0eff */
[----:B---3--:R-:W-:-:S04]  /*113a0*/  @!P4 LEA R228, P2, R226, R130, 0x2 ;  /* 0x00000082e2e4c211 */ /* 0x008fc800078410ff */
[----:B------:R-:W-:Y:S02]  /*113b0*/  @!P4 LEA.HI.X R229, R226, R131, R222, 0x2, P2 ;  /* 0x00000083e2e5c211 */ /* 0x000fe400010f14de */
[----:B------:R-:W-:-:S03]  /*113c0*/  ISETP.GE.AND P2, PT, R231, R123, PT ;  /* 0x0000007be700720c */ /* 0x000fc60003f46270 */
[----:B0-----:R-:W0:Y:S01]  /*113d0*/  @!P5 LDC.64 R14, c[0x0][0x3b8] ;  /* 0x0000ee00ff0edb82 */ /* 0x001e220000000a00 */
[----:B------:R1:W5:Y:S01]  /*113e0*/  @!P4 LDG.E R160, desc[UR36][R228.64] ;  /* 0x00000024e4a0c981 */ /* 0x000362000c1e1900 */
[----:B------:R-:W-:-:S03]  /*113f0*/  ISETP.GE.OR P2, PT, R220, R227, P2 ;  /* 0x000000e3dc00720c */ /* 0x000fc60001746670 */
[----:B------:R-:W2:Y:S10]  /*11400*/  @!P5 LDG.E R227, desc[UR36][R12.64] ;  /* 0x000000240ce3d981 */ /* 0x000eb4000c1e1900 */
[----:B------:R-:W3:Y:S01]  /*11410*/  @!P2 LDG.E R222, desc[UR36][R12.64] ;  /* 0x000000240cdea981 */ /* 0x000ee2000c1e1900 */
[----:B------:R-:W4:Y:S01]  /*11420*/  @!P2 LDC.64 R130, c[0x0][0x3b8] ;  /* 0x0000ee00ff82ab82 */ /* 0x000f220000000a00 */
[----:B--2---:R-:W-:-:S05]  /*11430*/  @!P5 IMAD R220, R128, R227, R230 ;  /* 0x000000e380dcd224 */ /* 0x004fca00078e02e6 */
[----:B------:R-:W-:-:S04]  /*11440*/  @!P5 IADD3 R226, P4, PT, R122, R220, RZ ;  /* 0x000000dc7ae2d210 */ /* 0x000fc80007f9e0ff */
[----:B------:R-:W-:Y:S01]  /*11450*/  @!P5 LEA.HI.X.SX32 R220, R220, R127, 0x1, P4 ;  /* 0x0000007fdcdcd211 */ /* 0x000fe200020f0eff */
[----:B---3--:R-:W-:Y:S01]  /*11460*/  @!P2 IMAD R222, R128, R222, R231 ;  /* 0x000000de80dea224 */ /* 0x008fe200078e02e7 */
[----:B0-----:R-:W-:-:S04]  /*11470*/  @!P5 LEA R14, P4, R226, R14, 0x2 ;  /* 0x0000000ee20ed211 */ /* 0x001fc800078810ff */
[----:B------:R-:W-:Y:S02]  /*11480*/  @!P5 LEA.HI.X R15, R226, R15, R220, 0x2, P4 ;  /* 0x0000000fe20fd211 */ /* 0x000fe400020f14dc */
[----:B------:R-:W-:-:S03]  /*11490*/  @!P2 IADD3 R220, P4, PT, R122, R222, RZ ;  /* 0x000000de7adca210 */ /* 0x000fc60007f9e0ff */
[----:B------:R1:W5:Y:S01]  /*114a0*/  @!P5 LDG.E R161, desc[UR36][R14.64] ;  /* 0x000000240ea1d981 */ /* 0x000362000c1e1900 */
[----:B------:R-:W-:Y:S02]  /*114b0*/  @!P2 LEA.HI.X.SX32 R222, R222, R127, 0x1, P4 ;  /* 0x0000007fdedea211 */ /* 0x000fe400020f0eff */
[----:B----4-:R-:W-:-:S04]  /*114c0*/  @!P2 LEA R130, P4, R220, R130, 0x2 ;  /* 0x00000082dc82a211 */ /* 0x010fc800078810ff */
[----:B------:R-:W-:-:S05]  /*114d0*/  @!P2 LEA.HI.X R131, R220, R131, R222, 0x2, P4 ;  /* 0x00000083dc83a211 */ /* 0x000fca00020f14de */
[----:B------:R1:W5:Y:S01]  /*114e0*/  @!P2 LDG.E R158, desc[UR36][R130.64] ;  /* 0x00000024829ea981 */ /* 0x000362000c1e1900 */
[----:B------:R-:W-:Y:S01]  /*114f0*/  IMAD.IADD R11, R232, 0x1, R11 ;  /* 0x00000001e80b7824 */ /* 0x000fe200078e020b */
[----:B------:R-:W-:Y:S06]  /*11500*/  @P1 BRA `(.L_x_2370) ;  /* 0x00000000002c1947 */ /* 0x000fec0003800000 */
[----:B------:R-:W-:Y:S02]  /*11510*/  IMAD.SHL.U32 R11, R11, 0x4, RZ ;  /* 0x000000040b0b7824 */ /* 0x000fe400078e00ff */
[----:B------:R-:W-:-:S03]  /*11520*/  IMAD.MOV.U32 R159, RZ, RZ, RZ ;  /* 0x000000ffff9f7224 */ /* 0x000fc600078e00ff */
[----:B------:R-:W-:-:S13]  /*11530*/  ISETP.GE.AND P2, PT, R11, R123, PT ;  /* 0x0000007b0b00720c */ /* 0x000fda0003f46270 */
[----:B------:R-:W-:Y:S05]  /*11540*/  @P2 BRA `(.L_x_2370) ;  /* 0x00000000001c2947 */ /* 0x000fea0003800000 */
[----:B------:R-:W2:Y:S02]  /*11550*/  LDG.E R12, desc[UR36][R12.64] ;  /* 0x000000240c0c7981 */ /* 0x000ea4000c1e1900 */
[----:B--2---:R-:W-:-:S05]  /*11560*/  IMAD R11, R128, R12, R11 ;  /* 0x0000000c800b7224 */ /* 0x004fca00078e020b */
[----:B-1----:R-:W-:-:S04]  /*11570*/  IADD3 R15, P2, PT, R122, R11, RZ ;  /* 0x0000000b7a0f7210 */ /* 0x002fc80007f5e0ff */
[----:B------:R-:W-:Y:S02]  /*11580*/  LEA.HI.X.SX32 R130, R11, R127, 0x1, P2 ;  /* 0x0000007f0b827211 */ /* 0x000fe400010f0eff */
[----:B------:R-:W-:-:S04]  /*11590*/  LEA R14, P2, R15, UR12, 0x2 ;  /* 0x0000000c0f0e7c11 */ /* 0x000fc8000f8410ff */
[----:B------:R-:W-:-:S05]  /*115a0*/  LEA.HI.X R15, R15, UR13, R130, 0x2, P2 ;  /* 0x0000000d0f0f7c11 */ /* 0x000fca00090f1482 */
[----:B------:R0:W5:Y:S04]  /*115b0*/  LDG.E R159, desc[UR36][R14.64] ;  /* 0x000000240e9f7981 */ /* 0x000168000c1e1900 */
.L_x_2370:
[----:B------:R-:W-:Y:S05]  /*115c0*/  BSYNC.RECONVERGENT B0 ;  /* 0x0000000000007941 */ /* 0x000fea0003800200 */
.L_x_2241:
[----:B-----5:R-:W-:Y:S01]  /*115d0*/  FMUL.FTZ R11, R155, R218 ;  /* 0x000000da9b0b7220 */ /* 0x020fe20000410000 */
[----:B01234-:R-:W0:Y:S01]  /*115e0*/  S2R R14, SR_TID.X ;  /* 0x00000000000e7919 */ /* 0x01fe220000002100 */
[----:B------:R-:W-:Y:S02]  /*115f0*/  UMOV UR4, 0xffffffff ;  /* 0xffffffff00047882 */ /* 0x000fe40000000000 */
[----:B------:R-:W-:-:S04]  /*11600*/  FFMA.FTZ R11, R156, R223, R11 ;  /* 0x000000df9c0b7223 */ /* 0x000fc8000001000b */
[----:B------:R-:W-:-:S04]  /*11610*/  FFMA.FTZ R12, R154, R221, R11 ;  /* 0x000000dd9a0c7223 */ /* 0x000fc8000001000b */
[----:B------:R-:W-:-:S04]  /*11620*/  FFMA.FTZ R11, R153, R216, R12 ;  /* 0x000000d8990b7223 */ /* 0x000fc8000001000c */
[----:B------:R-:W-:-:S04]  /*11630*/  FFMA.FTZ R12, R152, R219, R11 ;  /* 0x000000db980c7223 */ /* 0x000fc8000001000b */
[----:B------:R-:W-:-:S04]  /*11640*/  FFMA.FTZ R11, R151, R214, R12 ;  /* 0x000000d6970b7223 */ /* 0x000fc8000001000c */
[----:B------:R-:W-:-:S04]  /*11650*/  FFMA.FTZ R12, R150, R217, R11 ;  /* 0x000000d9960c7223 */ /* 0x000fc8000001000b */
[----:B------:R-:W-:-:S04]  /*11660*/  FFMA.FTZ R11, R149, R212, R12 ;  /* 0x000000d4950b7223 */ /* 0x000fc8000001000c */
[----:B------:R-:W-:Y:S01]  /*11670*/  FFMA.FTZ R12, R148, R215, R11 ;  /* 0x000000d7940c7223 */ /* 0x000fe2000001000b */
[----:B0-----:R-:W-:-:S03]  /*11680*/  LOP3.LUT R130, R14, 0x3, RZ, 0xc0, !PT ;  /* 0x000000030e827812 */ /* 0x001fc600078ec0ff */
[----:B------:R-:W-:-:S04]  /*11690*/  FFMA.FTZ R11, R147, R210, R12 ;  /* 0x000000d2930b7223 */ /* 0x000fc8000001000c */
        /* <DEDUP_REMOVED lines=54> */
[----:B------:R-:W-:Y:S06]  /*11a00*/  BRA.DIV UR4, `(.L_x_2499) ;  /* 0x0000004e04847947 */ /* 0x000fec000b800000 */
[----:B------:R-:W0:Y:S02]  /*11a10*/  SHFL.BFLY PT, R14, R13, 0x2, 0x1f ;  /* 0x0c401f000d0e7f89 */ /* 0x000e2400000e0000 */
[----:B0-----:R-:W-:-:S05]  /*11a20*/  FADD.FTZ R13, R13, R14 ;  /* 0x0000000e0d0d7221 */ /* 0x001fca0000010000 */
[----:B------:R0:W1:Y:S02]  /*11a30*/  SHFL.BFLY PT, R14, R13, 0x1, 0x1f ;  /* 0x0c201f000d0e7f89 */ /* 0x00006400000e0000 */
.L_x_2573:
[----:B------:R-:W-:Y:S01]  /*11a40*/  ISETP.NE.OR P1, PT, R130, RZ, P1 ;  /* 0x000000ff8200720c */ /* 0x000fe20000f25670 */
[----:B-1----:R-:W-:Y:S01]  /*11a50*/  FADD.FTZ R14, R13, R14 ;  /* 0x0000000e0d0e7221 */ /* 0x002fe20000010000 */
[----:B------:R-:W-:Y:S03]  /*11a60*/  BSSY.RECONVERGENT B0, `(.L_x_2500) ;  /* 0x0000018000007945 */ /* 0x000fe60003800200 */
[----:B------:R-:W-:-:S08]  /*11a70*/  FMUL.FTZ R11, R14, UR14 ;  /* 0x0000000e0e0b7c20 */ /* 0x000fd00008410000 */
[----:B------:R-:W-:Y:S05]  /*11a80*/  @P1 BRA `(.L_x_2501) ;  /* 0x0000000000541947 */ /* 0x000fea0003800000 */
[----:B------:R-:W1:Y:S01]  /*11a90*/  LDC.64 R14, c[0x0][0x448] ;  /* 0x00011200ff0e7b82 */ /* 0x000e620000000a00 */
[----:B------:R-:W-:-:S04]  /*11aa0*/  ISETP.NE.U32.AND P2, PT, RZ, UR16, PT ;  /* 0x00000010ff007c0c */ /* 0x000fc8000bf45070 */
[----:B------:R-:W-:-:S13]  /*11ab0*/  ISETP.NE.AND.EX P2, PT, RZ, UR17, PT, P2 ;  /* 0x00000011ff007c0c */ /* 0x000fda000bf45320 */
[----:B0-----:R-:W0:Y:S01]  /*11ac0*/  @P2 LDC.64 R12, c[0x0][0x438] ;  /* 0x00010e00ff0c2b82 */ /* 0x001e220000000a00 */
[----:B-1----:R-:W-:-:S04]  /*11ad0*/  ISETP.NE.U32.AND P1, PT, R14, RZ, PT ;  /* 0x000000ff0e00720c */ /* 0x002fc80003f25070 */
[----:B------:R-:W-:-:S13]  /*11ae0*/  ISETP.NE.AND.EX P1, PT, R15, RZ, PT, P1 ;  /* 0x000000ff0f00720c */ /* 0x000fda0003f25310 */
[----:B------:R-:W1:Y:S01]  /*11af0*/  @P1 LDC.64 R14, c[0x0][0x448] ;  /* 0x00011200ff0e1b82 */ /* 0x000e620000000a00 */
[----:B0-----:R-:W-:-:S06]  /*11b00*/  @P2 IMAD.WIDE R12, R124, 0x4, R12 ;  /* 0x000000047c0c2825 */ /* 0x001fcc00078e020c */
[----:B------:R-:W2:Y:S01]  /*11b10*/  @P2 LDG.E R12, desc[UR36][R12.64] ;  /* 0x000000240c0c2981 */ /* 0x000ea2000c1e1900 */
[----:B-1----:R-:W-:-:S06]  /*11b20*/  @P1 IMAD.WIDE.U32 R14, R17, 0x4, R14 ;  /* 0x00000004110e1825 */ /* 0x002fcc00078e000e */
[----:B------:R-:W3:Y:S01]  /*11b30*/  @P1 LDG.E R14, desc[UR36][R14.64] ;  /* 0x000000240e0e1981 */ /* 0x000ee2000c1e1900 */
[----:B------:R-:W-:Y:S01]  /*11b40*/  UIADD3 UR4, UPT, UPT, UR15, UR18, URZ ;  /* 0x000000120f047290 */ /* 0x000fe2000fffe0ff */
[----:B------:R-:W-:-:S05]  /*11b50*/  VIADD R130, R125, 0xffffffff ;  /* 0xffffffff7d827836 */ /* 0x000fca0000000000 */
[----:B------:R-:W-:-:S04]  /*11b60*/  @P1 ISETP.GE.AND P4, PT, R130, UR4, PT ;  /* 0x0000000482001c0c */ /* 0x000fc8000bf86270 */
[----:B------:R-:W-:-:S04]  /*11b70*/  @P1 SEL R130, R22, RZ, !P4 ;  /* 0x000000ff16821207 */ /* 0x000fc80006000000 */
[----:B------:R-:W-:-:S04]  /*11b80*/  @P1 IADD3 R130, PT, PT, R125, R130, -R16 ;  /* 0x000000827d821210 */ /* 0x000fc80007ffe810 */
[----:B------:R-:W-:Y:S01]  /*11b90*/  @P1 I2FP.F32.S32 R130, R130 ;  /* 0x0000008200821245 */ /* 0x000fe20000201400 */
[----:B--2---:R-:W-:-:S04]  /*11ba0*/  @P2 FADD.FTZ R11, R11, R12 ;  /* 0x0000000c0b0b2221 */ /* 0x004fc80000010000 */
[----:B---3--:R-:W-:-:S05]  /*11bb0*/  @P1 FFMA.FTZ R11, R130, R14, R11 ;  /* 0x0000000e820b1223 */ /* 0x008fca000001000b */
[----:B------:R1:W-:Y:S01]  /*11bc0*/  STS [R120], R11 ;  /* 0x0000000b78007388 */ /* 0x0003e20000000800 */
[----:B------:R-:W-:-:S07]  /*11bd0*/  @!P3 FMNMX.FTZ R157, R157, R11, !PT ;  /* 0x0000000b9d9db209 */ /* 0x000fce0007810000 */
.L_x_2501:
[----:B------:R-:W-:Y:S05]  /*11be0*/  BSYNC.RECONVERGENT B0 ;  /* 0x0000000000007941 */ /* 0x000fea0003800200 */
.L_x_2500:
[C---:B-1----:R-:W-:Y:S01]  /*11bf0*/  VIADD R11, R16.reuse, 0xffffffff ;  /* 0xffffffff100b7836 */ /* 0x042fe20000000000 */
[----:B------:R-:W-:Y:S01]  /*11c00*/  VIADDMNMX R12, R16, -UR19, RZ, !PT ;  /* 0x80000013100c7c46 */ /* 0x000fe2000f8001ff */
[----:B------:R-:W-:Y:S01]  /*11c10*/  VIADD R120, R120, 0x40 ;  /* 0x0000004078787836 */ /* 0x000fe20000000000 */
[----:B------:R-:W-:Y:S01]  /*11c20*/  IADD3 R118, P2, PT, R118, 0x10, RZ ;  /* 0x0000001076767810 */ /* 0x000fe20007f5e0ff */
[----:B------:R-:W-:Y:S01]  /*11c30*/  VIADD R124, R124, 0x10 ;  /* 0x000000107c7c7836 */ /* 0x000fe20000000000 */
[----:B------:R-:W-:-:S03]  /*11c40*/  IADD3 R11, PT, PT, R11, 0x7, -R12 ;  /* 0x000000070b0b7810 */ /* 0x000fc60007ffe80c */
[----:B------:R-:W-:Y:S01]  /*11c50*/  IMAD.X R119, RZ, RZ, R119, P2 ;  /* 0x000000ffff777224 */ /* 0x000fe200010e0677 */
[----:B------:R-:W-:-:S04]  /*11c60*/  SHF.R.S32.HI R14, RZ, 0x1f, R11 ;  /* 0x0000001fff0e7819 */ /* 0x000fc8000001140b */
[----:B------:R-:W-:Y:S01]  /*11c70*/  LEA.HI R14, R14, R11, RZ, 0x3 ;  /* 0x0000000b0e0e7211 */ /* 0x000fe200078f18ff */
[C---:B------:R-:W-:Y:S02]  /*11c80*/  VIADD R11, R125.reuse, 0xf ;  /* 0x0000000f7d0b7836 */ /* 0x040fe40000000000 */
[----:B------:R-:W-:Y:S01]  /*11c90*/  VIADD R125, R125, 0x10 ;  /* 0x000000107d7d7836 */ /* 0x000fe20000000000 */
[----:B0-----:R-:W-:-:S05]  /*11ca0*/  LOP3.LUT R13, R14, 0xfffffff8, RZ, 0xc0, !PT ;  /* 0xfffffff80e0d7812 */ /* 0x001fca00078ec0ff */
[----:B------:R-:W-:-:S05]  /*11cb0*/  IMAD.IADD R12, R13, 0x1, R12 ;  /* 0x000000010d0c7824 */ /* 0x000fca00078e020c */
[----:B------:R-:W-:-:S13]  /*11cc0*/  ISETP.GE.AND P1, PT, R11, R12, PT ;  /* 0x0000000c0b00720c */ /* 0x000fda0003f26270 */
[----:B------:R-:W-:Y:S05]  /*11cd0*/  @!P1 BRA `(.L_x_2502) ;  /* 0xffffff0c00c89947 */ /* 0x000fea000383ffff */
.L_x_2240:
[----:B------:R-:W-:Y:S05]  /*11ce0*/  BSYNC B1 ;  /* 0x0000000000017941 */ /* 0x000fea0003800000 */
.L_x_2239:
[----:B0-----:R-:W0:Y:S01]  /*11cf0*/  S2R R10, SR_TID.X ;  /* 0x00000000000a7919 */ /* 0x001e220000002100 */
[----:B------:R-:W2:Y:S01]  /*11d00*/  LDCU UR4, c[0x0][0x3f4] ;  /* 0x00007e80ff0477ac */ /* 0x000ea20008000800 */
[----:B------:R-:W-:Y:S01]  /*11d10*/  MOV R8, 0x400 ;  /* 0x0000040000087802 */ /* 0x000fe20000000f00 */
[----:B------:R-:W3:Y:S01]  /*11d20*/  S2R R9, SR_CgaCtaId ;  /* 0x0000000000097919 */ /* 0x000ee20000008800 */
[----:B------:R-:W-:Y:S02]  /*11d30*/  SHF.R.S32.HI R20, RZ, 0x1f, R25 ;  /* 0x0000001fff147819 */ /* 0x000fe40000011419 */
[----:B--2---:R-:W-:Y:S01]  /*11d40*/  VIADDMNMX R3, R16, -UR4, RZ, !PT ;  /* 0x8000000410037c46 */ /* 0x004fe2000f8001ff */
[----:B------:R-:W-:Y:S01]  /*11d50*/  UMOV UR4, 0xffffffff ;  /* 0xffffffff00047882 */ /* 0x000fe20000000000 */
[C---:B0-----:R-:W-:Y:S01]  /*11d60*/  LOP3.LUT R7, R10.reuse, 0x1f, RZ, 0xc0, !PT ;  /* 0x0000001f0a077812 */ /* 0x041fe200078ec0ff */
[----:B------:R-:W-:Y:S01]  /*11d70*/  IMAD.SHL.U32 R4, R10, 0x4, RZ ;  /* 0x000000040a047824 */ /* 0x000fe200078e00ff */
[----:B---3-5:R-:W-:-:S02]  /*11d80*/  LEA R22, R9, R8, 0x18 ;  /* 0x0000000809167211 */ /* 0x028fc400078ec0ff */
[----:B------:R-:W-:-:S03]  /*11d90*/  ISETP.NE.AND P0, PT, R7, RZ, PT ;  /* 0x000000ff0700720c */ /* 0x000fc60003f05270 */
[----:B------:R-:W-:Y:S01]  /*11da0*/  IMAD R6, R7, 0x4, R22 ;  /* 0x0000000407067824 */ /* 0x000fe200078e0216 */
[----:B------:R-:W-:Y:S09]  /*11db0*/  BRA.DIV UR4, `(.L_x_2503) ;  /* 0x0000004a04d87947 */ /* 0x000ff2000b800000 */
[----:B------:R-:W0:Y:S02]  /*11dc0*/  SHFL.BFLY PT, R14, R157, 0x10, 0x1f ;  /* 0x0e001f009d0e7f89 */ /* 0x000e2400000e0000 */
[----:B0-----:R-:W-:-:S05]  /*11dd0*/  FMNMX.FTZ R13, R14, R157, !PT ;  /* 0x0000009d0e0d7209 */ /* 0x001fca0007810000 */
[----:B------:R-:W0:Y:S02]  /*11de0*/  SHFL.BFLY PT, R14, R13, 0x8, 0x1f ;  /* 0x0d001f000d0e7f89 */ /* 0x000e2400000e0000 */
[----:B0-----:R-:W-:-:S05]  /*11df0*/  FMNMX.FTZ R0, R13, R14, !PT ;  /* 0x0000000e0d007209 */ /* 0x001fca0007810000 */
[----:B------:R0:W2:Y:S02]  /*11e00*/  SHFL.BFLY PT, R14, R0, 0x4, 0x1f ;  /* 0x0c801f00000e7f89 */ /* 0x0000a400000e0000 */
.L_x_2578:
[----:B------:R-:W1:Y:S01]  /*11e10*/  @!P0 S2R R12, SR_CgaCtaId ;  /* 0x00000000000c8919 */ /* 0x000e620000008800 */
[----:B------:R-:W-:Y:S01]  /*11e20*/  @!P0 MOV R5, 0x400 ;  /* 0x0000040000058802 */ /* 0x000fe20000000f00 */
[----:B------:R-:W-:Y:S05]  /*11e30*/  WARPSYNC.ALL ;  /* 0x0000000000007948 */ /* 0x000fea0003800000 */
[----:B-1----:R-:W-:Y:S02]  /*11e40*/  @!P0 LEA R11, R12, R5, 0x18 ;  /* 0x000000050c0b8211 */ /* 0x002fe400078ec0ff */
[----:B--2---:R-:W-:Y:S02]  /*11e50*/  FMNMX.FTZ R5, R0, R14, !PT ;  /* 0x0000000e00057209 */ /* 0x004fe40007810000 */
[----:B0-----:R-:W-:-:S05]  /*11e60*/  @!P0 LEA.HI R0, R10, R11, RZ, 0x1d ;  /* 0x0000000b0a008211 */ /* 0x001fca00078fe8ff */
[----:B------:R0:W-:Y:S01]  /*11e70*/  @!P0 STS [R0], R5 ;  /* 0x0000000500008388 */ /* 0x0001e20000000800 */
[----:B------:R-:W-:Y:S01]  /*11e80*/  ISETP.GT.U32.AND P0, PT, R7, 0x1, PT ;  /* 0x000000010700780c */ /* 0x000fe20003f04070 */
[----:B------:R-:W-:Y:S01]  /*11e90*/  BAR.SYNC.DEFER_BLOCKING 0x0 ;  /* 0x0000000000007b1d */ /* 0x000fe20000010000 */
[----:B0-----:R-:W-:Y:S02]  /*11ea0*/  IMAD.MOV.U32 R0, RZ, RZ, -0x800001 ;  /* 0xff7fffffff007424 */ /* 0x001fe400078e00ff */
[----:B------:R-:W-:-:S03]  /*11eb0*/  IMAD.MOV.U32 R14, RZ, RZ, RZ ;  /* 0x000000ffff0e7224 */ /* 0x000fc600078e00ff */
[----:B------:R-:W-:Y:S06]  /*11ec0*/  BSSY.RECONVERGENT B0, `(.L_x_2504) ;  /* 0x0000151000007945 */ /* 0x000fec0003800200 */
[----:B------:R-:W0:Y:S04]  /*11ed0*/  @!P0 LDS R0, [R6] ;  /* 0x0000000006008984 */ /* 0x000e280000000800 */
[----:B0-----:R-:W0:Y:S02]  /*11ee0*/  SHFL.BFLY PT, R5, R0, 0x1, 0x1f ;  /* 0x0c201f0000057f89 */ /* 0x001e2400000e0000 */
[----:B0-----:R-:W-:Y:S01]  /*11ef0*/  FMNMX.FTZ R11, R5, R0, !PT ;  /* 0x00000000050b7209 */ /* 0x001fe20007810000 */
[----:B------:R-:W-:-:S04]  /*11f00*/  IMAD.IADD R5, R10, 0x1, R3 ;  /* 0x000000010a057824 */ /* 0x000fc800078e0203 */
        /* <DEDUP_REMOVED lines=10> */
[----:B------:R-:W-:-:S03]  /*11fb0*/  IMAD.MOV.U32 R14, RZ, RZ, RZ ;  /* 0x000000ffff0e7224 */ /* 0x000fc600078e00ff */
[----:B------:R-:W-:-:S04]  /*11fc0*/  IADD3 R0, PT, PT, -R3, R0, R11 ;  /* 0x0000000003007210 */ /* 0x000fc80007ffe10b */
[C---:B------:R-:W-:Y:S02]  /*11fd0*/  LOP3.LUT R11, R0.reuse, 0xc0, RZ, 0xc0, !PT ;  /* 0x000000c0000b7812 */ /* 0x040fe400078ec0ff */
[----:B------:R-:W-:Y:S02]  /*11fe0*/  ISETP.GE.U32.AND P1, PT, R0, 0xc0, PT ;  /* 0x000000c00000780c */ /* 0x000fe40003f26070 */
[----:B------:R-:W-:Y:S01]  /*11ff0*/  ISETP.NE.AND P0, PT, R11, 0xc0, PT ;  /* 0x000000c00b00780c */ /* 0x000fe20003f05270 */
[----:B------:R-:W-:-:S12]  /*12000*/  IMAD.MOV.U32 R11, RZ, RZ, R5 ;  /* 0x000000ffff0b7224 */ /* 0x000fd800078e0005 */
[----:B------:R-:W-:Y:S05]  /*12010*/  @!P0 BRA `(.L_x_2508) ;  /* 0x0000000000548947 */ /* 0x000fea0003800000 */
[----:B------:R-:W0:Y:S01]  /*12020*/  S2UR UR5, SR_CgaCtaId ;  /* 0x00000000000579c3 */ /* 0x000e220000008800 */
[----:B------:R-:W-:Y:S01]  /*12030*/  UMOV UR4, 0x400 ;  /* 0x0000040000047882 */ /* 0x000fe20000000000 */
[----:B------:R-:W-:Y:S01]  /*12040*/  LEA.HI R0, R0, 0x1, RZ, 0x1a ;  /* 0x0000000100007811 */ /* 0x000fe200078fd0ff */
[----:B------:R-:W-:Y:S01]  /*12050*/  UIADD3 UR4, UPT, UPT, UR4, 0x810, URZ ;  /* 0x0000081004047890 */ /* 0x000fe2000fffe0ff */
[----:B------:R-:W-:Y:S02]  /*12060*/  IMAD.MOV.U32 R14, RZ, RZ, RZ ;  /* 0x000000ffff0e7224 */ /* 0x000fe400078e00ff */
[----:B------:R-:W-:Y:S01]  /*12070*/  LOP3.LUT R0, R0, 0x3, RZ, 0xc0, !PT ;  /* 0x0000000300007812 */ /* 0x000fe200078ec0ff */
[----:B------:R-:W-:-:S04]  /*12080*/  IMAD.MOV.U32 R11, RZ, RZ, R5 ;  /* 0x000000ffff0b7224 */ /* 0x000fc800078e0005 */
[----:B------:R-:W-:Y:S01]  /*12090*/  IMAD.MOV R12, RZ, RZ, -R0 ;  /* 0x000000ffff0c7224 */ /* 0x000fe200078e0a00 */
[----:B0-----:R-:W-:-:S06]  /*120a0*/  ULEA UR4, UR5, UR4, 0x18 ;  /* 0x0000000405047291 */ /* 0x001fcc000f8ec0ff */
[----:B------:R-:W-:-:S07]  /*120b0*/  VIADD R0, R4, UR4 ;  /* 0x0000000404007c36 */ /* 0x000fce0008000000 */
.L_x_2509:
        /* <DEDUP_REMOVED lines=11> */
.L_x_2508:
[----:B------:R-:W-:Y:S05]  /*12170*/  BSYNC.RECONVERGENT B1 ;  /* 0x0000000000017941 */ /* 0x000fea0003800200 */
.L_x_2507:
[----:B------:R-:W-:Y:S05]  /*12180*/  @!P1 BRA `(.L_x_2505) ;  /* 0x0000001000909947 */ /* 0x000fea0003800000 */
[----:B------:R-:W0:Y:S01]  /*12190*/  S2R R13, SR_CgaCtaId ;  /* 0x00000000000d7919 */ /* 0x000e220000008800 */
[----:B------:R-:W-:Y:S01]  /*121a0*/  IMAD.IADD R0, R16, 0x1, -R11 ;  /* 0x0000000110007824 */ /* 0x000fe200078e0a0b */
[----:B------:R-:W-:Y:S01]  /*121b0*/  MOV R12, 0x400 ;  /* 0x00000400000c7802 */ /* 0x000fe20000000f00 */
[----:B------:R-:W-:Y:S01]  /*121c0*/  BSSY.RECONVERGENT B1, `(.L_x_2510) ;  /* 0x000006f000017945 */ /* 0x000fe20003800200 */
[----:B------:R-:W-:Y:S02]  /*121d0*/  PLOP3.LUT P0, PT, PT, PT, PT, 0x80, 0x8 ;  /* 0x000000000008781c */ /* 0x000fe40003f0f070 */
[----:B------:R-:W-:Y:S01]  /*121e0*/  ISETP.GT.AND P1, PT, R0, 0x300, PT ;  /* 0x000003000000780c */ /* 0x000fe20003f24270 */
[----:B------:R-:W-:Y:S02]  /*121f0*/  IMAD.SHL.U32 R0, R3, 0x4, RZ ;  /* 0x0000000403007824 */ /* 0x000fe400078e00ff */
[----:B------:R-:W-:Y:S02]  /*12200*/  VIADD R12, R12, 0x810 ;  /* 0x000008100c0c7836 */ /* 0x000fe40000000000 */
[----:B------:R-:W-:-:S03]  /*12210*/  IMAD R0, R11, 0x4, -R0 ;  /* 0x000000040b007824 */ /* 0x000fc600078e0a00 */
[----:B0-----:R-:W-:-:S04]  /*12220*/  LEA R13, R13, R12, 0x18 ;  /* 0x0000000c0d0d7211 */ /* 0x001fc800078ec0ff */
[----:B------:R-:W-:Y:S01]  /*12230*/  IADD3 R0, PT, PT, R0, 0x200, R13 ;  /* 0x0000020000007810 */ /* 0x000fe20007ffe00d */
[----:B------:R-:W-:Y:S06]  /*12240*/  @!P1 BRA `(.L_x_2511) ;  /* 0x0000000400989947 */ /* 0x000fec0003800000 */
[----:B------:R-:W-:Y:S01]  /*12250*/  PLOP3.LUT P0, PT, PT, PT, PT, 0x8, 0x80 ;  /* 0x000000000080781c */ /* 0x000fe20003f0e170 */
[----:B------:R-:W-:-:S12]  /*12260*/  VIADD R44, R16, 0xfffffd00 ;  /* 0xfffffd00102c7836 */ /* 0x000fd80000000000 */
.L_x_2512:
[----:B------:R-:W1:Y:S01]  /*12270*/  LDS R12, [R0+-0x200] ;  /* 0xfffe0000000c7984 */ /* 0x000e620000000800 */
        /* <DEDUP_REMOVED lines=20> */
[----:B------:R-:W-:Y:S01]  /*123c0*/  FMUL.FTZ R21, R21, 1.4426950216293334961 ;  /* 0x3fb8aa3b15157820 */ /* 0x000fe20000410000 */
[C---:B---3--:R-:W-:Y:S01]  /*123d0*/  FADD.FTZ R26, -R46.reuse, R26 ;  /* 0x0000001a2e1a7221 */ /* 0x048fe20000010100 */
        /* <DEDUP_REMOVED lines=77> */
.L_x_2511:
[----:B------:R-:W-:Y:S05]  /*128b0*/  BSYNC.RECONVERGENT B1 ;  /* 0x0000000000017941 */ /* 0x000fea0003800200 */
.L_x_2510:
[----:B------:R-:W-:Y:S01]  /*128c0*/  IMAD.IADD R12, R16, 0x1, -R11 ;  /* 0x00000001100c7824 */ /* 0x000fe200078e0a0b */
[----:B------:R-:W-:Y:S04]  /*128d0*/  BSSY.RECONVERGENT B1, `(.L_x_2513) ;  /* 0x0000036000017945 */ /* 0x000fe80003800200 */
        /* <DEDUP_REMOVED lines=18> */
[----:B------:R-:W-:Y:S01]  /*12a00*/  FMUL.FTZ R21, R21, 1.4426950216293334961 ;  /* 0x3fb8aa3b15157820 */ /* 0x000fe20000410000 */
[C---:B---3--:R-:W-:Y:S02]  /*12a10*/  FADD.FTZ R26, -R46.reuse, R26 ;  /* 0x0000001a2e1a7221 */ /* 0x048fe40000010100 */
        /* <DEDUP_REMOVED lines=32> */
[----:B0-----:R-:W-:-:S07]  /*12c20*/  VIADD R0, R0, 0x800 ;  /* 0x0000080000007836 */ /* 0x001fce0000000000 */
.L_x_2514:
[----:B------:R-:W-:Y:S05]  /*12c30*/  BSYNC.RECONVERGENT B1 ;  /* 0x0000000000017941 */ /* 0x000fea0003800200 */
.L_x_2513:
[----:B------:R-:W-:-:S13]  /*12c40*/  ISETP.LT.OR P0, PT, R11, R16, P0 ;  /* 0x000000100b00720c */ /* 0x000fda0000701670 */
[----:B------:R-:W-:Y:S05]  /*12c50*/  @!P0 BRA `(.L_x_2505) ;  /* 0x0000000400dc8947 */ /* 0x000fea0003800000 */
[----:B------:R-:W1:Y:S04]  /*12c60*/  LDS R11, [R0+-0x200] ;  /* 0xfffe0000000b7984 */ /* 0x000e680000000800 */
[----:B------:R-:W0:Y:S04]  /*12c70*/  LDS R13, [R0] ;  /* 0x00000000000d7984 */ /* 0x000e280000000800 */
[----:B------:R-:W2:Y:S04]  /*12c80*/  LDS R15, [R0+0x100] ;  /* 0x00010000000f7984 */ /* 0x000ea80000000800 */
[----:B------:R-:W3:Y:S01]  /*12c90*/  LDS R12, [R0+-0x100] ;  /* 0xffff0000000c7984 */ /* 0x000ee20000000800 */
        /* <DEDUP_REMOVED lines=14> */
[----:B-1----:R0:W-:Y:S04]  /*12d80*/  STS [R0], R15 ;  /* 0x0000000f00007388 */ /* 0x0021e80000000800 */
[----:B--2---:R0:W-:Y:S04]  /*12d90*/  STS [R0+0x100], R21 ;  /* 0x0001001500007388 */ /* 0x0041e80000000800 */
[----:B---3--:R0:W-:Y:S01]  /*12da0*/  STS [R0+-0x100], R13 ;  /* 0xffff000d00007388 */ /* 0x0081e20000000800 */
[----:B------:R-:W-:-:S04]  /*12db0*/  FADD.FTZ R14, R14, R13 ;  /* 0x0000000d0e0e7221 */ /* 0x000fc80000010000 */
[----:B------:R-:W-:-:S04]  /*12dc0*/  FADD.FTZ R14, R14, R15 ;  /* 0x0000000f0e0e7221 */ /* 0x000fc80000010000 */
[----:B------:R-:W-:Y:S01]  /*12dd0*/  FADD.FTZ R14, R14, R21 ;  /* 0x000000150e0e7221 */ /* 0x000fe20000010000 */
[----:B0-----:R-:W-:Y:S06]  /*12de0*/  BRA `(.L_x_2505) ;  /* 0x0000000400787947 */ /* 0x001fec0003800000 */
.L_x_2506:
        /* <DEDUP_REMOVED lines=14> */
[--C-:B------:R-:W-:Y:S01]  /*12ed0*/  IADD3 R12, P1, P2, R25, R12, R5.reuse ;  /* 0x0000000c190c7210 */ /* 0x100fe20007a3e005 */
[----:B------:R-:W-:Y:S01]  /*12ee0*/  IMAD.MOV.U32 R14, RZ, RZ, RZ ;  /* 0x000000ffff0e7224 */ /* 0x000fe200078e00ff */
[----:B------:R-:W-:Y:S01]  /*12ef0*/  LOP3.LUT R11, R0, 0x3, RZ, 0xc0, !PT ;  /* 0x00000003000b7812 */ /* 0x000fe200078ec0ff */
[----:B------:R-:W-:Y:S01]  /*12f00*/  IMAD.MOV.U32 R0, RZ, RZ, R5 ;  /* 0x000000ffff007224 */ /* 0x000fe200078e0005 */
[----:B------:R-:W-:-:S03]  /*12f10*/  IADD3.X R13, PT, PT, R20, R13, RZ, P1, P2 ;  /* 0x0000000d140d7210 */ /* 0x000fc60000fe44ff */
[----:B------:R-:W-:Y:S01]  /*12f20*/  IMAD.MOV R15, RZ, RZ, -R11 ;  /* 0x000000ffff0f7224 */ /* 0x000fe200078e0a0b */
[----:B0-----:R-:W-:-:S06]  /*12f30*/  ULEA UR4, UR5, UR4, 0x18 ;  /* 0x0000000405047291 */ /* 0x001fcc000f8ec0ff */
[----:B------:R-:W-:-:S07]  /*12f40*/  VIADD R11, R4, UR4 ;  /* 0x00000004040b7c36 */ /* 0x000fce0008000000 */
.L_x_2517:
[----:B------:R0:W2:Y:S01]  /*12f50*/  LDG.E.U8 R21, desc[UR36][R12.64] ;  /* 0x000000240c157981 */ /* 0x0000a2000c1e1100 */
[----:B------:R-:W-:Y:S02]  /*12f60*/  VIADD R15, R15, 0x1 ;  /* 0x000000010f0f7836 */ /* 0x000fe40000000000 */
        /* <DEDUP_REMOVED lines=14> */
.L_x_2516:
[----:B------:R-:W-:Y:S05]  /*13050*/  BSYNC.RECONVERGENT B1 ;  /* 0x0000000000017941 */ /* 0x000fea0003800200 */
.L_x_2515:
[----:B------:R-:W-:Y:S05]  /*13060*/  @!P0 BRA `(.L_x_2505) ;  /* 0x0000000000d88947 */ /* 0x000fea0003800000 */
[----:B------:R-:W0:Y:S01]  /*13070*/  S2R R26, SR_CgaCtaId ;  /* 0x00000000001a7919 */ /* 0x000e220000008800 */
[----:B------:R-:W2:Y:S01]  /*13080*/  LDCU.64 UR4, c[0x0][0x420] ;  /* 0x00008400ff0477ac */ /* 0x000ea20008000a00 */
[----:B------:R-:W-:Y:S01]  /*13090*/  MOV R13, 0x400 ;  /* 0x00000400000d7802 */ /* 0x000fe20000000f00 */
[----:B------:R-:W-:-:S04]  /*130a0*/  IMAD.SHL.U32 R11, R3, 0x4, RZ ;  /* 0x00000004030b7824 */ /* 0x000fc800078e00ff */
[----:B------:R-:W-:Y:S02]  /*130b0*/  VIADD R13, R13, 0x810 ;  /* 0x000008100d0d7836 */ /* 0x000fe40000000000 */
[----:B------:R-:W-:Y:S01]  /*130c0*/  IMAD R11, R0, 0x4, -R11 ;  /* 0x00000004000b7824 */ /* 0x000fe200078e0a0b */
[----:B--2---:R-:W-:-:S04]  /*130d0*/  IADD3 R12, P0, P1, R25, UR4, R0 ;  /* 0x00000004190c7c10 */ /* 0x004fc8000f91e000 */
[----:B------:R-:W-:Y:S02]  /*130e0*/  IADD3 R12, P2, PT, R12, 0x80, RZ ;  /* 0x000000800c0c7810 */ /* 0x000fe40007f5e0ff */
[----:B0-----:R-:W-:Y:S02]  /*130f0*/  LEA R26, R26, R13, 0x18 ;  /* 0x0000000d1a1a7211 */ /* 0x001fe400078ec0ff */
[----:B------:R-:W-:Y:S02]  /*13100*/  IADD3.X R13, PT, PT, R20, UR5, RZ, P0, P1 ;  /* 0x00000005140d7c10 */ /* 0x000fe400087e24ff */
[----:B------:R-:W-:-:S03]  /*13110*/  IADD3 R11, PT, PT, R11, 0x200, R26 ;  /* 0x000002000b0b7810 */ /* 0x000fc60007ffe01a */
[----:B------:R-:W-:-:S07]  /*13120*/  IMAD.X R13, RZ, RZ, R13, P2 ;  /* 0x000000ffff0d7224 */ /* 0x000fce00010e060d */
.L_x_2518:
[----:B------:R-:W2:Y:S04]  /*13130*/  LDG.E.U8 R27, desc[UR36][R12.64+-0x80] ;  /* 0xffff80240c1b7981 */ /* 0x000ea8000c1e1100 */
[----:B------:R-:W3:Y:S04]  /*13140*/  LDG.E.U8 R15, desc[UR36][R12.64+-0x40] ;  /* 0xffffc0240c0f7981 */ /* 0x000ee8000c1e1100 */
[----:B------:R-:W4:Y:S04]  /*13150*/  LDG.E.U8 R21, desc[UR36][R12.64] ;  /* 0x000000240c157981 */ /* 0x000f28000c1e1100 */
[----:B------:R-:W5:Y:S01]  /*13160*/  LDG.E.U8 R26, desc[UR36][R12.64+0x40] ;  /* 0x000040240c1a7981 */ /* 0x000f62000c1e1100 */
[----:B------:R-:W-:Y:S01]  /*13170*/  VIADD R0, R0, 0x100 ;  /* 0x0000010000007836 */ /* 0x000fe20000000000 */
[----:B--2---:R-:W-:-:S02]  /*13180*/  ISETP.NE.AND P0, PT, R27, RZ, PT ;  /* 0x000000ff1b00720c */ /* 0x004fc40003f05270 */
        /* <DEDUP_REMOVED lines=8> */
[----:B------:R-:W-:-:S03]  /*13210*/  IMAD.MOV.U32 R15, RZ, RZ, RZ ;  /* 0x000000ffff0f7224 */ /* 0x000fc600078e00ff */
[----:B------:R-:W-:Y:S01]  /*13220*/  @!P0 FMUL.FTZ R21, R21, 1.4426950216293334961 ;  /* 0x3fb8aa3b15158820 */ /* 0x000fe20000410000 */
[C---:B0-----:R-:W-:Y:S01]  /*13230*/  @!P1 FADD.FTZ R27, -R46.reuse, R26 ;  /* 0x0000001a2e1b9221 */ /* 0x041fe20000010100 */
[----:B------:R-:W-:Y:S02]  /*13240*/  IMAD.MOV.U32 R26, RZ, RZ, RZ ;  /* 0x000000ffff1a7224 */ /* 0x000fe400078e00ff */
[----:B------:R-:W0:Y:S01]  /*13250*/  @!P0 MUFU.EX2 R15, R21 ;  /* 0x00000015000f8308 */ /* 0x000e220000000800 */
[----:B------:R-:W-:Y:S01]  /*13260*/  @!P1 FMUL.FTZ R27, R27, 1.4426950216293334961 ;  /* 0x3fb8aa3b1b1b9820 */ /* 0x000fe20000410000 */
[C---:B--2---:R-:W-:Y:S01]  /*13270*/  @!P2 FADD.FTZ R29, -R46.reuse, R28 ;  /* 0x0000001c2e1da221 */ /* 0x044fe20000010100 */
[----:B------:R-:W-:Y:S02]  /*13280*/  IMAD.MOV.U32 R28, RZ, RZ, RZ ;  /* 0x000000ffff1c7224 */ /* 0x000fe400078e00ff */
[----:B---3--:R-:W-:Y:S01]  /*13290*/  @!P3 FADD.FTZ R31, -R46, R30 ;  /* 0x0000001e2e1fb221 */ /* 0x008fe20000010100 */
[----:B------:R-:W1:Y:S01]  /*132a0*/  @!P1 MUFU.EX2 R26, R27 ;  /* 0x0000001b001a9308 */ /* 0x000e620000000800 */
[----:B------:R-:W-:Y:S01]  /*132b0*/  @!P2 FMUL.FTZ R29, R29, 1.4426950216293334961 ;  /* 0x3fb8aa3b1d1da820 */ /* 0x000fe20000410000 */
[----:B------:R-:W-:-:S02]  /*132c0*/  IMAD.MOV.U32 R30, RZ, RZ, RZ ;  /* 0x000000ffff1e7224 */ /* 0x000fc400078e00ff */
[----:B------:R-:W-:Y:S01]  /*132d0*/  @!P3 FMUL.FTZ R31, R31, 1.4426950216293334961 ;  /* 0x3fb8aa3b1f1fb820 */ /* 0x000fe20000410000 */
[----:B------:R-:W-:Y:S01]  /*132e0*/  ISETP.GE.AND P0, PT, R0, R16, PT ;  /* 0x000000100000720c */ /* 0x000fe20003f06270 */
[----:B------:R-:W2:Y:S01]  /*132f0*/  @!P2 MUFU.EX2 R28, R29 ;  /* 0x0000001d001ca308 */ /* 0x000ea20000000800 */
[----:B------:R-:W-:-:S03]  /*13300*/  IADD3 R12, P1, PT, R12, 0x100, RZ ;  /* 0x000001000c0c7810 */ /* 0x000fc60007f3e0ff */
[----:B------:R-:W3:Y:S01]  /*13310*/  @!P3 MUFU.EX2 R30, R31 ;  /* 0x0000001f001eb308 */ /* 0x000ee20000000800 */
[----:B0-----:R-:W-:Y:S01]  /*13320*/  FADD.FTZ R21, R15, R14 ;  /* 0x0000000e0f157221 */ /* 0x001fe20000010000 */
[----:B------:R-:W-:Y:S01]  /*13330*/  STS [R11+-0x200], R15 ;  /* 0xfffe000f0b007388 */ /* 0x000fe20000000800 */
[----:B------:R-:W-:Y:S02]  /*13340*/  IMAD.X R13, RZ, RZ, R13, P1 ;  /* 0x000000ffff0d7224 */ /* 0x000fe400008e060d */
        /* <DEDUP_REMOVED lines=8> */
.L_x_2505:
[----:B------:R-:W-:Y:S05]  /*133d0*/  BSYNC.RECONVERGENT B0 ;  /* 0x0000000000007941 */ /* 0x000fea0003800200 */
.L_x_2504:
[----:B------:R-:W0:Y:S01]  /*133e0*/  SHFL.BFLY PT, R11, R14, 0x10, 0x1f ;  /* 0x0e001f000e0b7f89 */ /* 0x000e2200000e0000 */
[----:B------:R-:W-:Y:S01]  /*133f0*/  SHF.R.U32.HI R21, RZ, 0x3, R10 ;  /* 0x00000003ff157819 */ /* 0x000fe2000001160a */
[----:B------:R-:W2:Y:S01]  /*13400*/  LDCU.U8 UR6, c[0x0][0x48c] ;  /* 0x00009180ff0677ac */ /* 0x000ea20008000000 */
[----:B------:R-:W-:Y:S02]  /*13410*/  ISETP.NE.AND P0, PT, R7, RZ, PT ;  /* 0x000000ff0700720c */ /* 0x000fe40003f05270 */
[----:B------:R-:W-:Y:S02]  /*13420*/  LOP3.LUT R21, R21, 0x7c, RZ, 0xc0, !PT ;  /* 0x0000007c15157812 */ /* 0x000fe400078ec0ff */
[----:B------:R-:W-:-:S03]  /*13430*/  ISETP.GT.U32.AND P1, PT, R7, 0x1, PT ;  /* 0x000000010700780c */ /* 0x000fc60003f24070 */
[----:B------:R-:W-:Y:S01]  /*13440*/  IMAD.IADD R22, R21, 0x1, R22 ;  /* 0x0000000115167824 */ /* 0x000fe200078e0216 */
[----:B--2---:R-:W-:Y:S01]  /*13450*/  UISETP.NE.AND UP0, UPT, UR6, URZ, UPT ;  /* 0x000000ff0600728c */ /* 0x004fe2000bf05270 */
        /* <DEDUP_REMOVED lines=12> */
[----:B------:R-:W-:-:S05]  /*13520*/  ISETP.GE.AND P0, PT, R5, R16, PT ;  /* 0x000000100500720c */ /* 0x000fca0003f06270 */
[----:B------:R-:W0:Y:S04]  /*13530*/  @!P1 LDS R15, [R6+0x8] ;  /* 0x00000800060f9984 */ /* 0x000e280000000800 */
[----:B0-----:R-:W0:Y:S02]  /*13540*/  SHFL.BFLY PT, R0, R15, 0x1, 0x1f ;  /* 0x0c201f000f007f89 */ /* 0x001e2400000e0000 */
[----:B0-----:R-:W-:-:S06]  /*13550*/  FADD.FTZ R0, R0, R15 ;  /* 0x0000000f00007221 */ /* 0x001fcc0000010000 */
[----:B------:R-:W0:Y:S02]  /*13560*/  SHFL.IDX PT, R0, R0, RZ, 0x1f ;  /* 0x00001fff00007589 */ /* 0x000e2400000e0000 */
[----:B0-----:R-:W-:-:S04]  /*13570*/  FADD.FTZ R7, R0, 9.9999999747524270788e-07 ;  /* 0x358637bd00077421 */ /* 0x001fc80000010000 */
[----:B------:R0:W2:Y:S01]  /*13580*/  MUFU.RCP R41, R7 ;  /* 0x0000000700297308 */ /* 0x0000a20000001000 */
[----:B------:R-:W-:Y:S05]  /*13590*/  BRA.U !UP0, `(.L_x_2519) ;  /* 0x0000000108187547 */ /* 0x000fea000b800000 */
[----:B0-----:R-:W0:Y:S08]  /*135a0*/  LDC R7, c[0x0][0x488] ;  /* 0x00012200ff077b82 */ /* 0x001e300000000800 */
[----:B------:R-:W0:Y:S08]  /*135b0*/  LDC R0, c[0x0][0x40c] ;  /* 0x00010300ff007b82 */ /* 0x000e300000000800 */
[----:B------:R-:W3:Y:S01]  /*135c0*/  LDC R11, c[0x0][0x3f4] ;  /* 0x0000fd00ff0b7b82 */ /* 0x000ee20000000800 */
[----:B0-----:R-:W-:-:S04]  /*135d0*/  IMAD R18, R18, R7, R0 ;  /* 0x0000000712127224 */ /* 0x001fc800078e0200 */
[----:B---3--:R-:W-:-:S05]  /*135e0*/  IMAD R12, R18, R11, RZ ;  /* 0x0000000b120c7224 */ /* 0x008fca00078e02ff */
[----:B------:R-:W-:-:S07]  /*135f0*/  SHF.R.S32.HI R13, RZ, 0x1f, R12 ;  /* 0x0000001fff0d7819 */ /* 0x000fce000001140c */
.L_x_2519:
[----:B------:R-:W-:Y:S04]  /*13600*/  BSSY.RECONVERGENT B0, `(.L_x_2520) ;  /* 0x0000154000007945 */ /* 0x000fe80003800200 */
[----:B------:R-:W-:Y:S05]  /*13610*/  @P0 BRA `(.L_x_2521) ;  /* 0x0000001400480947 */ /* 0x000fea0003800000 */
[----:B------:R-:W-:-:S09]  /*13620*/  UISETP.NE.AND UP0, UPT, UR6, URZ, UPT ;  /* 0x000000ff0600728c */ /* 0x000fd2000bf05270 */
[----:B------:R-:W-:Y:S05]  /*13630*/  BRA.U UP0, `(.L_x_2522) ;  /* 0x0000000900387547 */ /* 0x000fea000b800000 */
        /* <DEDUP_REMOVED lines=8> */
[----:B------:R-:W3:Y:S01]  /*136c0*/  S2UR UR5, SR_CgaCtaId ;  /* 0x00000000000579c3 */ /* 0x000ee20000008800 */
[----:B------:R-:W-:Y:S01]  /*136d0*/  LEA.HI R0, R0, 0x1, RZ, 0x1a ;  /* 0x0000000100007811 */ /* 0x000fe200078fd0ff */
[----:B------:R-:W-:Y:S02]  /*136e0*/  UMOV UR4, 0x400 ;  /* 0x0000040000047882 */ /* 0x000fe40000000000 */
[----:B------:R-:W-:Y:S02]  /*136f0*/  UIADD3 UR4, UPT, UPT, UR4, 0x810, URZ ;  /* 0x0000081004047890 */ /* 0x000fe4000fffe0ff */
[C---:B------:R-:W-:Y:S01]  /*13700*/  IMAD.SHL.U32 R6, R0.reuse, 0x40, RZ ;  /* 0x0000004000067824 */ /* 0x040fe200078e00ff */
[----:B------:R-:W-:-:S04]  /*13710*/  LOP3.LUT R0, R0, 0x3, RZ, 0xc0, !PT ;  /* 0x0000000300007812 */ /* 0x000fc800078ec0ff */
[----:B------:R-:W-:Y:S01]  /*13720*/  LOP3.LUT R6, R6, 0xc0, RZ, 0xc0, !PT ;  /* 0x000000c006067812 */ /* 0x000fe200078ec0ff */
[----:B0-----:R-:W-:-:S04]  /*13730*/  IMAD.MOV R7, RZ, RZ, -R0 ;  /* 0x000000ffff077224 */ /* 0x001fc800078e0a00 */
[----:B------:R-:W-:Y:S01]  /*13740*/  IMAD.IADD R5, R5, 0x1, R6 ;  /* 0x0000000105057824 */ /* 0x000fe200078e0206 */
[----:B---3--:R-:W-:-:S06]  /*13750*/  ULEA UR4, UR5, UR4, 0x18 ;  /* 0x0000000405047291 */ /* 0x008fcc000f8ec0ff */
[----:B------:R-:W-:-:S07]  /*13760*/  VIADD R0, R4, UR4 ;  /* 0x0000000404007c36 */ /* 0x000fce0008000000 */
.L_x_2525:
[----:B------:R-:W2:Y:S01]  /*13770*/  LDS R6, [R0] ;  /* 0x0000000000067984 */ /* 0x000ea20000000800 */
[----:B------:R-:W-:-:S05]  /*13780*/  VIADD R7, R7, 0x1 ;  /* 0x0000000107077836 */ /* 0x000fca0000000000 */
[----:B------:R-:W-:Y:S01]  /*13790*/  ISETP.NE.AND P0, PT, R7, RZ, PT ;  /* 0x000000ff0700720c */ /* 0x000fe20003f05270 */
[----:B--2---:R-:W-:-:S05]  /*137a0*/  FMUL.FTZ R11, R6, R41 ;  /* 0x00000029060b7220 */ /* 0x004fca0000410000 */
[----:B------:R0:W-:Y:S02]  /*137b0*/  STS [R0], R11 ;  /* 0x0000000b00007388 */ /* 0x0001e40000000800 */
[----:B0-----:R-:W-:-:S05]  /*137c0*/  VIADD R0, R0, 0x100 ;  /* 0x0000010000007836 */ /* 0x001fca0000000000 */
[----:B------:R-:W-:Y:S05]  /*137d0*/  @P0 BRA `(.L_x_2525) ;  /* 0xfffffffc00e40947 */ /* 0x000fea000383ffff */
.L_x_2524:
[----:B------:R-:W-:Y:S05]  /*137e0*/  BSYNC.RECONVERGENT B1 ;  /* 0x0000000000017941 */ /* 0x000fea0003800200 */
.L_x_2523:
[----:B------:R-:W-:Y:S05]  /*137f0*/  @!P1 BRA `(.L_x_2521) ;  /* 0x0000001000d09947 */ /* 0x000fea0003800000 */
[----:B0-----:R-:W0:Y:S01]  /*13800*/  S2R R7, SR_CgaCtaId ;  /* 0x0000000000077919 */ /* 0x001e220000008800 */
        /* <DEDUP_REMOVED lines=13> */
.L_x_2528:
[----:B------:R-:W2:Y:S01]  /*138e0*/  LDS R6, [R0+-0x200] ;  /* 0xfffe000000067984 */ /* 0x000ea20000000800 */
[----:B------:R-:W-:-:S03]  /*138f0*/  VIADD R5, R5, 0x400 ;  /* 0x0000040005057836 */ /* 0x000fc60000000000 */
[----:B------:R-:W0:Y:S02]  /*13900*/  LDS R11, [R0+-0x100] ;  /* 0xffff0000000b7984 */ /* 0x000e240000000800 */
[----:B------:R-:W-:Y:S02]  /*13910*/  ISETP.GE.AND P1, PT, R5, R42, PT ;  /* 0x0000002a0500720c */ /* 0x000fe40003f26270 */
[----:B------:R-:W3:Y:S04]  /*13920*/  LDS R12, [R0] ;  /* 0x00000000000c7984 */ /* 0x000ee80000000800 */
[----:B------:R-:W4:Y:S04]  /*13930*/  LDS R14, [R0+0x100] ;  /* 0x00010000000e7984 */ /* 0x000f280000000800 */
[----:B------:R-:W5:Y:S04]  /*13940*/  LDS R18, [R0+0x200] ;  /* 0x0002000000127984 */ /* 0x000f680000000800 */
[----:B------:R-:W1:Y:S04]  /*13950*/  LDS R22, [R0+0x300] ;  /* 0x0003000000167984 */ /* 0x000e680000000800 */
[----:B------:R-:W-:Y:S04]  /*13960*/  LDS R26, [R0+0x400] ;  /* 0x00040000001a7984 */ /* 0x000fe80000000800 */
[----:B------:R-:W1:Y:S04]  /*13970*/  LDS R28, [R0+0x500] ;  /* 0x00050000001c7984 */ /* 0x000e680000000800 */
[----:B------:R-:W1:Y:S04]  /*13980*/  LDS R30, [R0+0x600] ;  /* 0x00060000001e7984 */ /* 0x000e680000000800 */
[----:B------:R-:W1:Y:S04]  /*13990*/  LDS R32, [R0+0x700] ;  /* 0x0007000000207984 */ /* 0x000e680000000800 */
[----:B------:R-:W1:Y:S01]  /*139a0*/  LDS R34, [R0+0x800] ;  /* 0x0008000000227984 */ /* 0x000e620000000800 */
[----:B--2---:R-:W-:-:S03]  /*139b0*/  FMUL.FTZ R7, R41, R6 ;  /* 0x0000000629077220 */ /* 0x004fc60000410000 */
[----:B------:R-:W2:Y:S01]  /*139c0*/  LDS R36, [R0+0x900] ;  /* 0x0009000000247984 */ /* 0x000ea20000000800 */
[----:B0-----:R-:W-:-:S03]  /*139d0*/  FMUL.FTZ R11, R41, R11 ;  /* 0x0000000b290b7220 */ /* 0x001fc60000410000 */
[----:B------:R-:W0:Y:S01]  /*139e0*/  LDS R37, [R0+0xa00] ;  /* 0x000a000000257984 */ /* 0x000e220000000800 */
[----:B---3--:R-:W-:-:S03]  /*139f0*/  FMUL.FTZ R13, R41, R12 ;  /* 0x0000000c290d7220 */ /* 0x008fc60000410000 */
[----:B------:R-:W3:Y:S01]  /*13a00*/  LDS R38, [R0+0xb00] ;  /* 0x000b000000267984 */ /* 0x000ee20000000800 */
[----:B----4-:R-:W-:-:S03]  /*13a10*/  FMUL.FTZ R15, R41, R14 ;  /* 0x0000000e290f7220 */ /* 0x010fc60000410000 */
[----:B------:R-:W4:Y:S01]  /*13a20*/  LDS R39, [R0+0xc00] ;  /* 0x000c000000277984 */ /* 0x000f220000000800 */
[----:B-----5:R-:W-:-:S03]  /*13a30*/  FMUL.FTZ R21, R41, R18 ;  /* 0x0000001229157220 */ /* 0x020fc60000410000 */
[----:B------:R-:W5:Y:S01]  /*13a40*/  LDS R40, [R0+0xd00] ;  /* 0x000d000000287984 */ /* 0x000f620000000800 */
[----:B-1----:R-:W-:-:S03]  /*13a50*/  FMUL.FTZ R27, R41, R22 ;  /* 0x00000016291b7220 */ /* 0x002fc60000410000 */
[----:B------:R1:W-:Y:S04]  /*13a60*/  STS [R0+-0x200], R7 ;  /* 0xfffe000700007388 */ /* 0x0003e80000000800 */
[----:B------:R2:W-:Y:S01]  /*13a70*/  STS [R0+-0x100], R11 ;  /* 0xffff000b00007388 */ /* 0x0005e20000000800 */
[----:B------:R-:W-:-:S03]  /*13a80*/  FMUL.FTZ R29, R41, R28 ;  /* 0x0000001c291d7220 */ /* 0x000fc60000410000 */
[----:B------:R3:W-:Y:S01]  /*13a90*/  STS [R0], R13 ;  /* 0x0000000d00007388 */ /* 0x0007e20000000800 */
[C---:B------:R-:W-:Y:S01]  /*13aa0*/  FMUL.FTZ R31, R41.reuse, R30 ;  /* 0x0000001e291f7220 */ /* 0x040fe20000410000 */
[C---:B-1----:R-:W-:Y:S02]  /*13ab0*/  FMUL.FTZ R7, R41.reuse, R26 ;  /* 0x0000001a29077220 */ /* 0x042fe40000410000 */
        /* <DEDUP_REMOVED lines=8> */
[----:B---3--:R-:W-:-:S03]  /*13b40*/  FMUL.FTZ R13, R41, R38 ;  /* 0x00000026290d7220 */ /* 0x008fc60000410000 */
[----:B------:R-:W-:Y:S01]  /*13b50*/  STS [R0+0x500], R29 ;  /* 0x0005001d00007388 */ /* 0x000fe20000000800 */
[----:B----4-:R-:W-:-:S03]  /*13b60*/  FMUL.FTZ R39, R41, R39 ;  /* 0x0000002729277220 */ /* 0x010fc60000410000 */
[----:B------:R-:W-:Y:S01]  /*13b70*/  STS [R0+0x600], R31 ;  /* 0x0006001f00007388 */ /* 0x000fe20000000800 */
[----:B-----5:R-:W-:-:S03]  /*13b80*/  FMUL.FTZ R15, R41, R40 ;  /* 0x00000028290f7220 */ /* 0x020fc60000410000 */
        /* <DEDUP_REMOVED lines=9> */
.L_x_2527:
[----:B------:R-:W-:Y:S05]  /*13c20*/  BSYNC.RECONVERGENT B1 ;  /* 0x0000000000017941 */ /* 0x000fea0003800200 */
.L_x_2526:
[----:B------:R-:W-:Y:S01]  /*13c30*/  IMAD.IADD R6, R16, 0x1, -R5 ;  /* 0x0000000110067824 */ /* 0x000fe200078e0a05 */
[----:B------:R-:W-:Y:S04]  /*13c40*/  BSSY.RECONVERGENT B1, `(.L_x_2529) ;  /* 0x000001e000017945 */ /* 0x000fe80003800200 */
[----:B------:R-:W-:-:S13]  /*13c50*/  ISETP.GT.AND P1, PT, R6, 0x100, PT ;  /* 0x000001000600780c */ /* 0x000fda0003f24270 */
[----:B------:R-:W-:Y:S05]  /*13c60*/  @!P1 BRA `(.L_x_2530) ;  /* 0x00000000006c9947 */ /* 0x000fea0003800000 */
[----:B------:R-:W2:Y:S01]  /*13c70*/  LDS R6, [R0+-0x200] ;  /* 0xfffe000000067984 */ /* 0x000ea20000000800 */
[----:B------:R-:W-:Y:S01]  /*13c80*/  PLOP3.LUT P0, PT, PT, PT, PT, 0x8, 0x80 ;  /* 0x000000000080781c */ /* 0x000fe20003f0e170 */
[----:B------:R-:W-:Y:S02]  /*13c90*/  VIADD R5, R5, 0x200 ;  /* 0x0000020005057836 */ /* 0x000fe40000000000 */
[----:B------:R-:W0:Y:S04]  /*13ca0*/  LDS R11, [R0+-0x100] ;  /* 0xffff0000000b7984 */ /* 0x000e280000000800 */
[----:B------:R-:W3:Y:S04]  /*13cb0*/  LDS R12, [R0] ;  /* 0x00000000000c7984 */ /* 0x000ee80000000800 */
[----:B------:R-:W4:Y:S04]  /*13cc0*/  LDS R14, [R0+0x100] ;  /* 0x00010000000e7984 */ /* 0x000f280000000800 */
[----:B------:R-:W5:Y:S04]  /*13cd0*/  LDS R18, [R0+0x200] ;  /* 0x0002000000127984 */ /* 0x000f680000000800 */
[----:B------:R-:W1:Y:S04]  /*13ce0*/  LDS R22, [R0+0x300] ;  /* 0x0003000000167984 */ /* 0x000e680000000800 */
[----:B------:R-:W1:Y:S04]  /*13cf0*/  LDS R26, [R0+0x400] ;  /* 0x00040000001a7984 */ /* 0x000e680000000800 */
[----:B------:R-:W1:Y:S01]  /*13d00*/  LDS R28, [R0+0x500] ;  /* 0x00050000001c7984 */ /* 0x000e620000000800 */
[C---:B--2---:R-:W-:Y:S01]  /*13d10*/  FMUL.FTZ R7, R41.reuse, R6 ;  /* 0x0000000629077220 */ /* 0x044fe20000410000 */
[----:B0-----:R-:W-:-:S04]  /*13d20*/  FMUL.FTZ R11, R41, R11 ;  /* 0x0000000b290b7220 */ /* 0x001fc80000410000 */
[----:B------:R-:W-:Y:S01]  /*13d30*/  STS [R0+-0x200], R7 ;  /* 0xfffe000700007388 */ /* 0x000fe20000000800 */
[----:B---3--:R-:W-:-:S03]  /*13d40*/  FMUL.FTZ R13, R41, R12 ;  /* 0x0000000c290d7220 */ /* 0x008fc60000410000 */
[----:B------:R-:W-:Y:S01]  /*13d50*/  STS [R0+-0x100], R11 ;  /* 0xffff000b00007388 */ /* 0x000fe20000000800 */
[----:B----4-:R-:W-:-:S03]  /*13d60*/  FMUL.FTZ R15, R41, R14 ;  /* 0x0000000e290f7220 */ /* 0x010fc60000410000 */
[----:B------:R-:W-:Y:S01]  /*13d70*/  STS [R0], R13 ;  /* 0x0000000d00007388 */ /* 0x000fe20000000800 */
[----:B-----5:R-:W-:-:S03]  /*13d80*/  FMUL.FTZ R21, R41, R18 ;  /* 0x0000001229157220 */ /* 0x020fc60000410000 */
[----:B------:R-:W-:Y:S01]  /*13d90*/  STS [R0+0x100], R15 ;  /* 0x0001000f00007388 */ /* 0x000fe20000000800 */
[----:B-1----:R-:W-:-:S03]  /*13da0*/  FMUL.FTZ R27, R41, R22 ;  /* 0x00000016291b7220 */ /* 0x002fc60000410000 */
[----:B------:R-:W-:Y:S01]  /*13db0*/  STS [R0+0x200], R21 ;  /* 0x0002001500007388 */ /* 0x000fe20000000800 */
[----:B------:R-:W-:-:S03]  /*13dc0*/  FMUL.FTZ R29, R41, R26 ;  /* 0x0000001a291d7220 */ /* 0x000fc60000410000 */
[----:B------:R-:W-:Y:S01]  /*13dd0*/  STS [R0+0x300], R27 ;  /* 0x0003001b00007388 */ /* 0x000fe20000000800 */
[----:B------:R-:W-:-:S03]  /*13de0*/  FMUL.FTZ R31, R41, R28 ;  /* 0x0000001c291f7220 */ /* 0x000fc60000410000 */
[----:B------:R-:W-:Y:S04]  /*13df0*/  STS [R0+0x400], R29 ;  /* 0x0004001d00007388 */ /* 0x000fe80000000800 */
[----:B------:R0:W-:Y:S02]  /*13e00*/  STS [R0+0x500], R31 ;  /* 0x0005001f00007388 */ /* 0x0001e40000000800 */
[----:B0-----:R-:W-:-:S07]  /*13e10*/  VIADD R0, R0, 0x800 ;  /* 0x0000080000007836 */ /* 0x001fce0000000000 */
.L_x_2530:
[----:B------:R-:W-:Y:S05]  /*13e20*/  BSYNC.RECONVERGENT B1 ;  /* 0x0000000000017941 */ /* 0x000fea0003800200 */
.L_x_2529:
[----:B------:R-:W-:-:S13]  /*13e30*/  ISETP.LT.OR P0, PT, R5, R16, P0 ;  /* 0x000000100500720c */ /* 0x000fda0000701670 */
[----:B------:R-:W-:Y:S05]  /*13e40*/  @!P0 BRA `(.L_x_2521) ;  /* 0x0000000c003c8947 */ /* 0x000fea0003800000 */
[----:B------:R-:W2:Y:S04]  /*13e50*/  LDS R5, [R0+-0x200] ;  /* 0xfffe000000057984 */ /* 0x000ea80000000800 */
[----:B------:R-:W0:Y:S04]  /*13e60*/  LDS R6, [R0+-0x100] ;  /* 0xffff000000067984 */ /* 0x000e280000000800 */
[----:B------:R-:W3:Y:S04]  /*13e70*/  LDS R11, [R0] ;  /* 0x00000000000b7984 */ /* 0x000ee80000000800 */
[----:B------:R-:W4:Y:S01]  /*13e80*/  LDS R12, [R0+0x100] ;  /* 0x00010000000c7984 */ /* 0x000f220000000800 */
[-C--:B--2---:R-:W-:Y:S01]  /*13e90*/  FMUL.FTZ R5, R5, R41.reuse ;  /* 0x0000002905057220 */ /* 0x084fe20000410000 */
[----:B0-----:R-:W-:-:S04]  /*13ea0*/  FMUL.FTZ R7, R6, R41 ;  /* 0x0000002906077220 */ /* 0x001fc80000410000 */
[----:B------:R0:W-:Y:S01]  /*13eb0*/  STS [R0+-0x200], R5 ;  /* 0xfffe000500007388 */ /* 0x0001e20000000800 */
[----:B---3--:R-:W-:-:S03]  /*13ec0*/  FMUL.FTZ R11, R11, R41 ;  /* 0x000000290b0b7220 */ /* 0x008fc60000410000 */
[----:B------:R0:W-:Y:S01]  /*13ed0*/  STS [R0+-0x100], R7 ;  /* 0xffff000700007388 */ /* 0x0001e20000000800 */
[----:B----4-:R-:W-:-:S03]  /*13ee0*/  FMUL.FTZ R13, R12, R41 ;  /* 0x000000290c0d7220 */ /* 0x010fc60000410000 */
[----:B------:R0:W-:Y:S04]  /*13ef0*/  STS [R0], R11 ;  /* 0x0000000b00007388 */ /* 0x0001e80000000800 */
[----:B------:R0:W-:Y:S01]  /*13f00*/  STS [R0+0x100], R13 ;  /* 0x0001000d00007388 */ /* 0x0001e20000000800 */
[----:B------:R-:W-:Y:S05]  /*13f10*/  BRA `(.L_x_2521) ;  /* 0x0000000c00087947 */ /* 0x000fea0003800000 */
.L_x_2522:
        /* <DEDUP_REMOVED lines=9> */
[----:B------:R-:W4:Y:S01]  /*13fb0*/  LDCU.64 UR8, c[0x0][0x480] ;  /* 0x00009000ff0877ac */ /* 0x000f220008000a00 */
[----:B------:R-:W-:Y:S02]  /*13fc0*/  LEA.HI R0, R0, 0x1, RZ, 0x1a ;  /* 0x0000000100007811 */ /* 0x000fe400078fd0ff */
[----:B------:R-:W-:Y:S01]  /*13fd0*/  IADD3 R21, P0, PT, R5, R12, RZ ;  /* 0x0000000c05157210 */ /* 0x000fe20007f1e0ff */
[----:B------:R-:W-:Y:S02]  /*13fe0*/  UMOV UR4, 0x400 ;  /* 0x0000040000047882 */ /* 0x000fe40000000000 */
[----:B------:R-:W-:Y:S01]  /*13ff0*/  UIADD3 UR4, UPT, UPT, UR4, 0x810, URZ ;  /* 0x0000081004047890 */ /* 0x000fe2000fffe0ff */
[C---:B------:R-:W-:Y:S01]  /*14000*/  IMAD.SHL.U32 R6, R0.reuse, 0x40, RZ ;  /* 0x0000004000067824 */ /* 0x040fe200078e00ff */
[----:B------:R-:W-:Y:S01]  /*14010*/  LOP3.LUT R0, R0, 0x3, RZ, 0xc0, !PT ;  /* 0x0000000300007812 */ /* 0x000fe200078ec0ff */
[----:B------:R-:W-:-:S03]  /*14020*/  IMAD.X R18, RZ, RZ, R13, P0 ;  /* 0x000000ffff127224 */ /* 0x000fc600000e060d */
[----:B------:R-:W-:Y:S01]  /*14030*/  LOP3.LUT R6, R6, 0xc0, RZ, 0xc0, !PT ;  /* 0x000000c006067812 */ /* 0x000fe200078ec0ff */
[----:B------:R-:W-:-:S04]  /*14040*/  IMAD.MOV R11, RZ, RZ, -R0 ;  /* 0x000000ffff0b7224 */ /* 0x000fc800078e0a00 */
[----:B------:R-:W-:Y:S01]  /*14050*/  IMAD.IADD R5, R5, 0x1, R6 ;  /* 0x0000000105057824 */ /* 0x000fe200078e0206 */
[----:B----4-:R-:W-:-:S04]  /*14060*/  LEA R14, P0, R21, UR8, 0x2 ;  /* 0x00000008150e7c11 */ /* 0x010fc8000f8010ff */
[----:B------:R-:W-:Y:S01]  /*14070*/  LEA.HI.X R21, R21, UR9, R18, 0x2, P0 ;  /* 0x0000000915157c11 */ /* 0x000fe200080f1412 */
[----:B---3--:R-:W-:-:S06]  /*14080*/  ULEA UR4, UR5, UR4, 0x18 ;  /* 0x0000000405047291 */ /* 0x008fcc000f8ec0ff */
[----:B------:R-:W-:-:S07]  /*14090*/  VIADD R0, R4, UR4 ;  /* 0x0000000404007c36 */ /* 0x000fce0008000000 */
.L_x_2533:
[----:B---3--:R-:W2:Y:S01]  /*140a0*/  LDS R6, [R0] ;  /* 0x0000000000067984 */ /* 0x008ea20000000800 */
[----:B0-----:R-:W-:Y:S02]  /*140b0*/  IMAD.MOV.U32 R7, RZ, RZ, R21 ;  /* 0x000000ffff077224 */ /* 0x001fe400078e0015 */
        /* <DEDUP_REMOVED lines=10> */
.L_x_2532:
[----:B------:R-:W-:Y:S05]  /*14160*/  BSYNC.RECONVERGENT B1 ;  /* 0x0000000000017941 */ /* 0x000fea0003800200 */
.L_x_2531:
[----:B------:R-:W-:Y:S05]  /*14170*/  @!P1 BRA `(.L_x_2521) ;  /* 0x0000000800709947 */ /* 0x000fea0003800000 */
[----:B------:R-:W4:Y:S01]  /*14180*/  S2R R14, SR_CgaCtaId ;  /* 0x00000000000e7919 */ /* 0x000f220000008800 */
[----:B------:R-:W5:Y:S01]  /*14190*/  LDCU.64 UR4, c[0x0][0x480] ;  /* 0x00009000ff0477ac */ /* 0x000f620008000a00 */
[----:B---3--:R-:W-:Y:S01]  /*141a0*/  IADD3 R6, P0, PT, R5, R12, RZ ;  /* 0x0000000c05067210 */ /* 0x008fe20007f1e0ff */
[----:B------:R-:W-:Y:S01]  /*141b0*/  IMAD.IADD R12, R16, 0x1, -R5 ;  /* 0x00000001100c7824 */ /* 0x000fe200078e0a05 */
[----:B------:R-:W-:Y:S01]  /*141c0*/  MOV R0, 0x400 ;  /* 0x0000040000007802 */ /* 0x000fe20000000f00 */
[----:B------:R-:W-:Y:S02]  /*141d0*/  BSSY.RECONVERGENT B1, `(.L_x_2534) ;  /* 0x0000058000017945 */ /* 0x000fe40003800200 */
[----:B------:R-:W-:Y:S01]  /*141e0*/  IMAD.X R13, RZ, RZ, R13, P0 ;  /* 0x000000ffff0d7224 */ /* 0x000fe200000e060d */
[----:B------:R-:W-:Y:S01]  /*141f0*/  ISETP.GT.AND P1, PT, R12, 0x300, PT ;  /* 0x000003000c00780c */ /* 0x000fe20003f24270 */
[----:B0-----:R-:W-:Y:S02]  /*14200*/  VIADD R7, R0, 0x810 ;  /* 0x0000081000077836 */ /* 0x001fe40000000000 */
[----:B------:R-:W-:-:S04]  /*14210*/  IMAD.SHL.U32 R0, R3, 0x4, RZ ;  /* 0x0000000403007824 */ /* 0x000fc800078e00ff */
[----:B------:R-:W-:Y:S01]  /*14220*/  IMAD R0, R5, 0x4, -R0 ;  /* 0x0000000405007824 */ /* 0x000fe200078e0a00 */
[----:B-----5:R-:W-:-:S04]  /*14230*/  LEA R11, P0, R6, UR4, 0x2 ;  /* 0x00000004060b7c11 */ /* 0x020fc8000f8010ff */
[----:B------:R-:W-:Y:S02]  /*14240*/  LEA.HI.X R13, R6, UR5, R13, 0x2, P0 ;  /* 0x00000005060d7c11 */ /* 0x000fe400080f140d */
[----:B------:R-:W-:Y:S02]  /*14250*/  IADD3 R6, P0, PT, R11, 0x200, RZ ;  /* 0x000002000b067810 */ /* 0x000fe40007f1e0ff */
[----:B----4-:R-:W-:-:S03]  /*14260*/  LEA R11, R14, R7, 0x18 ;  /* 0x000000070e0b7211 */ /* 0x010fc600078ec0ff */
[----:B------:R-:W-:Y:S01]  /*14270*/  IMAD.X R7, RZ, RZ, R13, P0 ;  /* 0x000000ffff077224 */ /* 0x000fe200000e060d */
[----:B------:R-:W-:Y:S02]  /*14280*/  PLOP3.LUT P0, PT, PT, PT, PT, 0x80, 0x8 ;  /* 0x000000000008781c */ /* 0x000fe40003f0f070 */
[----:B------:R-:W-:Y:S01]  /*14290*/  IADD3 R0, PT, PT, R0, 0x200, R11 ;  /* 0x0000020000007810 */ /* 0x000fe20007ffe00b */
[----:B------:R-:W-:Y:S10]  /*142a0*/  @!P1 BRA `(.L_x_2535) ;  /* 0x0000000400289947 */ /* 0x000ff40003800000 */
[----:B------:R-:W-:Y:S01]  /*142b0*/  PLOP3.LUT P0, PT, PT, PT, PT, 0x8, 0x80 ;  /* 0x000000000080781c */ /* 0x000fe20003f0e170 */
[----:B------:R-:W-:-:S12]  /*142c0*/  VIADD R40, R16, 0xfffffd00 ;  /* 0xfffffd0010287836 */ /* 0x000fd80000000000 */
.L_x_2536:
[----:B------:R-:W2:Y:S01]  /*142d0*/  LDS R11, [R0+-0x200] ;  /* 0xfffe0000000b7984 */ /* 0x000ea20000000800 */
[----:B------:R-:W-:-:S03]  /*142e0*/  VIADD R5, R5, 0x400 ;  /* 0x0000040005057836 */ /* 0x000fc60000000000 */
[----:B------:R-:W0:Y:S02]  /*142f0*/  LDS R12, [R0+-0x100] ;  /* 0xffff0000000c7984 */ /* 0x000e240000000800 */
[----:B------:R-:W-:Y:S02]  /*14300*/  ISETP.GE.AND P2, PT, R5, R40, PT ;  /* 0x000000280500720c */ /* 0x000fe40003f46270 */
[----:B------:R-:W3:Y:S04]  /*14310*/  LDS R14, [R0] ;  /* 0x00000000000e7984 */ /* 0x000ee80000000800 */
[----:B------:R-:W4:Y:S04]  /*14320*/  LDS R18, [R0+0x100] ;  /* 0x0001000000127984 */ /* 0x000f280000000800 */
[----:B------:R-:W-:Y:S04]  /*14330*/  LDS R30, [R0+0x500] ;  /* 0x00050000001e7984 */ /* 0x000fe80000000800 */
[----:B------:R-:W-:Y:S04]  /*14340*/  LDS R32, [R0+0x600] ;  /* 0x0006000000207984 */ /* 0x000fe80000000800 */
[----:B------:R-:W5:Y:S04]  /*14350*/  LDS R22, [R0+0x200] ;  /* 0x0002000000167984 */ /* 0x000f680000000800 */
[----:B------:R-:W1:Y:S04]  /*14360*/  LDS R26, [R0+0x300] ;  /* 0x00030000001a7984 */ /* 0x000e680000000800 */
[----:B------:R-:W1:Y:S04]  /*14370*/  LDS R28, [R0+0x400] ;  /* 0x00040000001c7984 */ /* 0x000e680000000800 */
[----:B------:R-:W1:Y:S04]  /*14380*/  LDS R33, [R0+0x700] ;  /* 0x0007000000217984 */ /* 0x000e680000000800 */
[----:B------:R-:W-:Y:S01]  /*14390*/  LDS R34, [R0+0x800] ;  /* 0x0008000000227984 */ /* 0x000fe20000000800 */
[----:B--2---:R-:W-:-:S03]  /*143a0*/  FMUL.FTZ R11, R41, R11 ;  /* 0x0000000b290b7220 */ /* 0x004fc60000410000 */
[----:B------:R-:W2:Y:S01]  /*143b0*/  LDS R35, [R0+0x900] ;  /* 0x0009000000237984 */ /* 0x000ea20000000800 */
[C---:B0-----:R-:W-:Y:S01]  /*143c0*/  FMUL.FTZ R13, R41.reuse, R12 ;  /* 0x0000000c290d7220 */ /* 0x041fe20000410000 */
[----:B------:R-:W-:Y:S02]  /*143d0*/  IADD3 R12, P1, PT, R6, 0x1000, RZ ;  /* 0x00001000060c7810 */ /* 0x000fe40007f3e0ff */
[----:B------:R-:W-:Y:S01]  /*143e0*/  LDS R36, [R0+0xa00] ;  /* 0x000a000000247984 */ /* 0x000fe20000000800 */
[----:B---3--:R-:W-:-:S03]  /*143f0*/  FMUL.FTZ R15, R41, R14 ;  /* 0x0000000e290f7220 */ /* 0x008fc60000410000 */
[----:B------:R-:W0:Y:S01]  /*14400*/  LDS R37, [R0+0xb00] ;  /* 0x000b000000257984 */ /* 0x000e220000000800 */
[----:B----4-:R-:W-:-:S03]  /*14410*/  FMUL.FTZ R21, R41, R18 ;  /* 0x0000001229157220 */ /* 0x010fc60000410000 */
[----:B------:R-:W-:Y:S04]  /*14420*/  LDS R38, [R0+0xc00] ;  /* 0x000c000000267984 */ /* 0x000fe80000000800 */
[----:B------:R-:W3:Y:S04]  /*14430*/  LDS R39, [R0+0xd00] ;  /* 0x000d000000277984 */ /* 0x000ee80000000800 */
[----:B------:R-:W-:Y:S01]  /*14440*/  STG.E desc[UR36][R6.64+-0x200], R11 ;  /* 0xfffe000b06007986 */ /* 0x000fe2000c101924 */
[----:B-----5:R-:W-:-:S03]  /*14450*/  FMUL.FTZ R27, R41, R22 ;  /* 0x00000016291b7220 */ /* 0x020fc60000410000 */
[----:B------:R4:W-:Y:S01]  /*14460*/  STS [R0+-0x200], R11 ;  /* 0xfffe000b00007388 */ /* 0x0009e20000000800 */
[----:B-1----:R-:W-:-:S03]  /*14470*/  FMUL.FTZ R29, R41, R26 ;  /* 0x0000001a291d7220 */ /* 0x002fc60000410000 */
[----:B------:R-:W-:Y:S01]  /*14480*/  STG.E desc[UR36][R6.64+-0x100], R13 ;  /* 0xffff000d06007986 */ /* 0x000fe2000c101924 */
[----:B------:R-:W-:-:S03]  /*14490*/  FMUL.FTZ R31, R41, R28 ;  /* 0x0000001c291f7220 */ /* 0x000fc60000410000 */
[----:B------:R1:W-:Y:S01]  /*144a0*/  STS [R0+-0x100], R13 ;  /* 0xffff000d00007388 */ /* 0x0003e20000000800 */
[C---:B------:R-:W-:Y:S01]  /*144b0*/  FMUL.FTZ R33, R41.reuse, R33 ;  /* 0x0000002129217220 */ /* 0x040fe20000410000 */
[C---:B----4-:R-:W-:Y:S02]  /*144c0*/  FMUL.FTZ R11, R41.reuse, R30 ;  /* 0x0000001e290b7220 */ /* 0x050fe40000410000 */
[----:B------:R-:W-:Y:S04]  /*144d0*/  STG.E desc[UR36][R6.64], R15 ;  /* 0x0000000f06007986 */ /* 0x000fe8000c101924 */
[----:B------:R4:W-:Y:S01]  /*144e0*/  STS [R0], R15 ;  /* 0x0000000f00007388 */ /* 0x0009e20000000800 */
[C---:B--2---:R-:W-:Y:S01]  /*144f0*/  FMUL.FTZ R35, R41.reuse, R35 ;  /* 0x0000002329237220 */ /* 0x044fe20000410000 */
[----:B-1----:R-:W-:-:S02]  /*14500*/  FMUL.FTZ R13, R41, R32 ;  /* 0x00000020290d7220 */ /* 0x002fc40000410000 */
[----:B------:R-:W-:Y:S04]  /*14510*/  STG.E desc[UR36][R6.64+0x100], R21 ;  /* 0x0001001506007986 */ /* 0x000fe8000c101924 */
[----:B------:R1:W-:Y:S01]  /*14520*/  STS [R0+0x100], R21 ;  /* 0x0001001500007388 */ /* 0x0003e20000000800 */
[C---:B0-----:R-:W-:Y:S01]  /*14530*/  FMUL.FTZ R37, R41.reuse, R37 ;  /* 0x0000002529257220 */ /* 0x041fe20000410000 */
[C---:B----4-:R-:W-:Y:S02]  /*14540*/  FMUL.FTZ R15, R41.reuse, R34 ;  /* 0x00000022290f7220 */ /* 0x050fe40000410000 */
[----:B------:R-:W-:Y:S04]  /*14550*/  STG.E desc[UR36][R6.64+0x500], R11 ;  /* 0x0005000b06007986 */ /* 0x000fe8000c101924 */
[----:B------:R0:W-:Y:S01]  /*14560*/  STS [R0+0x500], R11 ;  /* 0x0005000b00007388 */ /* 0x0001e20000000800 */
[C---:B---3--:R-:W-:Y:S01]  /*14570*/  FMUL.FTZ R39, R41.reuse, R39 ;  /* 0x0000002729277220 */ /* 0x048fe20000410000 */
[----:B-1----:R-:W-:-:S02]  /*14580*/  FMUL.FTZ R21, R41, R36 ;  /* 0x0000002429157220 */ /* 0x002fc40000410000 */
[----:B------:R-:W-:Y:S04]  /*14590*/  STG.E desc[UR36][R6.64+0x600], R13 ;  /* 0x0006000d06007986 */ /* 0x000fe8000c101924 */
[----:B------:R1:W-:Y:S01]  /*145a0*/  STS [R0+0x600], R13 ;  /* 0x0006000d00007388 */ /* 0x0003e20000000800 */
[----:B0-----:R-:W-:-:S03]  /*145b0*/  FMUL.FTZ R11, R41, R38 ;  /* 0x00000026290b7220 */ /* 0x001fc60000410000 */
[----:B------:R-:W-:Y:S04]  /*145c0*/  STG.E desc[UR36][R6.64+0x200], R27 ;  /* 0x0002001b06007986 */ /* 0x000fe8000c101924 */
[----:B------:R-:W-:Y:S01]  /*145d0*/  STS [R0+0x200], R27 ;  /* 0x0002001b00007388 */ /* 0x000fe20000000800 */
[----:B-1----:R-:W-:-:S03]  /*145e0*/  IMAD.X R13, RZ, RZ, R7, P1 ;  /* 0x000000ffff0d7224 */ /* 0x002fc600008e0607 */
        /* <DEDUP_REMOVED lines=22> */
.L_x_2535:
[----:B------:R-:W-:Y:S05]  /*14750*/  BSYNC.RECONVERGENT B1 ;  /* 0x0000000000017941 */ /* 0x000fea0003800200 */
.L_x_2534:
        /* <DEDUP_REMOVED lines=15> */
[----:B0-----:R-:W-:Y:S01]  /*14850*/  FMUL.FTZ R13, R41, R12 ;  /* 0x0000000c290d7220 */ /* 0x001fe20000410000 */
[----:B------:R-:W-:-:S03]  /*14860*/  IADD3 R12, P1, PT, R6, 0x800, RZ ;  /* 0x00000800060c7810 */ /* 0x000fc60007f3e0ff */
[----:B------:R-:W-:Y:S01]  /*14870*/  STG.E desc[UR36][R6.64+-0x200], R11 ;  /* 0xfffe000b06007986 */ /* 0x000fe2000c101924 */
[----:B---3--:R-:W-:-:S03]  /*14880*/  FMUL.FTZ R15, R41, R14 ;  /* 0x0000000e290f7220 */ /* 0x008fc60000410000 */
[----:B------:R0:W-:Y:S01]  /*14890*/  STS [R0+-0x200], R11 ;  /* 0xfffe000b00007388 */ /* 0x0001e20000000800 */
[----:B----4-:R-:W-:-:S03]  /*148a0*/  FMUL.FTZ R21, R41, R18 ;  /* 0x0000001229157220 */ /* 0x010fc60000410000 */
[----:B------:R-:W-:Y:S01]  /*148b0*/  STG.E desc[UR36][R6.64+-0x100], R13 ;  /* 0xffff000d06007986 */ /* 0x000fe2000c101924 */
[----:B-----5:R-:W-:-:S03]  /*148c0*/  FMUL.FTZ R27, R41, R22 ;  /* 0x00000016291b7220 */ /* 0x020fc60000410000 */
[----:B------:R2:W-:Y:S01]  /*148d0*/  STS [R0+-0x100], R13 ;  /* 0xffff000d00007388 */ /* 0x0005e20000000800 */
[----:B-1----:R-:W-:-:S03]  /*148e0*/  FMUL.FTZ R29, R41, R26 ;  /* 0x0000001a291d7220 */ /* 0x002fc60000410000 */
[----:B------:R-:W-:Y:S01]  /*148f0*/  STG.E desc[UR36][R6.64], R15 ;  /* 0x0000000f06007986 */ /* 0x000fe2000c101924 */
[----:B------:R-:W-:-:S03]  /*14900*/  FMUL.FTZ R31, R41, R28 ;  /* 0x0000001c291f7220 */ /* 0x000fc60000410000 */
[----:B------:R-:W-:Y:S01]  /*14910*/  STS [R0], R15 ;  /* 0x0000000f00007388 */ /* 0x000fe20000000800 */
[----:B0-----:R-:W-:Y:S01]  /*14920*/  FMUL.FTZ R11, R41, R30 ;  /* 0x0000001e290b7220 */ /* 0x001fe20000410000 */
[----:B--2---:R-:W-:Y:S02]  /*14930*/  IMAD.X R13, RZ, RZ, R7, P1 ;  /* 0x000000ffff0d7224 */ /* 0x004fe400008e0607 */
        /* <DEDUP_REMOVED lines=13> */
.L_x_2538:
[----:B------:R-:W-:Y:S05]  /*14a10*/  BSYNC.RECONVERGENT B1 ;  /* 0x0000000000017941 */ /* 0x000fea0003800200 */
.L_x_2537:
        /* <DEDUP_REMOVED lines=8> */
[----:B------:R0:W-:Y:S01]  /*14aa0*/  STG.E desc[UR36][R6.64+-0x200], R5 ;  /* 0xfffe000506007986 */ /* 0x0001e2000c101924 */
[----:B---3--:R-:W-:-:S03]  /*14ab0*/  FMUL.FTZ R13, R12, R41 ;  /* 0x000000290c0d7220 */ /* 0x008fc60000410000 */
        /* <DEDUP_REMOVED lines=8> */
.L_x_2521:
[----:B------:R-:W-:Y:S05]  /*14b40*/  BSYNC.RECONVERGENT B0 ;  /* 0x0000000000007941 */ /* 0x000fea0003800200 */
.L_x_2520:
[----:B------:R-:W4:Y:S01]  /*14b50*/  LDCU UR4, c[0x0][0x40c] ;  /* 0x00008180ff0477ac */ /* 0x000f220008000800 */
[----:B------:R-:W5:Y:S01]  /*14b60*/  S2R R31, SR_CgaCtaId ;  /* 0x00000000001f7919 */ /* 0x000f620000008800 */
[C---:B------:R-:W-:Y:S01]  /*14b70*/  ISETP.GT.U32.AND P0, PT, R10.reuse, 0x3f, PT ;  /* 0x0000003f0a00780c */ /* 0x040fe20003f04070 */
[----:B0-----:R-:W-:Y:S01]  /*14b80*/  IMAD.SHL.U32 R0, R10, 0x10, RZ ;  /* 0x000000100a007824 */ /* 0x001fe200078e00ff */
[----:B------:R-:W-:Y:S01]  /*14b90*/  LOP3.LUT R18, R4, 0xfc, RZ, 0xc0, !PT ;  /* 0x000000fc04127812 */ /* 0x000fe200078ec0ff */
[----:B------:R-:W-:Y:S01]  /*14ba0*/  BSSY.RECONVERGENT B0, `(.L_x_2539) ;  /* 0x0000017000007945 */ /* 0x000fe20003800200 */
[----:B------:R-:W-:Y:S02]  /*14bb0*/  MOV R26, 0x400 ;  /* 0x00000400001a7802 */ /* 0x000fe40000000f00 */
[----:B---3--:R-:W-:Y:S02]  /*14bc0*/  CS2R R6, SRZ ;  /* 0x0000000000067805 */ /* 0x008fe4000001ff00 */
[----:B------:R-:W-:-:S02]  /*14bd0*/  ISETP.GT.U32.OR P0, PT, R18, 0x8f, P0 ;  /* 0x0000008f1200780c */ /* 0x000fc40000704470 */
[----:B------:R-:W-:Y:S01]  /*14be0*/  LOP3.LUT R0, R0, 0x3f0, RZ, 0xc0, !PT ;  /* 0x000003f000007812 */ /* 0x000fe200078ec0ff */
[----:B------:R-:W-:Y:S01]  /*14bf0*/  VIADD R4, R26, 0x410 ;  /* 0x000004101a047836 */ /* 0x000fe20000000000 */
[----:B------:R-:W-:Y:S01]  /*14c00*/  SHF.R.U32.HI R22, RZ, 0x6, R10 ;  /* 0x00000006ff167819 */ /* 0x000fe2000001160a */
[----:B----4-:R-:W-:-:S05]  /*14c10*/  IMAD.U32 R53, RZ, RZ, UR4 ;  /* 0x00000004ff357e24 */ /* 0x010fca000f8e00ff */
[----:B------:R-:W-:Y:S02]  /*14c20*/  ISETP.NE.OR P0, PT, R53, RZ, P0 ;  /* 0x000000ff3500720c */ /* 0x000fe40000705670 */
[----:B-----5:R-:W-:Y:S02]  /*14c30*/  LEA R11, R31, R4, 0x18 ;  /* 0x000000041f0b7211 */ /* 0x020fe400078ec0ff */
[----:B------:R-:W-:-:S03]  /*14c40*/  CS2R R4, SRZ ;  /* 0x0000000000047805 */ /* 0x000fc6000001ff00 */
[----:B------:R-:W-:-:S06]  /*14c50*/  IMAD.IADD R11, R11, 0x1, R0 ;  /* 0x000000010b0b7824 */ /* 0x000fcc00078e0200 */
        /* <DEDUP_REMOVED lines=10> */
.L_x_2541:
[----:B-----5:R0:W-:Y:S02]  /*14d00*/  STS.128 [R11], R4 ;  /* 0x000000040b007388 */ /* 0x0201e40000000c00 */
.L_x_2540:
[----:B------:R-:W-:Y:S05]  /*14d10*/  BSYNC.RECONVERGENT B0 ;  /* 0x0000000000007941 */ /* 0x000fea0003800200 */
.L_x_2539:
[----:B------:R-:W-:Y:S01]  /*14d20*/  BAR.SYNC.DEFER_BLOCKING 0x0 ;  /* 0x0000000000007b1d */ /* 0x000fe20000010000 */
[----:B------:R-:W-:Y:S02]  /*14d30*/  ISETP.GT.U32.AND P1, PT, R18, 0x8f, PT ;  /* 0x0000008f1200780c */ /* 0x000fe40003f24070 */
[----:B------:R-:W-:Y:S02]  /*14d40*/  CS2R R14, SRZ ;  /* 0x00000000000e7805 */ /* 0x000fe4000001ff00 */
[----:B------:R-:W-:Y:S02]  /*14d50*/  PLOP3.LUT P0, PT, PT, PT, PT, 0x8, 0x80 ;  /* 0x000000000080781c */ /* 0x000fe40003f0e170 */
[----:B------:R-:W-:Y:S01]  /*14d60*/  CS2R R12, SRZ ;  /* 0x00000000000c7805 */ /* 0x000fe2000001ff00 */
[----:B------:R-:W3:Y:S01]  /*14d70*/  LDCU UR8, c[0x0][0x40c] ;  /* 0x00008180ff0877ac */ /* 0x000ee20008000800 */
[----:B------:R-:W-:Y:S01]  /*14d80*/  BSSY.RECONVERGENT B0, `(.L_x_2542) ;  /* 0x0000180000007945 */ /* 0x000fe20003800200 */
[----:B------:R-:W4:Y:S04]  /*14d90*/  LDCU.64 UR6, c[0x0][0x3c8] ;  /* 0x00007900ff0677ac */ /* 0x000f280008000a00 */
[----:B------:R-:W-:Y:S05]  /*14da0*/  @P1 BRA `(.L_x_2543) ;  /* 0x0000001400f41947 */ /* 0x000fea0003800000 */
[----:B------:R-:W5:Y:S01]  /*14db0*/  LDC R30, c[0x0][0x3f4] ;  /* 0x0000fd00ff1e7b82 */ /* 0x000f620000000800 */
[----:B------:R-:W-:Y:S01]  /*14dc0*/  VIADD R21, R16, 0xffffffff ;  /* 0xffffffff10157836 */ /* 0x000fe20000000000 */
[----:B------:R-:W-:Y:S01]  /*14dd0*/  BSSY.RECONVERGENT B1, `(.L_x_2544) ;  /* 0x0000083000017945 */ /* 0x000fe20003800200 */
[----:B------:R-:W-:Y:S02]  /*14de0*/  IMAD.IADD R37, R22, 0x1, R3 ;  /* 0x0000000116257824 */ /* 0x000fe400078e0203 */
[----:B------:R-:W-:Y:S02]  /*14df0*/  VIADD R26, R26, 0x810 ;  /* 0x000008101a1a7836 */ /* 0x000fe40000000000 */
[----:B------:R-:W-:Y:S01]  /*14e00*/  IMAD.MOV.U32 R15, RZ, RZ, RZ ;  /* 0x000000ffff0f7224 */ /* 0x000fe200078e00ff */
[----:B------:R-:W0:Y:S02]  /*14e10*/  LDC.64 R28, c[0x0][0x3c0] ;  /* 0x0000f000ff1c7b82 */ /* 0x000e240000000a00 */
[----:B------:R-:W-:-:S05]  /*14e20*/  LEA R57, R31, R26, 0x18 ;  /* 0x0000001a1f397211 */ /* 0x000fca00078ec0ff */
[----:B------:R-:W-:Y:S01]  /*14e30*/  IMAD R38, R22, 0x4, R57 ;  /* 0x0000000416267824 */ /* 0x000fe200078e0239 */
[-C--:B-----5:R-:W-:Y:S01]  /*14e40*/  VIMNMX R36, PT, PT, R21, R30.reuse, PT ;  /* 0x0000001e15247248 */ /* 0x0a0fe20003fe0100 */
[-CC-:B------:R-:W-:Y:S02]  /*14e50*/  IMAD R27, R19, R30.reuse, R18.reuse ;  /* 0x0000001e131b7224 */ /* 0x180fe400078e0212 */
[----:B------:R-:W-:Y:S01]  /*14e60*/  IMAD R117, R117, R30, R18 ;  /* 0x0000001e75757224 */ /* 0x000fe200078e0212 */
[----:B------:R-:W-:Y:S01]  /*14e70*/  ISETP.GT.AND P1, PT, R36, R37, PT ;  /* 0x000000252400720c */ /* 0x000fe20003f24270 */
[----:B0-----:R-:W-:-:S04]  /*14e80*/  IMAD.WIDE R26, R27, 0x4, R28 ;  /* 0x000000041b1a7825 */ /* 0x001fc800078e021c */
[----:B------:R-:W-:-:S08]  /*14e90*/  IMAD.WIDE R28, R117, 0x4, R28 ;  /* 0x00000004751c7825 */ /* 0x000fd000078e021c */
[----:B------:R-:W-:Y:S05]  /*14ea0*/  @!P1 BRA `(.L_x_2545) ;  /* 0x0000000400d49947 */ /* 0x000fea0003800000 */
[----:B------:R-:W0:Y:S01]  /*14eb0*/  LDCU UR4, c[0x0][0x3f8] ;  /* 0x00007f00ff0477ac */ /* 0x000e220008000800 */
[----:B------:R-:W5:Y:S01]  /*14ec0*/  LDC.64 R12, c[0x0][0x458] ;  /* 0x00011600ff0c7b82 */ /* 0x000f620000000a00 */
[--C-:B------:R-:W-:Y:S01]  /*14ed0*/  IMAD.IADD R0, R36, 0x1, -R37.reuse ;  /* 0x0000000124007824 */ /* 0x100fe200078e0a25 */
[----:B------:R-:W-:Y:S01]  /*14ee0*/  BSSY.RECONVERGENT B2, `(.L_x_2546) ;  /* 0x000002c000027945 */ /* 0x000fe20003800200 */
[----:B------:R-:W-:Y:S01]  /*14ef0*/  IMAD.MOV.U32 R40, RZ, RZ, R37 ;  /* 0x000000ffff287224 */ /* 0x000fe200078e0025 */
[----:B------:R-:W-:Y:S02]  /*14f00*/  CS2R R14, SRZ ;  /* 0x00000000000e7805 */ /* 0x000fe4000001ff00 */
[----:B------:R-:W-:-:S04]  /*14f10*/  LOP3.LUT R0, R0, 0x1, RZ, 0xc0, !PT ;  /* 0x0000000100007812 */ /* 0x000fc800078ec0ff */
[----:B------:R-:W-:Y:S01]  /*14f20*/  ISETP.NE.U32.AND P1, PT, R0, 0x1, PT ;  /* 0x000000010000780c */ /* 0x000fe20003f25070 */
[----:B0-----:R-:W-:Y:S02]  /*14f30*/  IMAD R33, R2, UR4, R17 ;  /* 0x0000000402217c24 */ /* 0x001fe4000f8e0211 */
[----:B------:R-:W-:Y:S02]  /*14f40*/  IMAD R0, R30, UR4, RZ ;  /* 0x000000041e007c24 */ /* 0x000fe4000f8e02ff */
[----:B------:R-:W-:Y:S02]  /*14f50*/  IMAD R33, R33, 0x90, R18 ;  /* 0x0000009021217824 */ /* 0x000fe400078e0212 */
[----:B------:R-:W-:Y:S02]  /*14f60*/  IMAD R39, R0, 0x90, RZ ;  /* 0x0000009000277824 */ /* 0x000fe400078e02ff */
[----:B-----5:R-:W-:Y:S01]  /*14f70*/  IMAD.WIDE R32, R33, 0x4, R12 ;  /* 0x0000000421207825 */ /* 0x020fe200078e020c */
[----:B------:R-:W-:-:S03]  /*14f80*/  CS2R R12, SRZ ;  /* 0x00000000000c7805 */ /* 0x000fc6000001ff00 */
[----:B------:R-:W-:Y:S05]  /*14f90*/  @P1 BRA `(.L_x_2547) ;  /* 0x0000000000801947 */ /* 0x000fea0003800000 */
[----:B------:R-:W0:Y:S01]  /*14fa0*/  LDCU.64 UR4, c[0x0][0x3c8] ;  /* 0x00007900ff0477ac */ /* 0x000e220008000a00 */
[----:B------:R-:W-:-:S05]  /*14fb0*/  IADD3 R12, P1, PT, R25, R37, RZ ;  /* 0x00000025190c7210 */ /* 0x000fca0007f3e0ff */
[----:B------:R-:W-:Y:S01]  /*14fc0*/  IMAD.X R13, RZ, RZ, R20, P1 ;  /* 0x000000ffff0d7224 */ /* 0x000fe200008e0614 */
[----:B0-----:R-:W-:-:S04]  /*14fd0*/  LEA R14, P1, R12, UR4, 0x2 ;  /* 0x000000040c0e7c11 */ /* 0x001fc8000f8210ff */
[----:B------:R-:W-:-:S05]  /*14fe0*/  LEA.HI.X R15, R12, UR5, R13, 0x2, P1 ;  /* 0x000000050c0f7c11 */ /* 0x000fca00088f140d */
[----:B------:R-:W2:Y:S01]  /*14ff0*/  LDG.E R14, desc[UR36][R14.64] ;  /* 0x000000240e0e7981 */ /* 0x000ea2000c1e1900 */
[----:B------:R-:W-:Y:S01]  /*15000*/  ISETP.NE.AND P1, PT, R53, RZ, PT ;  /* 0x000000ff3500720c */ /* 0x000fe20003f25270 */
[----:B--2---:R-:W-:Y:S02]  /*15010*/  IMAD R13, R0, R14, R37 ;  /* 0x0000000e000d7224 */ /* 0x004fe400078e0225 */
[----:B------:R0:W2:Y:S02]  /*15020*/  LDS R0, [R38] ;  /* 0x0000000026007984 */ /* 0x0000a40000000800 */
[----:B------:R-:W-:-:S04]  /*15030*/  IMAD R13, R13, 0x90, RZ ;  /* 0x000000900d0d7824 */ /* 0x000fc800078e02ff */
[----:B------:R-:W-:-:S05]  /*15040*/  IMAD.WIDE R12, R13, 0x4, R28 ;  /* 0x000000040d0c7825 */ /* 0x000fca00078e021c */
[----:B------:R0:W5:Y:S01]  /*15050*/  LDG.E.128 R40, desc[UR36][R12.64] ;  /* 0x000000240c287981 */ /* 0x000162000c1e1d00 */
[----:B------:R-:W-:Y:S05]  /*15060*/  @P1 BRA `(.L_x_2548) ;  /* 0x0000000000381947 */ /* 0x000fea0003800000 */
[----:B------:R-:W-:Y:S01]  /*15070*/  ISETP.NE.AND P2, PT, R24, RZ, PT ;  /* 0x000000ff1800720c */ /* 0x000fe20003f45270 */
[----:B0-----:R-:W0:-:S12]  /*15080*/  LDS.128 R12, [R11] ;  /* 0x000000000b0c7984 */ /* 0x001e180000000c00 */
[----:B-1----:R-:W3:Y:S01]  /*15090*/  @P2 LDG.E.128 R44, desc[UR36][R32.64] ;  /* 0x00000024202c2981 */ /* 0x002ee2000c1e1d00 */
[----:B0----5:R-:W-:Y:S01]  /*150a0*/  FADD.FTZ R41, R41, R13 ;  /* 0x0000000d29297221 */ /* 0x021fe20000010000 */
[----:B------:R-:W-:Y:S01]  /*150b0*/  FADD.FTZ R40, R40, R12 ;  /* 0x0000000c28287221 */ /* 0x000fe20000010000 */
[----:B------:R-:W-:Y:S01]  /*150c0*/  FADD.FTZ R42, R42, R14 ;  /* 0x0000000e2a2a7221 */ /* 0x000fe20000010000 */
[----:B------:R-:W-:Y:S01]  /*150d0*/  FADD.FTZ R43, R43, R15 ;  /* 0x0000000f2b2b7221 */ /* 0x000fe20000010000 */
[----:B------:R-:W-:-:S04]  /*150e0*/  IMAD R13, R37, 0x90, RZ ;  /* 0x00000090250d7824 */ /* 0x000fc800078e02ff */
[----:B------:R-:W-:-:S04]  /*150f0*/  IMAD.WIDE.U32 R12, R13, 0x4, R26 ;  /* 0x000000040d0c7825 */ /* 0x000fc800078e001a */
[----:B---3--:R-:W-:Y:S01]  /*15100*/  @P2 FMUL.FTZ R40, R40, R44 ;  /* 0x0000002c28282220 */ /* 0x008fe20000410000 */
[----:B------:R-:W-:Y:S01]  /*15110*/  @P2 FMUL.FTZ R41, R41, R45 ;  /* 0x0000002d29292220 */ /* 0x000fe20000410000 */
[----:B------:R-:W-:Y:S01]  /*15120*/  @P2 FMUL.FTZ R42, R42, R46 ;  /* 0x0000002e2a2a2220 */ /* 0x000fe20000410000 */
[----:B------:R-:W-:-:S05]  /*15130*/  @P2 FMUL.FTZ R43, R43, R47 ;  /* 0x0000002f2b2b2220 */ /* 0x000fca0000410000 */
[----:B------:R0:W-:Y:S02]  /*15140*/  STG.E.128 desc[UR36][R12.64], R40 ;  /* 0x000000280c007986 */ /* 0x0001e4000c101d24 */
.L_x_2548:
[C---:B0-2--5:R-:W-:Y:S01]  /*15150*/  FFMA.FTZ R12, R0.reuse, R40, RZ ;  /* 0x00000028000c7223 */ /* 0x065fe200000100ff */
[C---:B------:R-:W-:Y:S01]  /*15160*/  FFMA.FTZ R13, R0.reuse, R41, RZ ;  /* 0x00000029000d7223 */ /* 0x040fe200000100ff */
[C---:B------:R-:W-:Y:S01]  /*15170*/  FFMA.FTZ R14, R0.reuse, R42, RZ ;  /* 0x0000002a000e7223 */ /* 0x040fe200000100ff */
[----:B------:R-:W-:Y:S01]  /*15180*/  FFMA.FTZ R15, R0, R43, RZ ;  /* 0x0000002b000f7223 */ /* 0x000fe200000100ff */
[----:B------:R-:W-:-:S07]  /*15190*/  VIADD R40, R37, 0x1 ;  /* 0x0000000125287836 */ /* 0x000fce0000000000 */
.L_x_2547:
[----:B---34-:R-:W-:Y:S05]  /*151a0*/  BSYNC.RECONVERGENT B2 ;  /* 0x0000000000027941 */ /* 0x018fea0003800200 */
.L_x_2546:
[----:B------:R-:W-:-:S05]  /*151b0*/  LOP3.LUT R31, RZ, R3, RZ, 0x33, !PT ;  /* 0x00000003ff1f7212 */ /* 0x000fca00078e33ff */
[----:B------:R-:W-:-:S05]  /*151c0*/  IMAD.IADD R31, R36, 0x1, R31 ;  /* 0x00000001241f7824 */ /* 0x000fca00078e021f */
[----:B------:R-:W-:-:S13]  /*151d0*/  ISETP.NE.AND P1, PT, R31, R22, PT ;  /* 0x000000161f00720c */ /* 0x000fda0003f25270 */
[----:B------:R-:W-:Y:S05]  /*151e0*/  @!P1 BRA `(.L_x_2545) ;  /* 0x0000000400049947 */ /* 0x000fea0003800000 */
[----:B------:R-:W-:Y:S01]  /*151f0*/  IMAD.SHL.U32 R31, R3, 0x4, RZ ;  /* 0x00000004031f7824 */ /* 0x000fe200078e00ff */
[----:B------:R-:W-:Y:S01]  /*15200*/  ISETP.NE.AND P2, PT, R53, RZ, PT ;  /* 0x000000ff3500720c */ /* 0x000fe20003f45270 */
[C---:B------:R-:W-:Y:S02]  /*15210*/  IMAD R42, R40.reuse, 0x90, RZ ;  /* 0x00000090282a7824 */ /* 0x040fe400078e02ff */
[----:B------:R-:W-:-:S05]  /*15220*/  IMAD R0, R40, 0x4, -R31 ;  /* 0x0000000428007824 */ /* 0x000fca00078e0a1f */
[----:B------:R-:W-:-:S07]  /*15230*/  IADD3 R0, PT, PT, R0, 0x4, R57 ;  /* 0x0000000400007810 */ /* 0x000fce0007ffe039 */
.L_x_2552:
        /* <DEDUP_REMOVED lines=8> */
[----:B-1----:R0:W5:Y:S01]  /*152c0*/  LDG.E.128 R44, desc[UR36][R30.64] ;  /* 0x000000241e2c7981 */ /* 0x002162000c1e1d00 */
[----:B------:R-:W-:Y:S04]  /*152d0*/  BSSY.RECONVERGENT B2, `(.L_x_2549) ;  /* 0x000000e000027945 */ /* 0x000fe80003800200 */
[----:B------:R-:W-:Y:S05]  /*152e0*/  @P2 BRA `(.L_x_2550) ;  /* 0x0000000000302947 */ /* 0x000fea0003800000 */
[----:B------:R-:W3:Y:S01]  /*152f0*/  @P3 LDG.E.128 R52, desc[UR36][R32.64] ;  /* 0x0000002420343981 */ /* 0x000ee2000c1e1d00 */
[----:B0-----:R-:W-:-:S03]  /*15300*/  IMAD.WIDE.U32 R30, R42, 0x4, R26 ;  /* 0x000000042a1e7825 */ /* 0x001fc600078e001a */
[----:B------:R-:W0:Y:S02]  /*15310*/  LDS.128 R48, [R11] ;  /* 0x000000000b307984 */ /* 0x000e240000000c00 */
[----:B0----5:R-:W-:Y:S01]  /*15320*/  FADD.FTZ R44, R44, R48 ;  /* 0x000000302c2c7221 */ /* 0x021fe20000010000 */
[----:B------:R-:W-:Y:S01]  /*15330*/  FADD.FTZ R45, R45, R49 ;  /* 0x000000312d2d7221 */ /* 0x000fe20000010000 */
[----:B------:R-:W-:Y:S01]  /*15340*/  FADD.FTZ R46, R46, R50 ;  /* 0x000000322e2e7221 */ /* 0x000fe20000010000 */
[----:B------:R-:W-:Y:S01]  /*15350*/  FADD.FTZ R47, R47, R51 ;  /* 0x000000332f2f7221 */ /* 0x000fe20000010000 */
[----:B---3--:R-:W-:Y:S01]  /*15360*/  @P3 FMUL.FTZ R44, R44, R52 ;  /* 0x000000342c2c3220 */ /* 0x008fe20000410000 */
[----:B------:R-:W-:Y:S01]  /*15370*/  @P3 FMUL.FTZ R45, R45, R53 ;  /* 0x000000352d2d3220 */ /* 0x000fe20000410000 */
[----:B------:R-:W-:Y:S01]  /*15380*/  @P3 FMUL.FTZ R46, R46, R54 ;  /* 0x000000362e2e3220 */ /* 0x000fe20000410000 */
[----:B------:R-:W-:-:S05]  /*15390*/  @P3 FMUL.FTZ R47, R47, R55 ;  /* 0x000000372f2f3220 */ /* 0x000fca0000410000 */
[----:B------:R1:W-:Y:S02]  /*153a0*/  STG.E.128 desc[UR36][R30.64], R44 ;  /* 0x0000002c1e007986 */ /* 0x0003e4000c101d24 */
.L_x_2550:
[----:B------:R-:W-:Y:S05]  /*153b0*/  BSYNC.RECONVERGENT B2 ;  /* 0x0000000000027941 */ /* 0x000fea0003800200 */
.L_x_2549:
[----:B------:R-:W0:Y:S04]  /*153c0*/  LDG.E R34, desc[UR36][R34.64+0x4] ;  /* 0x0000042422227981 */ /* 0x000e28000c1e1900 */
[----:B--2---:R-:W2:Y:S01]  /*153d0*/  LDS R41, [R0+-0x4] ;  /* 0xfffffc0000297984 */ /* 0x004ea20000000800 */
        /* <DEDUP_REMOVED lines=11> */
[----:B------:R-:W2:Y:S01]  /*15490*/  @P3 LDG.E.128 R12, desc[UR36][R32.64] ;  /* 0x00000024200c3981 */ /* 0x000ea2000c1e1d00 */
[----:B------:R-:W-:-:S03]  /*154a0*/  VIADD R31, R42, 0x90 ;  /* 0x000000902a1f7836 */ /* 0x000fc60000000000 */
[----:B------:R-:W0:Y:S02]  /*154b0*/  LDS.128 R60, [R11] ;  /* 0x000000000b3c7984 */ /* 0x000e240000000c00 */
[----:B0-----:R-:W-:Y:S01]  /*154c0*/  FADD.FTZ R48, R60, R48 ;  /* 0x000000303c307221 */ /* 0x001fe20000010000 */
[----:B------:R-:W-:Y:S01]  /*154d0*/  FADD.FTZ R49, R61, R49 ;  /* 0x000000313d317221 */ /* 0x000fe20000010000 */
[----:B------:R-:W-:Y:S01]  /*154e0*/  FADD.FTZ R50, R62, R50 ;  /* 0x000000323e327221 */ /* 0x000fe20000010000 */
[----:B------:R-:W-:Y:S01]  /*154f0*/  FADD.FTZ R51, R63, R51 ;  /* 0x000000333f337221 */ /* 0x000fe20000010000 */
[----:B--2---:R-:W-:Y:S01]  /*15500*/  @P3 FMUL.FTZ R48, R48, R12 ;  /* 0x0000000c30303220 */ /* 0x004fe20000410000 */
[----:B------:R-:W-:Y:S01]  /*15510*/  @P3 FMUL.FTZ R49, R49, R13 ;  /* 0x0000000d31313220 */ /* 0x000fe20000410000 */
[----:B------:R-:W-:Y:S01]  /*15520*/  @P3 FMUL.FTZ R50, R50, R14 ;  /* 0x0000000e32323220 */ /* 0x000fe20000410000 */
[----:B------:R-:W-:Y:S01]  /*15530*/  @P3 FMUL.FTZ R51, R51, R15 ;  /* 0x0000000f33333220 */ /* 0x000fe20000410000 */
[----:B------:R-:W-:-:S05]  /*15540*/  IMAD.WIDE.U32 R12, R31, 0x4, R26 ;  /* 0x000000041f0c7825 */ /* 0x000fca00078e001a */
[----:B------:R0:W-:Y:S02]  /*15550*/  STG.E.128 desc[UR36][R12.64], R48 ;  /* 0x000000300c007986 */ /* 0x0001e4000c101d24 */
.L_x_2551:
        /* <DEDUP_REMOVED lines=10> */
.L_x_2545:
[----:B---34-:R-:W-:Y:S05]  /*15600*/  BSYNC.RECONVERGENT B1 ;  /* 0x0000000000017941 */ /* 0x018fea0003800200 */
.L_x_2544:
[----:B------:R-:W-:Y:S01]  /*15610*/  ISETP.GE.AND P1, PT, R37, R21, PT ;  /* 0x000000152500720c */ /* 0x000fe20003f26270 */
[----:B------:R-:W-:-:S12]  /*15620*/  BSSY.RECONVERGENT B1, `(.L_x_2553) ;  /* 0x00000ce000017945 */ /* 0x000fd80003800200 */
[----:B------:R-:W-:Y:S05]  /*15630*/  @P1 BRA `(.L_x_2554) ;  /* 0x0000000c00301947 */ /* 0x000fea0003800000 */
[----:B------:R-:W0:Y:S01]  /*15640*/  LDC R34, c[0x0][0x3f4] ;  /* 0x0000fd00ff227b82 */ /* 0x000e220000000800 */
[----:B------:R-:W3:Y:S01]  /*15650*/  LDCU UR4, c[0x0][0x3f8] ;  /* 0x00007f00ff0477ac */ /* 0x000ee20008000800 */
[----:B------:R-:W-:Y:S01]  /*15660*/  IADD3 R22, PT, PT, R22, R3, -R16 ;  /* 0x0000000316167210 */ /* 0x000fe20007ffe810 */
[----:B------:R-:W-:Y:S01]  /*15670*/  BSSY.RECONVERGENT B2, `(.L_x_2555) ;  /* 0x0000045000027945 */ /* 0x000fe20003800200 */
[----:B------:R-:W-:Y:S02]  /*15680*/  IMAD.MOV.U32 R0, RZ, RZ, R37 ;  /* 0x000000ffff007224 */ /* 0x000fe400078e0025 */
[----:B------:R-:W-:Y:S02]  /*15690*/  LOP3.LUT R22, R22, 0x1, RZ, 0xc0, !PT ;  /* 0x0000000116167812 */ /* 0x000fe400078ec0ff */
[----:B------:R-:W4:Y:S02]  /*156a0*/  LDC.64 R30, c[0x0][0x458] ;  /* 0x00011600ff1e7b82 */ /* 0x000f240000000a00 */
[----:B------:R-:W-:Y:S01]  /*156b0*/  ISETP.NE.U32.AND P1, PT, R22, 0x1, PT ;  /* 0x000000011600780c */ /* 0x000fe20003f25070 */
[----:B---3--:R-:W-:-:S04]  /*156c0*/  IMAD R33, R2, UR4, R17 ;  /* 0x0000000402217c24 */ /* 0x008fc8000f8e0211 */
[----:B------:R-:W-:Y:S02]  /*156d0*/  IMAD R33, R33, 0x90, R18 ;  /* 0x0000009021217824 */ /* 0x000fe400078e0212 */
[----:B0-----:R-:W-:Y:S02]  /*156e0*/  IMAD R48, R34, UR4, RZ ;  /* 0x0000000422307c24 */ /* 0x001fe4000f8e02ff */
[----:B----4-:R-:W-:-:S04]  /*156f0*/  IMAD.WIDE R30, R33, 0x4, R30 ;  /* 0x00000004211e7825 */ /* 0x010fc800078e021e */
[----:B------:R-:W-:Y:S05]  /*15700*/  @!P1 BRA `(.L_x_2556) ;  /* 0x0000000000ec9947 */ /* 0x000fea0003800000 */
[----:B------:R-:W-:Y:S01]  /*15710*/  ISETP.GE.AND P1, PT, R37, R34, PT ;  /* 0x000000222500720c */ /* 0x000fe20003f26270 */
[----:B------:R-:W-:-:S12]  /*15720*/  BSSY.RECONVERGENT B3, `(.L_x_2557) ;  /* 0x0000038000037945 */ /* 0x000fd80003800200 */
[----:B------:R-:W-:Y:S05]  /*15730*/  @!P1 BRA `(.L_x_2558) ;  /* 0x0000000000d89947 */ /* 0x000fea0003800000 */
[----:B------:R-:W-:Y:S01]  /*15740*/  IABS R35, R34 ;  /* 0x0000002200237213 */ /* 0x000fe20000000000 */
[----:B------:R-:W0:Y:S01]  /*15750*/  LDCU.64 UR4, c[0x0][0x3c8] ;  /* 0x00007900ff0477ac */ /* 0x000e220008000a00 */
[----:B------:R-:W-:Y:S02]  /*15760*/  IABS R22, R37 ;  /* 0x0000002500167213 */ /* 0x000fe40000000000 */
[----:B------:R-:W3:Y:S01]  /*15770*/  I2F.RP R36, R35 ;  /* 0x0000002300247306 */ /* 0x000ee20000209400 */
[----:B------:R-:W-:Y:S02]  /*15780*/  ISETP.GE.AND P2, PT, R37, RZ, PT ;  /* 0x000000ff2500720c */ /* 0x000fe40003f46270 */
[----:B------:R-:W-:-:S05]  /*15790*/  ISETP.NE.AND P3, PT, R34, RZ, PT ;  /* 0x000000ff2200720c */ /* 0x000fca0003f65270 */
[----:B---3--:R-:W3:Y:S02]  /*157a0*/  MUFU.RCP R36, R36 ;  /* 0x0000002400247308 */ /* 0x008ee40000001000 */
[----:B---3--:R-:W-:-:S06]  /*157b0*/  VIADD R32, R36, 0xffffffe ;  /* 0x0ffffffe24207836 */ /* 0x008fcc0000000000 */
[----:B------:R3:W4:Y:S02]  /*157c0*/  F2I.FTZ.U32.TRUNC.NTZ R33, R32 ;  /* 0x0000002000217305 */ /* 0x000724000021f000 */
[----:B---3--:R-:W-:Y:S02]  /*157d0*/  IMAD.MOV.U32 R32, RZ, RZ, RZ ;  /* 0x000000ffff207224 */ /* 0x008fe400078e00ff */
[----:B----4-:R-:W-:-:S04]  /*157e0*/  IMAD.MOV R0, RZ, RZ, -R33 ;  /* 0x000000ffff007224 */ /* 0x010fc800078e0a21 */
[----:B------:R-:W-:-:S04]  /*157f0*/  IMAD R39, R0, R35, RZ ;  /* 0x0000002300277224 */ /* 0x000fc800078e02ff */
[----:B------:R-:W-:-:S06]  /*15800*/  IMAD.HI.U32 R39, R33, R39, R32 ;  /* 0x0000002721277227 */ /* 0x000fcc00078e0020 */
[----:B------:R-:W-:Y:S02]  /*15810*/  IMAD.HI.U32 R0, R39, R22, RZ ;  /* 0x0000001627007227 */ /* 0x000fe400078e00ff */
[----:B------:R3:W4:Y:S02]  /*15820*/  LDS R39, [R38] ;  /* 0x0000000026277984 */ /* 0x0007240000000800 */
        /* <DEDUP_REMOVED lines=19> */
[----:B----4-:R-:W-:Y:S05]  /*15960*/  @P1 BRA `(.L_x_2560) ;  /* 0x0000000000381947 */ /* 0x010fea0003800000 */
[----:B------:R-:W-:Y:S01]  /*15970*/  ISETP.NE.AND P4, PT, R24, RZ, PT ;  /* 0x000000ff1800720c */ /* 0x000fe20003f85270 */
[----:B-1----:R-:W0:-:S12]  /*15980*/  LDS.128 R44, [R11] ;  /* 0x000000000b2c7984 */ /* 0x002e180000000c00 */
[----:B---3--:R-:W2:Y:S01]  /*15990*/  @P4 LDG.E.128 R32, desc[UR36][R30.64] ;  /* 0x000000241e204981 */ /* 0x008ea2000c1e1d00 */
[----:B0----5:R-:W-:Y:S01]  /*159a0*/  FADD.FTZ R40, R44, R40 ;  /* 0x000000282c287221 */ /* 0x021fe20000010000 */
[----:B------:R-:W-:Y:S01]  /*159b0*/  FADD.FTZ R41, R45, R41 ;  /* 0x000000292d297221 */ /* 0x000fe20000010000 */
[----:B------:R-:W-:Y:S01]  /*159c0*/  FADD.FTZ R42, R46, R42 ;  /* 0x0000002a2e2a7221 */ /* 0x000fe20000010000 */
[----:B------:R-:W-:Y:S01]  /*159d0*/  FADD.FTZ R43, R47, R43 ;  /* 0x0000002b2f2b7221 */ /* 0x000fe20000010000 */
[----:B------:R-:W-:Y:S02]  /*159e0*/  IMAD R45, R37, 0x90, RZ ;  /* 0x00000090252d7824 */ /* 0x000fe400078e02ff */
[----:B--2---:R-:W-:Y:S01]  /*159f0*/  @P4 FMUL.FTZ R40, R40, R32 ;  /* 0x0000002028284220 */ /* 0x004fe20000410000 */
[----:B------:R-:W-:Y:S01]  /*15a00*/  @P4 FMUL.FTZ R41, R41, R33 ;  /* 0x0000002129294220 */ /* 0x000fe20000410000 */
[----:B------:R-:W-:Y:S01]  /*15a10*/  @P4 FMUL.FTZ R42, R42, R34 ;  /* 0x000000222a2a4220 */ /* 0x000fe20000410000 */
[----:B------:R-:W-:Y:S01]  /*15a20*/  @P4 FMUL.FTZ R43, R43, R35 ;  /* 0x000000232b2b4220 */ /* 0x000fe20000410000 */
[----:B------:R-:W-:-:S05]  /*15a30*/  IMAD.WIDE.U32 R32, R45, 0x4, R26 ;  /* 0x000000042d207825 */ /* 0x000fca00078e001a */
[----:B------:R0:W-:Y:S02]  /*15a40*/  STG.E.128 desc[UR36][R32.64], R40 ;  /* 0x0000002820007986 */ /* 0x0001e4000c101d24 */
.L_x_2560:
[----:B------:R-:W-:Y:S05]  /*15a50*/  BSYNC.RECONVERGENT B4 ;  /* 0x0000000000047941 */ /* 0x000fea0003800200 */
.L_x_2559:
[C---:B-----5:R-:W-:Y:S01]  /*15a60*/  FFMA.FTZ R12, R39.reuse, R40, R12 ;  /* 0x00000028270c7223 */ /* 0x060fe2000001000c */
[C---:B------:R-:W-:Y:S01]  /*15a70*/  FFMA.FTZ R13, R39.reuse, R41, R13 ;  /* 0x00000029270d7223 */ /* 0x040fe2000001000d */
[C---:B------:R-:W-:Y:S01]  /*15a80*/  FFMA.FTZ R14, R39.reuse, R42, R14 ;  /* 0x0000002a270e7223 */ /* 0x040fe2000001000e */
[----:B------:R-:W-:-:S07]  /*15a90*/  FFMA.FTZ R15, R39, R43, R15 ;  /* 0x0000002b270f7223 */ /* 0x000fce000001000f */
.L_x_2558:
[----:B------:R-:W-:Y:S05]  /*15aa0*/  BSYNC.RECONVERGENT B3 ;  /* 0x0000000000037941 */ /* 0x000fea0003800200 */
.L_x_2557:
[----:B------:R-:W-:-:S07]  /*15ab0*/  VIADD R0, R37, 0x1 ;  /* 0x0000000125007836 */ /* 0x000fce0000000000 */
.L_x_2556:
[----:B------:R-:W-:Y:S05]  /*15ac0*/  BSYNC.RECONVERGENT B2 ;  /* 0x0000000000027941 */ /* 0x000fea0003800200 */
.L_x_2555:
[----:B------:R-:W-:-:S05]  /*15ad0*/  VIADD R22, R16, 0xfffffffe ;  /* 0xfffffffe10167836 */ /* 0x000fca0000000000 */
[----:B------:R-:W-:-:S13]  /*15ae0*/  ISETP.NE.AND P1, PT, R22, R37, PT ;  /* 0x000000251600720c */ /* 0x000fda0003f25270 */
[----:B------:R-:W-:Y:S05]  /*15af0*/  @!P1 BRA `(.L_x_2554) ;  /* 0x0000000800009947 */ /* 0x000fea0003800000 */
[----:B0--3--:R-:W-:Y:S02]  /*15b00*/  IMAD.SHL.U32 R33, R3, 0x4, RZ ;  /* 0x0000000403217824 */ /* 0x009fe400078e00ff */
[C---:B------:R-:W-:Y:S02]  /*15b10*/  VIADD R36, R0.reuse, 0x1 ;  /* 0x0000000100247836 */ /* 0x040fe40000000000 */
[C---:B------:R-:W-:Y:S02]  /*15b20*/  IMAD R22, R0.reuse, 0x4, -R33 ;  /* 0x0000000400167824 */ /* 0x040fe400078e0a21 */
[----:B------:R-:W-:-:S03]  /*15b30*/  IMAD R37, R0, 0x90, RZ ;  /* 0x0000009000257824 */ /* 0x000fc600078e02ff */
[----:B------:R-:W-:-:S07]  /*15b40*/  IADD3 R22, PT, PT, R22, 0x4, R57 ;  /* 0x0000000416167810 */ /* 0x000fce0007ffe039 */
.L_x_2567:
[----:B0-----:R-:W0:Y:S01]  /*15b50*/  LDC R49, c[0x0][0x3f4] ;  /* 0x0000fd00ff317b82 */ /* 0x001e220000000800 */
[----:B------:R-:W-:Y:S01]  /*15b60*/  VIADD R34, R36, 0xffffffff ;  /* 0xffffffff24227836 */ /* 0x000fe20000000000 */
[----:B------:R-:W-:Y:S04]  /*15b70*/  BSSY.RECONVERGENT B2, `(.L_x_2561) ;  /* 0x0000038000027945 */ /* 0x000fe80003800200 */
[----:B0-----:R-:W-:-:S13]  /*15b80*/  ISETP.GE.AND P1, PT, R34, R49, PT ;  /* 0x000000312200720c */ /* 0x001fda0003f26270 */
[----:B------:R-:W-:Y:S05]  /*15b90*/  @!P1 BRA `(.L_x_2562) ;  /* 0x0000000000d49947 */ /* 0x000fea0003800000 */
[----:B------:R-:W-:Y:S01]  /*15ba0*/  IABS R35, R49 ;  /* 0x0000003100237213 */ /* 0x000fe20000000000 */
[----:B------:R-:W-:Y:S01]  /*15bb0*/  IMAD.MOV.U32 R32, RZ, RZ, RZ ;  /* 0x000000ffff207224 */ /* 0x000fe200078e00ff */
[----:B------:R-:W-:Y:S01]  /*15bc0*/  ISETP.GE.AND P2, PT, R34, RZ, PT ;  /* 0x000000ff2200720c */ /* 0x000fe20003f46270 */
[----:B------:R-:W0:Y:S01]  /*15bd0*/  LDCU.64 UR4, c[0x0][0x3c8] ;  /* 0x00007900ff0477ac */ /* 0x000e220008000a00 */
[----:B------:R-:W3:Y:S01]  /*15be0*/  I2F.RP R38, R35 ;  /* 0x0000002300267306 */ /* 0x000ee20000209400 */
[----:B------:R-:W-:-:S07]  /*15bf0*/  ISETP.NE.AND P3, PT, R49, RZ, PT ;  /* 0x000000ff3100720c */ /* 0x000fce0003f65270 */
[----:B---3--:R-:W3:Y:S02]  /*15c00*/  MUFU.RCP R38, R38 ;  /* 0x0000002600267308 */ /* 0x008ee40000001000 */
[----:B---3--:R-:W-:-:S06]  /*15c10*/  VIADD R39, R38, 0xffffffe ;  /* 0x0ffffffe26277836 */ /* 0x008fcc0000000000 */
[----:B------:R3:W4:Y:S02]  /*15c20*/  F2I.FTZ.U32.TRUNC.NTZ R33, R39 ;  /* 0x0000002700217305 */ /* 0x000724000021f000 */
[----:B---3--:R3:W0:Y:S01]  /*15c30*/  LDS R39, [R22+-0x4] ;  /* 0xfffffc0016277984 */ /* 0x0086220000000800 */
[----:B----4-:R-:W-:-:S04]  /*15c40*/  IMAD.MOV R0, RZ, RZ, -R33 ;  /* 0x000000ffff007224 */ /* 0x010fc800078e0a21 */
[----:B--2---:R-:W-:Y:S01]  /*15c50*/  IMAD R41, R0, R35, RZ ;  /* 0x0000002300297224 */ /* 0x004fe200078e02ff */
        /* <DEDUP_REMOVED lines=14> */
[C---:B0-----:R-:W-:Y:S01]  /*15d40*/  LEA R34, P1, R32.reuse, UR4, 0x2 ;  /* 0x0000000420227c11 */ /* 0x041fe2000f8210ff */
[----:B------:R-:W0:Y:S03]  /*15d50*/  LDCU UR4, c[0x0][0x40c] ;  /* 0x00008180ff0477ac */ /* 0x000e260008000800 */
[----:B------:R-:W-:-:S06]  /*15d60*/  LEA.HI.X R35, R32, UR5, R33, 0x2, P1 ;  /* 0x0000000520237c11 */ /* 0x000fcc00088f1421 */
[----:B------:R-:W2:Y:S02]  /*15d70*/  LDG.E R35, desc[UR36][R34.64] ;  /* 0x0000002422237981 */ /* 0x000ea4000c1e1900 */
[----:B--2---:R-:W-:-:S04]  /*15d80*/  IMAD R0, R48, R35, R0 ;  /* 0x0000002330007224 */ /* 0x004fc800078e0200 */
[----:B------:R-:W-:-:S04]  /*15d90*/  IMAD R33, R0, 0x90, RZ ;  /* 0x0000009000217824 */ /* 0x000fc800078e02ff */
[----:B------:R-:W-:-:S05]  /*15da0*/  IMAD.WIDE R32, R33, 0x4, R28 ;  /* 0x0000000421207825 */ /* 0x000fca00078e021c */
[----:B------:R3:W5:Y:S01]  /*15db0*/  LDG.E.128 R40, desc[UR36][R32.64] ;  /* 0x0000002420287981 */ /* 0x000762000c1e1d00 */
[----:B0-----:R-:W-:-:S09]  /*15dc0*/  UISETP.NE.AND UP0, UPT, UR4, URZ, UPT ;  /* 0x000000ff0400728c */ /* 0x001fd2000bf05270 */
[----:B---3--:R-:W-:Y:S05]  /*15dd0*/  BRA.U UP0, `(.L_x_2563) ;  /* 0x0000000100347547 */ /* 0x008fea000b800000 */
[----:B------:R-:W-:Y:S01]  /*15de0*/  ISETP.NE.AND P4, PT, R24, RZ, PT ;  /* 0x000000ff1800720c */ /* 0x000fe20003f85270 */
[----:B------:R-:W0:-:S12]  /*15df0*/  LDS.128 R32, [R11] ;  /* 0x000000000b207984 */ /* 0x000e180000000c00 */
[----:B-1----:R-:W2:Y:S01]  /*15e00*/  @P4 LDG.E.128 R44, desc[UR36][R30.64] ;  /* 0x000000241e2c4981 */ /* 0x002ea2000c1e1d00 */
[----:B0----5:R-:W-:Y:S01]  /*15e10*/  FADD.FTZ R40, R40, R32 ;  /* 0x0000002028287221 */ /* 0x021fe20000010000 */
[----:B------:R-:W-:Y:S01]  /*15e20*/  FADD.FTZ R41, R41, R33 ;  /* 0x0000002129297221 */ /* 0x000fe20000010000 */
[----:B------:R-:W-:Y:S01]  /*15e30*/  FADD.FTZ R42, R42, R34 ;  /* 0x000000222a2a7221 */ /* 0x000fe20000010000 */
[----:B------:R-:W-:Y:S01]  /*15e40*/  FADD.FTZ R43, R43, R35 ;  /* 0x000000232b2b7221 */ /* 0x000fe20000010000 */
[----:B------:R-:W-:-:S04]  /*15e50*/  IMAD.WIDE.U32 R32, R37, 0x4, R26 ;  /* 0x0000000425207825 */ /* 0x000fc800078e001a */
[----:B--2---:R-:W-:Y:S01]  /*15e60*/  @P4 FMUL.FTZ R40, R40, R44 ;  /* 0x0000002c28284220 */ /* 0x004fe20000410000 */
[----:B------:R-:W-:Y:S01]  /*15e70*/  @P4 FMUL.FTZ R41, R41, R45 ;  /* 0x0000002d29294220 */ /* 0x000fe20000410000 */
[----:B------:R-:W-:Y:S01]  /*15e80*/  @P4 FMUL.FTZ R42, R42, R46 ;  /* 0x0000002e2a2a4220 */ /* 0x000fe20000410000 */
[----:B------:R-:W-:-:S05]  /*15e90*/  @P4 FMUL.FTZ R43, R43, R47 ;  /* 0x0000002f2b2b4220 */ /* 0x000fca0000410000 */
[----:B------:R0:W-:Y:S02]  /*15ea0*/  STG.E.128 desc[UR36][R32.64], R40 ;  /* 0x0000002820007986 */ /* 0x0001e4000c101d24 */
.L_x_2563:
[C---:B-----5:R-:W-:Y:S01]  /*15eb0*/  FFMA.FTZ R12, R39.reuse, R40, R12 ;  /* 0x00000028270c7223 */ /* 0x060fe2000001000c */
[C---:B------:R-:W-:Y:S01]  /*15ec0*/  FFMA.FTZ R13, R39.reuse, R41, R13 ;  /* 0x00000029270d7223 */ /* 0x040fe2000001000d */
[C---:B------:R-:W-:Y:S01]  /*15ed0*/  FFMA.FTZ R14, R39.reuse, R42, R14 ;  /* 0x0000002a270e7223 */ /* 0x040fe2000001000e */
[----:B------:R-:W-:-:S07]  /*15ee0*/  FFMA.FTZ R15, R39, R43, R15 ;  /* 0x0000002b270f7223 */ /* 0x000fce000001000f */
.L_x_2562:
[----:B------:R-:W-:Y:S05]  /*15ef0*/  BSYNC.RECONVERGENT B2 ;  /* 0x0000000000027941 */ /* 0x000fea0003800200 */
.L_x_2561:
[----:B------:R-:W-:Y:S01]  /*15f00*/  ISETP.GE.AND P1, PT, R36, R49, PT ;  /* 0x000000312400720c */ /* 0x000fe20003f26270 */
[----:B------:R-:W-:-:S12]  /*15f10*/  BSSY.RECONVERGENT B2, `(.L_x_2564) ;  /* 0x0000038000027945 */ /* 0x000fd80003800200 */
[----:B------:R-:W-:Y:S05]  /*15f20*/  @!P1 BRA `(.L_x_2565) ;  /* 0x0000000000d89947 */ /* 0x000fea0003800000 */
[----:B------:R-:W-:Y:S01]  /*15f30*/  IABS R35, R49 ;  /* 0x0000003100237213 */ /* 0x000fe20000000000 */
[----:B0-----:R-:W-:Y:S01]  /*15f40*/  IMAD.MOV.U32 R32, RZ, RZ, RZ ;  /* 0x000000ffff207224 */ /* 0x001fe200078e00ff */
[----:B------:R-:W-:Y:S01]  /*15f50*/  ISETP.GE.AND P2, PT, R36, RZ, PT ;  /* 0x000000ff2400720c */ /* 0x000fe20003f46270 */
[----:B------:R-:W0:Y:S01]  /*15f60*/  LDCU.64 UR4, c[0x0][0x3c8] ;  /* 0x00007900ff0477ac */ /* 0x000e220008000a00 */
[----:B------:R-:W3:Y:S01]  /*15f70*/  I2F.RP R34, R35 ;  /* 0x0000002300227306 */ /* 0x000ee20000209400 */
[----:B------:R-:W-:Y:S01]  /*15f80*/  ISETP.NE.AND P3, PT, R49, RZ, PT ;  /* 0x000000ff3100720c */ /* 0x000fe20003f65270 */
[----:B------:R4:W0:Y:S06]  /*15f90*/  LDS R45, [R22] ;  /* 0x00000000162d7984 */ /* 0x00082c0000000800 */
[----:B---3--:R-:W3:Y:S02]  /*15fa0*/  MUFU.RCP R34, R34 ;  /* 0x0000002200227308 */ /* 0x008ee40000001000 */
[----:B---3--:R-:W-:-:S06]  /*15fb0*/  VIADD R38, R34, 0xffffffe ;  /* 0x0ffffffe22267836 */ /* 0x008fcc0000000000 */
[----:B------:R-:W3:Y:S02]  /*15fc0*/  F2I.FTZ.U32.TRUNC.NTZ R33, R38 ;  /* 0x0000002600217305 */ /* 0x000ee4000021f000 */
[----:B---3--:R-:W-:-:S04]  /*15fd0*/  IMAD.MOV R0, RZ, RZ, -R33 ;  /* 0x000000ffff007224 */ /* 0x008fc800078e0a21 */
        /* <DEDUP_REMOVED lines=18> */
[----:B------:R-:W3:Y:S02]  /*16100*/  LDG.E R35, desc[UR36][R34.64] ;  /* 0x0000002422237981 */ /* 0x000ee4000c1e1900 */
[----:B---3--:R-:W-:-:S04]  /*16110*/  IMAD R0, R48, R35, R0 ;  /* 0x0000002330007224 */ /* 0x008fc800078e0200 */
[----:B------:R-:W-:-:S04]  /*16120*/  IMAD R33, R0, 0x90, RZ ;  /* 0x0000009000217824 */ /* 0x000fc800078e02ff */
[----:B------:R-:W-:-:S05]  /*16130*/  IMAD.WIDE R32, R33, 0x4, R28 ;  /* 0x0000000421207825 */ /* 0x000fca00078e021c */
[----:B--2---:R4:W5:Y:S01]  /*16140*/  LDG.E.128 R40, desc[UR36][R32.64] ;  /* 0x0000002420287981 */ /* 0x004962000c1e1d00 */
[----:B0-----:R-:W-:-:S09]  /*16150*/  UISETP.NE.AND UP0, UPT, UR4, URZ, UPT ;  /* 0x000000ff0400728c */ /* 0x001fd2000bf05270 */
[----:B----4-:R-:W-:Y:S05]  /*16160*/  BRA.U UP0, `(.L_x_2566) ;  /* 0x0000000100387547 */ /* 0x010fea000b800000 */
[----:B------:R-:W-:Y:S01]  /*16170*/  ISETP.NE.AND P4, PT, R24, RZ, PT ;  /* 0x000000ff1800720c */ /* 0x000fe20003f85270 */
[----:B------:R-:W0:-:S12]  /*16180*/  LDS.128 R52, [R11] ;  /* 0x000000000b347984 */ /* 0x000e180000000c00 */
[----:B------:R-:W2:Y:S01]  /*16190*/  @P4 LDG.E.128 R32, desc[UR36][R30.64] ;  /* 0x000000241e204981 */ /* 0x000ea2000c1e1d00 */
[----:B------:R-:W-:Y:S02]  /*161a0*/  VIADD R39, R37, 0x90 ;  /* 0x0000009025277836 */ /* 0x000fe40000000000 */
[----:B0----5:R-:W-:Y:S01]  /*161b0*/  FADD.FTZ R40, R52, R40 ;  /* 0x0000002834287221 */ /* 0x021fe20000010000 */
        /* <DEDUP_REMOVED lines=9> */
.L_x_2566:
[C---:B-----5:R-:W-:Y:S01]  /*16250*/  FFMA.FTZ R12, R45.reuse, R40, R12 ;  /* 0x000000282d0c7223 */ /* 0x060fe2000001000c */
[C---:B------:R-:W-:Y:S01]  /*16260*/  FFMA.FTZ R13, R45.reuse, R41, R13 ;  /* 0x000000292d0d7223 */ /* 0x040fe2000001000d */
[C---:B------:R-:W-:Y:S01]  /*16270*/  FFMA.FTZ R14, R45.reuse, R42, R14 ;  /* 0x0000002a2d0e7223 */ /* 0x040fe2000001000e */
[----:B------:R-:W-:-:S07]  /*16280*/  FFMA.FTZ R15, R45, R43, R15 ;  /* 0x0000002b2d0f7223 */ /* 0x000fce000001000f */
.L_x_2565:
[----:B------:R-:W-:Y:S05]  /*16290*/  BSYNC.RECONVERGENT B2 ;  /* 0x0000000000027941 */ /* 0x000fea0003800200 */
.L_x_2564:
[C---:B------:R-:W-:Y:S02]  /*162a0*/  VIADD R0, R36.reuse, 0x1 ;  /* 0x0000000124007836 */ /* 0x040fe40000000000 */
[----:B------:R-:W-:Y:S02]  /*162b0*/  VIADD R36, R36, 0x2 ;  /* 0x0000000224247836 */ /* 0x000fe40000000000 */
[----:B------:R-:W-:Y:S01]  /*162c0*/  VIADD R37, R37, 0x120 ;  /* 0x0000012025257836 */ /* 0x000fe20000000000 */
[----:B------:R-:W-:Y:S01]  /*162d0*/  ISETP.GE.AND P1, PT, R0, R21, PT ;  /* 0x000000150000720c */ /* 0x000fe20003f26270 */
[----:B------:R-:W-:-:S12]  /*162e0*/  VIADD R22, R22, 0x8 ;  /* 0x0000000816167836 */ /* 0x000fd80000000000 */
[----:B------:R-:W-:Y:S05]  /*162f0*/  @!P1 BRA `(.L_x_2567) ;  /* 0xfffffff800149947 */ /* 0x000fea000383ffff */
.L_x_2554:
[----:B------:R-:W-:Y:S05]  /*16300*/  BSYNC.RECONVERGENT B1 ;  /* 0x0000000000017941 */ /* 0x000fea0003800200 */
.L_x_2553:
[----:B------:R-:W-:-:S13]  /*16310*/  ISETP.GT.U32.AND P1, PT, R10, 0x3f, PT ;  /* 0x0000003f0a00780c */ /* 0x000fda0003f24070 */
[----:B------:R-:W-:Y:S05]  /*16320*/  @P1 BRA `(.L_x_2543) ;  /* 0x0000000000941947 */ /* 0x000fea0003800000 */
[----:B------:R-:W-:Y:S01]  /*16330*/  IMAD.MOV.U32 R11, RZ, RZ, 0x90 ;  /* 0x00000090ff0b7424 */ /* 0x000fe200078e00ff */
[----:B------:R-:W4:Y:S03]  /*16340*/  LDCU UR4, c[0x0][0x40c] ;  /* 0x00008180ff0477ac */ /* 0x000f260008000800 */
[----:B------:R-:W-:-:S04]  /*16350*/  IMAD R11, R16, R11, -0x90 ;  /* 0xffffff70100b7424 */ /* 0x000fc800078e020b */
[----:B------:R-:W-:-:S05]  /*16360*/  IMAD.WIDE R10, R11, 0x4, R26 ;  /* 0x000000040b0a7825 */ /* 0x000fca00078e021a */
[----:B------:R0:W5:Y:S01]  /*16370*/  LDG.E.128 R28, desc[UR36][R10.64] ;  /* 0x000000240a1c7981 */ /* 0x000162000c1e1d00 */
[----:B------:R-:W-:Y:S01]  /*16380*/  VIADD R8, R8, 0x810 ;  /* 0x0000081008087836 */ /* 0x000fe20000000000 */
[----:B------:R-:W-:Y:S01]  /*16390*/  PLOP3.LUT P0, PT, PT, PT, PT, 0x80, 0x8 ;  /* 0x000000000008781c */ /* 0x000fe20003f0f070 */
[----:B------:R-:W-:-:S03]  /*163a0*/  IMAD.IADD R3, R16, 0x1, -R3 ;  /* 0x0000000110037824 */ /* 0x000fc600078e0a03 */
[----:B------:R-:W-:Y:S01]  /*163b0*/  LEA R8, R9, R8, 0x18 ;  /* 0x0000000809087211 */ /* 0x000fe200078ec0ff */
[----:B----4-:R-:W-:-:S04]  /*163c0*/  UISETP.NE.AND UP0, UPT, UR4, URZ, UPT ;  /* 0x000000ff0400728c */ /* 0x010fc8000bf05270 */
[----:B------:R-:W-:-:S06]  /*163d0*/  IMAD R3, R3, 0x4, R8 ;  /* 0x0000000403037824 */ /* 0x000fcc00078e0208 */
[----:B------:R-:W4:Y:S01]  /*163e0*/  LDS R3, [R3+-0x4] ;  /* 0xfffffc0003037984 */ /* 0x000f220000000800 */
[----:B0-----:R-:W-:Y:S05]  /*163f0*/  BRA.U UP0, `(.L_x_2568) ;  /* 0x0000000100507547 */ /* 0x001fea000b800000 */
[----:B------:R-:W0:Y:S02]  /*16400*/  LDCU.64 UR4, c[0x0][0x460] ;  /* 0x00008c00ff0477ac */ /* 0x000e240008000a00 */
[----:B0-----:R-:W-:-:S04]  /*16410*/  ISETP.NE.U32.AND P1, PT, RZ, UR4, PT ;  /* 0x00000004ff007c0c */ /* 0x001fc8000bf25070 */
[----:B------:R-:W-:-:S13]  /*16420*/  ISETP.NE.AND.EX P1, PT, RZ, UR5, PT, P1 ;  /* 0x00000005ff007c0c */ /* 0x000fda000bf25310 */
[----:B------:R-:W0:Y:S08]  /*16430*/  @P1 LDC R0, c[0x0][0x3f8] ;  /* 0x0000fe00ff001b82 */ /* 0x000e300000000800 */
[----:B------:R-:W1:Y:S01]  /*16440*/  @P1 LDC.64 R8, c[0x0][0x458] ;  /* 0x00011600ff081b82 */ /* 0x000e620000000a00 */
[----:B0-----:R-:W-:-:S04]  /*16450*/  @P1 IMAD R17, R2, R0, R17 ;  /* 0x0000000002111224 */ /* 0x001fc800078e0211 */
[----:B------:R-:W-:-:S04]  /*16460*/  @P1 IMAD R17, R17, 0x90, R18 ;  /* 0x0000009011111824 */ /* 0x000fc800078e0212 */
[----:B-1----:R-:W-:-:S06]  /*16470*/  @P1 IMAD.WIDE R8, R17, 0x4, R8 ;  /* 0x0000000411081825 */ /* 0x002fcc00078e0208 */
[----:B------:R-:W2:Y:S01]  /*16480*/  @P1 LDG.E.128 R8, desc[UR36][R8.64] ;  /* 0x0000002408081981 */ /* 0x000ea2000c1e1d00 */
[----:B-----5:R-:W-:Y:S01]  /*16490*/  FADD.FTZ R28, R28, R4 ;  /* 0x000000041c1c7221 */ /* 0x020fe20000010000 */
[----:B------:R-:W-:Y:S02]  /*164a0*/  IMAD R23, R23, 0x90, RZ ;  /* 0x0000009017177824 */ /* 0x000fe400078e02ff */
[----:B------:R-:W-:Y:S01]  /*164b0*/  FADD.FTZ R29, R29, R5 ;  /* 0x000000051d1d7221 */ /* 0x000fe20000010000 */
[----:B------:R-:W-:Y:S01]  /*164c0*/  FADD.FTZ R30, R30, R6 ;  /* 0x000000061e1e7221 */ /* 0x000fe20000010000 */
[----:B------:R-:W-:Y:S01]  /*164d0*/  FADD.FTZ R31, R31, R7 ;  /* 0x000000071f1f7221 */ /* 0x000fe20000010000 */
[----:B------:R-:W-:-:S04]  /*164e0*/  IMAD.WIDE R26, R23, 0x4, R26 ;  /* 0x00000004171a7825 */ /* 0x000fc800078e021a */
[----:B--2---:R-:W-:Y:S01]  /*164f0*/  @P1 FMUL.FTZ R28, R28, R8 ;  /* 0x000000081c1c1220 */ /* 0x004fe20000410000 */
[----:B------:R-:W-:Y:S01]  /*16500*/  @P1 FMUL.FTZ R29, R29, R9 ;  /* 0x000000091d1d1220 */ /* 0x000fe20000410000 */
[----:B------:R-:W-:Y:S01]  /*16510*/  @P1 FMUL.FTZ R30, R30, R10 ;  /* 0x0000000a1e1e1220 */ /* 0x000fe20000410000 */
[----:B------:R-:W-:-:S05]  /*16520*/  @P1 FMUL.FTZ R31, R31, R11 ;  /* 0x0000000b1f1f1220 */ /* 0x000fca0000410000 */
[----:B------:R0:W-:Y:S02]  /*16530*/  STG.E.128 desc[UR36][R26.64], R28 ;  /* 0x0000001c1a007986 */ /* 0x0001e4000c101d24 */
.L_x_2568:
[C---:B----45:R-:W-:Y:S01]  /*16540*/  FFMA.FTZ R12, R3.reuse, R28, R12 ;  /* 0x0000001c030c7223 */ /* 0x070fe2000001000c */
[C---:B------:R-:W-:Y:S01]  /*16550*/  FFMA.FTZ R13, R3.reuse, R29, R13 ;  /* 0x0000001d030d7223 */ /* 0x040fe2000001000d */
[C---:B------:R-:W-:Y:S01]  /*16560*/  FFMA.FTZ R14, R3.reuse, R30, R14 ;  /* 0x0000001e030e7223 */ /* 0x040fe2000001000e */
[----:B------:R-:W-:-:S07]  /*16570*/  FFMA.FTZ R15, R3, R31, R15 ;  /* 0x0000001f030f7223 */ /* 0x000fce000001000f */
.L_x_2543:
[----:B---34-:R-:W-:Y:S05]  /*16580*/  BSYNC.RECONVERGENT B0 ;  /* 0x0000000000007941 */ /* 0x018fea0003800200 */
.L_x_2542:
[----:B------:R-:W-:Y:S06]  /*16590*/  BAR.SYNC.DEFER_BLOCKING 0x0 ;  /* 0x0000000000007b1d */ /* 0x000fec0000010000 */
[----:B------:R-:W-:Y:S05]  /*165a0*/  @!P0 EXIT ;  /* 0x000000000000894d */ /* 0x000fea0003800000 */
[----:B------:R-:W3:Y:S02]  /*165b0*/  LDCU UR4, c[0x0][0x478] ;  /* 0x00008f00ff0477ac */ /* 0x000ee40008000800 */
[----:B---3--:R-:W-:-:S09]  /*165c0*/  UISETP.NE.AND UP0, UPT, UR4, 0x2, UPT ;  /* 0x000000020400788c */ /* 0x008fd2000bf05270 */
[----:B------:R-:W-:Y:S05]  /*165d0*/  BRA.U UP0, `(.L_x_2569) ;  /* 0x00000001007c7547 */ /* 0x000fea000b800000 */
[----:B------:R-:W3:Y:S01]  /*165e0*/  LDC.64 R2, c[0x0][0x470] ;  /* 0x00011c00ff027b82 */ /* 0x000ee20000000a00 */
[----:B------:R-:W4:Y:S01]  /*165f0*/  LDCU.64 UR4, c[0x0][0x380] ;  /* 0x00007000ff0477ac */ /* 0x000f220008000a00 */
[----:B---3--:R-:W3:Y:S01]  /*16600*/  LDG.E R2, desc[UR36][R2.64] ;  /* 0x0000002402027981 */ /* 0x008ee2000c1e1900 */
[----:B------:R-:W-:Y:S02]  /*16610*/  IMAD.IADD R18, R19, 0x1, R18 ;  /* 0x0000000113127824 */ /* 0x000fe400078e0212 */
[C---:B---3--:R-:W-:Y:S01]  /*16620*/  FMUL.FTZ R14, R2.reuse, R14 ;  /* 0x0000000e020e7220 */ /* 0x048fe20000410000 */
[C---:B------:R-:W-:Y:S01]  /*16630*/  FMUL.FTZ R15, R2.reuse, R15 ;  /* 0x0000000f020f7220 */ /* 0x040fe20000410000 */
[C---:B------:R-:W-:Y:S01]  /*16640*/  FMUL.FTZ R13, R2.reuse, R13 ;  /* 0x0000000d020d7220 */ /* 0x040fe20000410000 */
[----:B------:R-:W-:-:S03]  /*16650*/  FMUL.FTZ R12, R2, R12 ;  /* 0x0000000c020c7220 */ /* 0x000fc60000410000 */
[----:B------:R-:W3:Y:S08]  /*16660*/  F2I.S8.NTZ R14, R14 ;  /* 0x0000000e000e7305 */ /* 0x000ef00000202100 */
[----:B------:R-:W5:Y:S01]  /*16670*/  F2I.S8.NTZ R15, R15 ;  /* 0x0000000f000f7305 */ /* 0x000f620000202100 */
[----:B---3--:R-:W-:-:S07]  /*16680*/  PRMT R0, R14, 0x8880, RZ ;  /* 0x000088800e007816 */ /* 0x008fce00000000ff */
[----:B------:R-:W3:Y:S01]  /*16690*/  F2I.S8.NTZ R13, R13 ;  /* 0x0000000d000d7305 */ /* 0x000ee20000202100 */
[----:B------:R-:W-:Y:S02]  /*166a0*/  PRMT R0, R0, 0x7710, RZ ;  /* 0x0000771000007816 */ /* 0x000fe400000000ff */
[----:B-----5:R-:W-:-:S05]  /*166b0*/  PRMT R3, R15, 0x8880, RZ ;  /* 0x000088800f037816 */ /* 0x020fca00000000ff */
[----:B------:R-:W0:Y:S01]  /*166c0*/  F2I.S8.NTZ R12, R12 ;  /* 0x0000000c000c7305 */ /* 0x000e220000202100 */
[----:B------:R-:W-:Y:S01]  /*166d0*/  IMAD.U32 R2, R0, 0x10000, RZ ;  /* 0x0001000000027824 */ /* 0x000fe200078e00ff */
[----:B------:R-:W-:-:S04]  /*166e0*/  PRMT R0, R3, 0x7710, RZ ;  /* 0x0000771003007816 */ /* 0x000fc800000000ff */
[----:B------:R-:W-:Y:S02]  /*166f0*/  LOP3.LUT R3, R2, 0xff0000, RZ, 0xc0, !PT ;  /* 0x00ff000002037812 */ /* 0x000fe400078ec0ff */
[----:B---3--:R-:W-:-:S03]  /*16700*/  PRMT R13, R13, 0x8880, RZ ;  /* 0x000088800d0d7816 */ /* 0x008fc600000000ff */
[----:B------:R-:W-:Y:S01]  /*16710*/  IMAD R3, R0, 0x1000000, R3 ;  /* 0x0100000000037824 */ /* 0x000fe200078e0203 */
[----:B------:R-:W-:Y:S02]  /*16720*/  PRMT R2, R13, 0x7710, RZ ;  /* 0x000077100d027816 */ /* 0x000fe400000000ff */
[----:B0-----:R-:W-:-:S04]  /*16730*/  PRMT R4, R12, 0x8880, RZ ;  /* 0x000088800c047816 */ /* 0x001fc800000000ff */
[----:B------:R-:W-:Y:S02]  /*16740*/  PRMT R0, R4, 0x7710, RZ ;  /* 0x0000771004007816 */ /* 0x000fe400000000ff */
[----:B------:R-:W-:Y:S02]  /*16750*/  LOP3.LUT R4, R2, 0xff, RZ, 0xc0, !PT ;  /* 0x000000ff02047812 */ /* 0x000fe400078ec0ff */
[----:B------:R-:W-:Y:S02]  /*16760*/  LOP3.LUT R5, R0, 0xff, RZ, 0xc0, !PT ;  /* 0x000000ff00057812 */ /* 0x000fe400078ec0ff */
[----:B----4-:R-:W-:Y:S01]  /*16770*/  IADD3 R2, P0, PT, R18, UR4, RZ ;  /* 0x0000000412027c10 */ /* 0x010fe2000ff1e0ff */
[----:B------:R-:W-:-:S03]  /*16780*/  IMAD R4, R4, 0x100, R3 ;  /* 0x0000010004047824 */ /* 0x000fc600078e0203 */
[----:B------:R-:W-:Y:S01]  /*16790*/  LEA.HI.X.SX32 R3, R18, UR5, 0x1, P0 ;  /* 0x0000000512037c11 */ /* 0x000fe200080f0eff */
[----:B------:R-:W-:-:S05]  /*167a0*/  IMAD.IADD R5, R4, 0x1, R5 ;  /* 0x0000000104057824 */ /* 0x000fca00078e0205 */
[----:B------:R-:W-:Y:S01]  /*167b0*/  STG.E desc[UR36][R2.64], R5 ;  /* 0x0000000502007986 */ /* 0x000fe2000c101924 */
[----:B------:R-:W-:Y:S05]  /*167c0*/  EXIT ;  /* 0x000000000000794d */ /* 0x000fea0003800000 */
.L_x_2569:
[----:B------:R-:W3:Y:S01]  /*167d0*/  LDC.64 R2, c[0x0][0x380] ;  /* 0x0000e000ff027b82 */ /* 0x000ee20000000a00 */
[----:B------:R-:W-:-:S04]  /*167e0*/  IMAD.IADD R19, R19, 0x1, R18 ;  /* 0x0000000113137824 */ /* 0x000fc800078e0212 */
[----:B---3--:R-:W-:-:S05]  /*167f0*/  IMAD.WIDE R2, R19, 0x4, R2 ;  /* 0x0000000413027825 */ /* 0x008fca00078e0202 */
[----:B------:R-:W-:Y:S01]  /*16800*/  STG.E.128 desc[UR36][R2.64], R12 ;  /* 0x0000000c02007986 */ /* 0x000fe2000c101d24 */
[----:B------:R-:W-:Y:S05]  /*16810*/  EXIT ;  /* 0x000000000000794d */ /* 0x000fea0003800000 */
.L_x_2499:
[----:B------:R-:W-:Y:S01]  /*16820*/  BSSY B0, `(.L_x_2570) ;  /* 0x0000007000007945 */ /* 0x000fe20003800000 */
[----:B------:R-:W-:Y:S02]  /*16830*/  IMAD.MOV.U32 R12, RZ, RZ, 0x2 ;  /* 0x00000002ff0c7424 */ /* 0x000fe400078e00ff */
[----:B------:R-:W-:Y:S02]  /*16840*/  IMAD.MOV.U32 R11, RZ, RZ, 0x1f ;  /* 0x0000001fff0b7424 */ /* 0x000fe400078e00ff */
[----:B------:R-:W-:-:S07]  /*16850*/  IMAD.MOV.U32 R15, RZ, RZ, -0x1 ;  /* 0xffffffffff0f7424 */ /* 0x000fce00078e00ff */
[----:B------:R-:W-:Y:S05]  /*16860*/  WARPSYNC.COLLECTIVE R15, `(.L_x_2571) ;  /* 0x000000000f087348 */ /* 0x000fea0003c00000 */
[----:B------:R0:W1:Y:S02]  /*16870*/  SHFL.BFLY P6, R14, R13, R12, R11 ;  /* 0x0c00000c0d0e7389 */ /* 0x00006400000c000b */
[----:B01----:R-:W-:Y:S05]  /*16880*/  ENDCOLLECTIVE ;  /* 0x000000000000791b */ /* 0x003fea0003800000 */
.L_x_2571:
[----:B------:R-:W-:Y:S05]  /*16890*/  BSYNC B0 ;  /* 0x0000000000007941 */ /* 0x000fea0003800000 */
.L_x_2570:
[----:B------:R-:W-:Y:S01]  /*168a0*/  FADD.FTZ R13, R13, R14 ;  /* 0x0000000e0d0d7221 */ /* 0x000fe20000010000 */
[----:B------:R-:W-:Y:S02]  /*168b0*/  IMAD.MOV.U32 R12, RZ, RZ, 0x1 ;  /* 0x00000001ff0c7424 */ /* 0x000fe400078e00ff */
[----:B------:R-:W-:Y:S02]  /*168c0*/  IMAD.MOV.U32 R11, RZ, RZ, 0x1f ;  /* 0x0000001fff0b7424 */ /* 0x000fe400078e00ff */
[----:B------:R-:W-:-:S07]  /*168d0*/  IMAD.MOV.U32 R15, RZ, RZ, -0x1 ;  /* 0xffffffffff0f7424 */ /* 0x000fce00078e00ff */
[----:B------:R-:W-:Y:S05]  /*168e0*/  WARPSYNC.COLLECTIVE R15, `(.L_x_2572) ;  /* 0x000000000f087348 */ /* 0x000fea0003c00000 */
[----:B------:R0:W1:Y:S02]  /*168f0*/  SHFL.BFLY P6, R14, R13, R12, R11 ;  /* 0x0c00000c0d0e7389 */ /* 0x00006400000c000b */
[----:B01----:R-:W-:Y:S05]  /*16900*/  ENDCOLLECTIVE ;  /* 0x000000000000791b */ /* 0x003fea0003800000 */
.L_x_2572:
[----:B------:R-:W-:Y:S05]  /*16910*/  BRA `(.L_x_2573) ;  /* 0xffffffb000487947 */ /* 0x000fea000383ffff */
.L_x_2503:
[----:B------:R-:W-:Y:S01]  /*16920*/  BSSY B0, `(.L_x_2574) ;  /* 0x0000008000007945 */ /* 0x000fe20003800000 */
[----:B------:R-:W-:Y:S02]  /*16930*/  IMAD.MOV.U32 R13, RZ, RZ, R157 ;  /* 0x000000ffff0d7224 */ /* 0x000fe400078e009d */
[----:B------:R-:W-:Y:S02]  /*16940*/  IMAD.MOV.U32 R12, RZ, RZ, 0x10 ;  /* 0x00000010ff0c7424 */ /* 0x000fe400078e00ff */
[----:B-1----:R-:W-:Y:S02]  /*16950*/  IMAD.MOV.U32 R11, RZ, RZ, 0x1f ;  /* 0x0000001fff0b7424 */ /* 0x002fe400078e00ff */
[----:B------:R-:W-:-:S07]  /*16960*/  IMAD.MOV.U32 R15, RZ, RZ, -0x1 ;  /* 0xffffffffff0f7424 */ /* 0x000fce00078e00ff */
[----:B------:R-:W-:Y:S05]  /*16970*/  WARPSYNC.COLLECTIVE R15, `(.L_x_2575) ;  /* 0x000000000f087348 */ /* 0x000fea0003c00000 */
[----:B------:R0:W1:Y:S02]  /*16980*/  SHFL.BFLY P6, R14, R13, R12, R11 ;  /* 0x0c00000c0d0e7389 */ /* 0x00006400000c000b */
[----:B01----:R-:W-:Y:S05]  /*16990*/  ENDCOLLECTIVE ;  /* 0x000000000000791b */ /* 0x003fea0003800000 */
.L_x_2575:
[----:B------:R-:W-:Y:S05]  /*169a0*/  BSYNC B0 ;  /* 0x0000000000007941 */ /* 0x000fea0003800000 */
.L_x_2574:
[----:B------:R-:W-:Y:S01]  /*169b0*/  FMNMX.FTZ R13, R14, R157, !PT ;  /* 0x0000009d0e0d7209 */ /* 0x000fe20007810000 */
[----:B------:R-:W-:Y:S02]  /*169c0*/  IMAD.MOV.U32 R12, RZ, RZ, 0x8 ;  /* 0x00000008ff0c7424 */ /* 0x000fe400078e00ff */
[----:B------:R-:W-:Y:S02]  /*169d0*/  IMAD.MOV.U32 R11, RZ, RZ, 0x1f ;  /* 0x0000001fff0b7424 */ /* 0x000fe400078e00ff */
[----:B------:R-:W-:-:S07]  /*169e0*/  IMAD.MOV.U32 R15, RZ, RZ, -0x1 ;  /* 0xffffffffff0f7424 */ /* 0x000fce00078e00ff */
[----:B------:R-:W-:Y:S05]  /*169f0*/  WARPSYNC.COLLECTIVE R15, `(.L_x_2576) ;  /* 0x000000000f087348 */ /* 0x000fea0003c00000 */
[----:B------:R0:W1:Y:S02]  /*16a00*/  SHFL.BFLY P6, R14, R13, R12, R11 ;  /* 0x0c00000c0d0e7389 */ /* 0x00006400000c000b */
[----:B01----:R-:W-:Y:S05]  /*16a10*/  ENDCOLLECTIVE ;  /* 0x000000000000791b */ /* 0x003fea0003800000 */
.L_x_2576:
[----:B------:R-:W-:Y:S01]  /*16a20*/  IMAD.MOV.U32 R12, RZ, RZ, 0x4 ;  /* 0x00000004ff0c7424 */ /* 0x000fe200078e00ff */
[----:B------:R-:W-:-:S05]  /*16a30*/  FMNMX.FTZ R0, R13, R14, !PT ;  /* 0x0000000e0d007209 */ /* 0x000fca0007810000 */
[----:B------:R-:W-:-:S07]  /*16a40*/  IMAD.MOV.U32 R13, RZ, RZ, R0 ;  /* 0x000000ffff0d7224 */ /* 0x000fce00078e0000 */
[----:B------:R-:W-:Y:S05]  /*16a50*/  WARPSYNC.COLLECTIVE R15, `(.L_x_2577) ;  /* 0x000000000f087348 */ /* 0x000fea0003c00000 */
[----:B------:R0:W1:Y:S02]  /*16a60*/  SHFL.BFLY P6, R14, R13, R12, R11 ;  /* 0x0c00000c0d0e7389 */ /* 0x00006400000c000b */
[----:B01----:R-:W-:Y:S05]  /*16a70*/  ENDCOLLECTIVE ;  /* 0x000000000000791b */ /* 0x003fea0003800000 */
.L_x_2577:
[----:B------:R-:W-:Y:S05]  /*16a80*/  BRA `(.L_x_2578) ;  /* 0xffffffb000e07947 */ /* 0x000fea000383ffff */
.L_x_2579:
        /* <DEDUP_REMOVED lines=15> */
.L_x_5597:


//--------------------- .text._ZN4mmha33masked_multihead_attention_kernelIfLi144ELi256ELi1ELi64ELi256ELb1ELb0EEEv26Multihead_attention_paramsIT_XT5_EE --------------------------
	.section	.text._ZN4mmha33masked_multihead_attention_kernelIfLi144ELi256ELi1ELi64ELi256ELb1ELb0EEEv26Multihead_attention_paramsIT_XT5_EE,"ax",@progbits
	.align	128
        .global         _ZN4mmha33masked_multihead_attention_kernelIfLi144ELi256ELi1ELi64ELi256ELb1ELb0EEEv26Multihead_attention_paramsIT_XT5_EE
        .type           _ZN4mmha33masked_multihead_attention_kernelIfLi144ELi256ELi1ELi64ELi256ELb1ELb0EEEv26Multihead_attention_paramsIT_XT5_EE,@function
        .size           _ZN4mmha33masked_multihead_attention_kernelIfLi144ELi256ELi1ELi64ELi256ELb1ELb0EEEv26Multihead_attention_paramsIT_XT5_EE,(.L_x_5598 - _ZN4mmha33masked_multihead_attention_kernelIfLi144ELi256ELi1ELi64ELi256ELb1ELb0EEEv26Multihead_attention_paramsIT_XT5_EE)
        .other          _ZN4mmha33masked_multihead_attention_kernelIfLi144ELi256ELi1ELi64ELi256ELb1ELb0EEEv26Multihead_attention_paramsIT_XT5_EE,@"STO_CUDA_ENTRY STV_DEFAULT"
_ZN4mmha33masked_multihead_attention_kernelIfLi144ELi256ELi1ELi64ELi256ELb1ELb0EEEv26Multihead_attention_paramsIT_XT5_EE:
.text._ZN4mmha33masked_multihead_attention_kernelIfLi144ELi256ELi1ELi64ELi256ELb1ELb0EEEv26Multihead_attention_paramsIT_XT5_EE:
        /* <DEDUP_REMOVED lines=13> */
.L_x_2580:
        /* <DEDUP_REMOVED lines=15> */
[----:B--2---:R-:W-:Y:S02]  /*01c0*/  IMAD.MOV.U32 R4, RZ, RZ, RZ ;  /* 0x000000ffff047224 */ /* 0x004fe400078e00ff */
[----:B0-----:R-:W-:-:S04]  /*01d0*/  IMAD.MOV R6, RZ, RZ, -R5 ;  /* 0x000000ffff067224 */ /* 0x001fc800078e0a05 */
[----:B------:R-:W-:Y:S02]  /*01e0*/  IMAD R9, R6, R7, RZ ;  /* 0x0000000706097224 */ /* 0x000fe400078e02ff */
[----:B------:R0:W2:Y:S02]  /*01f0*/  LDG.E R6, desc[UR36][R2.64] ;  /* 0x0000002402067981 */ /* 0x0000a4000c1e1900 */
[----:B------:R-:W-:Y:S02]  /*0200*/  IMAD.HI.U32 R5, R5, R9, R4 ;  /* 0x0000000905057227 */ /* 0x000fe400078e0004 */
[----:B------:R-:W3:Y:S04]  /*0210*/  LDC.64 R8, c[0x0][0x460] ;  /* 0x00011800ff087b82 */ /* 0x000ee80000000a00 */
[----:B------:R-:W-:-:S05]  /*0220*/  IMAD.HI.U32 R5, R5, R0, RZ ;  /* 0x0000000005057227 */ /* 0x000fca00078e00ff */
[----:B------:R-:W-:-:S13]  /*0230*/  R2UR UR6, R5 ;  /* 0x00000000050672ca */ /* 0x000fda00000e0000 */
[----:B------:R-:W-:-:S05]  /*0240*/  IADD3 R4, PT, PT, RZ, -UR6, RZ ;  /* 0x80000006ff047c10 */ /* 0x000fca000fffe0ff */
        /* <DEDUP_REMOVED lines=12> */
[----:B------:R-:W-:Y:S02]  /*0310*/  @P1 VIADD R0, R0, 0x1 ;  /* 0x0000000100001836 */ /* 0x000fe40000000000 */
[----:B------:R-:W-:Y:S01]  /*0320*/  VOTEU.ANY UP2, P2 ;  /* 0x0000000000ff7886 */ /* 0x000fe20001040100 */
[----:B------:R-:W-:Y:S02]  /*0330*/  UP2UR UR8, UPR, URZ, 0x4 ;  /* 0x00000004ff087883 */ /* 0x000fe40008000000 */
[----:B------:R-:W-:Y:S02]  /*0340*/  @P1 R2UR UR6, R0 ;  /* 0x00000000000612ca */ /* 0x000fe400000e0000 */
[----:B0-----:R-:W-:Y:S01]  /*0350*/  LOP3.LUT R3, R17, UR7, RZ, 0x3c, !PT ;  /* 0x0000000711037c12 */ /* 0x001fe2000f8e3cff */
[----:B------:R-:W0:Y:S01]  /*0360*/  @UP2 LDCU.64 UR4, c[0x0][0x460] ;  /* 0x00008c00ff0427ac */ /* 0x000e220008000a00 */
        /* <DEDUP_REMOVED lines=15> */
[----:B------:R-:W-:Y:S01]  /*0460*/  IMAD.U32 R5, RZ, RZ, UR5 ;  /* 0x00000005ff057e24 */ /* 0x000fe2000f8e00ff */
[----:B------:R-:W-:Y:S02]  /*0470*/  MOV R4, UR4 ;  /* 0x0000000400047c02 */ /* 0x000fe40008000f00 */
        /* <DEDUP_REMOVED lines=12> */
[----:B------:R-:W-:Y:S01]  /*0540*/  CS2R R28, SRZ ;  /* 0x00000000001c7805 */ /* 0x000fe2000001ff00 */
[----:B------:R-:W-:Y:S01]  /*0550*/  IMAD.SHL.U32 R0, R22, 0x4, RZ ;  /* 0x0000000416007824 */ /* 0x000fe200078e00ff */
        /* <DEDUP_REMOVED lines=47> */
.L_x_2582:
[----:B------:R-:W-:Y:S05]  /*0850*/  BSYNC.RECONVERGENT B0 ;  /* 0x0000000000007941 */ /* 0x000fea0003800200 */
.L_x_2581:
        /* <DEDUP_REMOVED lines=11> */
[----:B------:R-:W-:-:S02]  /*0910*/  PLOP3.LUT P2, PT, PT, PT, UP0, 0x40, 0x4 ;  /* 0x000000000004781c */ /* 0x000fc40003f4e808 */
[----:B------:R-:W-:Y:S02]  /*0920*/  CS2R R32, SRZ ;  /* 0x0000000000207805 */ /* 0x000fe4000001ff00 */
[----:B------:R-:W-:Y:S02]  /*0930*/  @!P4 SHF.L.U32 R3, R3, 0x2, RZ ;  /* 0x000000020303c819 */ /* 0x000fe400000006ff */
[----:B------:R-:W-:Y:S02]  /*0940*/  ISETP.GT.U32.OR P2, PT, R22, 0x3f, P2 ;  /* 0x0000003f1600780c */ /* 0x000fe40001744470 */
[----:B-1----:R-:W-:Y:S01]  /*0950*/  ISETP.NE.U32.AND P3, PT, RZ, UR10, PT ;  /* 0x0000000aff007c0c */ /* 0x002fe2000bf65070 */
[----:B------:R-:W1:Y:S01]  /*0960*/  @P0 LDC.64 R12, c[0x0][0x418] ;  /* 0x00010600ff0c0b82 */ /* 0x000e620000000a00 */
[----:B------:R-:W-:Y:S02]  /*0970*/  @!P4 IMAD R15, R15, UR44, R3 ;  /* 0x0000002c0f0fcc24 */ /* 0x000fe4000f8e0203 */
[----:B------:R-:W-:-:S02]  /*0980*/  ISETP.NE.AND.EX P3, PT, RZ, UR11, PT, P3 ;  /* 0x0000000bff007c0c */ /* 0x000fc4000bf65330 */
[----:B---3--:R-:W-:Y:S02]  /*0990*/  ISETP.NE.U32.AND P1, PT, RZ, UR8, PT ;  /* 0x00000008ff007c0c */ /* 0x008fe4000bf25070 */
[----:B------:R-:W-:Y:S01]  /*09a0*/  ISETP.GT.U32.OR P3, PT, R22, 0x23, !P3 ;  /* 0x000000231600780c */ /* 0x000fe20005f64470 */
[----:B--2---:R-:W-:Y:S01]  /*09b0*/  @!P4 IMAD.WIDE R4, R15, 0x4, R4 ;  /* 0x000000040f04c825 */ /* 0x004fe200078e0204 */
[----:B------:R-:W-:Y:S01]  /*09c0*/  ISETP.NE.AND.EX P1, PT, RZ, UR9, PT, P1 ;  /* 0x00000009ff007c0c */ /* 0x000fe2000bf25310 */
[----:B------:R-:W-:Y:S01]  /*09d0*/  VOTEU.ALL UP0, P2 ;  /* 0x0000000000ff7886 */ /* 0x000fe20001000000 */
[----:B------:R-:W-:Y:S02]  /*09e0*/  ISETP.NE.OR P3, PT, R14, RZ, P3 ;  /* 0x000000ff0e00720c */ /* 0x000fe40001f65670 */
[----:B------:R-:W-:Y:S02]  /*09f0*/  ISETP.GT.U32.OR P1, PT, R22, 0x23, !P1 ;  /* 0x000000231600780c */ /* 0x000fe40004f24470 */
[----:B-----5:R-:W-:-:S02]  /*0a00*/  @P5 R2UR UR39, R10 ;  /* 0x000000000a2752ca */ /* 0x020fc400000e0000 */
        /* <DEDUP_REMOVED lines=52> */
[----:B------:R-:W-:-:S03]  /*0d50*/  VIADD R0, R14, -UR38 ;  /* 0x800000260e007c36 */ /* 0x000fc60008000000 */
        /* <DEDUP_REMOVED lines=31> */
.L_x_2585:
[----:B------:R-:W-:-:S13]  /*0f50*/  ISETP.GE.AND P0, PT, R0, R7, PT ;  /* 0x000000070000720c */ /* 0x000fda0003f06270 */
[----:B------:R-:W-:Y:S05]  /*0f60*/  @P0 BRA `(.L_x_2586) ;  /* 0x0000000c00880947 */ /* 0x000fea0003800000 */
[----:B------:R-:W-:Y:S01]  /*0f70*/  I2FP.F32.U32 R7, R7 ;  /* 0x0000000700077245 */ /* 0x000fe20000201000 */
[----:B------:R-:W-:Y:S01]  /*0f80*/  VIADD R3, R0, 0x2 ;  /* 0x0000000200037836 */ /* 0x000fe20000000000 */
[----:B------:R-:W-:Y:S02]  /*0f90*/  I2FP.F32.U32 R0, R0 ;  /* 0x0000000000007245 */ /* 0x000fe40000201000 */
[----:B------:R-:W-:Y:S02]  /*0fa0*/  IADD3 R14, PT, PT, R14, -UR38, RZ ;  /* 0x800000260e0e7c10 */ /* 0x000fe4000fffe0ff */
        /* <DEDUP_REMOVED lines=26> */
.L_x_2584:
        /* <DEDUP_REMOVED lines=26> */
[----:B------:R-:W-:Y:S02]  /*12f0*/  @P0 IADD3 R5, PT, PT, R5, 0x1, RZ ;  /* 0x0000000105050810 */ /* 0x000fe40007ffe0ff */
        /* <DEDUP_REMOVED lines=26> */
.L_x_2587:
        /* <DEDUP_REMOVED lines=15> */
.L_x_2588:
        /* <DEDUP_REMOVED lines=22> */
[----:B------:R-:W-:Y:S03]  /*16f0*/  BSSY.RECONVERGENT B2, `(.L_x_2593) ;  /* 0x0000031000027945 */ /* 0x000fe60003800200 */
[----:B------:R-:W-:Y:S01]  /*1700*/  LEA R34, R23, R35, 0x2 ;  /* 0x0000002317227211 */ /* 0x000fe200078e10ff */
        /* <DEDUP_REMOVED lines=45> */
[----:B------:R-:W-:Y:S01]  /*19e0*/  FFMA.FTZ R25, R25, R5, R6 ;  /* 0x0000000519197223 */ /* 0x000fe20000010006 */
[----:B------:R-:W-:-:S07]  /*19f0*/  IMAD.MOV.U32 R28, RZ, RZ, R7 ;  /* 0x000000ffff1c7224 */ /* 0x000fce00078e0007 */
.L_x_2594:
[----:B------:R-:W-:Y:S05]  /*1a00*/  BSYNC.RECONVERGENT B2 ;  /* 0x0000000000027941 */ /* 0x000fea0003800200 */
.L_x_2593:
[----:B-1----:R0:W-:Y:S04]  /*1a10*/  STS [R35], R24 ;  /* 0x0000001823007388 */ /* 0x0021e80000000800 */
[----:B--2---:R0:W-:Y:S04]  /*1a20*/  STS [R35+0x4], R26 ;  /* 0x0000041a23007388 */ /* 0x0041e80000000800 */
[----:B---3--:R0:W-:Y:S04]  /*1a30*/  STS [R34], R25 ;  /* 0x0000001922007388 */ /* 0x0081e80000000800 */
[----:B----4-:R0:W-:Y:S01]  /*1a40*/  STS [R34+0x4], R27 ;  /* 0x0000041b22007388 */ /* 0x0101e20000000800 */
[----:B------:R-:W-:Y:S05]  /*1a50*/  BRA `(.L_x_2595) ;  /* 0x0000000000847947 */ /* 0x000fea0003800000 */
.L_x_2592:
        /* <DEDUP_REMOVED lines=33> */
.L_x_2595:
[----:B------:R-:W-:Y:S05]  /*1c70*/  BSYNC.RECONVERGENT B1 ;  /* 0x0000000000017941 */ /* 0x000fea0003800200 */
.L_x_2591:
[----:B------:R1:W-:Y:S04]  /*1c80*/  STS [R21], R28 ;  /* 0x0000001c15007388 */ /* 0x0003e80000000800 */
[----:B------:R1:W-:Y:S04]  /*1c90*/  STS [R21+0x4], R30 ;  /* 0x0000041e15007388 */ /* 0x0003e80000000800 */
[----:B------:R1:W-:Y:S04]  /*1ca0*/  STS [R20], R29 ;  /* 0x0000001d14007388 */ /* 0x0003e80000000800 */
[----:B------:R1:W-:Y:S02]  /*1cb0*/  STS [R20+0x4], R31 ;  /* 0x0000041f14007388 */ /* 0x0003e40000000800 */
.L_x_2590:
[----:B------:R-:W-:Y:S05]  /*1cc0*/  BSYNC.RECONVERGENT B0 ;  /* 0x0000000000007941 */ /* 0x000fea0003800200 */
.L_x_2589:
        /* <DEDUP_REMOVED lines=9> */
[----:B0-----:R3:W2:Y:S02]  /*1d60*/  @!P0 LDS.128 R24, [R3] ;  /* 0x0000000003188984 */ /* 0x0016a40000000c00 */
.L_x_2597:
[----:B------:R-:W-:Y:S05]  /*1d70*/  BSYNC.RECONVERGENT B0 ;  /* 0x0000000000007941 */ /* 0x000fea0003800200 */
.L_x_2596:
[----:B------:R-:W-:Y:S06]  /*1d80*/  BAR.SYNC.DEFER_BLOCKING 0x0 ;  /* 0x0000000000007b1d */ /* 0x000fec0000010000 */
.L_x_2586:
[----:B------:R-:W-:Y:S05]  /*1d90*/  BSYNC.RECONVERGENT B6 ;  /* 0x0000000000067941 */ /* 0x000fea0003800200 */
.L_x_2583:
        /* <DEDUP_REMOVED lines=8> */
[----:B---3--:R-:W-:-:S03]  /*1e20*/  ISETP.NE.AND P1, PT, R0, RZ, PT ;  /* 0x000000ff0000720c */ /* 0x008fc60003f25270 */
[----:B------:R-:W-:Y:S01]  /*1e30*/  VIADD R0, R6, 0x40 ;  /* 0x0000004006007836 */ /* 0x000fe20000000000 */
        /* <DEDUP_REMOVED lines=10> */
[C---:B------:R-:W-:Y:S01]  /*1ee0*/  IMAD R3, R22.reuse, 0x10, R3 ;  /* 0x0000001016037824 */ /* 0x040fe200078e0203 */
[----:B------:R-:W-:Y:S01]  /*1ef0*/  @!P1 LEA R7, R22, R7, 0x4 ;  /* 0x0000000716079211 */ /* 0x000fe200078e20ff */
[----:B-1----:R-:W-:-:S04]  /*1f00*/  @!P0 IMAD.WIDE R4, R9, 0x4, R4 ;  /* 0x0000000409048825 */ /* 0x002fc800078e0204 */
[----:B------:R-:W-:Y:S01]  /*1f10*/  FFMA.FTZ R9, R29, R25, R0 ;  /* 0x000000191d097223 */ /* 0x000fe20000010000 */
[----:B------:R3:W-:Y:S03]  /*1f20*/  STS.128 [R3], R28 ;  /* 0x0000001c03007388 */ /* 0x0007e60000000c00 */
[----:B------:R-:W-:Y:S01]  /*1f30*/  FFMA.FTZ R0, R30, R26, R9 ;  /* 0x0000001a1e007223 */ /* 0x000fe20000010009 */
[----:B------:R3:W-:Y:S03]  /*1f40*/  @!P1 STS.128 [R7], R16 ;  /* 0x0000001007009388 */ /* 0x0007e60000000c00 */
[----:B------:R-:W-:Y:S01]  /*1f50*/  FFMA.FTZ R0, R31, R27, R0 ;  /* 0x0000001b1f007223 */ /* 0x000fe20000010000 */
[----:B------:R3:W-:Y:S06]  /*1f60*/  @!P0 STG.E.128 desc[UR36][R4.64], R24 ;  /* 0x0000001804008986 */ /* 0x0007ec000c101d24 */
.L_x_2599:
[----:B------:R-:W-:Y:S05]  /*1f70*/  BSYNC.RECONVERGENT B0 ;  /* 0x0000000000007941 */ /* 0x000fea0003800200 */
.L_x_2598:
        /* <DEDUP_REMOVED lines=9> */
[----:B------:R-:W1:Y:S03]  /*2010*/  SHFL.BFLY PT, R3, R4, 0x8, 0x1f ;  /* 0x0d001f0004037f89 */ /* 0x000e6600000e0000 */
[----:B------:R-:W-:Y:S01]  /*2020*/  ULEA UR76, UR76, UR5, 0x18 ;  /* 0x000000054c4c7291 */ /* 0x000fe2000f8ec0ff */
[----:B-1----:R-:W-:Y:S01]  /*2030*/  FADD.FTZ R5, R4, R3 ;  /* 0x0000000304057221 */ /* 0x002fe20000010000 */
[----:B------:R-:W-:Y:S01]  /*2040*/  LOP3.LUT R4, R0, 0x7c, RZ, 0xc0, !PT ;  /* 0x0000007c00047812 */ /* 0x000fe200078ec0ff */
[----:B-----5:R-:W-:-:S03]  /*2050*/  IMAD.U32 R0, RZ, RZ, UR4 ;  /* 0x00000004ff007e24 */ /* 0x020fc6000f8e00ff */
        /* <DEDUP_REMOVED lines=8> */
[----:B-1----:R-:W-:Y:S01]  /*20e0*/  FADD.FTZ R5, R7, R8 ;  /* 0x0000000807057221 */ /* 0x002fe20000010000 */
[----:B------:R-:W-:-:S04]  /*20f0*/  IMAD.MOV R7, RZ, RZ, -R0 ;  /* 0x000000ffff077224 */ /* 0x000fc800078e0a00 */
[----:B------:R-:W-:Y:S01]  /*2100*/  @!P0 STS [R4+UR34+0x8], R5 ;  /* 0x0000080504008988 */ /* 0x000fe20008000822 */
[----:B------:R-:W-:Y:S01]  /*2110*/  VIADDMNMX R7, R7, UR41, RZ, !PT ;  /* 0x0000002907077c46 */ /* 0x000fe2000f8001ff */
[----:B------:R-:W-:Y:S03]  /*2120*/  BAR.SYNC.DEFER_BLOCKING 0x0 ;  /* 0x0000000000007b1d */ /* 0x000fe60000010000 */
[----:B------:R-:W-:Y:S02]  /*2130*/  R2UR UR4, R7 ;  /* 0x00000000070472ca */ /* 0x000fe400000e0000 */
[----:B------:R-:W-:-:S11]  /*2140*/  ISETP.NE.AND P0, PT, R22, RZ, PT ;  /* 0x000000ff1600720c */ /* 0x000fd60003f05270 */
[----:B------:R-:W-:-:S04]  /*2150*/  UIADD3 UR5, UPT, UPT, UR41, -UR4, URZ ;  /* 0x8000000429057290 */ /* 0x000fc8000fffe0ff */
[----:B------:R-:W-:Y:S01]  /*2160*/  ULEA UR5, UR5, UR76, 0x2 ;  /* 0x0000004c05057291 */ /* 0x000fe2000f8e10ff */
[----:B------:R1:W3:Y:S02]  /*2170*/  @!P1 LDS R5, [R3+0x8] ;  /* 0x0000080003059984 */ /* 0x0002e40000000800 */
[----:B-1----:R-:W-:-:S05]  /*2180*/  IMAD.MOV.U32 R3, RZ, RZ, -0x800001 ;  /* 0xff7fffffff037424 */ /* 0x002fca00078e00ff */
[----:B------:R-:W-:Y:S04]  /*2190*/  STL [R1+0x768], R3 ;  /* 0x0007680301007387 */ /* 0x000fe80000100800 */
[----:B---3--:R-:W1:Y:S02]  /*21a0*/  SHFL.BFLY PT, R6, R5, 0x1, 0x1f ;  /* 0x0c201f0005067f89 */ /* 0x008e6400000e0000 */
        /* <DEDUP_REMOVED lines=21> */
.L_x_2602:
[----:B-1----:R-:W3:Y:S04]  /*2300*/  LDL R3, [R1+0x768] ;  /* 0x0007680001037983 */ /* 0x002ee80000100800 */
[----:B---3--:R3:W-:Y:S02]  /*2310*/  STS [UR5+-0x4], R3 ;  /* 0xfffffc03ff007988 */ /* 0x0087e40008000805 */
.L_x_2601:
[----:B------:R-:W-:Y:S05]  /*2320*/  BSYNC.RECONVERGENT B0 ;  /* 0x0000000000007941 */ /* 0x000fea0003800200 */
.L_x_2600:
        /* <DEDUP_REMOVED lines=24> */
[----:B------:R-:W-:Y:S01]  /*24b0*/  R2UR UR63, R12 ;  /* 0x000000000c3f72ca */ /* 0x000fe200000e0000 */
[----:B------:R-:W-:Y:S01]  /*24c0*/  IMAD.MOV.U32 R3, RZ, RZ, R49 ;  /* 0x000000ffff037224 */ /* 0x000fe200078e0031 */
[----:B------:R-:W-:Y:S01]  /*24d0*/  R2UR UR64, R11 ;  /* 0x000000000b4072ca */ /* 0x000fe200000e0000 */
[----:B------:R-:W2:Y:S01]  /*24e0*/  LDS.128 R12, [UR34+0x420] ;  /* 0x00042022ff0c7984 */ /* 0x000ea20008000c00 */
[----:B------:R-:W-:-:S02]  /*24f0*/  R2UR UR65, R10 ;  /* 0x000000000a4172ca */ /* 0x000fc400000e0000 */
[----:B------:R-:W-:Y:S02]  /*2500*/  R2UR UR66, R9 ;  /* 0x00000000094272ca */ /* 0x000fe400000e0000 */
[----:B------:R-:W-:Y:S02]  /*2510*/  R2UR UR67, R8 ;  /* 0x00000000084372ca */ /* 0x000fe400000e0000 */
[----:B------:R-:W3:Y:S01]  /*2520*/  LDS.128 R8, [UR34+0x410] ;  /* 0x00041022ff087984 */ /* 0x000ee20008000c00 */
[----:B------:R-:W-:Y:S01]  /*2530*/  R2UR UR58, R17 ;  /* 0x00000000113a72ca */ /* 0x000fe200000e0000 */
[----:B------:R-:W-:Y:S01]  /*2540*/  IMAD.MOV.U32 R17, RZ, RZ, R51 ;  /* 0x000000ffff117224 */ /* 0x000fe200078e0033 */
[----:B------:R-:W-:Y:S02]  /*2550*/  R2UR UR59, R16 ;  /* 0x00000000103b72ca */ /* 0x000fe400000e0000 */
[----:B------:R-:W-:Y:S02]  /*2560*/  MOV R16, R50 ;  /* 0x0000003200107202 */ /* 0x000fe40000000f00 */
[----:B------:R-:W-:-:S02]  /*2570*/  R2UR UR56, R19 ;  /* 0x00000000133872ca */ /* 0x000fc400000e0000 */
[----:B------:R-:W-:Y:S02]  /*2580*/  R2UR UR57, R18 ;  /* 0x00000000123972ca */ /* 0x000fe400000e0000 */
[----:B------:R-:W-:Y:S02]  /*2590*/  R2UR UR52, R23 ;  /* 0x00000000173472ca */ /* 0x000fe400000e0000 */
[----:B------:R-:W-:Y:S02]  /*25a0*/  R2UR UR53, R22 ;  /* 0x00000000163572ca */ /* 0x000fe400000e0000 */
[----:B------:R-:W-:Y:S02]  /*25b0*/  R2UR UR54, R21 ;  /* 0x00000000153672ca */ /* 0x000fe400000e0000 */
[----:B------:R-:W-:Y:S02]  /*25c0*/  R2UR UR55, R20 ;  /* 0x00000000143772ca */ /* 0x000fe400000e0000 */
[----:B0-----:R-:W-:-:S02]  /*25d0*/  R2UR UR48, R27 ;  /* 0x000000001b3072ca */ /* 0x001fc400000e0000 */
[----:B------:R-:W-:Y:S02]  /*25e0*/  R2UR UR49, R26 ;  /* 0x000000001a3172ca */ /* 0x000fe400000e0000 */
[----:B------:R-:W-:Y:S02]  /*25f0*/  R2UR UR50, R25 ;  /* 0x00000000193272ca */ /* 0x000fe400000e0000 */
[----:B-1----:R-:W-:Y:S02]  /*2600*/  R2UR UR18, R7 ;  /* 0x00000000071272ca */ /* 0x002fe400000e0000 */
[----:B------:R-:W-:Y:S02]  /*2610*/  R2UR UR19, R6 ;  /* 0x00000000061372ca */ /* 0x000fe400000e0000 */
[----:B------:R-:W-:Y:S02]  /*2620*/  R2UR UR20, R5 ;  /* 0x00000000051472ca */ /* 0x000fe400000e0000 */
[----:B------:R-:W-:-:S02]  /*2630*/  R2UR UR21, R4 ;  /* 0x00000000041572ca */ /* 0x000fc400000e0000 */
        /* <DEDUP_REMOVED lines=372> */
.L_x_2603:
        /* <DEDUP_REMOVED lines=14> */
[----:B------:R-:W1:Y:S03]  /*3e60*/  LDCU.64 UR34, c[0x0][0x420] ;  /* 0x00008400ff2277ac */ /* 0x000e660008000a00 */
        /* <DEDUP_REMOVED lines=9> */
[----:B------:R1:W2:Y:S02]  /*3f00*/  F2I.FTZ.U32.TRUNC.NTZ R5, R4 ;  /* 0x0000000400057305 */ /* 0x0002a4000021f000 */
[----:B-1----:R-:W-:Y:S02]  /*3f10*/  IMAD.MOV.U32 R4, RZ, RZ, RZ ;  /* 0x000000ffff047224 */ /* 0x002fe400078e00ff */
[----:B--2---:R-:W-:-:S04]  /*3f20*/  IMAD.MOV R3, RZ, RZ, -R5 ;  /* 0x000000ffff037224 */ /* 0x004fc800078e0a05 */
        /* <DEDUP_REMOVED lines=23> */
.L_x_2863:
[----:B0-2---:R-:W2:Y:S01]  /*40a0*/  LDL R3, [R1+0x4c] ;  /* 0x00004c0001037983 */ /* 0x005ea20000100800 */
[----:B------:R-:W0:Y:S03]  /*40b0*/  LDCU UR34, c[0x0][0x3f4] ;  /* 0x00007e80ff2277ac */ /* 0x000e260008000800 */
[----:B------:R-:W3:Y:S04]  /*40c0*/  LDL R252, [R1+0x48] ;  /* 0x0000480001fc7983 */ /* 0x000ee80000100800 */
[----:B-----5:R-:W4:Y:S04]  /*40d0*/  LDL R0, [R1+0x44] ;  /* 0x0000440001007983 */ /* 0x020f280000100800 */
[----:B------:R1:W-:Y:S04]  /*40e0*/  STL [R1+0x794], R6 ;  /* 0x0007940601007387 */ /* 0x0003e80000100800 */
[----:B-1----:R-:W4:Y:S04]  /*40f0*/  LDL R6, [R1+0x778] ;  /* 0x0007780001067983 */ /* 0x002f280000100800 */
[----:B------:R1:W-:Y:S04]  /*4100*/  STL [R1+0x790], R5 ;  /* 0x0007900501007387 */ /* 0x0003e80000100800 */
[----:B-1----:R-:W4:Y:S04]  /*4110*/  LDL R5, [R1+0x76c] ;  /* 0x00076c0001057983 */ /* 0x002f280000100800 */
[----:B------:R-:W-:Y:S04]  /*4120*/  STL [R1+0x78c], R4 ;  /* 0x00078c0401007387 */ /* 0x000fe80000100800 */
[----:B------:R2:W-:Y:S02]  /*4130*/  STL [R1+0x788], R2 ;  /* 0x0007880201007387 */ /* 0x0005e40000100800 */
[----:B--2---:R-:W-:-:S02]  /*4140*/  @P0 IMAD.MOV.U32 R2, RZ, RZ, R3 ;  /* 0x000000ffff020224 */ /* 0x004fc400078e0003 */
[----:B---3--:R-:W-:-:S05]  /*4150*/  @P0 IMAD.MOV.U32 R3, RZ, RZ, R252 ;  /* 0x000000ffff030224 */ /* 0x008fca00078e00fc */
[----:B------:R1:W2:Y:S01]  /*4160*/  @P0 LDG.E.U8 R2, desc[UR36][R2.64] ;  /* 0x0000002402020981 */ /* 0x0002a2000c1e1100 */
[----:B----4-:R-:W-:Y:S01]  /*4170*/  IADD3 R4, PT, PT, R0, -0x1, RZ ;  /* 0xffffffff00047810 */ /* 0x010fe20007ffe0ff */
[----:B0-----:R-:W-:Y:S01]  /*4180*/  IMAD.U32 R0, RZ, RZ, UR34 ;  /* 0x00000022ff007e24 */ /* 0x001fe2000f8e00ff */
[----:B------:R-:W0:Y:S02]  /*4190*/  LDCU UR34, c[0x0][0x40c] ;  /* 0x00008180ff2277ac */ /* 0x000e240008000800 */
[----:B-1----:R-:W-:Y:S02]  /*41a0*/  IABS R3, R4 ;  /* 0x0000000400037213 */ /* 0x002fe40000000000 */
[----:B------:R-:W-:-:S03]  /*41b0*/  IABS R252, R0 ;  /* 0x0000000000fc7213 */ /* 0x000fc60000000000 */
[----:B------:R-:W-:-:S04]  /*41c0*/  IMAD.HI.U32 R6, R6, R3, RZ ;  /* 0x0000000306067227 */ /* 0x000fc800078e00ff */
[----:B------:R-:W-:-:S04]  /*41d0*/  IMAD.MOV R6, RZ, RZ, -R6 ;  /* 0x000000ffff067224 */ /* 0x000fc800078e0a06 */
[----:B------:R-:W-:-:S05]  /*41e0*/  IMAD R3, R252, R6, R3 ;  /* 0x00000006fc037224 */ /* 0x000fca00078e0203 */
[----:B------:R-:W-:Y:S01]  /*41f0*/  ISETP.GT.U32.AND P1, PT, R5, R3, PT ;  /* 0x000000030500720c */ /* 0x000fe20003f24070 */
[----:B------:R1:W-:Y:S01]  /*4200*/  STL [R1+0x40], R4 ;  /* 0x0000400401007387 */ /* 0x0003e20000100800 */
[----:B------:R-:W-:-:S03]  /*4210*/  ISETP.GE.AND P2, PT, R4, RZ, PT ;  /* 0x000000ff0400720c */ /* 0x000fc60003f46270 */
[----:B------:R3:W5:Y:S08]  /*4220*/  LDL.LU R6, [R1+0x794] ;  /* 0x0007940001067983 */ /* 0x0007700000300800 */
[----:B------:R-:W-:-:S05]  /*4230*/  @!P1 IMAD.IADD R3, R3, 0x1, -R252 ;  /* 0x0000000103039824 */ /* 0x000fca00078e0afc */
[----:B------:R-:W-:Y:S02]  /*4240*/  ISETP.GT.U32.AND P1, PT, R5, R3, PT ;  /* 0x000000030500720c */ /* 0x000fe40003f24070 */
[----:B------:R3:W5:Y:S04]  /*4250*/  LDL.LU R5, [R1+0x790] ;  /* 0x0007900001057983 */ /* 0x0007680000300800 */
[----:B-1----:R3:W5:Y:S01]  /*4260*/  LDL.LU R4, [R1+0x78c] ;  /* 0x00078c0001047983 */ /* 0x0027620000300800 */
[----:B--2---:R-:W-:-:S03]  /*4270*/  ISETP.NE.AND P6, PT, R2, RZ, P0 ;  /* 0x000000ff0200720c */ /* 0x004fc600007c5270 */
[----:B------:R3:W5:Y:S03]  /*4280*/  LDL.LU R2, [R1+0x788] ;  /* 0x0007880001027983 */ /* 0x0007660000300800 */
[----:B------:R-:W-:Y:S01]  /*4290*/  @!P1 IMAD.IADD R3, R3, 0x1, -R252 ;  /* 0x0000000103039824 */ /* 0x000fe200078e0afc */
[----:B------:R-:W-:Y:S01]  /*42a0*/  ISETP.NE.AND P1, PT, R0, RZ, PT ;  /* 0x000000ff0000720c */ /* 0x000fe20003f25270 */
[----:B0-----:R-:W-:Y:S01]  /*42b0*/  UISETP.NE.AND UP0, UPT, UR34, URZ, UPT ;  /* 0x000000ff2200728c */ /* 0x001fe2000bf05270 */
[----:B------:R-:W-:Y:S01]  /*42c0*/  BSSY.RECONVERGENT B0, `(.L_x_2606) ;  /* 0x0001da3000007945 */ /* 0x000fe20003800200 */
[----:B------:R-:W-:-:S10]  /*42d0*/  @!P2 IMAD.MOV R3, RZ, RZ, -R3 ;  /* 0x000000ffff03a224 */ /* 0x000fd400078e0a03 */
[----:B------:R-:W-:Y:S01]  /*42e0*/  @!P1 LOP3.LUT R3, RZ, R0, RZ, 0x33, !PT ;  /* 0x00000000ff039212 */ /* 0x000fe200078e33ff */
[----:B---3--:R-:W-:Y:S06]  /*42f0*/  BRA.U UP0, `(.L_x_2607) ;  /* 0x0000017100d07547 */ /* 0x008fec000b800000 */
[----:B------:R-:W2:Y:S01]  /*4300*/  LDL R252, [R1+0x40] ;  /* 0x0000400001fc7983 */ /* 0x000ea20000100800 */
[----:B------:R-:W-:Y:S01]  /*4310*/  BSSY.RECONVERGENT B2, `(.L_x_2608) ;  /* 0x0000079000027945 */ /* 0x000fe20003800200 */
[----:B--2---:R-:W-:Y:S01]  /*4320*/  ISETP.GE.AND P1, PT, R252, UR40, PT ;  /* 0x00000028fc007c0c */ /* 0x004fe2000bf26270 */
[C---:B------:R-:W-:Y:S01]  /*4330*/  IMAD.SHL.U32 R252, R3.reuse, 0x4, RZ ;  /* 0x0000000403fc7824 */ /* 0x040fe200078e00ff */
[----:B------:R-:W-:-:S05]  /*4340*/  IADD3 R3, PT, PT, R3, R0, RZ ;  /* 0x0000000003037210 */ /* 0x000fca0007ffe0ff */
[----:B------:R0:W-:Y:S04]  /*4350*/  STL [R1+0x34], R3 ;  /* 0x0000340301007387 */ /* 0x0001e80000100800 */
[----:B------:R1:W-:Y:S01]  /*4360*/  STL [R1+0x30], R252 ;  /* 0x000030fc01007387 */ /* 0x0003e20000100800 */
[----:B0-----:R-:W-:Y:S01]  /*4370*/  IMAD R3, R0, 0x90, RZ ;  /* 0x0000009000037824 */ /* 0x001fe200078e02ff */
[----:B------:R-:W-:Y:S06]  /*4380*/  @P1 BRA `(.L_x_2609) ;  /* 0x0000000400c41947 */ /* 0x000fec0003800000 */
[----:B------:R0:W-:Y:S01]  /*4390*/  STL.64 [R1+0x7d0], R22 ;  /* 0x0007d01601007387 */ /* 0x0001e20000100a00 */
[----:B-----5:R-:W-:-:S03]  /*43a0*/  ISETP.NE.AND P3, PT, R2, RZ, PT ;  /* 0x000000ff0200720c */ /* 0x020fc60003f65270 */
[----:B------:R2:W-:Y:S04]  /*43b0*/  STL.64 [R1+0x7c8], R20 ;  /* 0x0007c81401007387 */ /* 0x0005e80000100a00 */
[----:B------:R-:W-:Y:S01]  /*43c0*/  STL.64 [R1+0x7c0], R18 ;  /* 0x0007c01201007387 */ /* 0x000fe20000100a00 */
[----:B0-----:R-:W-:-:S03]  /*43d0*/  IMAD.MOV.U32 R22, RZ, RZ, R252 ;  /* 0x000000ffff167224 */ /* 0x001fc600078e00fc */
[----:B------:R0:W-:Y:S02]  /*43e0*/  STL.64 [R1+0x7b8], R16 ;  /* 0x0007b81001007387 */ /* 0x0001e40000100a00 */
[----:B------:R-:W-:Y:S01]  /*43f0*/  VOTEU.ANY UP0, P3 ;  /* 0x0000000000ff7886 */ /* 0x000fe20001800100 */
[----:B------:R-:W-:Y:S02]  /*4400*/  PLOP3.LUT P3, PT, PT, PT, UP0, 0x80, 0x8 ;  /* 0x000000000008781c */ /* 0x000fe40003f6f008 */
[----:B------:R-:W-:Y:S01]  /*4410*/  ISETP.GE.AND P2, PT, R22, R3, PT ;  /* 0x000000031600720c */ /* 0x000fe20003f46270 */
[----:B------:R-:W-:Y:S01]  /*4420*/  STL [R1+0x7b0], R14 ;  /* 0x0007b00e01007387 */ /* 0x000fe20000100800 */
[----:B------:R-:W-:Y:S02]  /*4430*/  PLOP3.LUT P4, PT, PT, PT, UP0, 0x80, 0x8 ;  /* 0x000000000008781c */ /* 0x000fe40003f8f008 */
[----:B------:R-:W-:Y:S01]  /*4440*/  PLOP3.LUT P5, PT, PT, PT, UP0, 0x80, 0x8 ;  /* 0x000000000008781c */ /* 0x000fe20003faf008 */
[----:B------:R-:W-:Y:S04]  /*4450*/  STL [R1+0x7ac], R13 ;  /* 0x0007ac0d01007387 */ /* 0x000fe80000100800 */
[----:B------:R-:W-:Y:S04]  /*4460*/  STL [R1+0x7a8], R12 ;  /* 0x0007a80c01007387 */ /* 0x000fe80000100800 */
[----:B--2---:R-:W2:Y:S01]  /*4470*/  @!P2 LDC.64 R20, c[0x0][0x3b8] ;  /* 0x0000ee00ff14ab82 */ /* 0x004ea20000000a00 */
[----:B------:R-:W-:Y:S01]  /*4480*/  STL [R1+0x7a4], R11 ;  /* 0x0007a40b01007387 */ /* 0x000fe20000100800 */
[----:B-1----:R-:W-:Y:S01]  /*4490*/  @!P2 IMAD R252, R0, UR44, RZ ;  /* 0x0000002c00fcac24 */ /* 0x002fe2000f8e02ff */
[----:B------:R-:W1:Y:S01]  /*44a0*/  @P3 S2R R23, SR_CTAID.X ;  /* 0x0000000000173919 */ /* 0x000e620000002500 */
[----:B------:R-:W-:Y:S01]  /*44b0*/  PLOP3.LUT P3, PT, PT, PT, UP0, 0x80, 0x8 ;  /* 0x000000000008781c */ /* 0x000fe20003f6f008 */
[----:B------:R-:W-:Y:S04]  /*44c0*/  STL [R1+0x7a0], R10 ;  /* 0x0007a00a01007387 */ /* 0x000fe80000100800 */
[----:B------:R-:W-:Y:S04]  /*44d0*/  STL [R1+0x79c], R9 ;  /* 0x00079c0901007387 */ /* 0x000fe80000100800 */
[----:B------:R2:W-:Y:S04]  /*44e0*/  STL [R1+0x798], R8 ;  /* 0x0007980801007387 */ /* 0x0005e80000100800 */
[----:B0-----:R-:W0:Y:S01]  /*44f0*/  @P3 LDC.64 R16, c[0x0][0x450] ;  /* 0x00011400ff103b82 */ /* 0x001e220000000a00 */
[----:B------:R-:W-:Y:S04]  /*4500*/  STL [R1+0x794], R7 ;  /* 0x0007940701007387 */ /* 0x000fe80000100800 */
[----:B------:R3:W-:Y:S01]  /*4510*/  STL [R1+0x790], R6 ;  /* 0x0007900601007387 */ /* 0x0007e20000100800 */
[----:B--2---:R-:W-:-:S03]  /*4520*/  IMAD.MOV.U32 R8, RZ, RZ, R21 ;  /* 0x000000ffff087224 */ /* 0x004fc600078e0015 */
[----:B------:R-:W-:Y:S04]  /*4530*/  STL [R1+0x78c], R5 ;  /* 0x00078c0501007387 */ /* 0x000fe80000100800 */
[----:B------:R2:W-:Y:S01]  /*4540*/  STL [R1+0x788], R4 ;  /* 0x0007880401007387 */ /* 0x0005e20000100800 */
[----:B---3--:R-:W-:Y:S01]  /*4550*/  IMAD.MOV.U32 R6, RZ, RZ, R20 ;  /* 0x000000ffff067224 */ /* 0x008fe200078e0014 */
[----:B--2---:R-:W1:Y:S01]  /*4560*/  @P4 LDC R4, c[0x0][0x3f8] ;  /* 0x0000fe00ff044b82 */ /* 0x004e620000000800 */
[----:B------:R-:W-:Y:S01]  /*4570*/  @!P2 IADD3 R5, P4, PT, R22, R252, RZ ;  /* 0x000000fc1605a210 */ /* 0x000fe20007f9e0ff */
[----:B------:R-:W2:Y:S03]  /*4580*/  LDL R12, [R1+0x440] ;  /* 0x00044000010c7983 */ /* 0x000ea60000100800 */
[----:B------:R-:W-:Y:S01]  /*4590*/  @!P2 LEA.HI.X.SX32 R252, R252, RZ, 0x1, P4 ;  /* 0x000000fffcfca211 */ /* 0x000fe200020f0eff */
[----:B------:R-:W3:Y:S01]  /*45a0*/  LDL R9, [R1+0x444] ;  /* 0x0004440001097983 */ /* 0x000ee20000100800 */
[----:B------:R-:W-:-:S04]  /*45b0*/  @!P2 LEA R6, P4, R5, R6, 0x2 ;  /* 0x000000060506a211 */ /* 0x000fc800078810ff */
[----:B------:R-:W-:Y:S02]  /*45c0*/  @!P2 LEA.HI.X R7, R5, R8, R252, 0x2, P4 ;  /* 0x000000080507a211 */ /* 0x000fe400020f14fc */
[----:B------:R-:W-:Y:S02]  /*45d0*/  PLOP3.LUT P4, PT, PT, PT, UP0, 0x80, 0x8 ;  /* 0x000000000008781c */ /* 0x000fe40003f8f008 */
[----:B------:R-:W-:Y:S02]  /*45e0*/  CS2R R20, SRZ ;  /* 0x0000000000147805 */ /* 0x000fe4000001ff00 */
[----:B------:R-:W-:Y:S01]  /*45f0*/  PLOP3.LUT P3, PT, PT, PT, UP0, 0x80, 0x8 ;  /* 0x000000000008781c */ /* 0x000fe20003f6f008 */
[----:B------:R-:W4:Y:S08]  /*4600*/  LDL R5, [R1+0x448] ;  /* 0x0004480001057983 */ /* 0x000f300000100800 */
[----:B-1----:R-:W-:Y:S01]  /*4610*/  @P4 IMAD R252, R4, UR39, R23 ;  /* 0x0000002704fc4c24 */ /* 0x002fe2000f8e0217 */
[----:B------:R-:W-:-:S06]  /*4620*/  CS2R R22, SRZ ;  /* 0x0000000000167805 */ /* 0x000fcc000001ff00 */
[----:B------:R-:W2:Y:S01]  /*4630*/  @!P2 LDG.E.128 R20, desc[UR36][R6.64] ;  /* 0x000000240614a981 */ /* 0x000ea2000c1e1d00 */
[----:B------:R-:W-:Y:S01]  /*4640*/  PLOP3.LUT P4, PT, PT, PT, UP0, 0x80, 0x8 ;  /* 0x000000000008781c */ /* 0x000fe20003f8f008 */
[----:B------:R-:W-:-:S04]  /*4650*/  @P5 IMAD R252, R252, 0x90, RZ ;  /* 0x00000090fcfc5824 */ /* 0x000fc800078e02ff */
[----:B0-----:R-:W-:-:S08]  /*4660*/  @P3 IMAD.WIDE R16, R252, 0x4, R16 ;  /* 0x00000004fc103825 */ /* 0x001fd000078e0210 */
[----:B------:R-:W3:Y:S01]  /*4670*/  @P4 LDG.E.128 R16, desc[UR36][R16.64] ;  /* 0x0000002410104981 */ /* 0x000ee2000c1e1d00 */
[----:B------:R-:W-:Y:S01]  /*4680*/  PLOP3.LUT P4, PT, PT, PT, UP0, 0x80, 0x8 ;  /* 0x000000000008781c */ /* 0x000fe20003f8f008 */
[----:B--2---:R-:W-:Y:S01]  /*4690*/  IMAD.MOV.U32 R8, RZ, RZ, R22 ;  /* 0x000000ffff087224 */ /* 0x004fe200078e0016 */
[----:B------:R-:W-:Y:S01]  /*46a0*/  MOV R7, R23 ;  /* 0x0000001700077202 */ /* 0x000fe20000000f00 */
[----:B------:R-:W-:Y:S01]  /*46b0*/  IMAD.MOV.U32 R14, RZ, RZ, R20 ;  /* 0x000000ffff0e7224 */ /* 0x000fe200078e0014 */
[----:B------:R0:W5:Y:S01]  /*46c0*/  LDL.LU.64 R22, [R1+0x7d0] ;  /* 0x0007d00001167983 */ /* 0x0001620000300a00 */
[----:B------:R-:W-:-:S03]  /*46d0*/  IMAD.MOV.U32 R11, RZ, RZ, R21 ;  /* 0x000000ffff0b7224 */ /* 0x000fc600078e0015 */
[----:B------:R0:W5:Y:S04]  /*46e0*/  LDL.LU.64 R20, [R1+0x7c8] ;  /* 0x0007c80001147983 */ /* 0x0001680000300a00 */
[----:B------:R-:W2:Y:S01]  /*46f0*/  LDL R252, [R1+0x44c] ;  /* 0x00044c0001fc7983 */ /* 0x000ea20000100800 */
[----:B------:R-:W-:Y:S01]  /*4700*/  PLOP3.LUT P3, PT, PT, PT, UP0, 0x80, 0x8 ;  /* 0x000000000008781c */ /* 0x000fe20003f6f008 */
[----:B------:R-:W-:Y:S01]  /*4710*/  FADD.FTZ R12, R12, R14 ;  /* 0x0000000e0c0c7221 */ /* 0x000fe20000010000 */
[----:B---3--:R-:W-:-:S04]  /*4720*/  IMAD.MOV.U32 R13, RZ, RZ, R16 ;  /* 0x000000ffff0d7224 */ /* 0x008fc800078e0010 */
[----:B------:R-:W-:Y:S01]  /*4730*/  @P4 FMUL.FTZ R12, R12, R13 ;  /* 0x0000000d0c0c4220 */ /* 0x000fe20000410000 */
[----:B------:R-:W-:Y:S01]  /*4740*/  PLOP3.LUT P4, PT, PT, PT, UP0, 0x80, 0x8 ;  /* 0x000000000008781c */ /* 0x000fe20003f8f008 */
[----:B------:R-:W-:Y:S01]  /*4750*/  IMAD.MOV.U32 R10, RZ, RZ, R17 ;  /* 0x000000ffff0a7224 */ /* 0x000fe200078e0011 */
[----:B------:R-:W-:Y:S01]  /*4760*/  PLOP3.LUT P5, PT, PT, PT, UP0, 0x80, 0x8 ;  /* 0x000000000008781c */ /* 0x000fe20003faf008 */
[----:B------:R-:W-:Y:S02]  /*4770*/  IMAD.MOV.U32 R6, RZ, RZ, R18 ;  /* 0x000000ffff067224 */ /* 0x000fe400078e0012 */
[----:B------:R-:W-:Y:S01]  /*4780*/  FADD.FTZ R9, R9, R11 ;  /* 0x0000000b09097221 */ /* 0x000fe20000010000 */
[----:B------:R-:W-:Y:S02]  /*4790*/  IMAD.MOV.U32 R4, RZ, RZ, R19 ;  /* 0x000000ffff047224 */ /* 0x000fe400078e0013 */
[----:B------:R0:W5:Y:S01]  /*47a0*/  LDL.LU.64 R18, [R1+0x7c0] ;  /* 0x0007c00001127983 */ /* 0x0001620000300a00 */
[----:B------:R-:W-:-:S03]  /*47b0*/  @P3 FMUL.FTZ R9, R9, R10 ;  /* 0x0000000a09093220 */ /* 0x000fc60000410000 */
[----:B------:R0:W5:Y:S01]  /*47c0*/  LDL.LU.64 R16, [R1+0x7b8] ;  /* 0x0007b80001107983 */ /* 0x0001620000300a00 */
[----:B----4-:R-:W-:-:S03]  /*47d0*/  FADD.FTZ R5, R5, R8 ;  /* 0x0000000805057221 */ /* 0x010fc60000010000 */
[----:B------:R0:W5:Y:S04]  /*47e0*/  LDL.LU R14, [R1+0x7b0] ;  /* 0x0007b000010e7983 */ /* 0x0001680000300800 */
[----:B------:R0:W5:Y:S04]  /*47f0*/  LDL.LU R13, [R1+0x7ac] ;  /* 0x0007ac00010d7983 */ /* 0x0001680000300800 */
[----:B------:R1:W-:Y:S01]  /*4800*/  STL [R1+0x10], R12 ;  /* 0x0000100c01007387 */ /* 0x0003e20000100800 */
[----:B------:R-:W-:-:S03]  /*4810*/  @P4 FMUL.FTZ R5, R5, R6 ;  /* 0x0000000605054220 */ /* 0x000fc60000410000 */
[----:B-1----:R0:W5:Y:S04]  /*4820*/  LDL.LU R12, [R1+0x7a8] ;  /* 0x0007a800010c7983 */ /* 0x0021680000300800 */
[----:B------:R0:W5:Y:S04]  /*4830*/  LDL.LU R11, [R1+0x7a4] ;  /* 0x0007a400010b7983 */ /* 0x0001680000300800 */
[----:B------:R0:W5:Y:S04]  /*4840*/  LDL.LU R10, [R1+0x7a0] ;  /* 0x0007a000010a7983 */ /* 0x0001680000300800 */
[----:B------:R1:W-:Y:S04]  /*4850*/  STL [R1+0x14], R9 ;  /* 0x0000140901007387 */ /* 0x0003e80000100800 */
[----:B-1----:R0:W5:Y:S04]  /*4860*/  LDL.LU R9, [R1+0x79c] ;  /* 0x00079c0001097983 */ /* 0x0021680000300800 */
[----:B------:R0:W5:Y:S01]  /*4870*/  LDL.LU R8, [R1+0x798] ;  /* 0x0007980001087983 */ /* 0x0001620000300800 */
[----:B--2---:R-:W-:-:S03]  /*4880*/  FADD.FTZ R252, R252, R7 ;  /* 0x00000007fcfc7221 */ /* 0x004fc60000010000 */
[----:B------:R0:W5:Y:S01]  /*4890*/  LDL.LU R7, [R1+0x794] ;  /* 0x0007940001077983 */ /* 0x0001620000300800 */
[----:B------:R-:W-:-:S03]  /*48a0*/  @P5 FMUL.FTZ R252, R252, R4 ;  /* 0x00000004fcfc5220 */ /* 0x000fc60000410000 */
[----:B------:R0:W5:Y:S04]  /*48b0*/  LDL.LU R6, [R1+0x790] ;  /* 0x0007900001067983 */ /* 0x0001680000300800 */
[----:B------:R1:W-:Y:S04]  /*48c0*/  STL [R1+0x18], R5 ;  /* 0x0000180501007387 */ /* 0x0003e80000100800 */
[----:B-1----:R0:W5:Y:S04]  /*48d0*/  LDL.LU R5, [R1+0x78c] ;  /* 0x00078c0001057983 */ /* 0x0021680000300800 */
[----:B------:R0:W5:Y:S04]  /*48e0*/  LDL.LU R4, [R1+0x788] ;  /* 0x0007880001047983 */ /* 0x0001680000300800 */
[----:B------:R0:W-:Y:S01]  /*48f0*/  STL [R1+0x1c], R252 ;  /* 0x00001cfc01007387 */ /* 0x0001e20000100800 */
[----:B------:R-:W-:Y:S05]  /*4900*/  @P2 BRA `(.L_x_2609) ;  /* 0x0000000000642947 */ /* 0x000fea0003800000 */
[----:B-----5:R1:W-:Y:S01]  /*4910*/  STL [R1+0x7a0], R8 ;  /* 0x0007a00801007387 */ /* 0x0203e20000100800 */
[----:B------:R-:W-:Y:S01]  /*4920*/  S2UR UR34, SR_CTAID.Y ;  /* 0x00000000002279c3 */ /* 0x000fe20000002600 */
[----:B------:R-:W2:Y:S02]  /*4930*/  LDCU UR42, c[0x0][0x3f8] ;  /* 0x00007f00ff2a77ac */ /* 0x000ea40008000800 */
[----:B-1----:R-:W3:Y:S04]  /*4940*/  LDL R8, [R1+0x30] ;  /* 0x0000300001087983 */ /* 0x002ee80000100800 */
[----:B------:R-:W-:Y:S04]  /*4950*/  STL.64 [R1+0x798], R2 ;  /* 0x0007980201007387 */ /* 0x000fe80000100a00 */
[----:B------:R1:W-:Y:S04]  /*4960*/  STL.64 [R1+0x790], R6 ;  /* 0x0007900601007387 */ /* 0x0003e80000100a00 */
[----:B------:R4:W-:Y:S04]  /*4970*/  STL.64 [R1+0x788], R4 ;  /* 0x0007880401007387 */ /* 0x0009e80000100a00 */
[----:B-1----:R-:W3:Y:S04]  /*4980*/  LDL R6, [R1+0x18] ;  /* 0x0000180001067983 */ /* 0x002ee80000100800 */
[----:B----4-:R-:W4:Y:S04]  /*4990*/  LDL R4, [R1+0x10] ;  /* 0x0000100001047983 */ /* 0x010f280000100800 */
[----:B------:R-:W4:Y:S01]  /*49a0*/  LDL R5, [R1+0x14] ;  /* 0x0000140001057983 */ /* 0x000f220000100800 */
[----:B------:R-:W2:Y:S01]  /*49b0*/  S2UR UR35, SR_CTAID.X ;  /* 0x00000000002379c3 */ /* 0x000ea20000002500 */
[----:B------:R-:W-:Y:S01]  /*49c0*/  IMAD.MOV.U32 R7, RZ, RZ, R252 ;  /* 0x000000ffff077224 */ /* 0x000fe200078e00fc */
[----:B--2---:R-:W-:Y:S01]  /*49d0*/  UIMAD UR42, UR34, UR42, UR35 ;  /* 0x0000002a222a72a4 */ /* 0x004fe2000f8e0223 */
[----:B------:R-:W1:Y:S05]  /*49e0*/  LDCU.64 UR34, c[0x0][0x3b8] ;  /* 0x00007700ff2277ac */ /* 0x000e6a0008000a00 */
[----:B0-----:R-:W-:-:S04]  /*49f0*/  IMAD R252, R0, UR42, RZ ;  /* 0x0000002a00fc7c24 */ /* 0x001fc8000f8e02ff */
[----:B------:R-:W-:-:S05]  /*4a00*/  IMAD R2, R252, 0x90, RZ ;  /* 0x00000090fc027824 */ /* 0x000fca00078e02ff */
[----:B---3--:R-:W-:-:S04]  /*4a10*/  IADD3 R252, P2, PT, R8, R2, RZ ;  /* 0x0000000208fc7210 */ /* 0x008fc80007f5e0ff */
[----:B------:R-:W-:Y:S02]  /*4a20*/  LEA.HI.X.SX32 R8, R2, RZ, 0x1, P2 ;  /* 0x000000ff02087211 */ /* 0x000fe400010f0eff */
[----:B-1----:R-:W-:-:S04]  /*4a30*/  LEA R2, P2, R252, UR34, 0x2 ;  /* 0x00000022fc027c11 */ /* 0x002fc8000f8410ff */
[----:B------:R-:W-:Y:S02]  /*4a40*/  LEA.HI.X R3, R252, UR35, R8, 0x2, P2 ;  /* 0x00000023fc037c11 */ /* 0x000fe400090f1408 */
[----:B------:R2:W5:Y:S04]  /*4a50*/  LDL.LU R8, [R1+0x7a0] ;  /* 0x0007a00001087983 */ /* 0x0005680000300800 */
[----:B----4-:R0:W-:Y:S04]  /*4a60*/  STG.E.128 desc[UR36][R2.64], R4 ;  /* 0x0000000402007986 */ /* 0x0101e8000c101d24 */
[----:B0-----:R2:W5:Y:S04]  /*4a70*/  LDL.LU.64 R2, [R1+0x798] ;  /* 0x0007980001027983 */ /* 0x0015680000300a00 */
[----:B------:R2:W5:Y:S04]  /*4a80*/  LDL.LU.64 R6, [R1+0x790] ;  /* 0x0007900001067983 */ /* 0x0005680000300a00 */
[----:B------:R2:W5:Y:S02]  /*4a90*/  LDL.LU.64 R4, [R1+0x788] ;  /* 0x0007880001047983 */ /* 0x0005640000300a00 */
.L_x_2609:
[----:B------:R-:W-:Y:S05]  /*4aa0*/  BSYNC.RECONVERGENT B2 ;  /* 0x0000000000027941 */ /* 0x000fea0003800200 */
.L_x_2608:
[----:B------:R-:W-:Y:S04]  /*4ab0*/  BSSY.RECONVERGENT B2, `(.L_x_2610) ;  /* 0x0000077000027945 */ /* 0x000fe80003800200 */
[----:B------:R-:W-:Y:S05]  /*4ac0*/  @P1 BRA `(.L_x_2611) ;  /* 0x0000000400d41947 */ /* 0x000fea0003800000 */
[----:B01----:R-:W3:Y:S01]  /*4ad0*/  LDL R252, [R1+0x34] ;  /* 0x0000340001fc7983 */ /* 0x003ee20000100800 */
[----:B-----5:R-:W-:-:S03]  /*4ae0*/  ISETP.NE.AND P2, PT, R2, RZ, PT ;  /* 0x000000ff0200720c */ /* 0x020fc60003f45270 */
[----:B------:R-:W-:Y:S04]  /*4af0*/  STL.64 [R1+0x7d0], R22 ;  /* 0x0007d01601007387 */ /* 0x000fe80000100a00 */
[----:B------:R0:W-:Y:S04]  /*4b00*/  STL.64 [R1+0x7c8], R20 ;  /* 0x0007c81401007387 */ /* 0x0001e80000100a00 */
[----:B------:R-:W-:Y:S02]  /*4b10*/  STL.64 [R1+0x7c0], R18 ;  /* 0x0007c01201007387 */ /* 0x000fe40000100a00 */
[----:B------:R-:W-:Y:S01]  /*4b20*/  VOTEU.ANY UP0, P2 ;  /* 0x0000000000ff7886 */ /* 0x000fe20001000100 */
[----:B------:R-:W-:Y:S01]  /*4b30*/  PLOP3.LUT P4, PT, PT, PT, UP0, 0x80, 0x8 ;  /* 0x000000000008781c */ /* 0x000fe20003f8f008 */
[----:B------:R-:W-:Y:S01]  /*4b40*/  STL.64 [R1+0x7b8], R16 ;  /* 0x0007b81001007387 */ /* 0x000fe20000100a00 */
[----:B------:R-:W-:-:S02]  /*4b50*/  PLOP3.LUT P3, PT, PT, PT, UP0, 0x80, 0x8 ;  /* 0x000000000008781c */ /* 0x000fc40003f6f008 */
[----:B------:R-:W-:Y:S01]  /*4b60*/  PLOP3.LUT P5, PT, PT, PT, UP0, 0x80, 0x8 ;  /* 0x000000000008781c */ /* 0x000fe20003faf008 */
[----:B------:R-:W-:Y:S04]  /*4b70*/  STL [R1+0x7b0], R14 ;  /* 0x0007b00e01007387 */ /* 0x000fe80000100800 */
[----:B------:R-:W-:Y:S04]  /*4b80*/  STL [R1+0x7ac], R13 ;  /* 0x0007ac0d01007387 */ /* 0x000fe80000100800 */
        /* <DEDUP_REMOVED lines=8> */
[----:B------:R4:W-:Y:S01]  /*4c10*/  STL [R1+0x788], R4 ;  /* 0x0007880401007387 */ /* 0x0009e20000100800 */
[----:B0-----:R-:W-:Y:S01]  /*4c20*/  CS2R R20, SRZ ;  /* 0x0000000000147805 */ /* 0x001fe2000001ff00 */
[----:B---3--:R-:W-:-:S05]  /*4c30*/  IMAD.SHL.U32 R23, R252, 0x4, RZ ;  /* 0x00000004fc177824 */ /* 0x008fca00078e00ff */
[----:B------:R-:W-:Y:S01]  /*4c40*/  ISETP.GE.AND P2, PT, R23, R3, PT ;  /* 0x000000031700720c */ /* 0x000fe20003f46270 */
[----:B------:R0:W-:Y:S04]  /*4c50*/  STL [R1+0x38], R23 ;  /* 0x0000381701007387 */ /* 0x0001e80000100800 */
[----:B-1----:R-:W3:Y:S08]  /*4c60*/  LDL R12, [R1+0x430] ;  /* 0x00043000010c7983 */ /* 0x002ef00000100800 */
[----:B----4-:R-:W1:Y:S01]  /*4c70*/  @!P2 LDC.64 R4, c[0x0][0x3b8] ;  /* 0x0000ee00ff04ab82 */ /* 0x010e620000000a00 */
[----:B------:R-:W-:Y:S01]  /*4c80*/  @!P2 IMAD R252, R0, UR44, RZ ;  /* 0x0000002c00fcac24 */ /* 0x000fe2000f8e02ff */
[----:B------:R-:W-:-:S02]  /*4c90*/  @!P2 SHF.R.S32.HI R7, RZ, 0x1f, R23 ;  /* 0x0000001fff07a819 */ /* 0x000fc40000011417 */
[----:B-1----:R-:W-:Y:S01]  /*4ca0*/  MOV R6, R4 ;  /* 0x0000000400067202 */ /* 0x002fe20000000f00 */
[----:B------:R-:W-:-:S03]  /*4cb0*/  IMAD.MOV.U32 R9, RZ, RZ, R5 ;  /* 0x000000ffff097224 */ /* 0x000fc600078e0005 */
[----:B------:R-:W1:Y:S01]  /*4cc0*/  @P4 LDC R4, c[0x0][0x3f8] ;  /* 0x0000fe00ff044b82 */ /* 0x000e620000000800 */
[C---:B------:R-:W-:Y:S01]  /*4cd0*/  @!P2 IADD3 R8, P4, PT, R252.reuse, R23, RZ ;  /* 0x00000017fc08a210 */ /* 0x040fe20007f9e0ff */
[----:B------:R-:W1:Y:S01]  /*4ce0*/  @P3 S2R R5, SR_CTAID.X ;  /* 0x0000000000053919 */ /* 0x000e620000002500 */
[----:B0-----:R-:W-:Y:S02]  /*4cf0*/  CS2R R22, SRZ ;  /* 0x0000000000167805 */ /* 0x001fe4000001ff00 */
[----:B------:R-:W-:Y:S02]  /*4d00*/  PLOP3.LUT P3, PT, PT, PT, UP0, 0x80, 0x8 ;  /* 0x000000000008781c */ /* 0x000fe40003f6f008 */
[----:B------:R-:W-:Y:S02]  /*4d10*/  @!P2 LEA.HI.X.SX32 R252, R252, R7, 0x1, P4 ;  /* 0x00000007fcfca211 */ /* 0x000fe400020f0eff */
[----:B------:R-:W-:-:S04]  /*4d20*/  @!P2 LEA R6, P4, R8, R6, 0x2 ;  /* 0x000000060806a211 */ /* 0x000fc800078810ff */
[----:B------:R-:W-:Y:S02]  /*4d30*/  @!P2 LEA.HI.X R7, R8, R9, R252, 0x2, P4 ;  /* 0x000000090807a211 */ /* 0x000fe400020f14fc */
[----:B------:R-:W-:Y:S01]  /*4d40*/  PLOP3.LUT P4, PT, PT, PT, UP0, 0x80, 0x8 ;  /* 0x000000000008781c */ /* 0x000fe20003f8f008 */
[----:B------:R-:W4:Y:S02]  /*4d50*/  LDL R9, [R1+0x434] ;  /* 0x0004340001097983 */ /* 0x000f240000100800 */
[----:B------:R-:W0:Y:S02]  /*4d60*/  @P3 LDC.64 R16, c[0x0][0x450] ;  /* 0x00011400ff103b82 */ /* 0x000e240000000a00 */
[----:B------:R-:W2:Y:S01]  /*4d70*/  @!P2 LDG.E.128 R20, desc[UR36][R6.64] ;  /* 0x000000240614a981 */ /* 0x000ea2000c1e1d00 */
[----:B------:R-:W-:-:S07]  /*4d80*/  PLOP3.LUT P3, PT, PT, PT, UP0, 0x80, 0x8 ;  /* 0x000000000008781c */ /* 0x000fce0003f6f008 */
[----:B-1----:R-:W-:Y:S01]  /*4d90*/  @P4 IMAD R252, R4, UR39, R5 ;  /* 0x0000002704fc4c24 */ /* 0x002fe2000f8e0205 */
[----:B------:R-:W-:Y:S01]  /*4da0*/  PLOP3.LUT P4, PT, PT, PT, UP0, 0x80, 0x8 ;  /* 0x000000000008781c */ /* 0x000fe20003f8f008 */
[----:B------:R-:W4:Y:S02]  /*4db0*/  LDL R5, [R1+0x438] ;  /* 0x0004380001057983 */ /* 0x000f240000100800 */
[----:B------:R-:W-:-:S04]  /*4dc0*/  @P5 IMAD R252, R252, 0x90, RZ ;  /* 0x00000090fcfc5824 */ /* 0x000fc800078e02ff */
[----:B0-----:R-:W-:-:S06]  /*4dd0*/  @P3 IMAD.WIDE R16, R252, 0x4, R16 ;  /* 0x00000004fc103825 */ /* 0x001fcc00078e0210 */
[----:B------:R-:W4:Y:S01]  /*4de0*/  @P4 LDG.E.128 R16, desc[UR36][R16.64+0x10] ;  /* 0x0000102410104981 */ /* 0x000f22000c1e1d00 */
[----:B--2---:R-:W-:Y:S02]  /*4df0*/  IMAD.MOV.U32 R8, RZ, RZ, R22 ;  /* 0x000000ffff087224 */ /* 0x004fe400078e0016 */
[----:B------:R-:W-:Y:S02]  /*4e00*/  IMAD.MOV.U32 R7, RZ, RZ, R23 ;  /* 0x000000ffff077224 */ /* 0x000fe400078e0017 */
[----:B------:R-:W-:Y:S01]  /*4e10*/  IMAD.MOV.U32 R14, RZ, RZ, R20 ;  /* 0x000000ffff0e7224 */ /* 0x000fe200078e0014 */
[----:B------:R0:W5:Y:S01]  /*4e20*/  LDL.LU.64 R22, [R1+0x7d0] ;  /* 0x0007d00001167983 */ /* 0x0001620000300a00 */
[----:B------:R-:W-:-:S03]  /*4e30*/  IMAD.MOV.U32 R11, RZ, RZ, R21 ;  /* 0x000000ffff0b7224 */ /* 0x000fc600078e0015 */
[----:B------:R0:W5:Y:S04]  /*4e40*/  LDL.LU.64 R20, [R1+0x7c8] ;  /* 0x0007c80001147983 */ /* 0x0001680000300a00 */
[----:B------:R-:W2:Y:S01]  /*4e50*/  LDL R252, [R1+0x43c] ;  /* 0x00043c0001fc7983 */ /* 0x000ea20000100800 */
[----:B------:R-:W-:Y:S01]  /*4e60*/  PLOP3.LUT P4, PT, PT, PT, UP0, 0x80, 0x8 ;  /* 0x000000000008781c */ /* 0x000fe20003f8f008 */
[----:B---3--:R-:W-:Y:S01]  /*4e70*/  FADD.FTZ R12, R12, R14 ;  /* 0x0000000e0c0c7221 */ /* 0x008fe20000010000 */
[----:B------:R-:W-:Y:S01]  /*4e80*/  PLOP3.LUT P3, PT, PT, PT, UP0, 0x80, 0x8 ;  /* 0x000000000008781c */ /* 0x000fe20003f6f008 */
[----:B----4-:R-:W-:Y:S01]  /*4e90*/  FADD.FTZ R9, R9, R11 ;  /* 0x0000000b09097221 */ /* 0x010fe20000010000 */
[----:B------:R-:W-:Y:S01]  /*4ea0*/  PLOP3.LUT P5, PT, PT, PT, UP0, 0x80, 0x8 ;  /* 0x000000000008781c */ /* 0x000fe20003faf008 */
[----:B------:R-:W-:-:S08]  /*4eb0*/  IMAD.MOV.U32 R13, RZ, RZ, R16 ;  /* 0x000000ffff0d7224 */ /* 0x000fd000078e0010 */
[----:B------:R-:W-:Y:S01]  /*4ec0*/  @P4 FMUL.FTZ R12, R12, R13 ;  /* 0x0000000d0c0c4220 */ /* 0x000fe20000410000 */
[----:B------:R-:W-:Y:S01]  /*4ed0*/  PLOP3.LUT P4, PT, PT, PT, UP0, 0x80, 0x8 ;  /* 0x000000000008781c */ /* 0x000fe20003f8f008 */
[----:B------:R-:W-:Y:S01]  /*4ee0*/  IMAD.MOV.U32 R6, RZ, RZ, R18 ;  /* 0x000000ffff067224 */ /* 0x000fe200078e0012 */
[----:B------:R-:W-:Y:S01]  /*4ef0*/  MOV R10, R17 ;  /* 0x00000011000a7202 */ /* 0x000fe20000000f00 */
[----:B------:R-:W-:Y:S02]  /*4f00*/  IMAD.MOV.U32 R4, RZ, RZ, R19 ;  /* 0x000000ffff047224 */ /* 0x000fe400078e0013 */
[----:B------:R0:W5:Y:S01]  /*4f10*/  LDL.LU.64 R18, [R1+0x7c0] ;  /* 0x0007c00001127983 */ /* 0x0001620000300a00 */
[----:B------:R-:W-:Y:S01]  /*4f20*/  FADD.FTZ R5, R5, R8 ;  /* 0x0000000805057221 */ /* 0x000fe20000010000 */
[----:B------:R-:W-:Y:S02]  /*4f30*/  @P3 FMUL.FTZ R9, R9, R10 ;  /* 0x0000000a09093220 */ /* 0x000fe40000410000 */
[----:B------:R0:W5:Y:S04]  /*4f40*/  LDL.LU.64 R16, [R1+0x7b8] ;  /* 0x0007b80001107983 */ /* 0x0001680000300a00 */
[----:B------:R0:W5:Y:S04]  /*4f50*/  LDL.LU R14, [R1+0x7b0] ;  /* 0x0007b000010e7983 */ /* 0x0001680000300800 */
[----:B------:R0:W5:Y:S04]  /*4f60*/  LDL.LU R13, [R1+0x7ac] ;  /* 0x0007ac00010d7983 */ /* 0x0001680000300800 */
[----:B------:R1:W-:Y:S01]  /*4f70*/  STL [R1], R12 ;  /* 0x0000000c01007387 */ /* 0x0003e20000100800 */
        /* <DEDUP_REMOVED lines=19> */
[----:B-1----:R-:W3:Y:S04]  /*50b0*/  LDL.LU R8, [R1+0x38] ;  /* 0x0000380001087983 */ /* 0x002ee80000300800 */
[----:B------:R-:W-:Y:S04]  /*50c0*/  STL.64 [R1+0x798], R2 ;  /* 0x0007980201007387 */ /* 0x000fe80000100a00 */
[----:B------:R1:W-:Y:S04]  /*50d0*/  STL.64 [R1+0x790], R6 ;  /* 0x0007900601007387 */ /* 0x0003e80000100a00 */
[----:B------:R4:W-:Y:S04]  /*50e0*/  STL.64 [R1+0x788], R4 ;  /* 0x0007880401007387 */ /* 0x0009e80000100a00 */
[----:B-1----:R-:W3:Y:S04]  /*50f0*/  LDL R6, [R1+0x8] ;  /* 0x0000080001067983 */ /* 0x002ee80000100800 */
[----:B----4-:R-:W4:Y:S04]  /*5100*/  LDL R4, [R1] ;  /* 0x0000000001047983 */ /* 0x010f280000100800 */
[----:B------:R-:W4:Y:S01]  /*5110*/  LDL R5, [R1+0x4] ;  /* 0x0000040001057983 */ /* 0x000f220000100800 */
[----:B------:R-:W2:Y:S01]  /*5120*/  S2UR UR35, SR_CTAID.X ;  /* 0x00000000002379c3 */ /* 0x000ea20000002500 */
[----:B------:R-:W-:Y:S01]  /*5130*/  IMAD.MOV.U32 R7, RZ, RZ, R252 ;  /* 0x000000ffff077224 */ /* 0x000fe200078e00fc */
[----:B--2---:R-:W-:Y:S01]  /*5140*/  UIMAD UR42, UR34, UR42, UR35 ;  /* 0x0000002a222a72a4 */ /* 0x004fe2000f8e0223 */
[----:B------:R-:W1:Y:S05]  /*5150*/  LDCU.64 UR34, c[0x0][0x3b8] ;  /* 0x00007700ff2277ac */ /* 0x000e6a0008000a00 */
[----:B0-----:R-:W-:-:S04]  /*5160*/  IMAD R252, R0, UR42, RZ ;  /* 0x0000002a00fc7c24 */ /* 0x001fc8000f8e02ff */
[----:B------:R-:W-:Y:S01]  /*5170*/  IMAD R2, R252, 0x90, RZ ;  /* 0x00000090fc027824 */ /* 0x000fe200078e02ff */
[----:B---3--:R-:W-:-:S04]  /*5180*/  SHF.R.S32.HI R3, RZ, 0x1f, R8 ;  /* 0x0000001fff037819 */ /* 0x008fc80000011408 */
[----:B------:R-:W-:-:S04]  /*5190*/  IADD3 R252, P2, PT, R2, R8, RZ ;  /* 0x0000000802fc7210 */ /* 0x000fc80007f5e0ff */
[----:B------:R-:W-:Y:S02]  /*51a0*/  LEA.HI.X.SX32 R8, R2, R3, 0x1, P2 ;  /* 0x0000000302087211 */ /* 0x000fe400010f0eff */
[----:B-1----:R-:W-:-:S04]  /*51b0*/  LEA R2, P2, R252, UR34, 0x2 ;  /* 0x00000022fc027c11 */ /* 0x002fc8000f8410ff */
[----:B------:R-:W-:Y:S02]  /*51c0*/  LEA.HI.X R3, R252, UR35, R8, 0x2, P2 ;  /* 0x00000023fc037c11 */ /* 0x000fe400090f1408 */
[----:B------:R3:W5:Y:S04]  /*51d0*/  LDL.LU R8, [R1+0x7a0] ;  /* 0x0007a00001087983 */ /* 0x0007680000300800 */
[----:B----4-:R0:W-:Y:S04]  /*51e0*/  STG.E.128 desc[UR36][R2.64], R4 ;  /* 0x0000000402007986 */ /* 0x0101e8000c101d24 */
[----:B0-----:R3:W5:Y:S04]  /*51f0*/  LDL.LU.64 R2, [R1+0x798] ;  /* 0x0007980001027983 */ /* 0x0017680000300a00 */
[----:B------:R3:W5:Y:S04]  /*5200*/  LDL.LU.64 R6, [R1+0x790] ;  /* 0x0007900001067983 */ /* 0x0007680000300a00 */
[----:B------:R3:W5:Y:S02]  /*5210*/  LDL.LU.64 R4, [R1+0x788] ;  /* 0x0007880001047983 */ /* 0x0007640000300a00 */
.L_x_2611:
[----:B------:R-:W-:Y:S05]  /*5220*/  BSYNC.RECONVERGENT B2 ;  /* 0x0000000000027941 */ /* 0x000fea0003800200 */
.L_x_2610:
[----:B------:R-:W-:Y:S04]  /*5230*/  BSSY.RECONVERGENT B2, `(.L_x_2612) ;  /* 0x000005a000027945 */ /* 0x000fe80003800200 */
[----:B------:R-:W-:Y:S05]  /*5240*/  @P1 BRA `(.L_x_2613) ;  /* 0x0000000400601947 */ /* 0x000fea0003800000 */
[----:B01----:R-:W4:Y:S01]  /*5250*/  LDL R252, [R1+0x30] ;  /* 0x0000300001fc7983 */ /* 0x003f220000100800 */
[----:B-----5:R-:W-:-:S03]  /*5260*/  ISETP.NE.AND P2, PT, R2, RZ, PT ;  /* 0x000000ff0200720c */ /* 0x020fc60003f45270 */
[----:B------:R-:W-:Y:S04]  /*5270*/  STL.64 [R1+0x7b0], R14 ;  /* 0x0007b00e01007387 */ /* 0x000fe80000100a00 */
[----:B------:R-:W-:Y:S04]  /*5280*/  STL.64 [R1+0x7a8], R12 ;  /* 0x0007a80c01007387 */ /* 0x000fe80000100a00 */
[----:B------:R0:W-:Y:S02]  /*5290*/  STL [R1+0x7a4], R11 ;  /* 0x0007a40b01007387 */ /* 0x0001e40000100800 */
[----:B------:R-:W-:Y:S01]  /*52a0*/  VOTEU.ANY UP0, P2 ;  /* 0x0000000000ff7886 */ /* 0x000fe20001000100 */
[----:B------:R-:W-:Y:S01]  /*52b0*/  PLOP3.LUT P2, PT, PT, PT, UP0, 0x80, 0x8 ;  /* 0x000000000008781c */ /* 0x000fe20003f4f008 */
[----:B------:R-:W-:Y:S04]  /*52c0*/  STL [R1+0x7a0], R10 ;  /* 0x0007a00a01007387 */ /* 0x000fe80000100800 */
[----:B------:R-:W-:Y:S04]  /*52d0*/  STL [R1+0x79c], R9 ;  /* 0x00079c0901007387 */ /* 0x000fe80000100800 */
[----:B------:R-:W-:Y:S04]  /*52e0*/  STL [R1+0x798], R8 ;  /* 0x0007980801007387 */ /* 0x000fe80000100800 */
[----:B------:R-:W-:Y:S04]  /*52f0*/  STL [R1+0x794], R7 ;  /* 0x0007940701007387 */ /* 0x000fe80000100800 */
[----:B------:R-:W-:Y:S04]  /*5300*/  STL [R1+0x790], R6 ;  /* 0x0007900601007387 */ /* 0x000fe80000100800 */
[----:B------:R1:W-:Y:S04]  /*5310*/  STL [R1+0x78c], R5 ;  /* 0x00078c0501007387 */ /* 0x0003e80000100800 */
[----:B------:R2:W-:Y:S04]  /*5320*/  STL [R1+0x788], R4 ;  /* 0x0007880401007387 */ /* 0x0005e80000100800 */
[----:B0-----:R-:W3:Y:S01]  /*5330*/  LDL R11, [R1+0x420] ;  /* 0x00042000010b7983 */ /* 0x001ee20000100800 */
[----:B-1----:R-:W0:Y:S01]  /*5340*/  @P2 S2R R5, SR_CTAID.X ;  /* 0x0000000000052919 */ /* 0x002e220000002500 */
[----:B------:R-:W-:-:S02]  /*5350*/  PLOP3.LUT P2, PT, PT, PT, UP0, 0x80, 0x8 ;  /* 0x000000000008781c */ /* 0x000fc40003f4f008 */
[----:B------:R-:W3:Y:S11]  /*5360*/  LDL R10, [R1+0x424] ;  /* 0x00042400010a7983 */ /* 0x000ef60000100800 */
[----:B------:R-:W1:Y:S01]  /*5370*/  @P2 LDC.64 R8, c[0x0][0x450] ;  /* 0x00011400ff082b82 */ /* 0x000e620000000a00 */
[----:B------:R-:W-:Y:S01]  /*5380*/  PLOP3.LUT P2, PT, PT, PT, UP0, 0x80, 0x8 ;  /* 0x000000000008781c */ /* 0x000fe20003f4f008 */
[----:B----4-:R-:W-:-:S05]  /*5390*/  IMAD R252, R0, 0x8, R252 ;  /* 0x0000000800fc7824 */ /* 0x010fca00078e02fc */
[----:B------:R-:W-:-:S13]  /*53a0*/  ISETP.GE.AND P3, PT, R252, R3, PT ;  /* 0x00000003fc00720c */ /* 0x000fda0003f66270 */
[----:B------:R-:W4:Y:S01]  /*53b0*/  @!P3 LDC.64 R248, c[0x0][0x3b8] ;  /* 0x0000ee00fff8bb82 */ /* 0x000f220000000a00 */
[----:B------:R-:W-:Y:S01]  /*53c0*/  @!P3 IMAD R250, R0, UR44, RZ ;  /* 0x0000002c00fabc24 */ /* 0x000fe2000f8e02ff */
[----:B--2---:R-:W-:-:S04]  /*53d0*/  @!P3 SHF.R.S32.HI R4, RZ, 0x1f, R252 ;  /* 0x0000001fff04b819 */ /* 0x004fc800000114fc */
[----:B------:R-:W-:-:S04]  /*53e0*/  @!P3 IADD3 R251, P4, PT, R250, R252, RZ ;  /* 0x000000fcfafbb210 */ /* 0x000fc80007f9e0ff */
[----:B------:R-:W-:Y:S02]  /*53f0*/  @!P3 LEA.HI.X.SX32 R250, R250, R4, 0x1, P4 ;  /* 0x00000004fafab211 */ /* 0x000fe400020f0eff */
[----:B----4-:R-:W-:-:S04]  /*5400*/  @!P3 LEA R6, P4, R251, R248, 0x2 ;  /* 0x000000f8fb06b211 */ /* 0x010fc800078810ff */
[----:B------:R-:W-:Y:S02]  /*5410*/  @!P3 LEA.HI.X R7, R251, R249, R250, 0x2, P4 ;  /* 0x000000f9fb07b211 */ /* 0x000fe400020f14fa */
[----:B------:R-:W-:Y:S02]  /*5420*/  CS2R R250, SRZ ;  /* 0x0000000000fa7805 */ /* 0x000fe4000001ff00 */
[----:B------:R-:W-:Y:S02]  /*5430*/  PLOP3.LUT P4, PT, PT, PT, UP0, 0x80, 0x8 ;  /* 0x000000000008781c */ /* 0x000fe40003f8f008 */
[----:B------:R-:W-:-:S06]  /*5440*/  CS2R R248, SRZ ;  /* 0x0000000000f87805 */ /* 0x000fcc000001ff00 */
[----:B------:R-:W3:Y:S05]  /*5450*/  @!P3 LDG.E.128 R248, desc[UR36][R6.64] ;  /* 0x0000002406f8b981 */ /* 0x000eea000c1e1d00 */
[----:B------:R-:W0:Y:S01]  /*5460*/  @P4 LDC R4, c[0x0][0x3f8] ;  /* 0x0000fe00ff044b82 */ /* 0x000e220000000800 */
[----:B------:R-:W-:Y:S02]  /*5470*/  PLOP3.LUT P3, PT, PT, PT, UP0, 0x80, 0x8 ;  /* 0x000000000008781c */ /* 0x000fe40003f6f008 */
[----:B------:R-:W-:Y:S01]  /*5480*/  PLOP3.LUT P4, PT, PT, PT, UP0, 0x80, 0x8 ;  /* 0x000000000008781c */ /* 0x000fe20003f8f008 */
[----:B------:R-:W2:Y:S04]  /*5490*/  LDL R7, [R1+0x428] ;  /* 0x0004280001077983 */ /* 0x000ea80000100800 */
[----:B------:R-:W4:Y:S06]  /*54a0*/  LDL R6, [R1+0x42c] ;  /* 0x00042c0001067983 */ /* 0x000f2c0000100800 */
[----:B0-----:R-:W-:Y:S01]  /*54b0*/  @P3 IMAD R4, R4, UR39, R5 ;  /* 0x0000002704043c24 */ /* 0x001fe2000f8e0205 */
[----:B------:R-:W-:-:S03]  /*54c0*/  PLOP3.LUT P3, PT, PT, PT, UP0, 0x80, 0x8 ;  /* 0x000000000008781c */ /* 0x000fc60003f6f008 */
[----:B------:R-:W-:-:S04]  /*54d0*/  @P4 IMAD R4, R4, 0x90, RZ ;  /* 0x0000009004044824 */ /* 0x000fc800078e02ff */
[----:B-1----:R-:W-:-:S06]  /*54e0*/  @P2 IMAD.WIDE R4, R4, 0x4, R8 ;  /* 0x0000000404042825 */ /* 0x002fcc00078e0208 */
[----:B------:R-:W4:Y:S01]  /*54f0*/  @P3 LDG.E.128 R12, desc[UR36][R4.64+0x20] ;  /* 0x00002024040c3981 */ /* 0x000f22000c1e1d00 */
[----:B------:R-:W-:Y:S02]  /*5500*/  PLOP3.LUT P2, PT, PT, PT, UP0, 0x80, 0x8 ;  /* 0x000000000008781c */ /* 0x000fe40003f4f008 */
[----:B------:R-:W-:Y:S02]  /*5510*/  PLOP3.LUT P3, PT, PT, PT, UP0, 0x80, 0x8 ;  /* 0x000000000008781c */ /* 0x000fe40003f6f008 */
[----:B------:R-:W-:Y:S02]  /*5520*/  PLOP3.LUT P4, PT, PT, PT, UP0, 0x80, 0x8 ;  /* 0x000000000008781c */ /* 0x000fe40003f8f008 */
[----:B------:R-:W-:Y:S01]  /*5530*/  PLOP3.LUT P5, PT, PT, PT, UP0, 0x80, 0x8 ;  /* 0x000000000008781c */ /* 0x000fe20003faf008 */
[----:B---3--:R-:W-:Y:S01]  /*5540*/  FADD.FTZ R248, R11, R248 ;  /* 0x000000f80bf87221 */ /* 0x008fe20000010000 */
[----:B------:R-:W-:Y:S01]  /*5550*/  FADD.FTZ R249, R10, R249 ;  /* 0x000000f90af97221 */ /* 0x000fe20000010000 */
[----:B--2---:R-:W-:Y:S01]  /*5560*/  FADD.FTZ R250, R7, R250 ;  /* 0x000000fa07fa7221 */ /* 0x004fe20000010000 */
[----:B----4-:R-:W-:Y:S01]  /*5570*/  FADD.FTZ R251, R6, R251 ;  /* 0x000000fb06fb7221 */ /* 0x010fe20000010000 */
[----:B------:R-:W-:Y:S01]  /*5580*/  IMAD.MOV.U32 R9, RZ, RZ, R12 ;  /* 0x000000ffff097224 */ /* 0x000fe200078e000c */
[----:B------:R-:W-:Y:S01]  /*5590*/  MOV R5, R14 ;  /* 0x0000000e00057202 */ /* 0x000fe20000000f00 */
[----:B------:R-:W-:-:S02]  /*55a0*/  IMAD.MOV.U32 R8, RZ, RZ, R13 ;  /* 0x000000ffff087224 */ /* 0x000fc400078e000d */
[----:B------:R-:W-:Y:S02]  /*55b0*/  IMAD.MOV.U32 R4, RZ, RZ, R15 ;  /* 0x000000ffff047224 */ /* 0x000fe400078e000f */
[----:B------:R4:W5:Y:S01]  /*55c0*/  LDL.LU.64 R14, [R1+0x7b0] ;  /* 0x0007b000010e7983 */ /* 0x0009620000300a00 */
[----:B------:R-:W-:-:S03]  /*55d0*/  @P2 FMUL.FTZ R248, R248, R9 ;  /* 0x00000009f8f82220 */ /* 0x000fc60000410000 */
[----:B------:R4:W5:Y:S01]  /*55e0*/  LDL.LU.64 R12, [R1+0x7a8] ;  /* 0x0007a800010c7983 */ /* 0x0009620000300a00 */
[----:B------:R-:W-:-:S03]  /*55f0*/  @P3 FMUL.FTZ R249, R249, R8 ;  /* 0x00000008f9f93220 */ /* 0x000fc60000410000 */
[----:B------:R4:W5:Y:S04]  /*5600*/  LDL.LU R11, [R1+0x7a4] ;  /* 0x0007a400010b7983 */ /* 0x0009680000300800 */
[----:B------:R4:W5:Y:S01]  /*5610*/  LDL.LU R10, [R1+0x7a0] ;  /* 0x0007a000010a7983 */ /* 0x0009620000300800 */
[----:B------:R-:W-:-:S03]  /*5620*/  @P4 FMUL.FTZ R250, R250, R5 ;  /* 0x00000005fafa4220 */ /* 0x000fc60000410000 */
[----:B------:R4:W5:Y:S01]  /*5630*/  LDL.LU R9, [R1+0x79c] ;  /* 0x00079c0001097983 */ /* 0x0009620000300800 */
[----:B------:R-:W-:-:S03]  /*5640*/  @P5 FMUL.FTZ R251, R251, R4 ;  /* 0x00000004fbfb5220 */ /* 0x000fc60000410000 */
[----:B------:R4:W5:Y:S04]  /*5650*/  LDL.LU R8, [R1+0x798] ;  /* 0x0007980001087983 */ /* 0x0009680000300800 */
[----:B------:R4:W5:Y:S04]  /*5660*/  LDL.LU R7, [R1+0x794] ;  /* 0x0007940001077983 */ /* 0x0009680000300800 */
[----:B------:R4:W5:Y:S04]  /*5670*/  LDL.LU R6, [R1+0x790] ;  /* 0x0007900001067983 */ /* 0x0009680000300800 */
[----:B------:R4:W5:Y:S04]  /*5680*/  LDL.LU R5, [R1+0x78c] ;  /* 0x00078c0001057983 */ /* 0x0009680000300800 */
[----:B------:R4:W5:Y:S01]  /*5690*/  LDL.LU R4, [R1+0x788] ;  /* 0x0007880001047983 */ /* 0x0009620000300800 */
[----:B------:R-:W-:-:S13]  /*56a0*/  ISETP.GE.AND P2, PT, R252, R3, PT ;  /* 0x00000003fc00720c */ /* 0x000fda0003f46270 */
[----:B----4-:R-:W-:Y:S05]  /*56b0*/  @P2 BRA `(.L_x_2613) ;  /* 0x0000000000442947 */ /* 0x010fea0003800000 */
[----:B------:R-:W-:Y:S01]  /*56c0*/  S2UR UR34, SR_CTAID.Y ;  /* 0x00000000002279c3 */ /* 0x000fe20000002600 */
[----:B------:R-:W0:Y:S01]  /*56d0*/  LDCU UR42, c[0x0][0x3f8] ;  /* 0x00007f00ff2a77ac */ /* 0x000e220008000800 */
[----:B-----5:R-:W-:Y:S04]  /*56e0*/  STL [R1+0x790], R4 ;  /* 0x0007900401007387 */ /* 0x020fe80000100800 */
[----:B------:R1:W-:Y:S02]  /*56f0*/  STL.64 [R1+0x788], R2 ;  /* 0x0007880201007387 */ /* 0x0003e40000100a00 */
[----:B------:R-:W0:Y:S01]  /*5700*/  S2UR UR35, SR_CTAID.X ;  /* 0x00000000002379c3 */ /* 0x000e220000002500 */
[----:B-1----:R-:W-:Y:S01]  /*5710*/  SHF.R.S32.HI R3, RZ, 0x1f, R252 ;  /* 0x0000001fff037819 */ /* 0x002fe200000114fc */
[----:B0-----:R-:W-:Y:S01]  /*5720*/  UIMAD UR42, UR34, UR42, UR35 ;  /* 0x0000002a222a72a4 */ /* 0x001fe2000f8e0223 */
[----:B------:R-:W0:Y:S05]  /*5730*/  LDCU.64 UR34, c[0x0][0x3b8] ;  /* 0x00007700ff2277ac */ /* 0x000e2a0008000a00 */
[----:B------:R-:W-:-:S04]  /*5740*/  IMAD R4, R0, UR42, RZ ;  /* 0x0000002a00047c24 */ /* 0x000fc8000f8e02ff */
[----:B------:R-:W-:-:S05]  /*5750*/  IMAD R2, R4, 0x90, RZ ;  /* 0x0000009004027824 */ /* 0x000fca00078e02ff */
[----:B------:R-:W-:-:S04]  /*5760*/  IADD3 R252, P2, PT, R2, R252, RZ ;  /* 0x000000fc02fc7210 */ /* 0x000fc80007f5e0ff */
[----:B------:R-:W-:Y:S02]  /*5770*/  LEA.HI.X.SX32 R4, R2, R3, 0x1, P2 ;  /* 0x0000000302047211 */ /* 0x000fe400010f0eff */
[----:B0-----:R-:W-:-:S04]  /*5780*/  LEA R2, P2, R252, UR34, 0x2 ;  /* 0x00000022fc027c11 */ /* 0x001fc8000f8410ff */
[----:B------:R-:W-:Y:S02]  /*5790*/  LEA.HI.X R3, R252, UR35, R4, 0x2, P2 ;  /* 0x00000023fc037c11 */ /* 0x000fe400090f1404 */
[----:B------:R4:W5:Y:S04]  /*57a0*/  LDL.LU R4, [R1+0x790] ;  /* 0x0007900001047983 */ /* 0x0009680000300800 */
[----:B------:R0:W-:Y:S04]  /*57b0*/  STG.E.128 desc[UR36][R2.64], R248 ;  /* 0x000000f802007986 */ /* 0x0001e8000c101d24 */
[----:B0-----:R4:W5:Y:S02]  /*57c0*/  LDL.LU.64 R2, [R1+0x788] ;  /* 0x0007880001027983 */ /* 0x0019640000300a00 */
.L_x_2613:
[----:B------:R-:W-:Y:S05]  /*57d0*/  BSYNC.RECONVERGENT B2 ;  /* 0x0000000000027941 */ /* 0x000fea0003800200 */
.L_x_2612:
[----:B------:R-:W-:Y:S04]  /*57e0*/  BSSY.RECONVERGENT B2, `(.L_x_2614) ;  /* 0x000005b000027945 */ /* 0x000fe80003800200 */
[----:B------:R-:W-:Y:S05]  /*57f0*/  @P1 BRA `(.L_x_2615) ;  /* 0x0000000400641947 */ /* 0x000fea0003800000 */
[----:B01----:R-:W2:Y:S01]  /*5800*/  LDL R252, [R1+0x34] ;  /* 0x0000340001fc7983 */ /* 0x003ea20000100800 */
        /* <DEDUP_REMOVED lines=13> */
[----:B0-----:R-:W4:Y:S01]  /*58e0*/  LDL R15, [R1+0x410] ;  /* 0x00041000010f7983 */ /* 0x001f220000100800 */
[----:B-1----:R-:W0:Y:S01]  /*58f0*/  @P2 S2R R9, SR_CTAID.X ;  /* 0x0000000000092919 */ /* 0x002e220000002500 */
[----:B------:R-:W-:-:S02]  /*5900*/  PLOP3.LUT P2, PT, PT, PT, UP0, 0x80, 0x8 ;  /* 0x000000000008781c */ /* 0x000fc40003f4f008 */
[----:B------:R-:W4:Y:S11]  /*5910*/  LDL R14, [R1+0x414] ;  /* 0x00041400010e7983 */ /* 0x000f360000100800 */
[----:B------:R-:W1:Y:S01]  /*5920*/  @P2 LDC.64 R12, c[0x0][0x450] ;  /* 0x00011400ff0c2b82 */ /* 0x000e620000000a00 */
[----:B------:R-:W-:Y:S01]  /*5930*/  PLOP3.LUT P2, PT, PT, PT, UP0, 0x80, 0x8 ;  /* 0x000000000008781c */ /* 0x000fe20003f4f008 */
[----:B--2---:R-:W-:-:S04]  /*5940*/  IMAD R4, R0, 0x2, R252 ;  /* 0x0000000200047824 */ /* 0x004fc800078e02fc */
[----:B------:R-:W-:-:S05]  /*5950*/  IMAD.SHL.U32 R252, R4, 0x4, RZ ;  /* 0x0000000404fc7824 */ /* 0x000fca00078e00ff */
[----:B------:R-:W-:-:S13]  /*5960*/  ISETP.GE.AND P3, PT, R252, R3, PT ;  /* 0x00000003fc00720c */ /* 0x000fda0003f66270 */
[----:B------:R-:W2:Y:S01]  /*5970*/  @!P3 LDC.64 R4, c[0x0][0x3b8] ;  /* 0x0000ee00ff04bb82 */ /* 0x000ea20000000a00 */
[----:B------:R-:W-:Y:S01]  /*5980*/  @!P3 IMAD R6, R0, UR44, RZ ;  /* 0x0000002c0006bc24 */ /* 0x000fe2000f8e02ff */
[----:B---3--:R-:W-:-:S04]  /*5990*/  @!P3 SHF.R.S32.HI R8, RZ, 0x1f, R252 ;  /* 0x0000001fff08b819 */ /* 0x008fc800000114fc */
[----:B------:R-:W-:-:S04]  /*59a0*/  @!P3 IADD3 R7, P4, PT, R6, R252, RZ ;  /* 0x000000fc0607b210 */ /* 0x000fc80007f9e0ff */
[----:B------:R-:W-:Y:S02]  /*59b0*/  @!P3 LEA.HI.X.SX32 R6, R6, R8, 0x1, P4 ;  /* 0x000000080606b211 */ /* 0x000fe400020f0eff */
[----:B--2---:R-:W-:-:S04]  /*59c0*/  @!P3 LEA R10, P4, R7, R4, 0x2 ;  /* 0x00000004070ab211 */ /* 0x004fc800078810ff */
[----:B------:R-:W-:Y:S02]  /*59d0*/  @!P3 LEA.HI.X R11, R7, R5, R6, 0x2, P4 ;  /* 0x00000005070bb211 */ /* 0x000fe400020f1406 */
[----:B------:R-:W-:Y:S02]  /*59e0*/  CS2R R6, SRZ ;  /* 0x0000000000067805 */ /* 0x000fe4000001ff00 */
[----:B------:R-:W-:Y:S02]  /*59f0*/  PLOP3.LUT P4, PT, PT, PT, UP0, 0x80, 0x8 ;  /* 0x000000000008781c */ /* 0x000fe40003f8f008 */
[----:B------:R-:W-:-:S06]  /*5a00*/  CS2R R4, SRZ ;  /* 0x0000000000047805 */ /* 0x000fcc000001ff00 */
[----:B------:R-:W4:Y:S05]  /*5a10*/  @!P3 LDG.E.128 R4, desc[UR36][R10.64] ;  /* 0x000000240a04b981 */ /* 0x000f2a000c1e1d00 */
[----:B------:R-:W0:Y:S01]  /*5a20*/  @P4 LDC R8, c[0x0][0x3f8] ;  /* 0x0000fe00ff084b82 */ /* 0x000e220000000800 */
[----:B------:R-:W-:Y:S02]  /*5a30*/  PLOP3.LUT P3, PT, PT, PT, UP0, 0x80, 0x8 ;  /* 0x000000000008781c */ /* 0x000fe40003f6f008 */
[----:B------:R-:W-:Y:S01]  /*5a40*/  PLOP3.LUT P4, PT, PT, PT, UP0, 0x80, 0x8 ;  /* 0x000000000008781c */ /* 0x000fe20003f8f008 */
[----:B------:R-:W2:Y:S04]  /*5a50*/  LDL R11, [R1+0x418] ;  /* 0x00041800010b7983 */ /* 0x000ea80000100800 */
[----:B------:R-:W3:Y:S06]  /*5a60*/  LDL R10, [R1+0x41c] ;  /* 0x00041c00010a7983 */ /* 0x000eec0000100800 */
[----:B0-----:R-:W-:Y:S01]  /*5a70*/  @P3 IMAD R8, R8, UR39, R9 ;  /* 0x0000002708083c24 */ /* 0x001fe2000f8e0209 */
[----:B------:R-:W-:-:S03]  /*5a80*/  PLOP3.LUT P3, PT, PT, PT, UP0, 0x80, 0x8 ;  /* 0x000000000008781c */ /* 0x000fc60003f6f008 */
[----:B------:R-:W-:-:S04]  /*5a90*/  @P4 IMAD R8, R8, 0x90, RZ ;  /* 0x0000009008084824 */ /* 0x000fc800078e02ff */
[----:B-1----:R-:W-:-:S06]  /*5aa0*/  @P2 IMAD.WIDE R8, R8, 0x4, R12 ;  /* 0x0000000408082825 */ /* 0x002fcc00078e020c */
[----:B------:R-:W3:Y:S01]  /*5ab0*/  @P3 LDG.E.128 R16, desc[UR36][R8.64+0x30] ;  /* 0x0000302408103981 */ /* 0x000ee2000c1e1d00 */
[----:B------:R-:W-:Y:S02]  /*5ac0*/  PLOP3.LUT P2, PT, PT, PT, UP0, 0x80, 0x8 ;  /* 0x000000000008781c */ /* 0x000fe40003f4f008 */
[----:B------:R-:W-:Y:S02]  /*5ad0*/  PLOP3.LUT P3, PT, PT, PT, UP0, 0x80, 0x8 ;  /* 0x000000000008781c */ /* 0x000fe40003f6f008 */
[----:B------:R-:W-:Y:S02]  /*5ae0*/  PLOP3.LUT P4, PT, PT, PT, UP0, 0x80, 0x8 ;  /* 0x000000000008781c */ /* 0x000fe40003f8f008 */
[----:B------:R-:W-:Y:S01]  /*5af0*/  PLOP3.LUT P5, PT, PT, PT, UP0, 0x80, 0x8 ;  /* 0x000000000008781c */ /* 0x000fe20003faf008 */
[----:B----4-:R-:W-:Y:S01]  /*5b00*/  FADD.FTZ R4, R15, R4 ;  /* 0x000000040f047221 */ /* 0x010fe20000010000 */
[----:B------:R-:W-:Y:S01]  /*5b10*/  FADD.FTZ R5, R14, R5 ;  /* 0x000000050e057221 */ /* 0x000fe20000010000 */
[----:B--2---:R-:W-:Y:S01]  /*5b20*/  FADD.FTZ R6, R11, R6 ;  /* 0x000000060b067221 */ /* 0x004fe20000010000 */
[----:B---3--:R-:W-:Y:S01]  /*5b30*/  FADD.FTZ R7, R10, R7 ;  /* 0x000000070a077221 */ /* 0x008fe20000010000 */
        /* <DEDUP_REMOVED lines=19> */
[----:B0-----:R-:W-:Y:S05]  /*5c70*/  @P2 BRA `(.L_x_2615) ;  /* 0x0000000000442947 */ /* 0x001fea0003800000 */
        /* <DEDUP_REMOVED lines=16> */
[----:B-1----:R0:W5:Y:S02]  /*5d80*/  LDL.LU.64 R2, [R1+0x788] ;  /* 0x0007880001027983 */ /* 0x0021640000300a00 */
.L_x_2615:
[----:B------:R-:W-:Y:S05]  /*5d90*/  BSYNC.RECONVERGENT B2 ;  /* 0x0000000000027941 */ /* 0x000fea0003800200 */
.L_x_2614:
[----:B01----:R-:W2:Y:S01]  /*5da0*/  LDL.LU R252, [R1+0x34] ;  /* 0x0000340001fc7983 */ /* 0x003ea20000300800 */
[----:B------:R-:W-:Y:S01]  /*5db0*/  BSSY.RECONVERGENT B2, `(.L_x_2616) ;  /* 0x000005c000027945 */ /* 0x000fe20003800200 */
[----:B--2---:R-:W-:-:S05]  /*5dc0*/  IMAD R252, R0, 0x4, R252 ;  /* 0x0000000400fc7824 */ /* 0x004fca00078e02fc */
[----:B------:R0:W-:Y:S01]  /*5dd0*/  STL [R1+0x34], R252 ;  /* 0x000034fc01007387 */ /* 0x0001e20000100800 */
[----:B------:R-:W-:Y:S05]  /*5de0*/  @P1 BRA `(.L_x_2617) ;  /* 0x0000000400601947 */ /* 0x000fea0003800000 */
[----:B0-----:R-:W2:Y:S01]  /*5df0*/  LDL R252, [R1+0x30] ;  /* 0x0000300001fc7983 */ /* 0x001ea20000100800 */
        /* <DEDUP_REMOVED lines=19> */
[----:B--2---:R-:W-:-:S05]  /*5f30*/  IMAD R252, R0, 0x10, R252 ;  /* 0x0000001000fc7824 */ /* 0x004fca00078e02fc */
        /* <DEDUP_REMOVED lines=30> */
[----:B------:R-:W-:-:S02]  /*6120*/  IMAD.MOV.U32 R13, RZ, RZ, R16 ;  /* 0x000000ffff0d7224 */ /* 0x000fc400078e0010 */
[----:B------:R-:W-:Y:S02]  /*6130*/  IMAD.MOV.U32 R12, RZ, RZ, R17 ;  /* 0x000000ffff0c7224 */ /* 0x000fe400078e0011 */
[----:B------:R-:W-:Y:S02]  /*6140*/  IMAD.MOV.U32 R5, RZ, RZ, R18 ;  /* 0x000000ffff057224 */ /* 0x000fe400078e0012 */
        /* <DEDUP_REMOVED lines=16> */
[----:B-1----:R-:W-:Y:S05]  /*6250*/  @P2 BRA `(.L_x_2617) ;  /* 0x0000000000442947 */ /* 0x002fea0003800000 */
        /* <DEDUP_REMOVED lines=17> */
.L_x_2617:
[----:B------:R-:W-:Y:S05]  /*6370*/  BSYNC.RECONVERGENT B2 ;  /* 0x0000000000027941 */ /* 0x000fea0003800200 */
.L_x_2616:
[----:B------:R-:W-:Y:S04]  /*6380*/  BSSY.RECONVERGENT B2, `(.L_x_2618) ;  /* 0x0000059000027945 */ /* 0x000fe80003800200 */
        /* <DEDUP_REMOVED lines=8> */
[----:B------:R-:W-:Y:S01]  /*6410*/  STL [R1+0x7a0], R10 ;  /* 0x0007a00a01007387 */ /* 0x000fe20000100800 */
[----:B------:R-:W-:-:S02]  /*6420*/  PLOP3.LUT P4, PT, PT, PT, UP0, 0x80, 0x8 ;  /* 0x000000000008781c */ /* 0x000fc40003f8f008 */
[----:B------:R-:W-:Y:S01]  /*6430*/  PLOP3.LUT P5, PT, PT, PT, UP0, 0x80, 0x8 ;  /* 0x000000000008781c */ /* 0x000fe20003faf008 */
        /* <DEDUP_REMOVED lines=8> */
[----:B------:R-:W-:Y:S01]  /*64c0*/  PLOP3.LUT P3, PT, PT, PT, UP0, 0x80, 0x8 ;  /* 0x000000000008781c */ /* 0x000fe20003f6f008 */
[----:B---3--:R-:W0:Y:S01]  /*64d0*/  @P4 LDC R4, c[0x0][0x3f8] ;  /* 0x0000fe00ff044b82 */ /* 0x008e220000000800 */
[----:B------:R-:W3:Y:S04]  /*64e0*/  LDL R9, [R1+0x3f4] ;  /* 0x0003f40001097983 */ /* 0x000ee80000100800 */
[----:B------:R-:W3:Y:S07]  /*64f0*/  LDL R7, [R1+0x3f8] ;  /* 0x0003f80001077983 */ /* 0x000eee0000100800 */
[----:B------:R-:W1:Y:S01]  /*6500*/  @P3 LDC.64 R16, c[0x0][0x450] ;  /* 0x00011400ff103b82 */ /* 0x000e620000000a00 */
[----:B------:R-:W-:-:S02]  /*6510*/  PLOP3.LUT P3, PT, PT, PT, UP0, 0x80, 0x8 ;  /* 0x000000000008781c */ /* 0x000fc40003f6f008 */
[----:B--2---:R-:W-:-:S04]  /*6520*/  SHF.L.U32 R252, R252, 0x2, RZ ;  /* 0x00000002fcfc7819 */ /* 0x004fc800000006ff */
[----:B------:R-:W-:-:S13]  /*6530*/  ISETP.GE.AND P2, PT, R252, R3, PT ;  /* 0x00000003fc00720c */ /* 0x000fda0003f46270 */
[----:B------:R-:W2:Y:S01]  /*6540*/  @!P2 LDC.64 R12, c[0x0][0x3b8] ;  /* 0x0000ee00ff0cab82 */ /* 0x000ea20000000a00 */
[----:B------:R-:W-:Y:S01]  /*6550*/  @!P2 IMAD R14, R0, UR44, RZ ;  /* 0x0000002c000eac24 */ /* 0x000fe2000f8e02ff */
[----:B------:R-:W-:-:S04]  /*6560*/  @!P2 SHF.R.S32.HI R6, RZ, 0x1f, R252 ;  /* 0x0000001fff06a819 */ /* 0x000fc800000114fc */
[----:B------:R-:W-:-:S04]  /*6570*/  @!P2 IADD3 R15, P4, PT, R14, R252, RZ ;  /* 0x000000fc0e0fa210 */ /* 0x000fc80007f9e0ff */
[----:B------:R-:W-:Y:S02]  /*6580*/  @!P2 LEA.HI.X.SX32 R14, R14, R6, 0x1, P4 ;  /* 0x000000060e0ea211 */ /* 0x000fe400020f0eff */
[----:B------:R-:W3:Y:S01]  /*6590*/  LDL R6, [R1+0x3fc] ;  /* 0x0003fc0001067983 */ /* 0x000ee20000100800 */
[----:B--2---:R-:W-:-:S04]  /*65a0*/  @!P2 LEA R18, P4, R15, R12, 0x2 ;  /* 0x0000000c0f12a211 */ /* 0x004fc800078810ff */
[----:B------:R-:W-:Y:S02]  /*65b0*/  @!P2 LEA.HI.X R19, R15, R13, R14, 0x2, P4 ;  /* 0x0000000d0f13a211 */ /* 0x000fe400020f140e */
[----:B------:R-:W-:Y:S02]  /*65c0*/  PLOP3.LUT P4, PT, PT, PT, UP0, 0x80, 0x8 ;  /* 0x000000000008781c */ /* 0x000fe40003f8f008 */
[----:B------:R-:W-:-:S11]  /*65d0*/  CS2R R14, SRZ ;  /* 0x00000000000e7805 */ /* 0x000fd6000001ff00 */
[----:B0-----:R-:W-:Y:S01]  /*65e0*/  @P4 IMAD R12, R4, UR39, R5 ;  /* 0x00000027040c4c24 */ /* 0x001fe2000f8e0205 */
[----:B------:R-:W-:-:S03]  /*65f0*/  PLOP3.LUT P4, PT, PT, PT, UP0, 0x80, 0x8 ;  /* 0x000000000008781c */ /* 0x000fc60003f8f008 */
[----:B------:R-:W-:Y:S01]  /*6600*/  @P5 IMAD R4, R12, 0x90, RZ ;  /* 0x000000900c045824 */ /* 0x000fe200078e02ff */
[----:B------:R-:W-:-:S03]  /*6610*/  CS2R R12, SRZ ;  /* 0x00000000000c7805 */ /* 0x000fc6000001ff00 */
[----:B-1----:R-:W-:-:S03]  /*6620*/  @P3 IMAD.WIDE R4, R4, 0x4, R16 ;  /* 0x0000000404043825 */ /* 0x002fc600078e0210 */
[----:B------:R-:W4:Y:S04]  /*6630*/  @!P2 LDG.E.128 R12, desc[UR36][R18.64] ;  /* 0x00000024120ca981 */ /* 0x000f28000c1e1d00 */
[----:B------:R-:W2:Y:S01]  /*6640*/  @P4 LDG.E.128 R16, desc[UR36][R4.64+0x50] ;  /* 0x0000502404104981 */ /* 0x000ea2000c1e1d00 */
[----:B------:R-:W-:Y:S02]  /*6650*/  PLOP3.LUT P4, PT, PT, PT, UP0, 0x80, 0x8 ;  /* 0x000000000008781c */ /* 0x000fe40003f8f008 */
[----:B------:R-:W-:Y:S02]  /*6660*/  PLOP3.LUT P3, PT, PT, PT, UP0, 0x80, 0x8 ;  /* 0x000000000008781c */ /* 0x000fe40003f6f008 */
[----:B------:R-:W-:Y:S01]  /*6670*/  PLOP3.LUT P5, PT, PT, PT, UP0, 0x80, 0x8 ;  /* 0x000000000008781c */ /* 0x000fe20003faf008 */
[----:B----4-:R-:W-:Y:S01]  /*6680*/  FADD.FTZ R12, R11, R12 ;  /* 0x0000000c0b0c7221 */ /* 0x010fe20000010000 */
[----:B--2---:R-:W-:-:S07]  /*6690*/  IMAD.MOV.U32 R10, RZ, RZ, R16 ;  /* 0x000000ffff0a7224 */ /* 0x004fce00078e0010 */
[----:B------:R-:W-:Y:S01]  /*66a0*/  @P4 FMUL.FTZ R12, R12, R10 ;  /* 0x0000000a0c0c4220 */ /* 0x000fe20000410000 */
[----:B------:R-:W-:Y:S01]  /*66b0*/  PLOP3.LUT P4, PT, PT, PT, UP0, 0x80, 0x8 ;  /* 0x000000000008781c */ /* 0x000fe20003f8f008 */
[----:B------:R-:W-:Y:S02]  /*66c0*/  IMAD.MOV.U32 R8, RZ, RZ, R17 ;  /* 0x000000ffff087224 */ /* 0x000fe400078e0011 */
[----:B---3--:R-:W-:Y:S01]  /*66d0*/  FADD.FTZ R13, R9, R13 ;  /* 0x0000000d090d7221 */ /* 0x008fe20000010000 */
[----:B------:R-:W-:Y:S02]  /*66e0*/  IMAD.MOV.U32 R5, RZ, RZ, R18 ;  /* 0x000000ffff057224 */ /* 0x000fe400078e0012 */
[----:B------:R-:W-:Y:S02]  /*66f0*/  IMAD.MOV.U32 R4, RZ, RZ, R19 ;  /* 0x000000ffff047224 */ /* 0x000fe400078e0013 */
[----:B------:R2:W5:Y:S01]  /*6700*/  LDL.LU.64 R18, [R1+0x7b0] ;  /* 0x0007b00001127983 */ /* 0x0005620000300a00 */
[----:B------:R-:W-:-:S03]  /*6710*/  FADD.FTZ R14, R7, R14 ;  /* 0x0000000e070e7221 */ /* 0x000fc60000010000 */
[----:B------:R2:W5:Y:S01]  /*6720*/  LDL.LU.64 R16, [R1+0x7a8] ;  /* 0x0007a80001107983 */ /* 0x0005620000300a00 */
[----:B------:R-:W-:Y:S01]  /*6730*/  @P3 FMUL.FTZ R13, R13, R8 ;  /* 0x000000080d0d3220 */ /* 0x000fe20000410000 */
[----:B------:R-:W-:Y:S02]  /*6740*/  FADD.FTZ R15, R6, R15 ;  /* 0x0000000f060f7221 */ /* 0x000fe40000010000 */
        /* <DEDUP_REMOVED lines=10> */
[----:B------:R-:W-:Y:S05]  /*67f0*/  @P2 BRA `(.L_x_2619) ;  /* 0x0000000000442947 */ /* 0x000fea0003800000 */
        /* <DEDUP_REMOVED lines=17> */
.L_x_2619:
[----:B------:R-:W-:Y:S05]  /*6910*/  BSYNC.RECONVERGENT B2 ;  /* 0x0000000000027941 */ /* 0x000fea0003800200 */
.L_x_2618:
[----:B0-----:R-:W2:Y:S01]  /*6920*/  LDL.LU R252, [R1+0x34] ;  /* 0x0000340001fc7983 */ /* 0x001ea20000300800 */
[----:B------:R-:W-:Y:S01]  /*6930*/  BSSY.RECONVERGENT B2, `(.L_x_2620) ;  /* 0x000005a000027945 */ /* 0x000fe20003800200 */
[----:B--2---:R-:W-:-:S05]  /*6940*/  IMAD.IADD R252, R252, 0x1, R0 ;  /* 0x00000001fcfc7824 */ /* 0x004fca00078e0200 */
[----:B------:R0:W-:Y:S01]  /*6950*/  STL [R1+0x34], R252 ;  /* 0x000034fc01007387 */ /* 0x0001e20000100800 */
[----:B------:R-:W-:Y:S05]  /*6960*/  @P1 BRA `(.L_x_2621) ;  /* 0x0000000400581947 */ /* 0x000fea0003800000 */
[----:B-----5:R-:W-:Y:S01]  /*6970*/  ISETP.NE.AND P2, PT, R2, RZ, PT ;  /* 0x000000ff0200720c */ /* 0x020fe20003f45270 */
[----:B0-----:R-:W-:Y:S01]  /*6980*/  IMAD.SHL.U32 R252, R252, 0x4, RZ ;  /* 0x00000004fcfc7824 */ /* 0x001fe200078e00ff */
[----:B------:R-:W-:Y:S04]  /*6990*/  STL.64 [R1+0x7b0], R14 ;  /* 0x0007b00e01007387 */ /* 0x000fe80000100a00 */
[----:B------:R-:W-:Y:S04]  /*69a0*/  STL.64 [R1+0x7a8], R12 ;  /* 0x0007a80c01007387 */ /* 0x000fe80000100a00 */
[----:B------:R-:W-:Y:S03]  /*69b0*/  STL [R1+0x7a4], R11 ;  /* 0x0007a40b01007387 */ /* 0x000fe60000100800 */
[----:B------:R-:W-:Y:S01]  /*69c0*/  VOTEU.ANY UP0, P2 ;  /* 0x0000000000ff7886 */ /* 0x000fe20001000100 */
[----:B------:R-:W-:Y:S01]  /*69d0*/  ISETP.GE.AND P2, PT, R252, R3, PT ;  /* 0x00000003fc00720c */ /* 0x000fe20003f46270 */
[----:B------:R-:W-:Y:S01]  /*69e0*/  STL [R1+0x7a0], R10 ;  /* 0x0007a00a01007387 */ /* 0x000fe20000100800 */
[----:B------:R-:W-:-:S02]  /*69f0*/  PLOP3.LUT P3, PT, PT, PT, UP0, 0x80, 0x8 ;  /* 0x000000000008781c */ /* 0x000fc40003f6f008 */
[----:B------:R-:W-:Y:S01]  /*6a00*/  PLOP3.LUT P4, PT, PT, PT, UP0, 0x80, 0x8 ;  /* 0x000000000008781c */ /* 0x000fe20003f8f008 */
[----:B------:R-:W-:Y:S01]  /*6a10*/  STL [R1+0x79c], R9 ;  /* 0x00079c0901007387 */ /* 0x000fe20000100800 */
[----:B------:R-:W-:-:S03]  /*6a20*/  PLOP3.LUT P5, PT, PT, PT, UP0, 0x80, 0x8 ;  /* 0x000000000008781c */ /* 0x000fc60003faf008 */
[----:B------:R-:W-:Y:S04]  /*6a30*/  STL [R1+0x798], R8 ;  /* 0x0007980801007387 */ /* 0x000fe80000100800 */
[----:B------:R-:W0:Y:S01]  /*6a40*/  @!P2 LDC.64 R16, c[0x0][0x3b8] ;  /* 0x0000ee00ff10ab82 */ /* 0x000e220000000a00 */
[----:B------:R-:W-:Y:S01]  /*6a50*/  STL [R1+0x794], R7 ;  /* 0x0007940701007387 */ /* 0x000fe20000100800 */
[----:B------:R-:W-:-:S03]  /*6a60*/  @!P2 IMAD R18, R0, UR44, RZ ;  /* 0x0000002c0012ac24 */ /* 0x000fc6000f8e02ff */
[----:B------:R2:W-:Y:S04]  /*6a70*/  STL [R1+0x790], R6 ;  /* 0x0007900601007387 */ /* 0x0005e80000100800 */
[----:B------:R1:W-:Y:S04]  /*6a80*/  STL [R1+0x78c], R5 ;  /* 0x00078c0501007387 */ /* 0x0003e80000100800 */
[----:B------:R3:W-:Y:S01]  /*6a90*/  STL [R1+0x788], R4 ;  /* 0x0007880401007387 */ /* 0x0007e20000100800 */
[----:B--2---:R-:W-:-:S03]  /*6aa0*/  @!P2 SHF.R.S32.HI R6, RZ, 0x1f, R252 ;  /* 0x0000001fff06a819 */ /* 0x004fc600000114fc */
[----:B------:R-:W2:Y:S01]  /*6ab0*/  LDL R11, [R1+0x3e0] ;  /* 0x0003e000010b7983 */ /* 0x000ea20000100800 */
[----:B-1----:R-:W1:Y:S01]  /*6ac0*/  @P3 S2R R5, SR_CTAID.X ;  /* 0x0000000000053919 */ /* 0x002e620000002500 */
[----:B------:R-:W-:Y:S01]  /*6ad0*/  PLOP3.LUT P3, PT, PT, PT, UP0, 0x80, 0x8 ;  /* 0x000000000008781c */ /* 0x000fe20003f6f008 */
[----:B---3--:R-:W1:Y:S01]  /*6ae0*/  @P4 LDC R4, c[0x0][0x3f8] ;  /* 0x0000fe00ff044b82 */ /* 0x008e620000000800 */
[C---:B------:R-:W-:Y:S01]  /*6af0*/  @!P2 IADD3 R19, P4, PT, R18.reuse, R252, RZ ;  /* 0x000000fc1213a210 */ /* 0x040fe20007f9e0ff */
[----:B------:R-:W3:Y:S03]  /*6b00*/  LDL R9, [R1+0x3e4] ;  /* 0x0003e40001097983 */ /* 0x000ee60000100800 */
[----:B------:R-:W-:Y:S01]  /*6b10*/  @!P2 LEA.HI.X.SX32 R18, R18, R6, 0x1, P4 ;  /* 0x000000061212a211 */ /* 0x000fe200020f0eff */
[----:B------:R-:W4:Y:S01]  /*6b20*/  LDL R7, [R1+0x3e8] ;  /* 0x0003e80001077983 */ /* 0x000f220000100800 */
[----:B0-----:R-:W-:-:S03]  /*6b30*/  @!P2 LEA R14, P4, R19, R16, 0x2 ;  /* 0x00000010130ea211 */ /* 0x001fc600078810ff */
[----:B------:R-:W4:Y:S01]  /*6b40*/  LDL R6, [R1+0x3ec] ;  /* 0x0003ec0001067983 */ /* 0x000f220000100800 */
[----:B------:R-:W-:Y:S01]  /*6b50*/  @!P2 LEA.HI.X R15, R19, R17, R18, 0x2, P4 ;  /* 0x00000011130fa211 */ /* 0x000fe200020f1412 */
[----:B------:R-:W0:Y:S01]  /*6b60*/  @P3 LDC.64 R12, c[0x0][0x450] ;  /* 0x00011400ff0c3b82 */ /* 0x000e220000000a00 */
[----:B------:R-:W-:Y:S02]  /*6b70*/  PLOP3.LUT P4, PT, PT, PT, UP0, 0x80, 0x8 ;  /* 0x000000000008781c */ /* 0x000fe40003f8f008 */
[----:B------:R-:W-:Y:S02]  /*6b80*/  PLOP3.LUT P3, PT, PT, PT, UP0, 0x80, 0x8 ;  /* 0x000000000008781c */ /* 0x000fe40003f6f008 */
[----:B------:R-:W-:-:S09]  /*6b90*/  CS2R R18, SRZ ;  /* 0x0000000000127805 */ /* 0x000fd2000001ff00 */
[----:B-1----:R-:W-:Y:S01]  /*6ba0*/  @P4 IMAD R16, R4, UR39, R5 ;  /* 0x0000002704104c24 */ /* 0x002fe2000f8e0205 */
[----:B------:R-:W-:-:S03]  /*6bb0*/  PLOP3.LUT P4, PT, PT, PT, UP0, 0x80, 0x8 ;  /* 0x000000000008781c */ /* 0x000fc60003f8f008 */
[----:B------:R-:W-:Y:S01]  /*6bc0*/  @P5 IMAD R4, R16, 0x90, RZ ;  /* 0x0000009010045824 */ /* 0x000fe200078e02ff */
[----:B------:R-:W-:-:S03]  /*6bd0*/  CS2R R16, SRZ ;  /* 0x0000000000107805 */ /* 0x000fc6000001ff00 */
[----:B0-----:R-:W-:-:S03]  /*6be0*/  @P3 IMAD.WIDE R4, R4, 0x4, R12 ;  /* 0x0000000404043825 */ /* 0x001fc600078e020c */
[----:B------:R-:W2:Y:S04]  /*6bf0*/  @!P2 LDG.E.128 R16, desc[UR36][R14.64] ;  /* 0x000000240e10a981 */ /* 0x000ea8000c1e1d00 */
[----:B------:R-:W3:Y:S01]  /*6c00*/  @P4 LDG.E.128 R12, desc[UR36][R4.64+0x60] ;  /* 0x00006024040c4981 */ /* 0x000ee2000c1e1d00 */
[----:B------:R-:W-:Y:S02]  /*6c10*/  PLOP3.LUT P4, PT, PT, PT, UP0, 0x80, 0x8 ;  /* 0x000000000008781c */ /* 0x000fe40003f8f008 */
[----:B------:R-:W-:Y:S02]  /*6c20*/  PLOP3.LUT P3, PT, PT, PT, UP0, 0x80, 0x8 ;  /* 0x000000000008781c */ /* 0x000fe40003f6f008 */
[----:B------:R-:W-:Y:S01]  /*6c30*/  PLOP3.LUT P5, PT, PT, PT, UP0, 0x80, 0x8 ;  /* 0x000000000008781c */ /* 0x000fe20003faf008 */
[----:B--2---:R-:W-:Y:S01]  /*6c40*/  FADD.FTZ R16, R11, R16 ;  /* 0x000000100b107221 */ /* 0x004fe20000010000 */
[----:B---3--:R-:W-:-:S07]  /*6c50*/  MOV R10, R12 ;  /* 0x0000000c000a7202 */ /* 0x008fce0000000f00 */
[----:B------:R-:W-:Y:S01]  /*6c60*/  @P4 FMUL.FTZ R16, R16, R10 ;  /* 0x0000000a10104220 */ /* 0x000fe20000410000 */
[----:B------:R-:W-:Y:S01]  /*6c70*/  PLOP3.LUT P4, PT, PT, PT, UP0, 0x80, 0x8 ;  /* 0x000000000008781c */ /* 0x000fe20003f8f008 */
[----:B------:R-:W-:Y:S02]  /*6c80*/  IMAD.MOV.U32 R8, RZ, RZ, R13 ;  /* 0x000000ffff087224 */ /* 0x000fe400078e000d */
[----:B------:R-:W-:Y:S01]  /*6c90*/  FADD.FTZ R17, R9, R17 ;  /* 0x0000001109117221 */ /* 0x000fe20000010000 */
[----:B------:R-:W-:Y:S02]  /*6ca0*/  IMAD.MOV.U32 R5, RZ, RZ, R14 ;  /* 0x000000ffff057224 */ /* 0x000fe400078e000e */
[----:B------:R-:W-:Y:S02]  /*6cb0*/  IMAD.MOV.U32 R4, RZ, RZ, R15 ;  /* 0x000000ffff047224 */ /* 0x000fe400078e000f */
[----:B------:R2:W5:Y:S01]  /*6cc0*/  LDL.LU.64 R14, [R1+0x7b0] ;  /* 0x0007b000010e7983 */ /* 0x0005620000300a00 */
[----:B----4-:R-:W-:-:S03]  /*6cd0*/  FADD.FTZ R18, R7, R18 ;  /* 0x0000001207127221 */ /* 0x010fc60000010000 */
        /* <DEDUP_REMOVED lines=31> */
.L_x_2621:
[----:B------:R-:W-:Y:S05]  /*6ed0*/  BSYNC.RECONVERGENT B2 ;  /* 0x0000000000027941 */ /* 0x000fea0003800200 */
.L_x_2620:
        /* <DEDUP_REMOVED lines=51> */
[----:B---3--:R-:W-:-:S07]  /*7210*/  IMAD.MOV.U32 R10, RZ, RZ, R12 ;  /* 0x000000ffff0a7224 */ /* 0x008fce00078e000c */
[----:B------:R-:W-:Y:S01]  /*7220*/  @P4 FMUL.FTZ R20, R20, R10 ;  /* 0x0000000a14144220 */ /* 0x000fe20000410000 */
[----:B------:R-:W-:Y:S01]  /*7230*/  PLOP3.LUT P4, PT, PT, PT, UP0, 0x80, 0x8 ;  /* 0x000000000008781c */ /* 0x000fe20003f8f008 */
[----:B------:R-:W-:Y:S01]  /*7240*/  IMAD.MOV.U32 R5, RZ, RZ, R14 ;  /* 0x000000ffff057224 */ /* 0x000fe200078e000e */
[----:B------:R-:W-:Y:S01]  /*7250*/  MOV R8, R13 ;  /* 0x0000000d00087202 */ /* 0x000fe20000000f00 */
[----:B------:R-:W-:Y:S02]  /*7260*/  IMAD.MOV.U32 R4, RZ, RZ, R15 ;  /* 0x000000ffff047224 */ /* 0x000fe400078e000f */
[----:B------:R-:W-:Y:S01]  /*7270*/  FADD.FTZ R21, R9, R21 ;  /* 0x0000001509157221 */ /* 0x000fe20000010000 */
        /* <DEDUP_REMOVED lines=33> */
.L_x_2623:
[----:B------:R-:W-:Y:S05]  /*7490*/  BSYNC.RECONVERGENT B2 ;  /* 0x0000000000027941 */ /* 0x000fea0003800200 */
.L_x_2622:
[----:B0-----:R-:W2:Y:S01]  /*74a0*/  LDL.LU R252, [R1+0x34] ;  /* 0x0000340001fc7983 */ /* 0x001ea20000300800 */
        /* <DEDUP_REMOVED lines=74> */
[----:B--2---:R-:W-:Y:S05]  /*7950*/  @P2 BRA `(.L_x_2625) ;  /* 0x0000000000442947 */ /* 0x004fea0003800000 */
        /* <DEDUP_REMOVED lines=17> */
.L_x_2625:
[----:B------:R-:W-:Y:S05]  /*7a70*/  BSYNC.RECONVERGENT B2 ;  /* 0x0000000000027941 */ /* 0x000fea0003800200 */
.L_x_2624:
        /* <DEDUP_REMOVED lines=25> */
[----:B------:R-:W-:Y:S01]  /*7c10*/  PLOP3.LUT P3, PT, PT, PT, UP0, 0x80, 0x8 ;  /* 0x000000000008781c */ /* 0x000fe20003f6f008 */
[----:B--2---:R-:W-:-:S05]  /*7c20*/  IMAD.SHL.U32 R252, R252, 0x4, RZ ;  /* 0x00000004fcfc7824 */ /* 0x004fca00078e00ff */
        /* <DEDUP_REMOVED lines=46> */
[----:B------:R-:W1:Y:S01]  /*7f10*/  LDCU UR42, c[0x0][0x3f8] ;  /* 0x00007f00ff2a77ac */ /* 0x000e620008000800 */
[----:B-----5:R-:W-:Y:S04]  /*7f20*/  STL [R1+0x790], R4 ;  /* 0x0007900401007387 */ /* 0x020fe80000100800 */
[----:B------:R2:W-:Y:S02]  /*7f30*/  STL.64 [R1+0x788], R2 ;  /* 0x0007880201007387 */ /* 0x0005e40000100a00 */
[----:B------:R-:W1:Y:S01]  /*7f40*/  S2UR UR35, SR_CTAID.X ;  /* 0x00000000002379c3 */ /* 0x000e620000002500 */
[----:B--2---:R-:W-:Y:S01]  /*7f50*/  SHF.R.S32.HI R3, RZ, 0x1f, R252 ;  /* 0x0000001fff037819 */ /* 0x004fe200000114fc */
[----:B-1----:R-:W-:Y:S01]  /*7f60*/  UIMAD UR42, UR34, UR42, UR35 ;  /* 0x0000002a222a72a4 */ /* 0x002fe2000f8e0223 */
[----:B------:R-:W1:Y:S05]  /*7f70*/  LDCU.64 UR34, c[0x0][0x3b8] ;  /* 0x00007700ff2277ac */ /* 0x000e6a0008000a00 */
[----:B------:R-:W-:-:S04]  /*7f80*/  IMAD R4, R0, UR42, RZ ;  /* 0x0000002a00047c24 */ /* 0x000fc8000f8e02ff */
[----:B------:R-:W-:-:S05]  /*7f90*/  IMAD R2, R4, 0x90, RZ ;  /* 0x0000009004027824 */ /* 0x000fca00078e02ff */
[----:B------:R-:W-:-:S04]  /*7fa0*/  IADD3 R252, P2, PT, R2, R252, RZ ;  /* 0x000000fc02fc7210 */ /* 0x000fc80007f5e0ff */
[----:B------:R-:W-:Y:S02]  /*7fb0*/  LEA.HI.X.SX32 R4, R2, R3, 0x1, P2 ;  /* 0x0000000302047211 */ /* 0x000fe400010f0eff */
[----:B-1----:R-:W-:-:S04]  /*7fc0*/  LEA R2, P2, R252, UR34, 0x2 ;  /* 0x00000022fc027c11 */ /* 0x002fc8000f8410ff */
[----:B------:R-:W-:Y:S02]  /*7fd0*/  LEA.HI.X R3, R252, UR35, R4, 0x2, P2 ;  /* 0x00000023fc037c11 */ /* 0x000fe400090f1404 */
[----:B------:R1:W5:Y:S04]  /*7fe0*/  LDL.LU R4, [R1+0x790] ;  /* 0x0007900001047983 */ /* 0x0003680000300800 */
[----:B------:R2:W-:Y:S04]  /*7ff0*/  STG.E.128 desc[UR36][R2.64], R28 ;  /* 0x0000001c02007986 */ /* 0x0005e8000c101d24 */
[----:B--2---:R1:W5:Y:S02]  /*8000*/  LDL.LU.64 R2, [R1+0x788] ;  /* 0x0007880001027983 */ /* 0x0043640000300a00 */
.L_x_2627:
[----:B------:R-:W-:Y:S05]  /*8010*/  BSYNC.RECONVERGENT B2 ;  /* 0x0000000000027941 */ /* 0x000fea0003800200 */
.L_x_2626:
[----:B0-----:R-:W2:Y:S01]  /*8020*/  LDL.LU R252, [R1+0x34] ;  /* 0x0000340001fc7983 */ /* 0x001ea20000300800 */
[----:B------:R-:W-:Y:S01]  /*8030*/  BSSY.RECONVERGENT B2, `(.L_x_2628) ;  /* 0x000005a000027945 */ /* 0x000fe20003800200 */
[----:B--2---:R-:W-:-:S05]  /*8040*/  IADD3 R252, PT, PT, R252, R0, RZ ;  /* 0x00000000fcfc7210 */ /* 0x004fca0007ffe0ff */
        /* <DEDUP_REMOVED lines=88> */
.L_x_2629:
[----:B------:R-:W-:Y:S05]  /*85d0*/  BSYNC.RECONVERGENT B2 ;  /* 0x0000000000027941 */ /* 0x000fea0003800200 */
.L_x_2628:
[----:B0-----:R-:W2:Y:S01]  /*85e0*/  LDL.LU R252, [R1+0x34] ;  /* 0x0000340001fc7983 */ /* 0x001ea20000300800 */
[----:B------:R-:W-:Y:S01]  /*85f0*/  BSSY.RECONVERGENT B2, `(.L_x_2630) ;  /* 0x000005a000027945 */ /* 0x000fe20003800200 */
[----:B--2---:R-:W-:-:S05]  /*8600*/  IMAD.IADD R252, R252, 0x1, R0 ;  /* 0x00000001fcfc7824 */ /* 0x004fca00078e0200 */
[----:B------:R0:W-:Y:S01]  /*8610*/  STL [R1+0x34], R252 ;  /* 0x000034fc01007387 */ /* 0x0001e20000100800 */
[----:B------:R-:W-:Y:S05]  /*8620*/  @P1 BRA `(.L_x_2631) ;  /* 0x0000000400581947 */ /* 0x000fea0003800000 */
[----:B-----5:R-:W-:Y:S01]  /*8630*/  ISETP.NE.AND P2, PT, R2, RZ, PT ;  /* 0x000000ff0200720c */ /* 0x020fe20003f45270 */
[----:B------:R-:W-:Y:S01]  /*8640*/  STL.64 [R1+0x7b0], R14 ;  /* 0x0007b00e01007387 */ /* 0x000fe20000100a00 */
[----:B0-----:R-:W-:-:S03]  /*8650*/  SHF.L.U32 R252, R252, 0x2, RZ ;  /* 0x00000002fcfc7819 */ /* 0x001fc600000006ff */
[----:B------:R-:W-:Y:S04]  /*8660*/  STL.64 [R1+0x7a8], R12 ;  /* 0x0007a80c01007387 */ /* 0x000fe80000100a00 */
[----:B------:R-:W-:Y:S04]  /*8670*/  STL [R1+0x7a4], R11 ;  /* 0x0007a40b01007387 */ /* 0x000fe80000100800 */
        /* <DEDUP_REMOVED lines=81> */
.L_x_2631:
[----:B------:R-:W-:Y:S05]  /*8b90*/  BSYNC.RECONVERGENT B2 ;  /* 0x0000000000027941 */ /* 0x000fea0003800200 */
.L_x_2630:
        /* <DEDUP_REMOVED lines=91> */
.L_x_2633:
[----:B------:R-:W-:Y:S05]  /*9150*/  BSYNC.RECONVERGENT B2 ;  /* 0x0000000000027941 */ /* 0x000fea0003800200 */
.L_x_2632:
        /* <DEDUP_REMOVED lines=91> */
.L_x_2635:
[----:B------:R-:W-:Y:S05]  /*9710*/  BSYNC.RECONVERGENT B2 ;  /* 0x0000000000027941 */ /* 0x000fea0003800200 */
.L_x_2634:
        /* <DEDUP_REMOVED lines=91> */
.L_x_2637:
[----:B------:R-:W-:Y:S05]  /*9cd0*/  BSYNC.RECONVERGENT B2 ;  /* 0x0000000000027941 */ /* 0x000fea0003800200 */
.L_x_2636:
        /* <DEDUP_REMOVED lines=91> */
.L_x_2639:
[----:B------:R-:W-:Y:S05]  /*a290*/  BSYNC.RECONVERGENT B2 ;  /* 0x0000000000027941 */ /* 0x000fea0003800200 */
.L_x_2638:
        /* <DEDUP_REMOVED lines=90> */
.L_x_2641:
[----:B------:R-:W-:Y:S05]  /*a840*/  BSYNC.RECONVERGENT B2 ;  /* 0x0000000000027941 */ /* 0x000fea0003800200 */
.L_x_2640:
[----:B-----5:R1:W-:Y:S04]  /*a850*/  STL [R1+0x788], R2 ;  /* 0x0007880201007387 */ /* 0x0203e80000100800 */
[----:B-1----:R-:W2:Y:S04]  /*a860*/  LDL.LU R2, [R1+0x30] ;  /* 0x0000300001027983 */ /* 0x002ea80000300800 */
[----:B0-----:R-:W3:Y:S01]  /*a870*/  LDL.LU R252, [R1+0x38] ;  /* 0x0000380001fc7983 */ /* 0x001ee20000300800 */
[----:B------:R-:W-:Y:S01]  /*a880*/  BSSY.RECONVERGENT B2, `(.L_x_2642) ;  /* 0x000005d000027945 */ /* 0x000fe20003800200 */
[C---:B--2---:R-:W-:Y:S01]  /*a890*/  IMAD R2, R0.reuse, 0x80, R2 ;  /* 0x0000008000027824 */ /* 0x044fe200078e0202 */
[----:B---3--:R-:W-:-:S04]  /*a8a0*/  LEA R252, R0, R252, 0x1 ;  /* 0x000000fc00fc7211 */ /* 0x008fc800078e08ff */
[----:B------:R0:W-:Y:S04]  /*a8b0*/  STL [R1+0x34], R2 ;  /* 0x0000340201007387 */ /* 0x0001e80000100800 */
[----:B0-----:R0:W5:Y:S04]  /*a8c0*/  LDL.LU R2, [R1+0x788] ;  /* 0x0007880001027983 */ /* 0x0011680000300800 */
        /* <DEDUP_REMOVED lines=21> */
[----:B-1----:R-:W-:-:S03]  /*aa20*/  @!P2 SHF.R.S32.HI R6, RZ, 0x1f, R252 ;  /* 0x0000001fff06a819 */ /* 0x002fc600000114fc */
[----:B------:R-:W4:Y:S01]  /*aa30*/  LDL R11, [R1+0x330] ;  /* 0x00033000010b7983 */ /* 0x000f220000100800 */
[----:B--2---:R-:W1:Y:S01]  /*aa40*/  @P3 S2R R5, SR_CTAID.X ;  /* 0x0000000000053919 */ /* 0x004e620000002500 */
[----:B------:R-:W-:Y:S01]  /*aa50*/  PLOP3.LUT P3, PT, PT, PT, UP0, 0x80, 0x8 ;  /* 0x000000000008781c */ /* 0x000fe20003f6f008 */
[----:B---3--:R-:W1:Y:S01]  /*aa60*/  @P4 LDC R4, c[0x0][0x3f8] ;  /* 0x0000fe00ff044b82 */ /* 0x008e620000000800 */
[C---:B------:R-:W-:Y:S01]  /*aa70*/  @!P2 IADD3 R63, P4, PT, R62.reuse, R252, RZ ;  /* 0x000000fc3e3fa210 */ /* 0x040fe20007f9e0ff */
[----:B------:R-:W2:Y:S03]  /*aa80*/  LDL R9, [R1+0x334] ;  /* 0x0003340001097983 */ /* 0x000ea60000100800 */
[----:B------:R-:W-:Y:S01]  /*aa90*/  @!P2 LEA.HI.X.SX32 R62, R62, R6, 0x1, P4 ;  /* 0x000000063e3ea211 */ /* 0x000fe200020f0eff */
[----:B------:R-:W3:Y:S01]  /*aaa0*/  LDL R7, [R1+0x338] ;  /* 0x0003380001077983 */ /* 0x000ee20000100800 */
[----:B0-----:R-:W-:-:S03]  /*aab0*/  @!P2 LEA R14, P4, R63, R60, 0x2 ;  /* 0x0000003c3f0ea211 */ /* 0x001fc600078810ff */
[----:B------:R-:W3:Y:S01]  /*aac0*/  LDL R6, [R1+0x33c] ;  /* 0x00033c0001067983 */ /* 0x000ee20000100800 */
        /* <DEDUP_REMOVED lines=20> */
[----:B------:R-:W-:Y:S01]  /*ac10*/  FADD.FTZ R61, R9, R61 ;  /* 0x0000003d093d7221 */ /* 0x000fe20000010000 */
[----:B------:R-:W-:Y:S02]  /*ac20*/  IMAD.MOV.U32 R5, RZ, RZ, R14 ;  /* 0x000000ffff057224 */ /* 0x000fe400078e000e */
[----:B------:R-:W-:Y:S02]  /*ac30*/  IMAD.MOV.U32 R4, RZ, RZ, R15 ;  /* 0x000000ffff047224 */ /* 0x000fe400078e000f */
[----:B------:R1:W5:Y:S01]  /*ac40*/  LDL.LU.64 R14, [R1+0x7b0] ;  /* 0x0007b000010e7983 */ /* 0x0003620000300a00 */
[----:B---3--:R-:W-:-:S03]  /*ac50*/  FADD.FTZ R62, R7, R62 ;  /* 0x0000003e073e7221 */ /* 0x008fc60000010000 */
        /* <DEDUP_REMOVED lines=19> */
[----:B--2---:R-:W-:Y:S01]  /*ad90*/  SHF.R.S32.HI R3, RZ, 0x1f, R252 ;  /* 0x0000001fff037819 */ /* 0x004fe200000114fc */
        /* <DEDUP_REMOVED lines=11> */
.L_x_2643:
[----:B------:R-:W-:Y:S05]  /*ae50*/  BSYNC.RECONVERGENT B2 ;  /* 0x0000000000027941 */ /* 0x000fea0003800200 */
.L_x_2642:
[----:B0-----:R-:W3:Y:S01]  /*ae60*/  LDL.LU R252, [R1+0x30] ;  /* 0x0000300001fc7983 */ /* 0x001ee20000300800 */
[----:B------:R-:W-:Y:S01]  /*ae70*/  BSSY.RECONVERGENT B2, `(.L_x_2644) ;  /* 0x000005a000027945 */ /* 0x000fe20003800200 */
[----:B---3--:R-:W-:-:S05]  /*ae80*/  IMAD.IADD R252, R252, 0x1, R0 ;  /* 0x00000001fcfc7824 */ /* 0x008fca00078e0200 */
        /* <DEDUP_REMOVED lines=21> */
[----:B---3--:R-:W-:-:S03]  /*afe0*/  @!P2 SHF.R.S32.HI R6, RZ, 0x1f, R252 ;  /* 0x0000001fff06a819 */ /* 0x008fc600000114fc */
[----:B------:R-:W3:Y:S01]  /*aff0*/  LDL R11, [R1+0x320] ;  /* 0x00032000010b7983 */ /* 0x000ee20000100800 */
[----:B-1----:R-:W1:Y:S01]  /*b000*/  @P3 S2R R5, SR_CTAID.X ;  /* 0x0000000000053919 */ /* 0x002e620000002500 */
[----:B------:R-:W-:Y:S01]  /*b010*/  PLOP3.LUT P3, PT, PT, PT, UP0, 0x80, 0x8 ;  /* 0x000000000008781c */ /* 0x000fe20003f6f008 */
[----:B--2---:R-:W1:Y:S01]  /*b020*/  @P4 LDC R4, c[0x0][0x3f8] ;  /* 0x0000fe00ff044b82 */ /* 0x004e620000000800 */
[C---:B------:R-:W-:Y:S01]  /*b030*/  @!P2 IADD3 R67, P4, PT, R66.reuse, R252, RZ ;  /* 0x000000fc4243a210 */ /* 0x040fe20007f9e0ff */
[----:B------:R-:W2:Y:S03]  /*b040*/  LDL R9, [R1+0x324] ;  /* 0x0003240001097983 */ /* 0x000ea60000100800 */
        /* <DEDUP_REMOVED lines=14> */
[----:B------:R-:W3:Y:S04]  /*b130*/  @!P2 LDG.E.128 R64, desc[UR36][R14.64] ;  /* 0x000000240e40a981 */ /* 0x000ee8000c1e1d00 */
[----:B------:R-:W2:Y:S01]  /*b140*/  @P4 LDG.E.128 R12, desc[UR36][R4.64+0x120] ;  /* 0x00012024040c4981 */ /* 0x000ea2000c1e1d00 */
[----:B------:R-:W-:Y:S02]  /*b150*/  PLOP3.LUT P4, PT, PT, PT, UP0, 0x80, 0x8 ;  /* 0x000000000008781c */ /* 0x000fe40003f8f008 */
[----:B------:R-:W-:Y:S02]  /*b160*/  PLOP3.LUT P3, PT, PT, PT, UP0, 0x80, 0x8 ;  /* 0x000000000008781c */ /* 0x000fe40003f6f008 */
[----:B------:R-:W-:Y:S01]  /*b170*/  PLOP3.LUT P5, PT, PT, PT, UP0, 0x80, 0x8 ;  /* 0x000000000008781c */ /* 0x000fe20003faf008 */
[----:B---3--:R-:W-:Y:S01]  /*b180*/  FADD.FTZ R64, R11, R64 ;  /* 0x000000400b407221 */ /* 0x008fe20000010000 */
        /* <DEDUP_REMOVED lines=40> */
.L_x_2645:
[----:B------:R-:W-:Y:S05]  /*b410*/  BSYNC.RECONVERGENT B2 ;  /* 0x0000000000027941 */ /* 0x000fea0003800200 */
.L_x_2644:
        /* <DEDUP_REMOVED lines=91> */
.L_x_2647:
[----:B------:R-:W-:Y:S05]  /*b9d0*/  BSYNC.RECONVERGENT B2 ;  /* 0x0000000000027941 */ /* 0x000fea0003800200 */
.L_x_2646:
        /* <DEDUP_REMOVED lines=91> */
.L_x_2649:
[----:B------:R-:W-:Y:S05]  /*bf90*/  BSYNC.RECONVERGENT B2 ;  /* 0x0000000000027941 */ /* 0x000fea0003800200 */
.L_x_2648:
        /* <DEDUP_REMOVED lines=91> */
.L_x_2651:
[----:B------:R-:W-:Y:S05]  /*c550*/  BSYNC.RECONVERGENT B2 ;  /* 0x0000000000027941 */ /* 0x000fea0003800200 */
.L_x_2650:
        /* <DEDUP_REMOVED lines=91> */
.L_x_2653:
[----:B------:R-:W-:Y:S05]  /*cb10*/  BSYNC.RECONVERGENT B2 ;  /* 0x0000000000027941 */ /* 0x000fea0003800200 */
.L_x_2652:
        /* <DEDUP_REMOVED lines=91> */
.L_x_2655:
[----:B------:R-:W-:Y:S05]  /*d0d0*/  BSYNC.RECONVERGENT B2 ;  /* 0x0000000000027941 */ /* 0x000fea0003800200 */
.L_x_2654:
        /* <DEDUP_REMOVED lines=91> */
.L_x_2657:
[----:B------:R-:W-:Y:S05]  /*d690*/  BSYNC.RECONVERGENT B2 ;  /* 0x0000000000027941 */ /* 0x000fea0003800200 */
.L_x_2656:
        /* <DEDUP_REMOVED lines=91> */
.L_x_2659:
[----:B------:R-:W-:Y:S05]  /*dc50*/  BSYNC.RECONVERGENT B2 ;  /* 0x0000000000027941 */ /* 0x000fea0003800200 */
.L_x_2658:
        /* <DEDUP_REMOVED lines=91> */
.L_x_2661:
[----:B------:R-:W-:Y:S05]  /*e210*/  BSYNC.RECONVERGENT B2 ;  /* 0x0000000000027941 */ /* 0x000fea0003800200 */
.L_x_2660:
        /* <DEDUP_REMOVED lines=91> */
.L_x_2663:
[----:B------:R-:W-:Y:S05]  /*e7d0*/  BSYNC.RECONVERGENT B2 ;  /* 0x0000000000027941 */ /* 0x000fea0003800200 */
.L_x_2662:
        /* <DEDUP_REMOVED lines=91> */
.L_x_2665:
[----:B------:R-:W-:Y:S05]  /*ed90*/  BSYNC.RECONVERGENT B2 ;  /* 0x0000000000027941 */ /* 0x000fea0003800200 */
.L_x_2664:
        /* <DEDUP_REMOVED lines=91> */
.L_x_2667:
[----:B------:R-:W-:Y:S05]  /*f350*/  BSYNC.RECONVERGENT B2 ;  /* 0x0000000000027941 */ /* 0x000fea0003800200 */
.L_x_2666:
        /* <DEDUP_REMOVED lines=91> */
.L_x_2669:
[----:B------:R-:W-:Y:S05]  /*f910*/  BSYNC.RECONVERGENT B2 ;  /* 0x0000000000027941 */ /* 0x000fea0003800200 */
.L_x_2668:
        /* <DEDUP_REMOVED lines=91> */
.L_x_2671:
[----:B------:R-:W-:Y:S05]  /*fed0*/  BSYNC.RECONVERGENT B2 ;  /* 0x0000000000027941 */ /* 0x000fea0003800200 */
.L_x_2670:
[----:B------:R-:W-:Y:S04]  /*fee0*/  BSSY.RECONVERGENT B2, `(.L_x_2672) ;  /* 0x0000057000027945 */ /* 0x000fe80003800200 */
[----:B------:R-:W-:Y:S05]  /*fef0*/  @P1 BRA `(.L_x_2673) ;  /* 0x0000000400541947 */ /* 0x000fea0003800000 */
[----:B------:R-:W2:Y:S01]  /*ff00*/  LDL R123, [R1+0x34] ;  /* 0x00003400017b7983 */ /* 0x000ea20000100800 */
        /* <DEDUP_REMOVED lines=11> */
[----:B0-----:R-:W0:Y:S01]  /*ffc0*/  @P3 S2R R10, SR_CTAID.X ;  /* 0x00000000000a3919 */ /* 0x001e220000002500 */
[----:B------:R-:W-:Y:S01]  /*ffd0*/  PLOP3.LUT P3, PT, PT, PT, UP0, 0x80, 0x8 ;  /* 0x000000000008781c */ /* 0x000fe20003f6f008 */
[----:B------:R-:W-:Y:S04]  /*ffe0*/  STL [R1+0x790], R6 ;  /* 0x0007900601007387 */ /* 0x000fe80000100800 */
[----:B------:R-:W-:Y:S04]  /*fff0*/  STL [R1+0x78c], R5 ;  /* 0x00078c0501007387 */ /* 0x000fe80000100800 */
[----:B------:R1:W-:Y:S04]  /*10000*/  STL [R1+0x788], R4 ;  /* 0x0007880401007387 */ /* 0x0003e80000100800 */
[----:B------:R-:W3:Y:S08]  /*10010*/  @P3 LDC.64 R12, c[0x0][0x450] ;  /* 0x00011400ff0c3b82 */ /* 0x000ef00000000a00 */
[----:B-1----:R-:W0:Y:S01]  /*10020*/  @P4 LDC R4, c[0x0][0x3f8] ;  /* 0x0000fe00ff044b82 */ /* 0x002e220000000800 */
[----:B------:R-:W-:Y:S01]  /*10030*/  PLOP3.LUT P3, PT, PT, PT, UP0, 0x80, 0x8 ;  /* 0x000000000008781c */ /* 0x000fe20003f6f008 */
[----:B------:R-:W4:Y:S04]  /*10040*/  LDL R8, [R1+0x244] ;  /* 0x0002440001087983 */ /* 0x000f280000100800 */
[----:B------:R-:W4:Y:S04]  /*10050*/  LDL R6, [R1+0x248] ;  /* 0x0002480001067983 */ /* 0x000f280000100800 */
[----:B------:R-:W4:Y:S01]  /*10060*/  LDL R5, [R1+0x24c] ;  /* 0x00024c0001057983 */ /* 0x000f220000100800 */
[----:B--2---:R-:W-:-:S13]  /*10070*/  ISETP.GE.AND P2, PT, R123, R3, PT ;  /* 0x000000037b00720c */ /* 0x004fda0003f46270 */
[----:B------:R-:W1:Y:S01]  /*10080*/  @!P2 LDC.64 R120, c[0x0][0x3b8] ;  /* 0x0000ee00ff78ab82 */ /* 0x000e620000000a00 */
[----:B------:R-:W-:Y:S01]  /*10090*/  @!P2 IMAD R122, R0, UR44, RZ ;  /* 0x0000002c007aac24 */ /* 0x000fe2000f8e02ff */
[----:B------:R-:W-:-:S04]  /*100a0*/  @!P2 SHF.R.S32.HI R252, RZ, 0x1f, R123 ;  /* 0x0000001ffffca819 */ /* 0x000fc8000001147b */
[----:B------:R-:W-:-:S04]  /*100b0*/  @!P2 IADD3 R123, P4, PT, R122, R123, RZ ;  /* 0x0000007b7a7ba210 */ /* 0x000fc80007f9e0ff */
[----:B------:R-:W-:Y:S02]  /*100c0*/  @!P2 LEA.HI.X.SX32 R122, R122, R252, 0x1, P4 ;  /* 0x000000fc7a7aa211 */ /* 0x000fe400020f0eff */
[----:B-1----:R-:W-:-:S04]  /*100d0*/  @!P2 LEA R14, P4, R123, R120, 0x2 ;  /* 0x000000787b0ea211 */ /* 0x002fc800078810ff */
[----:B------:R-:W-:Y:S02]  /*100e0*/  @!P2 LEA.HI.X R15, R123, R121, R122, 0x2, P4 ;  /* 0x000000797b0fa211 */ /* 0x000fe400020f147a */
[----:B------:R-:W-:Y:S02]  /*100f0*/  PLOP3.LUT P4, PT, PT, PT, UP0, 0x80, 0x8 ;  /* 0x000000000008781c */ /* 0x000fe40003f8f008 */
[----:B------:R-:W-:-:S11]  /*10100*/  CS2R R122, SRZ ;  /* 0x00000000007a7805 */ /* 0x000fd6000001ff00 */
[----:B0-----:R-:W-:Y:S01]  /*10110*/  @P4 IMAD R120, R4, UR39, R10 ;  /* 0x0000002704784c24 */ /* 0x001fe2000f8e020a */
[----:B------:R-:W-:Y:S01]  /*10120*/  PLOP3.LUT P4, PT, PT, PT, UP0, 0x80, 0x8 ;  /* 0x000000000008781c */ /* 0x000fe20003f8f008 */
[----:B------:R-:W2:Y:S02]  /*10130*/  LDL R10, [R1+0x240] ;  /* 0x00024000010a7983 */ /* 0x000ea40000100800 */
[----:B------:R-:W-:Y:S01]  /*10140*/  @P5 IMAD R252, R120, 0x90, RZ ;  /* 0x0000009078fc5824 */ /* 0x000fe200078e02ff */
[----:B------:R-:W-:-:S03]  /*10150*/  CS2R R120, SRZ ;  /* 0x0000000000787805 */ /* 0x000fc6000001ff00 */
[----:B---3--:R-:W-:-:S03]  /*10160*/  @P3 IMAD.WIDE R12, R252, 0x4, R12 ;  /* 0x00000004fc0c3825 */ /* 0x008fc600078e020c */
[----:B------:R-:W2:Y:S04]  /*10170*/  @!P2 LDG.E.128 R120, desc[UR36][R14.64] ;  /* 0x000000240e78a981 */ /* 0x000ea8000c1e1d00 */
[----:B------:R-:W3:Y:S01]  /*10180*/  @P4 LDG.E.128 R12, desc[UR36][R12.64+0x200] ;  /* 0x000200240c0c4981 */ /* 0x000ee2000c1e1d00 */
[----:B------:R-:W-:Y:S02]  /*10190*/  PLOP3.LUT P4, PT, PT, PT, UP0, 0x80, 0x8 ;  /* 0x000000000008781c */ /* 0x000fe40003f8f008 */
[----:B------:R-:W-:Y:S01]  /*101a0*/  PLOP3.LUT P3, PT, PT, PT, UP0, 0x80, 0x8 ;  /* 0x000000000008781c */ /* 0x000fe20003f6f008 */
[----:B--2---:R-:W-:Y:S01]  /*101b0*/  FADD.FTZ R120, R10, R120 ;  /* 0x000000780a787221 */ /* 0x004fe20000010000 */
[----:B---3--:R-:W-:-:S09]  /*101c0*/  IMAD.MOV.U32 R9, RZ, RZ, R12 ;  /* 0x000000ffff097224 */ /* 0x008fd200078e000c */
[----:B------:R-:W-:Y:S01]  /*101d0*/  @P4 FMUL.FTZ R120, R120, R9 ;  /* 0x0000000978784220 */ /* 0x000fe20000410000 */
[----:B------:R-:W-:Y:S01]  /*101e0*/  PLOP3.LUT P4, PT, PT, PT, UP0, 0x80, 0x8 ;  /* 0x000000000008781c */ /* 0x000fe20003f8f008 */
[----:B------:R-:W-:Y:S01]  /*101f0*/  IMAD.MOV.U32 R4, RZ, RZ, R14 ;  /* 0x000000ffff047224 */ /* 0x000fe200078e000e */
[----:B------:R-:W-:Y:S01]  /*10200*/  MOV R7, R13 ;  /* 0x0000000d00077202 */ /* 0x000fe20000000f00 */
[----:B------:R-:W-:Y:S02]  /*10210*/  IMAD.MOV.U32 R252, RZ, RZ, R15 ;  /* 0x000000fffffc7224 */ /* 0x000fe400078e000f */
[----:B----4-:R-:W-:Y:S01]  /*10220*/  FADD.FTZ R121, R8, R121 ;  /* 0x0000007908797221 */ /* 0x010fe20000010000 */
[----:B------:R0:W5:Y:S01]  /*10230*/  LDL.LU.64 R14, [R1+0x7b0] ;  /* 0x0007b000010e7983 */ /* 0x0001620000300a00 */
[----:B------:R-:W-:-:S03]  /*10240*/  FADD.FTZ R122, R6, R122 ;  /* 0x0000007a067a7221 */ /* 0x000fc60000010000 */
[----:B------:R0:W5:Y:S01]  /*10250*/  LDL.LU.64 R12, [R1+0x7a8] ;  /* 0x0007a800010c7983 */ /* 0x0001620000300a00 */
[----:B------:R-:W-:-:S03]  /*10260*/  @P3 FMUL.FTZ R121, R121, R7 ;  /* 0x0000000779793220 */ /* 0x000fc60000410000 */
[----:B------:R0:W5:Y:S01]  /*10270*/  LDL.LU R10, [R1+0x7a0] ;  /* 0x0007a000010a7983 */ /* 0x0001620000300800 */
[----:B------:R-:W-:-:S03]  /*10280*/  FADD.FTZ R123, R5, R123 ;  /* 0x0000007b057b7221 */ /* 0x000fc60000010000 */
[----:B------:R0:W5:Y:S01]  /*10290*/  LDL.LU R9, [R1+0x79c] ;  /* 0x00079c0001097983 */ /* 0x0001620000300800 */
[----:B------:R-:W-:-:S03]  /*102a0*/  @P4 FMUL.FTZ R122, R122, R4 ;  /* 0x000000047a7a4220 */ /* 0x000fc60000410000 */
[----:B------:R0:W5:Y:S04]  /*102b0*/  LDL.LU R8, [R1+0x798] ;  /* 0x0007980001087983 */ /* 0x0001680000300800 */
[----:B------:R0:W5:Y:S04]  /*102c0*/  LDL.LU R7, [R1+0x794] ;  /* 0x0007940001077983 */ /* 0x0001680000300800 */
[----:B------:R0:W5:Y:S04]  /*102d0*/  LDL.LU R6, [R1+0x790] ;  /* 0x0007900001067983 */ /* 0x0001680000300800 */
[----:B------:R0:W5:Y:S04]  /*102e0*/  LDL.LU R5, [R1+0x78c] ;  /* 0x00078c0001057983 */ /* 0x0001680000300800 */
[----:B------:R0:W5:Y:S01]  /*102f0*/  LDL.LU R4, [R1+0x788] ;  /* 0x0007880001047983 */ /* 0x0001620000300800 */
[----:B------:R-:W-:-:S13]  /*10300*/  PLOP3.LUT P5, PT, PT, PT, UP0, 0x80, 0x8 ;  /* 0x000000000008781c */ /* 0x000fda0003faf008 */
[----:B------:R-:W-:Y:S01]  /*10310*/  @P5 FMUL.FTZ R123, R123, R252 ;  /* 0x000000fc7b7b5220 */ /* 0x000fe20000410000 */
[----:B0-----:R-:W-:Y:S06]  /*10320*/  @P2 BRA `(.L_x_2673) ;  /* 0x0000000000482947 */ /* 0x001fec0003800000 */
[----:B-----5:R-:W-:Y:S01]  /*10330*/  STL [R1+0x790], R4 ;  /* 0x0007900401007387 */ /* 0x020fe20000100800 */
[----:B------:R-:W-:Y:S01]  /*10340*/  S2UR UR34, SR_CTAID.Y ;  /* 0x00000000002279c3 */ /* 0x000fe20000002600 */
[----:B------:R-:W0:Y:S02]  /*10350*/  LDCU UR42, c[0x0][0x3f8] ;  /* 0x00007f00ff2a77ac */ /* 0x000e240008000800 */
[----:B------:R1:W-:Y:S04]  /*10360*/  STL.64 [R1+0x788], R2 ;  /* 0x0007880201007387 */ /* 0x0003e80000100a00 */
[----:B-1----:R-:W2:Y:S01]  /*10370*/  LDL.LU R2, [R1+0x34] ;  /* 0x0000340001027983 */ /* 0x002ea20000300800 */
[----:B------:R-:W0:Y:S02]  /*10380*/  S2UR UR35, SR_CTAID.X ;  /* 0x00000000002379c3 */ /* 0x000e240000002500 */
[----:B0-----:R-:W-:Y:S01]  /*10390*/  UIMAD UR42, UR34, UR42, UR35 ;  /* 0x0000002a222a72a4 */ /* 0x001fe2000f8e0223 */
[----:B------:R-:W0:Y:S05]  /*103a0*/  LDCU.64 UR34, c[0x0][0x3b8] ;  /* 0x00007700ff2277ac */ /* 0x000e2a0008000a00 */
[----:B------:R-:W-:-:S04]  /*103b0*/  IMAD R252, R0, UR42, RZ ;  /* 0x0000002a00fc7c24 */ /* 0x000fc8000f8e02ff */
[----:B------:R-:W-:Y:S01]  /*103c0*/  IMAD R4, R252, 0x90, RZ ;  /* 0x00000090fc047824 */ /* 0x000fe200078e02ff */
[----:B--2---:R-:W-:-:S04]  /*103d0*/  SHF.R.S32.HI R3, RZ, 0x1f, R2 ;  /* 0x0000001fff037819 */ /* 0x004fc80000011402 */
[----:B------:R-:W-:-:S04]  /*103e0*/  IADD3 R252, P2, PT, R4, R2, RZ ;  /* 0x0000000204fc7210 */ /* 0x000fc80007f5e0ff */
[----:B------:R-:W-:Y:S02]  /*103f0*/  LEA.HI.X.SX32 R4, R4, R3, 0x1, P2 ;  /* 0x0000000304047211 */ /* 0x000fe400010f0eff */
[----:B0-----:R-:W-:-:S04]  /*10400*/  LEA R2, P2, R252, UR34, 0x2 ;  /* 0x00000022fc027c11 */ /* 0x001fc8000f8410ff */
[----:B------:R-:W-:Y:S02]  /*10410*/  LEA.HI.X R3, R252, UR35, R4, 0x2, P2 ;  /* 0x00000023fc037c11 */ /* 0x000fe400090f1404 */
[----:B------:R0:W5:Y:S04]  /*10420*/  LDL.LU R4, [R1+0x790] ;  /* 0x0007900001047983 */ /* 0x0001680000300800 */
[----:B------:R1:W-:Y:S04]  /*10430*/  STG.E.128 desc[UR36][R2.64], R120 ;  /* 0x0000007802007986 */ /* 0x0003e8000c101d24 */
[----:B-1----:R0:W5:Y:S02]  /*10440*/  LDL.LU.64 R2, [R1+0x788] ;  /* 0x0007880001027983 */ /* 0x0021640000300a00 */
.L_x_2673:
[----:B------:R-:W-:Y:S05]  /*10450*/  BSYNC.RECONVERGENT B2 ;  /* 0x0000000000027941 */ /* 0x000fea0003800200 */
.L_x_2672:
[----:B0-----:R-:W2:Y:S01]  /*10460*/  LDL.LU R252, [R1+0x30] ;  /* 0x0000300001fc7983 */ /* 0x001ea20000300800 */
[----:B------:R-:W-:Y:S01]  /*10470*/  BSSY.RECONVERGENT B2, `(.L_x_2674) ;  /* 0x000005a000027945 */ /* 0x000fe20003800200 */
[----:B--2---:R-:W-:-:S05]  /*10480*/  IMAD R252, R0, 0x2, R252 ;  /* 0x0000000200fc7824 */ /* 0x004fca00078e02fc */
        /* <DEDUP_REMOVED lines=88> */
.L_x_2675:
[----:B------:R-:W-:Y:S05]  /*10a10*/  BSYNC.RECONVERGENT B2 ;  /* 0x0000000000027941 */ /* 0x000fea0003800200 */
.L_x_2674:
        /* <DEDUP_REMOVED lines=91> */
.L_x_2677:
[----:B------:R-:W-:Y:S05]  /*10fd0*/  BSYNC.RECONVERGENT B2 ;  /* 0x0000000000027941 */ /* 0x000fea0003800200 */
.L_x_2676:
        /* <DEDUP_REMOVED lines=91> */
.L_x_2679:
[----:B------:R-:W-:Y:S05]  /*11590*/  BSYNC.RECONVERGENT B2 ;  /* 0x0000000000027941 */ /* 0x000fea0003800200 */
.L_x_2678:
        /* <DEDUP_REMOVED lines=91> */
.L_x_2681:
[----:B------:R-:W-:Y:S05]  /*11b50*/  BSYNC.RECONVERGENT B2 ;  /* 0x0000000000027941 */ /* 0x000fea0003800200 */
.L_x_2680:
        /* <DEDUP_REMOVED lines=91> */
.L_x_2683:
[----:B------:R-:W-:Y:S05]  /*12110*/  BSYNC.RECONVERGENT B2 ;  /* 0x0000000000027941 */ /* 0x000fea0003800200 */
.L_x_2682:
        /* <DEDUP_REMOVED lines=91> */
.L_x_2685:
[----:B------:R-:W-:Y:S05]  /*126d0*/  BSYNC.RECONVERGENT B2 ;  /* 0x0000000000027941 */ /* 0x000fea0003800200 */
.L_x_2684:
        /* <DEDUP_REMOVED lines=91> */
.L_x_2687:
[----:B------:R-:W-:Y:S05]  /*12c90*/  BSYNC.RECONVERGENT B2 ;  /* 0x0000000000027941 */ /* 0x000fea0003800200 */
.L_x_2686:
        /* <DEDUP_REMOVED lines=91> */
.L_x_2689:
[----:B------:R-:W-:Y:S05]  /*13250*/  BSYNC.RECONVERGENT B2 ;  /* 0x0000000000027941 */ /* 0x000fea0003800200 */
.L_x_2688:
        /* <DEDUP_REMOVED lines=91> */
.L_x_2691:
[----:B------:R-:W-:Y:S05]  /*13810*/  BSYNC.RECONVERGENT B2 ;  /* 0x0000000000027941 */ /* 0x000fea0003800200 */
.L_x_2690:
        /* <DEDUP_REMOVED lines=91> */
.L_x_2693:
[----:B------:R-:W-:Y:S05]  /*13dd0*/  BSYNC.RECONVERGENT B2 ;  /* 0x0000000000027941 */ /* 0x000fea0003800200 */
.L_x_2692:
        /* <DEDUP_REMOVED lines=91> */
.L_x_2695:
[----:B------:R-:W-:Y:S05]  /*14390*/  BSYNC.RECONVERGENT B2 ;  /* 0x0000000000027941 */ /* 0x000fea0003800200 */
.L_x_2694:
        /* <DEDUP_REMOVED lines=91> */
.L_x_2697:
[----:B------:R-:W-:Y:S05]  /*14950*/  BSYNC.RECONVERGENT B2 ;  /* 0x0000000000027941 */ /* 0x000fea0003800200 */
.L_x_2696:
        /* <DEDUP_REMOVED lines=91> */
.L_x_2699:
[----:B------:R-:W-:Y:S05]  /*14f10*/  BSYNC.RECONVERGENT B2 ;  /* 0x0000000000027941 */ /* 0x000fea0003800200 */
.L_x_2698:
        /* <DEDUP_REMOVED lines=91> */
.L_x_2701:
[----:B------:R-:W-:Y:S05]  /*154d0*/  BSYNC.RECONVERGENT B2 ;  /* 0x0000000000027941 */ /* 0x000fea0003800200 */
.L_x_2700:
        /* <DEDUP_REMOVED lines=91> */
.L_x_2703:
[----:B------:R-:W-:Y:S05]  /*15a90*/  BSYNC.RECONVERGENT B2 ;  /* 0x0000000000027941 */ /* 0x000fea0003800200 */
.L_x_2702:
        /* <DEDUP_REMOVED lines=91> */
.L_x_2705:
[----:B------:R-:W-:Y:S05]  /*16050*/  BSYNC.RECONVERGENT B2 ;  /* 0x0000000000027941 */ /* 0x000fea0003800200 */
.L_x_2704:
        /* <DEDUP_REMOVED lines=91> */
.L_x_2707:
[----:B------:R-:W-:Y:S05]  /*16610*/  BSYNC.RECONVERGENT B2 ;  /* 0x0000000000027941 */ /* 0x000fea0003800200 */
.L_x_2706:
        /* <DEDUP_REMOVED lines=91> */
.L_x_2709:
[----:B------:R-:W-:Y:S05]  /*16bd0*/  BSYNC.RECONVERGENT B2 ;  /* 0x0000000000027941 */ /* 0x000fea0003800200 */
.L_x_2708:
        /* <DEDUP_REMOVED lines=91> */
.L_x_2711:
[----:B------:R-:W-:Y:S05]  /*17190*/  BSYNC.RECONVERGENT B2 ;  /* 0x0000000000027941 */ /* 0x000fea0003800200 */
.L_x_2710:
        /* <DEDUP_REMOVED lines=91> */
.L_x_2713:
[----:B------:R-:W-:Y:S05]  /*17750*/  BSYNC.RECONVERGENT B2 ;  /* 0x0000000000027941 */ /* 0x000fea0003800200 */
.L_x_2712:
        /* <DEDUP_REMOVED lines=91> */
.L_x_2715:
[----:B------:R-:W-:Y:S05]  /*17d10*/  BSYNC.RECONVERGENT B2 ;  /* 0x0000000000027941 */ /* 0x000fea0003800200 */
.L_x_2714:
        /* <DEDUP_REMOVED lines=91> */
.L_x_2717:
[----:B------:R-:W-:Y:S05]  /*182d0*/  BSYNC.RECONVERGENT B2 ;  /* 0x0000000000027941 */ /* 0x000fea0003800200 */
.L_x_2716:
        /* <DEDUP_REMOVED lines=91> */
.L_x_2719:
[----:B------:R-:W-:Y:S05]  /*18890*/  BSYNC.RECONVERGENT B2 ;  /* 0x0000000000027941 */ /* 0x000fea0003800200 */
.L_x_2718:
        /* <DEDUP_REMOVED lines=91> */
.L_x_2721:
[----:B------:R-:W-:Y:S05]  /*18e50*/  BSYNC.RECONVERGENT B2 ;  /* 0x0000000000027941 */ /* 0x000fea0003800200 */
.L_x_2720:
        /* <DEDUP_REMOVED lines=91> */
.L_x_2723:
[----:B------:R-:W-:Y:S05]  /*19410*/  BSYNC.RECONVERGENT B2 ;  /* 0x0000000000027941 */ /* 0x000fea0003800200 */
.L_x_2722:
        /* <DEDUP_REMOVED lines=91> */
.L_x_2725:
[----:B------:R-:W-:Y:S05]  /*199d0*/  BSYNC.RECONVERGENT B2 ;  /* 0x0000000000027941 */ /* 0x000fea0003800200 */
.L_x_2724:
        /* <DEDUP_REMOVED lines=91> */
.L_x_2727:
[----:B------:R-:W-:Y:S05]  /*19f90*/  BSYNC.RECONVERGENT B2 ;  /* 0x0000000000027941 */ /* 0x000fea0003800200 */
.L_x_2726:
        /* <DEDUP_REMOVED lines=91> */
.L_x_2729:
[----:B------:R-:W-:Y:S05]  /*1a550*/  BSYNC.RECONVERGENT B2 ;  /* 0x0000000000027941 */ /* 0x000fea0003800200 */
.L_x_2728:
        /* <DEDUP_REMOVED lines=91> */
.L_x_2731:
[----:B------:R-:W-:Y:S05]  /*1ab10*/  BSYNC.RECONVERGENT B2 ;  /* 0x0000000000027941 */ /* 0x000fea0003800200 */
.L_x_2730:
        /* <DEDUP_REMOVED lines=91> */
.L_x_2733:
[----:B------:R-:W-:Y:S05]  /*1b0d0*/  BSYNC.RECONVERGENT B2 ;  /* 0x0000000000027941 */ /* 0x000fea0003800200 */
.L_x_2732:
[----:B------:R-:W-:Y:S05]  /*1b0e0*/  @P1 BRA `(.L_x_2734) ;  /* 0x0000006c00001947 */ /* 0x000fea0003800000 */
[----:B0-----:R-:W2:Y:S01]  /*1b0f0*/  LDL.LU R252, [R1+0x30] ;  /* 0x0000300001fc7983 */ /* 0x001ea20000300800 */
[----:B-----5:R-:W-:-:S03]  /*1b100*/  ISETP.NE.AND P2, PT, R2, RZ, PT ;  /* 0x000000ff0200720c */ /* 0x020fc60003f45270 */
[----:B------:R-:W-:Y:S04]  /*1b110*/  STL.64 [R1+0x7a8], R14 ;  /* 0x0007a80e01007387 */ /* 0x000fe80000100a00 */
[----:B------:R-:W-:Y:S04]  /*1b120*/  STL.64 [R1+0x7a0], R12 ;  /* 0x0007a00c01007387 */ /* 0x000fe80000100a00 */
[----:B------:R-:W-:Y:S02]  /*1b130*/  STL [R1+0x79c], R9 ;  /* 0x00079c0901007387 */ /* 0x000fe40000100800 */
[----:B------:R-:W-:Y:S01]  /*1b140*/  VOTEU.ANY UP0, P2 ;  /* 0x0000000000ff7886 */ /* 0x000fe20001000100 */
[----:B------:R-:W-:Y:S01]  /*1b150*/  PLOP3.LUT P3, PT, PT, PT, UP0, 0x80, 0x8 ;  /* 0x000000000008781c */ /* 0x000fe20003f6f008 */
[----:B------:R-:W-:Y:S01]  /*1b160*/  STL [R1+0x798], R8 ;  /* 0x0007980801007387 */ /* 0x000fe20000100800 */
[----:B------:R-:W-:-:S03]  /*1b170*/  PLOP3.LUT P4, PT, PT, PT, UP0, 0x80, 0x8 ;  /* 0x000000000008781c */ /* 0x000fc60003f8f008 */
[----:B------:R-:W-:Y:S04]  /*1b180*/  STL [R1+0x794], R7 ;  /* 0x0007940701007387 */ /* 0x000fe80000100800 */
[----:B------:R-:W-:Y:S04]  /*1b190*/  STL [R1+0x790], R6 ;  /* 0x0007900601007387 */ /* 0x000fe80000100800 */
[----:B------:R0:W-:Y:S02]  /*1b1a0*/  STL [R1+0x78c], R5 ;  /* 0x00078c0501007387 */ /* 0x0001e40000100800 */
[----:B------:R-:W1:Y:S02]  /*1b1b0*/  @P4 LDC R247, c[0x0][0x3f8] ;  /* 0x0000fe00fff74b82 */ /* 0x000e640000000800 */
[----:B------:R3:W-:Y:S01]  /*1b1c0*/  STL [R1+0x788], R4 ;  /* 0x0007880401007387 */ /* 0x0007e20000100800 */
[----:B------:R-:W-:Y:S01]  /*1b1d0*/  PLOP3.LUT P5, PT, PT, PT, UP0, 0x80, 0x8 ;  /* 0x000000000008781c */ /* 0x000fe20003faf008 */
[----:B--2---:R-:W-:-:S02]  /*1b1e0*/  IMAD.IADD R244, R252, 0x1, R0 ;  /* 0x00000001fcf47824 */ /* 0x004fc400078e0200 */
[----:B------:R-:W1:Y:S01]  /*1b1f0*/  @P3 S2R R252, SR_CTAID.X ;  /* 0x0000000000fc3919 */ /* 0x000e620000002500 */
[----:B------:R-:W-:Y:S01]  /*1b200*/  PLOP3.LUT P3, PT, PT, PT, UP0, 0x80, 0x8 ;  /* 0x000000000008781c */ /* 0x000fe20003f6f008 */
[----:B0-----:R-:W-:-:S05]  /*1b210*/  IMAD.SHL.U32 R5, R244, 0x4, RZ ;  /* 0x00000004f4057824 */ /* 0x001fca00078e00ff */
[----:B------:R-:W-:Y:S01]  /*1b220*/  ISETP.GE.AND P2, PT, R5, R3, PT ;  /* 0x000000030500720c */ /* 0x000fe20003f46270 */
[----:B------:R0:W-:Y:S04]  /*1b230*/  STL [R1+0x30], R5 ;  /* 0x0000300501007387 */ /* 0x0001e80000100800 */
[----:B------:R-:W2:Y:S02]  /*1b240*/  LDL R9, [R1+0x50] ;  /* 0x0000500001097983 */ /* 0x000ea40000100800 */
[----:B------:R-:W4:Y:S06]  /*1b250*/  @P3 LDC.64 R12, c[0x0][0x450] ;  /* 0x00011400ff0c3b82 */ /* 0x000f2c0000000a00 */
[----:B------:R-:W-:Y:S01]  /*1b260*/  @!P2 IMAD R3, R0, UR44, RZ ;  /* 0x0000002c0003ac24 */ /* 0x000fe2000f8e02ff */
[----:B---3--:R-:W-:Y:S01]  /*1b270*/  @!P2 SHF.R.S32.HI R4, RZ, 0x1f, R5 ;  /* 0x0000001fff04a819 */ /* 0x008fe20000011405 */
[----:B------:R-:W3:Y:S01]  /*1b280*/  @!P2 LDC.64 R244, c[0x0][0x3b8] ;  /* 0x0000ee00fff4ab82 */ /* 0x000ee20000000a00 */
[----:B------:R-:W2:Y:S02]  /*1b290*/  LDL R7, [R1+0x54] ;  /* 0x0000540001077983 */ /* 0x000ea40000100800 */
[----:B------:R-:W-:-:S02]  /*1b2a0*/  @!P2 IADD3 R246, P4, PT, R3, R5, RZ ;  /* 0x0000000503f6a210 */ /* 0x000fc40007f9e0ff */
[----:B------:R-:W-:Y:S01]  /*1b2b0*/  PLOP3.LUT P3, PT, PT, PT, UP0, 0x80, 0x8 ;  /* 0x000000000008781c */ /* 0x000fe20003f6f008 */
[----:B0-----:R-:W2:Y:S01]  /*1b2c0*/  LDL R5, [R1+0x58] ;  /* 0x0000580001057983 */ /* 0x001ea20000100800 */
[----:B------:R-:W-:-:S03]  /*1b2d0*/  @!P2 LEA.HI.X.SX32 R3, R3, R4, 0x1, P4 ;  /* 0x000000040303a211 */ /* 0x000fc600020f0eff */
[----:B------:R-:W2:Y:S01]  /*1b2e0*/  LDL R4, [R1+0x5c] ;  /* 0x00005c0001047983 */ /* 0x000ea20000100800 */
[----:B---3--:R-:W-:-:S04]  /*1b2f0*/  @!P2 LEA R14, P4, R246, R244, 0x2 ;  /* 0x000000f4f60ea211 */ /* 0x008fc800078810ff */
[----:B------:R-:W-:Y:S02]  /*1b300*/  @!P2 LEA.HI.X R15, R246, R245, R3, 0x2, P4 ;  /* 0x000000f5f60fa211 */ /* 0x000fe400020f1403 */
[----:B------:R-:W-:Y:S02]  /*1b310*/  PLOP3.LUT P4, PT, PT, PT, UP0, 0x80, 0x8 ;  /* 0x000000000008781c */ /* 0x000fe40003f8f008 */
[----:B------:R-:W-:-:S11]  /*1b320*/  CS2R R244, SRZ ;  /* 0x0000000000f47805 */ /* 0x000fd6000001ff00 */
[----:B-1----:R-:W-:Y:S01]  /*1b330*/  @P4 IMAD R3, R247, UR39, R252 ;  /* 0x00000027f7034c24 */ /* 0x002fe2000f8e02fc */
[----:B------:R-:W-:-:S03]  /*1b340*/  PLOP3.LUT P4, PT, PT, PT, UP0, 0x80, 0x8 ;  /* 0x000000000008781c */ /* 0x000fc60003f8f008 */
[----:B------:R-:W-:Y:S01]  /*1b350*/  @P5 IMAD R3, R3, 0x90, RZ ;  /* 0x0000009003035824 */ /* 0x000fe200078e02ff */
[----:B------:R-:W-:-:S03]  /*1b360*/  CS2R R246, SRZ ;  /* 0x0000000000f67805 */ /* 0x000fc6000001ff00 */
[----:B----4-:R-:W-:-:S03]  /*1b370*/  @P3 IMAD.WIDE R12, R3, 0x4, R12 ;  /* 0x00000004030c3825 */ /* 0x010fc600078e020c */
[----:B------:R-:W2:Y:S04]  /*1b380*/  @!P2 LDG.E.128 R244, desc[UR36][R14.64] ;  /* 0x000000240ef4a981 */ /* 0x000ea8000c1e1d00 */
[----:B------:R-:W3:Y:S01]  /*1b390*/  @P4 LDG.E.128 R12, desc[UR36][R12.64+0x3f0] ;  /* 0x0003f0240c0c4981 */ /* 0x000ee2000c1e1d00 */
[----:B------:R-:W-:Y:S02]  /*1b3a0*/  PLOP3.LUT P4, PT, PT, PT, UP0, 0x80, 0x8 ;  /* 0x000000000008781c */ /* 0x000fe40003f8f008 */
[----:B------:R-:W-:Y:S01]  /*1b3b0*/  PLOP3.LUT P3, PT, PT, PT, UP0, 0x80, 0x8 ;  /* 0x000000000008781c */ /* 0x000fe20003f6f008 */
[----:B--2---:R-:W-:Y:S01]  /*1b3c0*/  FADD.FTZ R244, R9, R244 ;  /* 0x000000f409f47221 */ /* 0x004fe20000010000 */
[----:B------:R-:W-:Y:S01]  /*1b3d0*/  FADD.FTZ R245, R7, R245 ;  /* 0x000000f507f57221 */ /* 0x000fe20000010000 */
[----:B------:R-:W-:Y:S01]  /*1b3e0*/  FADD.FTZ R246, R5, R246 ;  /* 0x000000f605f67221 */ /* 0x000fe20000010000 */
[----:B---3--:R-:W-:-:S02]  /*1b3f0*/  IMAD.MOV.U32 R8, RZ, RZ, R12 ;  /* 0x000000ffff087224 */ /* 0x008fc400078e000c */
[----:B------:R-:W-:Y:S02]  /*1b400*/  IMAD.MOV.U32 R6, RZ, RZ, R13 ;  /* 0x000000ffff067224 */ /* 0x000fe400078e000d */
[----:B------:R-:W-:Y:S02]  /*1b410*/  IMAD.MOV.U32 R252, RZ, RZ, R14 ;  /* 0x000000fffffc7224 */ /* 0x000fe400078e000e */
[----:B------:R-:W-:Y:S02]  /*1b420*/  IMAD.MOV.U32 R3, RZ, RZ, R15 ;  /* 0x000000ffff037224 */ /* 0x000fe400078e000f */
[----:B------:R0:W5:Y:S01]  /*1b430*/  LDL.LU.64 R14, [R1+0x7a8] ;  /* 0x0007a800010e7983 */ /* 0x0001620000300a00 */
[----:B------:R-:W-:-:S03]  /*1b440*/  @P4 FMUL.FTZ R244, R244, R8 ;  /* 0x00000008f4f44220 */ /* 0x000fc60000410000 */
[----:B------:R0:W5:Y:S01]  /*1b450*/  LDL.LU.64 R12, [R1+0x7a0] ;  /* 0x0007a000010c7983 */ /* 0x0001620000300a00 */
[----:B------:R-:W-:-:S03]  /*1b460*/  @P3 FMUL.FTZ R245, R245, R6 ;  /* 0x00000006f5f53220 */ /* 0x000fc60000410000 */
[----:B------:R0:W5:Y:S01]  /*1b470*/  LDL.LU R9, [R1+0x79c] ;  /* 0x00079c0001097983 */ /* 0x0001620000300800 */
[----:B------:R-:W-:-:S03]  /*1b480*/  FADD.FTZ R247, R4, R247 ;  /* 0x000000f704f77221 */ /* 0x000fc60000010000 */
[----:B------:R0:W5:Y:S04]  /*1b490*/  LDL.LU R8, [R1+0x798] ;  /* 0x0007980001087983 */ /* 0x0001680000300800 */
[----:B------:R0:W5:Y:S04]  /*1b4a0*/  LDL.LU R7, [R1+0x794] ;  /* 0x0007940001077983 */ /* 0x0001680000300800 */
[----:B------:R0:W5:Y:S04]  /*1b4b0*/  LDL.LU R6, [R1+0x790] ;  /* 0x0007900001067983 */ /* 0x0001680000300800 */
[----:B------:R0:W5:Y:S04]  /*1b4c0*/  LDL.LU R5, [R1+0x78c] ;  /* 0x00078c0001057983 */ /* 0x0001680000300800 */
[----:B------:R0:W5:Y:S01]  /*1b4d0*/  LDL.LU R4, [R1+0x788] ;  /* 0x0007880001047983 */ /* 0x0001620000300800 */
[----:B------:R-:W-:-:S02]  /*1b4e0*/  PLOP3.LUT P4, PT, PT, PT, UP0, 0x80, 0x8 ;  /* 0x000000000008781c */ /* 0x000fc40003f8f008 */
[----:B------:R-:W-:-:S11]  /*1b4f0*/  PLOP3.LUT P5, PT, PT, PT, UP0, 0x80, 0x8 ;  /* 0x000000000008781c */ /* 0x000fd60003faf008 */
[----:B------:R-:W-:Y:S02]  /*1b500*/  @P4 FMUL.FTZ R246, R246, R252 ;  /* 0x000000fcf6f64220 */ /* 0x000fe40000410000 */
[----:B------:R-:W-:Y:S01]  /*1b510*/  @P5 FMUL.FTZ R247, R247, R3 ;  /* 0x00000003f7f75220 */ /* 0x000fe20000410000 */
[----:B0-----:R-:W-:Y:S06]  /*1b520*/  @P2 BRA `(.L_x_2734) ;  /* 0x0000006400f02947 */ /* 0x001fec0003800000 */
[----:B-----5:R0:W-:Y:S01]  /*1b530*/  STL.64 [R1+0x788], R4 ;  /* 0x0007880401007387 */ /* 0x0201e20000100a00 */
[----:B------:R-:W-:Y:S01]  /*1b540*/  S2UR UR34, SR_CTAID.Y ;  /* 0x00000000002279c3 */ /* 0x000fe20000002600 */
[----:B------:R-:W1:Y:S02]  /*1b550*/  LDCU UR42, c[0x0][0x3f8] ;  /* 0x00007f00ff2a77ac */ /* 0x000e640008000800 */
[----:B0-----:R-:W2:Y:S05]  /*1b560*/  LDL.LU R4, [R1+0x30] ;  /* 0x0000300001047983 */ /* 0x001eaa0000300800 */
[----:B------:R-:W1:Y:S02]  /*1b570*/  S2UR UR35, SR_CTAID.X ;  /* 0x00000000002379c3 */ /* 0x000e640000002500 */
[----:B-1----:R-:W-:Y:S01]  /*1b580*/  UIMAD UR42, UR34, UR42, UR35 ;  /* 0x0000002a222a72a4 */ /* 0x002fe2000f8e0223 */
[----:B------:R-:W0:Y:S05]  /*1b590*/  LDCU.64 UR34, c[0x0][0x3b8] ;  /* 0x00007700ff2277ac */ /* 0x000e2a0008000a00 */
[----:B------:R-:W-:-:S04]  /*1b5a0*/  IMAD R3, R0, UR42, RZ ;  /* 0x0000002a00037c24 */ /* 0x000fc8000f8e02ff */
[----:B------:R-:W-:Y:S01]  /*1b5b0*/  IMAD R252, R3, 0x90, RZ ;  /* 0x0000009003fc7824 */ /* 0x000fe200078e02ff */
[----:B--2---:R-:W-:-:S04]  /*1b5c0*/  SHF.R.S32.HI R5, RZ, 0x1f, R4 ;  /* 0x0000001fff057819 */ /* 0x004fc80000011404 */
[----:B------:R-:W-:-:S04]  /*1b5d0*/  IADD3 R3, P2, PT, R252, R4, RZ ;  /* 0x00000004fc037210 */ /* 0x000fc80007f5e0ff */
[----:B------:R-:W-:Y:S02]  /*1b5e0*/  LEA.HI.X.SX32 R252, R252, R5, 0x1, P2 ;  /* 0x00000005fcfc7211 */ /* 0x000fe400010f0eff */
[----:B0-----:R-:W-:-:S04]  /*1b5f0*/  LEA R4, P2, R3, UR34, 0x2 ;  /* 0x0000002203047c11 */ /* 0x001fc8000f8410ff */
[----:B------:R-:W-:-:S05]  /*1b600*/  LEA.HI.X R5, R3, UR35, R252, 0x2, P2 ;  /* 0x0000002303057c11 */ /* 0x000fca00090f14fc */
[----:B------:R0:W-:Y:S04]  /*1b610*/  STG.E.128 desc[UR36][R4.64], R244 ;  /* 0x000000f404007986 */ /* 0x0001e8000c101d24 */
[----:B0-----:R0:W5:Y:S01]  /*1b620*/  LDL.LU.64 R4, [R1+0x788] ;  /* 0x0007880001047983 */ /* 0x0011620000300a00 */
[----:B------:R-:W-:Y:S05]  /*1b630*/  BRA `(.L_x_2734) ;  /* 0x0000006400ac7947 */ /* 0x000fea0003800000 */
.L_x_2607:
[----:B------:R-:W2:Y:S01]  /*1b640*/  LDL R252, [R1+0x40] ;  /* 0x0000400001fc7983 */ /* 0x000ea20000100800 */
[----:B------:R-:W-:Y:S01]  /*1b650*/  BSSY.RECONVERGENT B2, `(.L_x_2735) ;  /* 0x0000023000027945 */ /* 0x000fe20003800200 */
[----:B--2---:R-:W-:Y:S02]  /*1b660*/  ISETP.GE.AND P1, PT, R252, UR40, PT ;  /* 0x00000028fc007c0c */ /* 0x004fe4000bf26270 */
[C---:B------:R-:W-:Y:S01]  /*1b670*/  SHF.L.U32 R252, R3.reuse, 0x2, RZ ;  /* 0x0000000203fc7819 */ /* 0x040fe200000006ff */
[----:B------:R-:W-:-:S05]  /*1b680*/  IMAD.IADD R3, R3, 0x1, R0 ;  /* 0x0000000103037824 */ /* 0x000fca00078e0200 */
[----:B------:R0:W-:Y:S02]  /*1b690*/  STL [R1+0x20], R3 ;  /* 0x0000200301007387 */ /* 0x0001e40000100800 */
[----:B0-----:R-:W-:-:S03]  /*1b6a0*/  IMAD R3, R0, 0x90, RZ ;  /* 0x0000009000037824 */ /* 0x001fc600078e02ff */
[----:B------:R-:W-:Y:S05]  /*1b6b0*/  @P1 BRA `(.L_x_2736) ;  /* 0x0000000000701947 */ /* 0x000fea0003800000 */
[----:B------:R-:W-:Y:S01]  /*1b6c0*/  UMOV UR42, URZ ;  /* 0x000000ff002a7c82 */ /* 0x000fe20008000000 */
[----:B------:R0:W-:Y:S01]  /*1b6d0*/  STL [R1+0x788], R0 ;  /* 0x0007880001007387 */ /* 0x0001e20000100800 */
[----:B------:R-:W-:Y:S01]  /*1b6e0*/  UMOV UR35, URZ ;  /* 0x000000ff00237c82 */ /* 0x000fe20008000000 */
[----:B------:R-:W-:Y:S01]  /*1b6f0*/  UMOV UR34, URZ ;  /* 0x000000ff00227c82 */ /* 0x000fe20008000000 */
[----:B------:R-:W-:Y:S01]  /*1b700*/  ISETP.GE.AND P2, PT, R252, R3, PT ;  /* 0x00000003fc00720c */ /* 0x000fe20003f46270 */
[----:B0-----:R-:W-:-:S05]  /*1b710*/  IMAD.U32 R0, RZ, RZ, UR42 ;  /* 0x0000002aff007e24 */ /* 0x001fca000f8e00ff */
[----:B------:R0:W-:Y:S02]  /*1b720*/  STL [R1+0x1c], R0 ;  /* 0x00001c0001007387 */ /* 0x0001e40000100800 */
[----:B0-----:R-:W-:-:S05]  /*1b730*/  IMAD.U32 R0, RZ, RZ, UR35 ;  /* 0x00000023ff007e24 */ /* 0x001fca000f8e00ff */
[----:B------:R0:W-:Y:S02]  /*1b740*/  STL [R1+0x18], R0 ;  /* 0x0000180001007387 */ /* 0x0001e40000100800 */
[----:B0-----:R-:W-:-:S05]  /*1b750*/  IMAD.U32 R0, RZ, RZ, UR34 ;  /* 0x00000022ff007e24 */ /* 0x001fca000f8e00ff */
[----:B------:R0:W-:Y:S02]  /*1b760*/  STL [R1+0x14], R0 ;  /* 0x0000140001007387 */ /* 0x0001e40000100800 */
[----:B0-----:R-:W-:-:S05]  /*1b770*/  IMAD.U32 R0, RZ, RZ, UR42 ;  /* 0x0000002aff007e24 */ /* 0x001fca000f8e00ff */
[----:B------:R0:W-:Y:S04]  /*1b780*/  STL [R1+0x10], R0 ;  /* 0x0000100001007387 */ /* 0x0001e80000100800 */
[----:B0-----:R0:W5:Y:S01]  /*1b790*/  LDL.LU R0, [R1+0x788] ;  /* 0x0007880001007983 */ /* 0x0011620000300800 */
[----:B------:R-:W-:Y:S05]  /*1b7a0*/  @P2 BRA `(.L_x_2736) ;  /* 0x0000000000342947 */ /* 0x000fea0003800000 */
[----:B------:R-:W1:Y:S01]  /*1b7b0*/  LDCU.64 UR34, c[0x0][0x3b8] ;  /* 0x00007700ff2277ac */ /* 0x000e620008000a00 */
[----:B-----5:R2:W-:Y:S04]  /*1b7c0*/  STL.64 [R1+0x790], R6 ;  /* 0x0007900601007387 */ /* 0x0205e80000100a00 */
[----:B------:R1:W-:Y:S01]  /*1b7d0*/  STL.64 [R1+0x788], R4 ;  /* 0x0007880401007387 */ /* 0x0003e20000100a00 */
[----:B--2---:R-:W-:-:S05]  /*1b7e0*/  IMAD R6, R0, UR44, RZ ;  /* 0x0000002c00067c24 */ /* 0x004fca000f8e02ff */
[----:B------:R-:W-:-:S04]  /*1b7f0*/  IADD3 R7, P2, PT, R6, R252, RZ ;  /* 0x000000fc06077210 */ /* 0x000fc80007f5e0ff */
[----:B------:R-:W-:Y:S02]  /*1b800*/  LEA.HI.X.SX32 R6, R6, RZ, 0x1, P2 ;  /* 0x000000ff06067211 */ /* 0x000fe400010f0eff */
[----:B-1----:R-:W-:-:S04]  /*1b810*/  LEA R4, P2, R7, UR34, 0x2 ;  /* 0x0000002207047c11 */ /* 0x002fc8000f8410ff */
[----:B------:R-:W-:-:S06]  /*1b820*/  LEA.HI.X R5, R7, UR35, R6, 0x2, P2 ;  /* 0x0000002307057c11 */ /* 0x000fcc00090f1406 */
[----:B------:R-:W2:Y:S04]  /*1b830*/  LDG.E.128 R4, desc[UR36][R4.64] ;  /* 0x0000002404047981 */ /* 0x000ea8000c1e1d00 */
[----:B--2---:R-:W-:Y:S04]  /*1b840*/  STL.64 [R1+0x10], R4 ;  /* 0x0000100401007387 */ /* 0x004fe80000100a00 */
[----:B------:R1:W-:Y:S04]  /*1b850*/  STL.64 [R1+0x18], R6 ;  /* 0x0000180601007387 */ /* 0x0003e80000100a00 */
[----:B-1----:R1:W5:Y:S04]  /*1b860*/  LDL.LU.64 R6, [R1+0x790] ;  /* 0x0007900001067983 */ /* 0x0023680000300a00 */
[----:B------:R1:W5:Y:S02]  /*1b870*/  LDL.LU.64 R4, [R1+0x788] ;  /* 0x0007880001047983 */ /* 0x0003640000300a00 */
.L_x_2736:
[----:B------:R-:W-:Y:S05]  /*1b880*/  BSYNC.RECONVERGENT B2 ;  /* 0x0000000000027941 */ /* 0x000fea0003800200 */
.L_x_2735:
[----:B------:R-:W-:Y:S04]  /*1b890*/  BSSY.RECONVERGENT B2, `(.L_x_2737) ;  /* 0x0000023000027945 */ /* 0x000fe80003800200 */
[----:B------:R-:W-:Y:S05]  /*1b8a0*/  @P1 BRA `(.L_x_2738) ;  /* 0x0000000000841947 */ /* 0x000fea0003800000 */
[----:B-----5:R2:W-:Y:S04]  /*1b8b0*/  STL [R1+0x788], R0 ;  /* 0x0007880001007387 */ /* 0x0205e80000100800 */
[----:B--2---:R-:W2:Y:S01]  /*1b8c0*/  LDL R0, [R1+0x20] ;  /* 0x0000200001007983 */ /* 0x004ea20000100800 */
[----:B------:R-:W-:Y:S01]  /*1b8d0*/  UMOV UR42, URZ ;  /* 0x000000ff002a7c82 */ /* 0x000fe20008000000 */
[----:B------:R-:W-:Y:S01]  /*1b8e0*/  UMOV UR35, URZ ;  /* 0x000000ff00237c82 */ /* 0x000fe20008000000 */
[----:B------:R-:W-:Y:S01]  /*1b8f0*/  UMOV UR34, URZ ;  /* 0x000000ff00227c82 */ /* 0x000fe20008000000 */
[----:B--2---:R-:W-:-:S05]  /*1b900*/  IMAD.SHL.U32 R0, R0, 0x4, RZ ;  /* 0x0000000400007824 */ /* 0x004fca00078e00ff */
[----:B------:R2:W-:Y:S01]  /*1b910*/  STL [R1+0x24], R0 ;  /* 0x0000240001007387 */ /* 0x0005e20000100800 */
[----:B------:R-:W-:Y:S02]  /*1b920*/  ISETP.GE.AND P2, PT, R0, R3, PT ;  /* 0x000000030000720c */ /* 0x000fe40003f46270 */
[----:B--2---:R-:W-:-:S05]  /*1b930*/  MOV R0, UR42 ;  /* 0x0000002a00007c02 */ /* 0x004fca0008000f00 */
[----:B------:R2:W-:Y:S02]  /*1b940*/  STL [R1+0xc], R0 ;  /* 0x00000c0001007387 */ /* 0x0005e40000100800 */
[----:B--2---:R-:W-:-:S05]  /*1b950*/  IMAD.U32 R0, RZ, RZ, UR35 ;  /* 0x00000023ff007e24 */ /* 0x004fca000f8e00ff */
[----:B------:R2:W-:Y:S02]  /*1b960*/  STL [R1+0x8], R0 ;  /* 0x0000080001007387 */ /* 0x0005e40000100800 */
[----:B--2---:R-:W-:-:S05]  /*1b970*/  IMAD.U32 R0, RZ, RZ, UR34 ;  /* 0x00000022ff007e24 */ /* 0x004fca000f8e00ff */
[----:B------:R2:W-:Y:S02]  /*1b980*/  STL [R1+0x4], R0 ;  /* 0x0000040001007387 */ /* 0x0005e40000100800 */
[----:B--2---:R-:W-:-:S05]  /*1b990*/  IMAD.U32 R0, RZ, RZ, UR42 ;  /* 0x0000002aff007e24 */ /* 0x004fca000f8e00ff */
[----:B------:R2:W-:Y:S04]  /*1b9a0*/  STL [R1], R0 ;  /* 0x0000000001007387 */ /* 0x0005e80000100800 */
[----:B--2---:R2:W5:Y:S01]  /*1b9b0*/  LDL.LU R0, [R1+0x788] ;  /* 0x0007880001007983 */ /* 0x0045620000300800 */
[----:B------:R-:W-:Y:S05]  /*1b9c0*/  @P2 BRA `(.L_x_2738) ;  /* 0x00000000003c2947 */ /* 0x000fea0003800000 */
[----:B------:R3:W-:Y:S01]  /*1b9d0*/  STL.64 [R1+0x790], R6 ;  /* 0x0007900601007387 */ /* 0x0007e20000100a00 */
[----:B------:R-:W4:Y:S03]  /*1b9e0*/  LDCU.64 UR34, c[0x0][0x3b8] ;  /* 0x00007700ff2277ac */ /* 0x000f260008000a00 */
[----:B---3--:R-:W3:Y:S01]  /*1b9f0*/  LDL.LU R6, [R1+0x24] ;  /* 0x0000240001067983 */ /* 0x008ee20000300800 */
[----:B-----5:R-:W-:-:S03]  /*1ba00*/  IMAD R7, R0, UR44, RZ ;  /* 0x0000002c00077c24 */ /* 0x020fc6000f8e02ff */
[----:B------:R3:W-:Y:S02]  /*1ba10*/  STL.64 [R1+0x788], R4 ;  /* 0x0007880401007387 */ /* 0x0007e40000100a00 */
[----:B---3--:R-:W-:Y:S02]  /*1ba20*/  SHF.R.S32.HI R5, RZ, 0x1f, R6 ;  /* 0x0000001fff057819 */ /* 0x008fe40000011406 */
[----:B------:R-:W-:-:S04]  /*1ba30*/  IADD3 R6, P2, PT, R7, R6, RZ ;  /* 0x0000000607067210 */ /* 0x000fc80007f5e0ff */
[----:B------:R-:W-:Y:S02]  /*1ba40*/  LEA.HI.X.SX32 R7, R7, R5, 0x1, P2 ;  /* 0x0000000507077211 */ /* 0x000fe400010f0eff */
[----:B----4-:R-:W-:-:S04]  /*1ba50*/  LEA R4, P2, R6, UR34, 0x2 ;  /* 0x0000002206047c11 */ /* 0x010fc8000f8410ff */
[----:B------:R-:W-:-:S06]  /*1ba60*/  LEA.HI.X R5, R6, UR35, R7, 0x2, P2 ;  /* 0x0000002306057c11 */ /* 0x000fcc00090f1407 */
[----:B------:R-:W3:Y:S04]  /*1ba70*/  LDG.E.128 R4, desc[UR36][R4.64] ;  /* 0x0000002404047981 */ /* 0x000ee8000c1e1d00 */
[----:B---3--:R-:W-:Y:S04]  /*1ba80*/  STL.64 [R1], R4 ;  /* 0x0000000401007387 */ /* 0x008fe80000100a00 */
[----:B------:R3:W-:Y:S04]  /*1ba90*/  STL.64 [R1+0x8], R6 ;  /* 0x0000080601007387 */ /* 0x0007e80000100a00 */
[----:B---3--:R3:W5:Y:S04]  /*1baa0*/  LDL.LU.64 R6, [R1+0x790] ;  /* 0x0007900001067983 */ /* 0x0087680000300a00 */
[----:B------:R3:W5:Y:S02]  /*1bab0*/  LDL.LU.64 R4, [R1+0x788] ;  /* 0x0007880001047983 */ /* 0x0007640000300a00 */
.L_x_2738:
[----:B------:R-:W-:Y:S05]  /*1bac0*/  BSYNC.RECONVERGENT B2 ;  /* 0x0000000000027941 */ /* 0x000fea0003800200 */
.L_x_2737:
[----:B------:R-:W-:Y:S04]  /*1bad0*/  BSSY.RECONVERGENT B2, `(.L_x_2739) ;  /* 0x0000015000027945 */ /* 0x000fe80003800200 */
[----:B------:R-:W-:Y:S05]  /*1bae0*/  @P1 BRA `(.L_x_2740) ;  /* 0x00000000004c1947 */ /* 0x000fea0003800000 */
[----:B-----5:R-:W-:Y:S01]  /*1baf0*/  IMAD R248, R0, 0x8, R252 ;  /* 0x0000000800f87824 */ /* 0x020fe200078e02fc */
        /* <DEDUP_REMOVED lines=9> */
[----:B------:R-:W4:Y:S01]  /*1bb90*/  LDCU.64 UR34, c[0x0][0x3b8] ;  /* 0x00007700ff2277ac */ /* 0x000f220008000a00 */
[C---:B------:R-:W-:Y:S02]  /*1bba0*/  IMAD R251, R0.reuse, 0x8, R252 ;  /* 0x0000000800fb7824 */ /* 0x040fe400078e02fc */
[----:B------:R-:W-:-:S03]  /*1bbb0*/  IMAD R248, R0, UR44, RZ ;  /* 0x0000002c00f87c24 */ /* 0x000fc6000f8e02ff */
[----:B------:R-:W-:Y:S02]  /*1bbc0*/  SHF.R.S32.HI R250, RZ, 0x1f, R251 ;  /* 0x0000001ffffa7819 */ /* 0x000fe400000114fb */
[----:B------:R-:W-:-:S04]  /*1bbd0*/  IADD3 R249, P2, PT, R248, R251, RZ ;  /* 0x000000fbf8f97210 */ /* 0x000fc80007f5e0ff */
[----:B------:R-:W-:Y:S02]  /*1bbe0*/  LEA.HI.X.SX32 R250, R248, R250, 0x1, P2 ;  /* 0x000000faf8fa7211 */ /* 0x000fe400010f0eff */
[----:B----4-:R-:W-:-:S04]  /*1bbf0*/  LEA R248, P2, R249, UR34, 0x2 ;  /* 0x00000022f9f87c11 */ /* 0x010fc8000f8410ff */
[----:B------:R-:W-:-:S06]  /*1bc00*/  LEA.HI.X R249, R249, UR35, R250, 0x2, P2 ;  /* 0x00000023f9f97c11 */ /* 0x000fcc00090f14fa */
[----:B------:R-:W5:Y:S03]  /*1bc10*/  LDG.E.128 R248, desc[UR36][R248.64] ;  /* 0x00000024f8f87981 */ /* 0x000f66000c1e1d00 */
.L_x_2740:
[----:B------:R-:W-:Y:S05]  /*1bc20*/  BSYNC.RECONVERGENT B2 ;  /* 0x0000000000027941 */ /* 0x000fea0003800200 */
.L_x_2739:
[----:B------:R-:W-:Y:S04]  /*1bc30*/  BSSY.RECONVERGENT B2, `(.L_x_2741) ;  /* 0x0000018000027945 */ /* 0x000fe80003800200 */
[----:B------:R-:W-:Y:S05]  /*1bc40*/  @P1 BRA `(.L_x_2742) ;  /* 0x0000000000581947 */ /* 0x000fea0003800000 */
[----:B-----5:R-:W4:Y:S01]  /*1bc50*/  LDL R7, [R1+0x20] ;  /* 0x0000200001077983 */ /* 0x020f220000100800 */
[----:B------:R-:W-:Y:S01]  /*1bc60*/  UMOV UR42, URZ ;  /* 0x000000ff002a7c82 */ /* 0x000fe20008000000 */
[----:B------:R-:W-:Y:S01]  /*1bc70*/  UMOV UR35, URZ ;  /* 0x000000ff00237c82 */ /* 0x000fe20008000000 */
[----:B------:R-:W-:Y:S01]  /*1bc80*/  UMOV UR34, URZ ;  /* 0x000000ff00227c82 */ /* 0x000fe20008000000 */
[----:B------:R-:W-:Y:S02]  /*1bc90*/  IMAD.U32 R6, RZ, RZ, UR35 ;  /* 0x00000023ff067e24 */ /* 0x000fe4000f8e00ff */
[----:B----4-:R-:W-:Y:S02]  /*1bca0*/  IMAD R4, R0, 0x2, R7 ;  /* 0x0000000200047824 */ /* 0x010fe400078e0207 */
[----:B------:R-:W-:Y:S02]  /*1bcb0*/  IMAD.U32 R7, RZ, RZ, UR42 ;  /* 0x0000002aff077e24 */ /* 0x000fe4000f8e00ff */
[----:B------:R-:W-:-:S02]  /*1bcc0*/  IMAD.SHL.U32 R5, R4, 0x4, RZ ;  /* 0x0000000404057824 */ /* 0x000fc400078e00ff */
[----:B------:R-:W-:-:S03]  /*1bcd0*/  IMAD.U32 R4, RZ, RZ, UR42 ;  /* 0x0000002aff047e24 */ /* 0x000fc6000f8e00ff */
[----:B------:R-:W-:Y:S01]  /*1bce0*/  ISETP.GE.AND P2, PT, R5, R3, PT ;  /* 0x000000030500720c */ /* 0x000fe20003f46270 */
[----:B------:R4:W-:Y:S02]  /*1bcf0*/  STL [R1+0x24], R5 ;  /* 0x0000240501007387 */ /* 0x0009e40000100800 */
[----:B----4-:R-:W-:-:S10]  /*1bd00*/  MOV R5, UR34 ;  /* 0x0000002200057c02 */ /* 0x010fd40008000f00 */
[----:B------:R-:W-:Y:S05]  /*1bd10*/  @P2 BRA `(.L_x_2742) ;  /* 0x0000000000242947 */ /* 0x000fea0003800000 */
[----:B------:R-:W4:Y:S01]  /*1bd20*/  LDL.LU R7, [R1+0x24] ;  /* 0x0000240001077983 */ /* 0x000f220000300800 */
[----:B------:R-:W0:Y:S01]  /*1bd30*/  LDCU.64 UR34, c[0x0][0x3b8] ;  /* 0x00007700ff2277ac */ /* 0x000e220008000a00 */
[----:B------:R-:W-:Y:S01]  /*1bd40*/  IMAD R4, R0, UR44, RZ ;  /* 0x0000002c00047c24 */ /* 0x000fe2000f8e02ff */
[----:B----4-:R-:W-:-:S04]  /*1bd50*/  SHF.R.S32.HI R6, RZ, 0x1f, R7 ;  /* 0x0000001fff067819 */ /* 0x010fc80000011407 */
[----:B------:R-:W-:-:S04]  /*1bd60*/  IADD3 R5, P2, PT, R4, R7, RZ ;  /* 0x0000000704057210 */ /* 0x000fc80007f5e0ff */
[----:B------:R-:W-:Y:S02]  /*1bd70*/  LEA.HI.X.SX32 R6, R4, R6, 0x1, P2 ;  /* 0x0000000604067211 */ /* 0x000fe400010f0eff */
[----:B0-----:R-:W-:-:S04]  /*1bd80*/  LEA R4, P2, R5, UR34, 0x2 ;  /* 0x0000002205047c11 */ /* 0x001fc8000f8410ff */
[----:B------:R-:W-:-:S06]  /*1bd90*/  LEA.HI.X R5, R5, UR35, R6, 0x2, P2 ;  /* 0x0000002305057c11 */ /* 0x000fcc00090f1406 */
[----:B------:R-:W5:Y:S03]  /*1bda0*/  LDG.E.128 R4, desc[UR36][R4.64] ;  /* 0x0000002404047981 */ /* 0x000f66000c1e1d00 */
.L_x_2742:
[----:B------:R-:W-:Y:S05]  /*1bdb0*/  BSYNC.RECONVERGENT B2 ;  /* 0x0000000000027941 */ /* 0x000fea0003800200 */
.L_x_2741:
[----:B-----5:R4:W-:Y:S04]  /*1bdc0*/  STL [R1+0x788], R2 ;  /* 0x0007880201007387 */ /* 0x0209e80000100800 */
[----:B----4-:R-:W4:Y:S01]  /*1bdd0*/  LDL.LU R2, [R1+0x20] ;  /* 0x0000200001027983 */ /* 0x010f220000300800 */
[----:B------:R-:W-:Y:S01]  /*1bde0*/  BSSY.RECONVERGENT B2, `(.L_x_2743) ;  /* 0x0000018000027945 */ /* 0x000fe20003800200 */
[----:B----4-:R-:W-:-:S05]  /*1bdf0*/  IMAD R2, R0, 0x4, R2 ;  /* 0x0000000400027824 */ /* 0x010fca00078e0202 */
[----:B------:R4:W-:Y:S04]  /*1be00*/  STL [R1+0x24], R2 ;  /* 0x0000240201007387 */ /* 0x0009e80000100800 */
[----:B----4-:R4:W5:Y:S01]  /*1be10*/  LDL.LU R2, [R1+0x788] ;  /* 0x0007880001027983 */ /* 0x0109620000300800 */
        /* <DEDUP_REMOVED lines=11> */
[----:B------:R-:W0:Y:S01]  /*1bed0*/  LDCU.64 UR34, c[0x0][0x3b8] ;  /* 0x00007700ff2277ac */ /* 0x000e220008000a00 */
[C---:B------:R-:W-:Y:S02]  /*1bee0*/  IMAD R11, R0.reuse, 0x10, R252 ;  /* 0x00000010000b7824 */ /* 0x040fe400078e02fc */
[----:B------:R-:W-:-:S03]  /*1bef0*/  IMAD R8, R0, UR44, RZ ;  /* 0x0000002c00087c24 */ /* 0x000fc6000f8e02ff */
[----:B------:R-:W-:Y:S02]  /*1bf00*/  SHF.R.S32.HI R10, RZ, 0x1f, R11 ;  /* 0x0000001fff0a7819 */ /* 0x000fe4000001140b */
[----:B------:R-:W-:-:S04]  /*1bf10*/  IADD3 R9, P2, PT, R8, R11, RZ ;  /* 0x0000000b08097210 */ /* 0x000fc80007f5e0ff */
[----:B------:R-:W-:Y:S02]  /*1bf20*/  LEA.HI.X.SX32 R10, R8, R10, 0x1, P2 ;  /* 0x0000000a080a7211 */ /* 0x000fe400010f0eff */
[----:B0-----:R-:W-:-:S04]  /*1bf30*/  LEA R8, P2, R9, UR34, 0x2 ;  /* 0x0000002209087c11 */ /* 0x001fc8000f8410ff */
[----:B------:R-:W-:-:S06]  /*1bf40*/  LEA.HI.X R9, R9, UR35, R10, 0x2, P2 ;  /* 0x0000002309097c11 */ /* 0x000fcc00090f140a */
[----:B------:R-:W5:Y:S03]  /*1bf50*/  LDG.E.128 R8, desc[UR36][R8.64] ;  /* 0x0000002408087981 */ /* 0x000f66000c1e1d00 */
.L_x_2744:
[----:B------:R-:W-:Y:S05]  /*1bf60*/  BSYNC.RECONVERGENT B2 ;  /* 0x0000000000027941 */ /* 0x000fea0003800200 */
.L_x_2743:
[----:B------:R-:W-:Y:S04]  /*1bf70*/  BSSY.RECONVERGENT B2, `(.L_x_2745) ;  /* 0x0000017000027945 */ /* 0x000fe80003800200 */
[----:B------:R-:W-:Y:S05]  /*1bf80*/  @P1 BRA `(.L_x_2746) ;  /* 0x0000000000541947 */ /* 0x000fea0003800000 */
[----:B------:R-:W2:Y:S01]  /*1bf90*/  LDL R15, [R1+0x24] ;  /* 0x00002400010f7983 */ /* 0x000ea20000100800 */
[----:B------:R-:W-:Y:S01]  /*1bfa0*/  UMOV UR42, URZ ;  /* 0x000000ff002a7c82 */ /* 0x000fe20008000000 */
[----:B------:R-:W-:Y:S01]  /*1bfb0*/  UMOV UR35, URZ ;  /* 0x000000ff00237c82 */ /* 0x000fe20008000000 */
[----:B------:R-:W-:Y:S01]  /*1bfc0*/  UMOV UR34, URZ ;  /* 0x000000ff00227c82 */ /* 0x000fe20008000000 */
[----:B------:R-:W-:Y:S02]  /*1bfd0*/  IMAD.U32 R14, RZ, RZ, UR35 ;  /* 0x00000023ff0e7e24 */ /* 0x000fe4000f8e00ff */
[----:B------:R-:W-:Y:S02]  /*1bfe0*/  IMAD.U32 R13, RZ, RZ, UR34 ;  /* 0x00000022ff0d7e24 */ /* 0x000fe4000f8e00ff */
[----:B--2---:R-:W-:Y:S02]  /*1bff0*/  IMAD.SHL.U32 R12, R15, 0x4, RZ ;  /* 0x000000040f0c7824 */ /* 0x004fe400078e00ff */
[----:B------:R-:W-:-:S03]  /*1c000*/  IMAD.U32 R15, RZ, RZ, UR42 ;  /* 0x0000002aff0f7e24 */ /* 0x000fc6000f8e00ff */
[----:B------:R-:W-:Y:S01]  /*1c010*/  ISETP.GE.AND P2, PT, R12, R3, PT ;  /* 0x000000030c00720c */ /* 0x000fe20003f46270 */
[----:B------:R2:W-:Y:S02]  /*1c020*/  STL [R1+0x20], R12 ;  /* 0x0000200c01007387 */ /* 0x0005e40000100800 */
[----:B--2---:R-:W-:-:S10]  /*1c030*/  IMAD.U32 R12, RZ, RZ, UR42 ;  /* 0x0000002aff0c7e24 */ /* 0x004fd4000f8e00ff */
[----:B------:R-:W-:Y:S05]  /*1c040*/  @P2 BRA `(.L_x_2746) ;  /* 0x0000000000242947 */ /* 0x000fea0003800000 */
[----:B------:R-:W2:Y:S01]  /*1c050*/  LDL.LU R15, [R1+0x20] ;  /* 0x00002000010f7983 */ /* 0x000ea20000300800 */
[----:B------:R-:W0:Y:S01]  /*1c060*/  LDCU.64 UR34, c[0x0][0x3b8] ;  /* 0x00007700ff2277ac */ /* 0x000e220008000a00 */
[----:B------:R-:W-:Y:S01]  /*1c070*/  IMAD R12, R0, UR44, RZ ;  /* 0x0000002c000c7c24 */ /* 0x000fe2000f8e02ff */
[----:B--2---:R-:W-:-:S04]  /*1c080*/  SHF.R.S32.HI R14, RZ, 0x1f, R15 ;  /* 0x0000001fff0e7819 */ /* 0x004fc8000001140f */
[----:B------:R-:W-:-:S04]  /*1c090*/  IADD3 R13, P2, PT, R12, R15, RZ ;  /* 0x0000000f0c0d7210 */ /* 0x000fc80007f5e0ff */
[----:B------:R-:W-:Y:S02]  /*1c0a0*/  LEA.HI.X.SX32 R14, R12, R14, 0x1, P2 ;  /* 0x0000000e0c0e7211 */ /* 0x000fe400010f0eff */
[----:B0-----:R-:W-:-:S04]  /*1c0b0*/  LEA R12, P2, R13, UR34, 0x2 ;  /* 0x000000220d0c7c11 */ /* 0x001fc8000f8410ff */
[----:B------:R-:W-:-:S06]  /*1c0c0*/  LEA.HI.X R13, R13, UR35, R14, 0x2, P2 ;  /* 0x000000230d0d7c11 */ /* 0x000fcc00090f140e */
[----:B------:R-:W5:Y:S03]  /*1c0d0*/  LDG.E.128 R12, desc[UR36][R12.64] ;  /* 0x000000240c0c7981 */ /* 0x000f66000c1e1d00 */
.L_x_2746:
[----:B------:R-:W-:Y:S05]  /*1c0e0*/  BSYNC.RECONVERGENT B2 ;  /* 0x0000000000027941 */ /* 0x000fea0003800200 */
.L_x_2745:
[----:B-----5:R0:W-:Y:S04]  /*1c0f0*/  STL [R1+0x788], R2 ;  /* 0x0007880201007387 */ /* 0x0201e80000100800 */
[----:B0-----:R-:W2:Y:S01]  /*1c100*/  LDL.LU R2, [R1+0x24] ;  /* 0x0000240001027983 */ /* 0x001ea20000300800 */
[----:B------:R-:W-:Y:S01]  /*1c110*/  BSSY.RECONVERGENT B2, `(.L_x_2747) ;  /* 0x000001a000027945 */ /* 0x000fe20003800200 */
[----:B--2---:R-:W-:-:S05]  /*1c120*/  IADD3 R2, PT, PT, R2, R0, RZ ;  /* 0x0000000002027210 */ /* 0x004fca0007ffe0ff */
[----:B------:R0:W-:Y:S04]  /*1c130*/  STL [R1+0x20], R2 ;  /* 0x0000200201007387 */ /* 0x0001e80000100800 */
[----:B0-----:R0:W5:Y:S01]  /*1c140*/  LDL.LU R2, [R1+0x788] ;  /* 0x0007880001027983 */ /* 0x0011620000300800 */
        /* <DEDUP_REMOVED lines=22> */
.L_x_2748:
[----:B------:R-:W-:Y:S05]  /*1c2b0*/  BSYNC.RECONVERGENT B2 ;  /* 0x0000000000027941 */ /* 0x000fea0003800200 */
.L_x_2747:
[----:B-----5:R2:W-:Y:S04]  /*1c2c0*/  STL [R1+0x788], R2 ;  /* 0x0007880201007387 */ /* 0x0205e80000100800 */
[----:B--2---:R-:W2:Y:S01]  /*1c2d0*/  LDL.LU R2, [R1+0x20] ;  /* 0x0000200001027983 */ /* 0x004ea20000300800 */
[----:B------:R-:W-:Y:S01]  /*1c2e0*/  BSSY.RECONVERGENT B2, `(.L_x_2749) ;  /* 0x000001a000027945 */ /* 0x000fe20003800200 */
[----:B--2---:R-:W-:-:S05]  /*1c2f0*/  IMAD.IADD R2, R2, 0x1, R0 ;  /* 0x0000000102027824 */ /* 0x004fca00078e0200 */
[----:B------:R2:W-:Y:S04]  /*1c300*/  STL [R1+0x20], R2 ;  /* 0x0000200201007387 */ /* 0x0005e80000100800 */
[----:B--2---:R2:W5:Y:S01]  /*1c310*/  LDL.LU R2, [R1+0x788] ;  /* 0x0007880001027983 */ /* 0x0045620000300800 */
[----:B------:R-:W-:Y:S05]  /*1c320*/  @P1 BRA `(.L_x_2750) ;  /* 0x0000000000541947 */ /* 0x000fea0003800000 */
[----:B------:R-:W3:Y:S01]  /*1c330*/  LDL R23, [R1+0x20] ;  /* 0x0000200001177983 */ /* 0x000ee20000100800 */
[----:B------:R-:W-:Y:S01]  /*1c340*/  UMOV UR42, URZ ;  /* 0x000000ff002a7c82 */ /* 0x000fe20008000000 */
[----:B------:R-:W-:Y:S01]  /*1c350*/  UMOV UR35, URZ ;  /* 0x000000ff00237c82 */ /* 0x000fe20008000000 */
[----:B------:R-:W-:Y:S01]  /*1c360*/  UMOV UR34, URZ ;  /* 0x000000ff00227c82 */ /* 0x000fe20008000000 */
[----:B------:R-:W-:Y:S02]  /*1c370*/  IMAD.U32 R22, RZ, RZ, UR35 ;  /* 0x00000023ff167e24 */ /* 0x000fe4000f8e00ff */
[----:B------:R-:W-:Y:S01]  /*1c380*/  IMAD.U32 R21, RZ, RZ, UR34 ;  /* 0x00000022ff157e24 */ /* 0x000fe2000f8e00ff */
[----:B---3--:R-:W-:Y:S01]  /*1c390*/  SHF.L.U32 R20, R23, 0x2, RZ ;  /* 0x0000000217147819 */ /* 0x008fe200000006ff */
[----:B------:R-:W-:-:S03]  /*1c3a0*/  IMAD.U32 R23, RZ, RZ, UR42 ;  /* 0x0000002aff177e24 */ /* 0x000fc6000f8e00ff */
[----:B------:R-:W-:Y:S01]  /*1c3b0*/  ISETP.GE.AND P2, PT, R20, R3, PT ;  /* 0x000000031400720c */ /* 0x000fe20003f46270 */
[----:B------:R3:W-:Y:S02]  /*1c3c0*/  STL [R1+0x24], R20 ;  /* 0x0000241401007387 */ /* 0x0007e40000100800 */
[----:B---3--:R-:W-:-:S10]  /*1c3d0*/  IMAD.U32 R20, RZ, RZ, UR42 ;  /* 0x0000002aff147e24 */ /* 0x008fd4000f8e00ff */
[----:B------:R-:W-:Y:S05]  /*1c3e0*/  @P2 BRA `(.L_x_2750) ;  /* 0x0000000000242947 */ /* 0x000fea0003800000 */
[----:B------:R-:W3:Y:S01]  /*1c3f0*/  LDL.LU R23, [R1+0x24] ;  /* 0x0000240001177983 */ /* 0x000ee20000300800 */
[----:B------:R-:W0:Y:S01]  /*1c400*/  LDCU.64 UR34, c[0x0][0x3b8] ;  /* 0x00007700ff2277ac */ /* 0x000e220008000a00 */
[----:B------:R-:W-:Y:S01]  /*1c410*/  IMAD R20, R0, UR44, RZ ;  /* 0x0000002c00147c24 */ /* 0x000fe2000f8e02ff */
[----:B---3--:R-:W-:-:S04]  /*1c420*/  SHF.R.S32.HI R22, RZ, 0x1f, R23 ;  /* 0x0000001fff167819 */ /* 0x008fc80000011417 */
[----:B------:R-:W-:-:S04]  /*1c430*/  IADD3 R21, P2, PT, R20, R23, RZ ;  /* 0x0000001714157210 */ /* 0x000fc80007f5e0ff */
[----:B------:R-:W-:Y:S02]  /*1c440*/  LEA.HI.X.SX32 R22, R20, R22, 0x1, P2 ;  /* 0x0000001614167211 */ /* 0x000fe400010f0eff */
[----:B0-----:R-:W-:-:S04]  /*1c450*/  LEA R20, P2, R21, UR34, 0x2 ;  /* 0x0000002215147c11 */ /* 0x001fc8000f8410ff */
[----:B------:R-:W-:-:S06]  /*1c460*/  LEA.HI.X R21, R21, UR35, R22, 0x2, P2 ;  /* 0x0000002315157c11 */ /* 0x000fcc00090f1416 */
[----:B------:R-:W5:Y:S03]  /*1c470*/  LDG.E.128 R20, desc[UR36][R20.64] ;  /* 0x0000002414147981 */ /* 0x000f66000c1e1d00 */
.L_x_2750:
[----:B------:R-:W-:Y:S05]  /*1c480*/  BSYNC.RECONVERGENT B2 ;  /* 0x0000000000027941 */ /* 0x000fea0003800200 */
.L_x_2749:
[----:B-----5:R0:W-:Y:S04]  /*1c490*/  STL [R1+0x788], R2 ;  /* 0x0007880201007387 */ /* 0x0201e80000100800 */
[----:B0-----:R-:W2:Y:S01]  /*1c4a0*/  LDL.LU R2, [R1+0x20] ;  /* 0x0000200001027983 */ /* 0x001ea20000300800 */
[----:B------:R-:W-:Y:S01]  /*1c4b0*/  BSSY.RECONVERGENT B2, `(.L_x_2751) ;  /* 0x0000018000027945 */ /* 0x000fe20003800200 */
[----:B--2---:R-:W-:-:S05]  /*1c4c0*/  IMAD R2, R0, 0x2, R2 ;  /* 0x0000000200027824 */ /* 0x004fca00078e0202 */
[----:B------:R0:W-:Y:S04]  /*1c4d0*/  STL [R1+0x24], R2 ;  /* 0x0000240201007387 */ /* 0x0001e80000100800 */
[----:B0-----:R0:W5:Y:S01]  /*1c4e0*/  LDL.LU R2, [R1+0x788] ;  /* 0x0007880001027983 */ /* 0x0011620000300800 */
[----:B------:R-:W-:Y:S05]  /*1c4f0*/  @P1 BRA `(.L_x_2752) ;  /* 0x00000000004c1947 */ /* 0x000fea0003800000 */
[----:B------:R-:W-:Y:S01]  /*1c500*/  IMAD R24, R0, 0x20, R252 ;  /* 0x0000002000187824 */ /* 0x000fe200078e02fc */
        /* <DEDUP_REMOVED lines=9> */
[----:B------:R-:W2:Y:S01]  /*1c5a0*/  LDCU.64 UR34, c[0x0][0x3b8] ;  /* 0x00007700ff2277ac */ /* 0x000ea20008000a00 */
[C---:B------:R-:W-:Y:S02]  /*1c5b0*/  IMAD R27, R0.reuse, 0x20, R252 ;  /* 0x00000020001b7824 */ /* 0x040fe400078e02fc */
[----:B------:R-:W-:-:S03]  /*1c5c0*/  IMAD R24, R0, UR44, RZ ;  /* 0x0000002c00187c24 */ /* 0x000fc6000f8e02ff */
[----:B------:R-:W-:Y:S02]  /*1c5d0*/  SHF.R.S32.HI R26, RZ, 0x1f, R27 ;  /* 0x0000001fff1a7819 */ /* 0x000fe4000001141b */
[----:B------:R-:W-:-:S04]  /*1c5e0*/  IADD3 R25, P2, PT, R24, R27, RZ ;  /* 0x0000001b18197210 */ /* 0x000fc80007f5e0ff */
[----:B------:R-:W-:Y:S02]  /*1c5f0*/  LEA.HI.X.SX32 R26, R24, R26, 0x1, P2 ;  /* 0x0000001a181a7211 */ /* 0x000fe400010f0eff */
[----:B--2---:R-:W-:-:S04]  /*1c600*/  LEA R24, P2, R25, UR34, 0x2 ;  /* 0x0000002219187c11 */ /* 0x004fc8000f8410ff */
[----:B------:R-:W-:-:S06]  /*1c610*/  LEA.HI.X R25, R25, UR35, R26, 0x2, P2 ;  /* 0x0000002319197c11 */ /* 0x000fcc00090f141a */
[----:B------:R-:W5:Y:S03]  /*1c620*/  LDG.E.128 R24, desc[UR36][R24.64] ;  /* 0x0000002418187981 */ /* 0x000f66000c1e1d00 */
.L_x_2752:
[----:B------:R-:W-:Y:S05]  /*1c630*/  BSYNC.RECONVERGENT B2 ;  /* 0x0000000000027941 */ /* 0x000fea0003800200 */
.L_x_2751:
[----:B------:R-:W-:Y:S04]  /*1c640*/  BSSY.RECONVERGENT B2, `(.L_x_2753) ;  /* 0x0000017000027945 */ /* 0x000fe80003800200 */
[----:B------:R-:W-:Y:S05]  /*1c650*/  @P1 BRA `(.L_x_2754) ;  /* 0x0000000000541947 */ /* 0x000fea0003800000 */
[----:B------:R-:W2:Y:S01]  /*1c660*/  LDL R31, [R1+0x24] ;  /* 0x00002400011f7983 */ /* 0x000ea20000100800 */
[----:B------:R-:W-:Y:S01]  /*1c670*/  UMOV UR42, URZ ;  /* 0x000000ff002a7c82 */ /* 0x000fe20008000000 */
[----:B------:R-:W-:Y:S01]  /*1c680*/  UMOV UR35, URZ ;  /* 0x000000ff00237c82 */ /* 0x000fe20008000000 */
[----:B------:R-:W-:Y:S01]  /*1c690*/  UMOV UR34, URZ ;  /* 0x000000ff00227c82 */ /* 0x000fe20008000000 */
[----:B------:R-:W-:Y:S01]  /*1c6a0*/  MOV R30, UR35 ;  /* 0x00000023001e7c02 */ /* 0x000fe20008000f00 */
        /* <DEDUP_REMOVED lines=16> */
.L_x_2754:
[----:B------:R-:W-:Y:S05]  /*1c7b0*/  BSYNC.RECONVERGENT B2 ;  /* 0x0000000000027941 */ /* 0x000fea0003800200 */
.L_x_2753:
        /* <DEDUP_REMOVED lines=11> */
[----:B------:R-:W-:Y:S01]  /*1c870*/  IMAD.U32 R34, RZ, RZ, UR35 ;  /* 0x00000023ff227e24 */ /* 0x000fe2000f8e00ff */
[----:B------:R-:W-:Y:S01]  /*1c880*/  MOV R33, UR34 ;  /* 0x0000002200217c02 */ /* 0x000fe20008000f00 */
[----:B---3--:R-:W-:Y:S02]  /*1c890*/  IMAD.SHL.U32 R32, R35, 0x4, RZ ;  /* 0x0000000423207824 */ /* 0x008fe400078e00ff */
        /* <DEDUP_REMOVED lines=14> */
.L_x_2756:
[----:B------:R-:W-:Y:S05]  /*1c980*/  BSYNC.RECONVERGENT B2 ;  /* 0x0000000000027941 */ /* 0x000fea0003800200 */
.L_x_2755:
[----:B-----5:R0:W-:Y:S04]  /*1c990*/  STL [R1+0x788], R2 ;  /* 0x0007880201007387 */ /* 0x0201e80000100800 */
[----:B0-----:R-:W2:Y:S01]  /*1c9a0*/  LDL.LU R2, [R1+0x20] ;  /* 0x0000200001027983 */ /* 0x001ea20000300800 */
[----:B------:R-:W-:Y:S01]  /*1c9b0*/  BSSY.RECONVERGENT B2, `(.L_x_2757) ;  /* 0x000001a000027945 */ /* 0x000fe20003800200 */
[----:B--2---:R-:W-:-:S05]  /*1c9c0*/  IMAD.IADD R2, R2, 0x1, R0 ;  /* 0x0000000102027824 */ /* 0x004fca00078e0200 */
        /* <DEDUP_REMOVED lines=13> */
[----:B--2---:R-:W-:-:S10]  /*1caa0*/  MOV R36, UR42 ;  /* 0x0000002a00247c02 */ /* 0x004fd40008000f00 */
        /* <DEDUP_REMOVED lines=10> */
.L_x_2758:
[----:B------:R-:W-:Y:S05]  /*1cb50*/  BSYNC.RECONVERGENT B2 ;  /* 0x0000000000027941 */ /* 0x000fea0003800200 */
.L_x_2757:
        /* <DEDUP_REMOVED lines=12> */
[----:B------:R-:W-:Y:S02]  /*1cc20*/  IMAD.U32 R41, RZ, RZ, UR34 ;  /* 0x00000022ff297e24 */ /* 0x000fe4000f8e00ff */
        /* <DEDUP_REMOVED lines=15> */
.L_x_2760:
[----:B------:R-:W-:Y:S05]  /*1cd20*/  BSYNC.RECONVERGENT B2 ;  /* 0x0000000000027941 */ /* 0x000fea0003800200 */
.L_x_2759:
        /* <DEDUP_REMOVED lines=28> */
.L_x_2762:
[----:B------:R-:W-:Y:S05]  /*1cef0*/  BSYNC.RECONVERGENT B2 ;  /* 0x0000000000027941 */ /* 0x000fea0003800200 */
.L_x_2761:
        /* <DEDUP_REMOVED lines=28> */
.L_x_2764:
[----:B------:R-:W-:Y:S05]  /*1d0c0*/  BSYNC.RECONVERGENT B2 ;  /* 0x0000000000027941 */ /* 0x000fea0003800200 */
.L_x_2763:
        /* <DEDUP_REMOVED lines=13> */
[----:B--2---:R-:W-:Y:S01]  /*1d1a0*/  IMAD.SHL.U32 R52, R55, 0x4, RZ ;  /* 0x0000000437347824 */ /* 0x004fe200078e00ff */
[----:B------:R-:W-:-:S04]  /*1d1b0*/  MOV R55, UR42 ;  /* 0x0000002a00377c02 */ /* 0x000fc80008000f00 */
        /* <DEDUP_REMOVED lines=13> */
.L_x_2766:
[----:B------:R-:W-:Y:S05]  /*1d290*/  BSYNC.RECONVERGENT B2 ;  /* 0x0000000000027941 */ /* 0x000fea0003800200 */
.L_x_2765:
        /* <DEDUP_REMOVED lines=21> */
.L_x_2768:
[----:B------:R-:W-:Y:S05]  /*1d3f0*/  BSYNC.RECONVERGENT B2 ;  /* 0x0000000000027941 */ /* 0x000fea0003800200 */
.L_x_2767:
[----:B-----5:R2:W-:Y:S04]  /*1d400*/  STL [R1+0x788], R2 ;  /* 0x0007880201007387 */ /* 0x0205e80000100800 */
[----:B--2---:R-:W2:Y:S01]  /*1d410*/  LDL.LU R2, [R1+0x24] ;  /* 0x0000240001027983 */ /* 0x004ea20000300800 */
[----:B------:R-:W-:Y:S01]  /*1d420*/  BSSY.RECONVERGENT B2, `(.L_x_2769) ;  /* 0x000001b000027945 */ /* 0x000fe20003800200 */
[C---:B------:R-:W-:Y:S02]  /*1d430*/  IMAD R252, R0.reuse, 0x80, R252 ;  /* 0x0000008000fc7824 */ /* 0x040fe400078e02fc */
[----:B--2---:R-:W-:-:S05]  /*1d440*/  IMAD R2, R0, 0x2, R2 ;  /* 0x0000000200027824 */ /* 0x004fca00078e0202 */
[----:B------:R2:W-:Y:S04]  /*1d450*/  STL [R1+0x20], R2 ;  /* 0x0000200201007387 */ /* 0x0005e80000100800 */
[----:B--2---:R2:W5:Y:S01]  /*1d460*/  LDL.LU R2, [R1+0x788] ;  /* 0x0007880001027983 */ /* 0x0045620000300800 */
[----:B------:R-:W-:Y:S05]  /*1d470*/  @P1 BRA `(.L_x_2770) ;  /* 0x0000000000541947 */ /* 0x000fea0003800000 */
[----:B------:R-:W3:Y:S01]  /*1d480*/  LDL R63, [R1+0x20] ;  /* 0x00002000013f7983 */ /* 0x000ee20000100800 */
[----:B------:R-:W-:Y:S01]  /*1d490*/  UMOV UR42, URZ ;  /* 0x000000ff002a7c82 */ /* 0x000fe20008000000 */
[----:B------:R-:W-:Y:S01]  /*1d4a0*/  UMOV UR35, URZ ;  /* 0x000000ff00237c82 */ /* 0x000fe20008000000 */
[----:B------:R-:W-:Y:S01]  /*1d4b0*/  UMOV UR34, URZ ;  /* 0x000000ff00227c82 */ /* 0x000fe20008000000 */
[----:B------:R-:W-:Y:S01]  /*1d4c0*/  MOV R62, UR35 ;  /* 0x00000023003e7c02 */ /* 0x000fe20008000f00 */
        /* <DEDUP_REMOVED lines=16> */
.L_x_2770:
[----:B------:R-:W-:Y:S05]  /*1d5d0*/  BSYNC.RECONVERGENT B2 ;  /* 0x0000000000027941 */ /* 0x000fea0003800200 */
.L_x_2769:
        /* <DEDUP_REMOVED lines=11> */
[----:B------:R-:W-:Y:S01]  /*1d690*/  IMAD.U32 R66, RZ, RZ, UR35 ;  /* 0x00000023ff427e24 */ /* 0x000fe2000f8e00ff */
[----:B------:R-:W-:Y:S01]  /*1d6a0*/  MOV R65, UR34 ;  /* 0x0000002200417c02 */ /* 0x000fe20008000f00 */
        /* <DEDUP_REMOVED lines=15> */
.L_x_2772:
[----:B------:R-:W-:Y:S05]  /*1d7a0*/  BSYNC.RECONVERGENT B2 ;  /* 0x0000000000027941 */ /* 0x000fea0003800200 */
.L_x_2771:
        /* <DEDUP_REMOVED lines=17> */
[----:B---3--:R-:W-:-:S10]  /*1d8c0*/  MOV R68, UR42 ;  /* 0x0000002a00447c02 */ /* 0x008fd40008000f00 */
        /* <DEDUP_REMOVED lines=10> */
.L_x_2774:
[----:B------:R-:W-:Y:S05]  /*1d970*/  BSYNC.RECONVERGENT B2 ;  /* 0x0000000000027941 */ /* 0x000fea0003800200 */
.L_x_2773:
        /* <DEDUP_REMOVED lines=28> */
.L_x_2776:
[----:B------:R-:W-:Y:S05]  /*1db40*/  BSYNC.RECONVERGENT B2 ;  /* 0x0000000000027941 */ /* 0x000fea0003800200 */
.L_x_2775:
[----:B-----5:R2:W-:Y:S04]  /*1db50*/  STL [R1+0x788], R2 ;  /* 0x0007880201007387 */ /* 0x0205e80000100800 */
[----:B--2---:R-:W2:Y:S01]  /*1db60*/  LDL.LU R2, [R1+0x20] ;  /* 0x0000200001027983 */ /* 0x004ea20000300800 */
[----:B------:R-:W-:Y:S01]  /*1db70*/  BSSY.RECONVERGENT B2, `(.L_x_2777) ;  /* 0x000001a000027945 */ /* 0x000fe20003800200 */
[----:B--2---:R-:W-:-:S05]  /*1db80*/  IADD3 R2, PT, PT, R2, R0, RZ ;  /* 0x0000000002027210 */ /* 0x004fca0007ffe0ff */
        /* <DEDUP_REMOVED lines=24> */
.L_x_2778:
[----:B------:R-:W-:Y:S05]  /*1dd10*/  BSYNC.RECONVERGENT B2 ;  /* 0x0000000000027941 */ /* 0x000fea0003800200 */
.L_x_2777:
        /* <DEDUP_REMOVED lines=12> */
[----:B------:R-:W-:Y:S01]  /*1dde0*/  IMAD.U32 R81, RZ, RZ, UR34 ;  /* 0x00000022ff517e24 */ /* 0x000fe2000f8e00ff */
[----:B--2---:R-:W-:Y:S01]  /*1ddf0*/  SHF.L.U32 R80, R83, 0x2, RZ ;  /* 0x0000000253507819 */ /* 0x004fe200000006ff */
        /* <DEDUP_REMOVED lines=14> */
.L_x_2780:
[----:B------:R-:W-:Y:S05]  /*1dee0*/  BSYNC.RECONVERGENT B2 ;  /* 0x0000000000027941 */ /* 0x000fea0003800200 */
.L_x_2779:
        /* <DEDUP_REMOVED lines=13> */
[----:B---3--:R-:W-:Y:S01]  /*1dfc0*/  IMAD.SHL.U32 R84, R87, 0x4, RZ ;  /* 0x0000000457547824 */ /* 0x008fe200078e00ff */
[----:B------:R-:W-:-:S04]  /*1dfd0*/  MOV R87, UR42 ;  /* 0x0000002a00577c02 */ /* 0x000fc80008000f00 */
        /* <DEDUP_REMOVED lines=13> */
.L_x_2782:
[----:B------:R-:W-:Y:S05]  /*1e0b0*/  BSYNC.RECONVERGENT B2 ;  /* 0x0000000000027941 */ /* 0x000fea0003800200 */
.L_x_2781:
        /* <DEDUP_REMOVED lines=28> */
.L_x_2784:
[----:B------:R-:W-:Y:S05]  /*1e280*/  BSYNC.RECONVERGENT B2 ;  /* 0x0000000000027941 */ /* 0x000fea0003800200 */
.L_x_2783:
        /* <DEDUP_REMOVED lines=28> */
.L_x_2786:
[----:B------:R-:W-:Y:S05]  /*1e450*/  BSYNC.RECONVERGENT B2 ;  /* 0x0000000000027941 */ /* 0x000fea0003800200 */
.L_x_2785:
        /* <DEDUP_REMOVED lines=28> */
.L_x_2788:
[----:B------:R-:W-:Y:S05]  /*1e620*/  BSYNC.RECONVERGENT B2 ;  /* 0x0000000000027941 */ /* 0x000fea0003800200 */
.L_x_2787:
        /* <DEDUP_REMOVED lines=28> */
.L_x_2790:
[----:B------:R-:W-:Y:S05]  /*1e7f0*/  BSYNC.RECONVERGENT B2 ;  /* 0x0000000000027941 */ /* 0x000fea0003800200 */
.L_x_2789:
        /* <DEDUP_REMOVED lines=28> */
.L_x_2792:
[----:B------:R-:W-:Y:S05]  /*1e9c0*/  BSYNC.RECONVERGENT B2 ;  /* 0x0000000000027941 */ /* 0x000fea0003800200 */
.L_x_2791:
        /* <DEDUP_REMOVED lines=28> */
.L_x_2794:
[----:B------:R-:W-:Y:S05]  /*1eb90*/  BSYNC.RECONVERGENT B2 ;  /* 0x0000000000027941 */ /* 0x000fea0003800200 */
.L_x_2793:
        /* <DEDUP_REMOVED lines=28> */
.L_x_2796:
[----:B------:R-:W-:Y:S05]  /*1ed60*/  BSYNC.RECONVERGENT B2 ;  /* 0x0000000000027941 */ /* 0x000fea0003800200 */
.L_x_2795:
        /* <DEDUP_REMOVED lines=28> */
.L_x_2798:
[----:B------:R-:W-:Y:S05]  /*1ef30*/  BSYNC.RECONVERGENT B2 ;  /* 0x0000000000027941 */ /* 0x000fea0003800200 */
.L_x_2797:
[----:B------:R-:W-:Y:S04]  /*1ef40*/  BSSY.RECONVERGENT B2, `(.L_x_2799) ;  /* 0x0000013000027945 */ /* 0x000fe80003800200 */
[----:B------:R-:W-:Y:S05]  /*1ef50*/  @P1 BRA `(.L_x_2800) ;  /* 0x0000000000441947 */ /* 0x000fea0003800000 */
[----:B------:R-:W-:Y:S01]  /*1ef60*/  ISETP.GE.AND P2, PT, R252, R3, PT ;  /* 0x00000003fc00720c */ /* 0x000fe20003f46270 */
[----:B------:R-:W-:Y:S01]  /*1ef70*/  UMOV UR42, URZ ;  /* 0x000000ff002a7c82 */ /* 0x000fe20008000000 */
[----:B------:R-:W-:Y:S01]  /*1ef80*/  UMOV UR35, URZ ;  /* 0x000000ff00237c82 */ /* 0x000fe20008000000 */
[----:B------:R-:W-:Y:S01]  /*1ef90*/  UMOV UR34, URZ ;  /* 0x000000ff00227c82 */ /* 0x000fe20008000000 */
[----:B------:R-:W-:Y:S02]  /*1efa0*/  IMAD.U32 R123, RZ, RZ, UR42 ;  /* 0x0000002aff7b7e24 */ /* 0x000fe4000f8e00ff */
[----:B------:R-:W-:Y:S02]  /*1efb0*/  IMAD.U32 R122, RZ, RZ, UR35 ;  /* 0x00000023ff7a7e24 */ /* 0x000fe4000f8e00ff */
[----:B------:R-:W-:Y:S02]  /*1efc0*/  IMAD.U32 R121, RZ, RZ, UR34 ;  /* 0x00000022ff797e24 */ /* 0x000fe4000f8e00ff */
[----:B------:R-:W-:-:S03]  /*1efd0*/  IMAD.U32 R120, RZ, RZ, UR42 ;  /* 0x0000002aff787e24 */ /* 0x000fc6000f8e00ff */
[----:B------:R-:W-:Y:S05]  /*1efe0*/  @P2 BRA `(.L_x_2800) ;  /* 0x0000000000202947 */ /* 0x000fea0003800000 */
[----:B------:R-:W0:Y:S01]  /*1eff0*/  LDCU.64 UR34, c[0x0][0x3b8] ;  /* 0x00007700ff2277ac */ /* 0x000e220008000a00 */
[----:B------:R-:W-:Y:S01]  /*1f000*/  IMAD R120, R0, UR44, RZ ;  /* 0x0000002c00787c24 */ /* 0x000fe2000f8e02ff */
[----:B------:R-:W-:-:S04]  /*1f010*/  SHF.R.S32.HI R122, RZ, 0x1f, R252 ;  /* 0x0000001fff7a7819 */ /* 0x000fc800000114fc */
[----:B------:R-:W-:-:S04]  /*1f020*/  IADD3 R121, P2, PT, R120, R252, RZ ;  /* 0x000000fc78797210 */ /* 0x000fc80007f5e0ff */
[----:B------:R-:W-:Y:S02]  /*1f030*/  LEA.HI.X.SX32 R122, R120, R122, 0x1, P2 ;  /* 0x0000007a787a7211 */ /* 0x000fe400010f0eff */
[----:B0-----:R-:W-:-:S04]  /*1f040*/  LEA R120, P2, R121, UR34, 0x2 ;  /* 0x0000002279787c11 */ /* 0x001fc8000f8410ff */
[----:B------:R-:W-:-:S06]  /*1f050*/  LEA.HI.X R121, R121, UR35, R122, 0x2, P2 ;  /* 0x0000002379797c11 */ /* 0x000fcc00090f147a */
[----:B------:R-:W5:Y:S03]  /*1f060*/  LDG.E.128 R120, desc[UR36][R120.64] ;  /* 0x0000002478787981 */ /* 0x000f66000c1e1d00 */
.L_x_2800:
[----:B------:R-:W-:Y:S05]  /*1f070*/  BSYNC.RECONVERGENT B2 ;  /* 0x0000000000027941 */ /* 0x000fea0003800200 */
.L_x_2799:
[----:B------:R-:W2:Y:S01]  /*1f080*/  LDL.LU R252, [R1+0x20] ;  /* 0x0000200001fc7983 */ /* 0x000ea20000300800 */
[----:B------:R-:W-:Y:S01]  /*1f090*/  BSSY.RECONVERGENT B2, `(.L_x_2801) ;  /* 0x0000016000027945 */ /* 0x000fe20003800200 */
[----:B--2---:R-:W-:-:S03]  /*1f0a0*/  LEA R252, R0, R252, 0x1 ;  /* 0x000000fc00fc7211 */ /* 0x004fc600078e08ff */
        /* <DEDUP_REMOVED lines=11> */
[----:B------:R-:W2:Y:S01]  /*1f160*/  LDCU.64 UR34, c[0x0][0x3b8] ;  /* 0x00007700ff2277ac */ /* 0x000ea20008000a00 */
[----:B------:R-:W-:Y:S02]  /*1f170*/  IMAD.SHL.U32 R127, R252, 0x4, RZ ;  /* 0x00000004fc7f7824 */ /* 0x000fe400078e00ff */
[----:B------:R-:W-:-:S03]  /*1f180*/  IMAD R124, R0, UR44, RZ ;  /* 0x0000002c007c7c24 */ /* 0x000fc6000f8e02ff */
[----:B------:R-:W-:Y:S02]  /*1f190*/  SHF.R.S32.HI R126, RZ, 0x1f, R127 ;  /* 0x0000001fff7e7819 */ /* 0x000fe4000001147f */
[----:B------:R-:W-:-:S04]  /*1f1a0*/  IADD3 R125, P2, PT, R124, R127, RZ ;  /* 0x0000007f7c7d7210 */ /* 0x000fc80007f5e0ff */
[----:B------:R-:W-:Y:S02]  /*1f1b0*/  LEA.HI.X.SX32 R126, R124, R126, 0x1, P2 ;  /* 0x0000007e7c7e7211 */ /* 0x000fe400010f0eff */
[----:B--2---:R-:W-:-:S04]  /*1f1c0*/  LEA R124, P2, R125, UR34, 0x2 ;  /* 0x000000227d7c7c11 */ /* 0x004fc8000f8410ff */
[----:B------:R-:W-:-:S06]  /*1f1d0*/  LEA.HI.X R125, R125, UR35, R126, 0x2, P2 ;  /* 0x000000237d7d7c11 */ /* 0x000fcc00090f147e */
[----:B------:R-:W5:Y:S03]  /*1f1e0*/  LDG.E.128 R124, desc[UR36][R124.64] ;  /* 0x000000247c7c7981 */ /* 0x000f66000c1e1d00 */
.L_x_2802:
[----:B------:R-:W-:Y:S05]  /*1f1f0*/  BSYNC.RECONVERGENT B2 ;  /* 0x0000000000027941 */ /* 0x000fea0003800200 */
.L_x_2801:
        /* <DEDUP_REMOVED lines=14> */
[----:B------:R-:W-:Y:S01]  /*1f2e0*/  IMAD R128, R0, UR44, RZ ;  /* 0x0000002c00807c24 */ /* 0x000fe2000f8e02ff */
[----:B------:R-:W-:-:S04]  /*1f2f0*/  SHF.L.U32 R131, R252, 0x2, RZ ;  /* 0x00000002fc837819 */ /* 0x000fc800000006ff */
[----:B------:R-:W-:Y:S02]  /*1f300*/  SHF.R.S32.HI R130, RZ, 0x1f, R131 ;  /* 0x0000001fff827819 */ /* 0x000fe40000011483 */
[----:B------:R-:W-:-:S04]  /*1f310*/  IADD3 R129, P2, PT, R128, R131, RZ ;  /* 0x0000008380817210 */ /* 0x000fc80007f5e0ff */
[----:B------:R-:W-:Y:S02]  /*1f320*/  LEA.HI.X.SX32 R130, R128, R130, 0x1, P2 ;  /* 0x0000008280827211 */ /* 0x000fe400010f0eff */
[----:B--2---:R-:W-:-:S04]  /*1f330*/  LEA R128, P2, R129, UR34, 0x2 ;  /* 0x0000002281807c11 */ /* 0x004fc8000f8410ff */
[----:B------:R-:W-:-:S06]  /*1f340*/  LEA.HI.X R129, R129, UR35, R130, 0x2, P2 ;  /* 0x0000002381817c11 */ /* 0x000fcc00090f1482 */
[----:B------:R-:W5:Y:S03]  /*1f350*/  LDG.E.128 R128, desc[UR36][R128.64] ;  /* 0x0000002480807981 */ /* 0x000f66000c1e1d00 */
.L_x_2804:
[----:B------:R-:W-:Y:S05]  /*1f360*/  BSYNC.RECONVERGENT B2 ;  /* 0x0000000000027941 */ /* 0x000fea0003800200 */
.L_x_2803:
        /* <DEDUP_REMOVED lines=22> */
.L_x_2806:
[----:B------:R-:W-:Y:S05]  /*1f4d0*/  BSYNC.RECONVERGENT B2 ;  /* 0x0000000000027941 */ /* 0x000fea0003800200 */
.L_x_2805:
        /* <DEDUP_REMOVED lines=22> */
.L_x_2808:
[----:B------:R-:W-:Y:S05]  /*1f640*/  BSYNC.RECONVERGENT B2 ;  /* 0x0000000000027941 */ /* 0x000fea0003800200 */
.L_x_2807:
        /* <DEDUP_REMOVED lines=22> */
.L_x_2810:
[----:B------:R-:W-:Y:S05]  /*1f7b0*/  BSYNC.RECONVERGENT B2 ;  /* 0x0000000000027941 */ /* 0x000fea0003800200 */
.L_x_2809:
        /* <DEDUP_REMOVED lines=22> */
.L_x_2812:
[----:B------:R-:W-:Y:S05]  /*1f920*/  BSYNC.RECONVERGENT B2 ;  /* 0x0000000000027941 */ /* 0x000fea0003800200 */
.L_x_2811:
        /* <DEDUP_REMOVED lines=22> */
.L_x_2814:
[----:B------:R-:W-:Y:S05]  /*1fa90*/  BSYNC.RECONVERGENT B2 ;  /* 0x0000000000027941 */ /* 0x000fea0003800200 */
.L_x_2813:
        /* <DEDUP_REMOVED lines=22> */
.L_x_2816:
[----:B------:R-:W-:Y:S05]  /*1fc00*/  BSYNC.RECONVERGENT B2 ;  /* 0x0000000000027941 */ /* 0x000fea0003800200 */
.L_x_2815:
        /* <DEDUP_REMOVED lines=22> */
.L_x_2818:
[----:B------:R-:W-:Y:S05]  /*1fd70*/  BSYNC.RECONVERGENT B2 ;  /* 0x0000000000027941 */ /* 0x000fea0003800200 */
.L_x_2817:
        /* <DEDUP_REMOVED lines=22> */
.L_x_2820:
[----:B------:R-:W-:Y:S05]  /*1fee0*/  BSYNC.RECONVERGENT B2 ;  /* 0x0000000000027941 */ /* 0x000fea0003800200 */
.L_x_2819:
        /* <DEDUP_REMOVED lines=22> */
.L_x_2822:
[----:B------:R-:W-:Y:S05]  /*20050*/  BSYNC.RECONVERGENT B2 ;  /* 0x0000000000027941 */ /* 0x000fea0003800200 */
.L_x_2821:
        /* <DEDUP_REMOVED lines=22> */
.L_x_2824:
[----:B------:R-:W-:Y:S05]  /*201c0*/  BSYNC.RECONVERGENT B2 ;  /* 0x0000000000027941 */ /* 0x000fea0003800200 */
.L_x_2823:
        /* <DEDUP_REMOVED lines=22> */
.L_x_2826:
[----:B------:R-:W-:Y:S05]  /*20330*/  BSYNC.RECONVERGENT B2 ;  /* 0x0000000000027941 */ /* 0x000fea0003800200 */
.L_x_2825:
        /* <DEDUP_REMOVED lines=22> */
.L_x_2828:
[----:B------:R-:W-:Y:S05]  /*204a0*/  BSYNC.RECONVERGENT B2 ;  /* 0x0000000000027941 */ /* 0x000fea0003800200 */
.L_x_2827:
        /* <DEDUP_REMOVED lines=22> */
.L_x_2830:
[----:B------:R-:W-:Y:S05]  /*20610*/  BSYNC.RECONVERGENT B2 ;  /* 0x0000000000027941 */ /* 0x000fea0003800200 */
.L_x_2829:
        /* <DEDUP_REMOVED lines=22> */
.L_x_2832:
[----:B------:R-:W-:Y:S05]  /*20780*/  BSYNC.RECONVERGENT B2 ;  /* 0x0000000000027941 */ /* 0x000fea0003800200 */
.L_x_2831:
        /* <DEDUP_REMOVED lines=22> */
.L_x_2834:
[----:B------:R-:W-:Y:S05]  /*208f0*/  BSYNC.RECONVERGENT B2 ;  /* 0x0000000000027941 */ /* 0x000fea0003800200 */
.L_x_2833:
        /* <DEDUP_REMOVED lines=22> */
.L_x_2836:
[----:B------:R-:W-:Y:S05]  /*20a60*/  BSYNC.RECONVERGENT B2 ;  /* 0x0000000000027941 */ /* 0x000fea0003800200 */
.L_x_2835:
        /* <DEDUP_REMOVED lines=22> */
.L_x_2838:
[----:B------:R-:W-:Y:S05]  /*20bd0*/  BSYNC.RECONVERGENT B2 ;  /* 0x0000000000027941 */ /* 0x000fea0003800200 */
.L_x_2837:
        /* <DEDUP_REMOVED lines=22> */
.L_x_2840:
[----:B------:R-:W-:Y:S05]  /*20d40*/  BSYNC.RECONVERGENT B2 ;  /* 0x0000000000027941 */ /* 0x000fea0003800200 */
.L_x_2839:
        /* <DEDUP_REMOVED lines=22> */
.L_x_2842:
[----:B------:R-:W-:Y:S05]  /*20eb0*/  BSYNC.RECONVERGENT B2 ;  /* 0x0000000000027941 */ /* 0x000fea0003800200 */
.L_x_2841:
        /* <DEDUP_REMOVED lines=22> */
.L_x_2844:
[----:B------:R-:W-:Y:S05]  /*21020*/  BSYNC.RECONVERGENT B2 ;  /* 0x0000000000027941 */ /* 0x000fea0003800200 */
.L_x_2843:
        /* <DEDUP_REMOVED lines=22> */
.L_x_2846:
[----:B------:R-:W-:Y:S05]  /*21190*/  BSYNC.RECONVERGENT B2 ;  /* 0x0000000000027941 */ /* 0x000fea0003800200 */
.L_x_2845:
        /* <DEDUP_REMOVED lines=22> */
.L_x_2848:
[----:B------:R-:W-:Y:S05]  /*21300*/  BSYNC.RECONVERGENT B2 ;  /* 0x0000000000027941 */ /* 0x000fea0003800200 */
.L_x_2847:
        /* <DEDUP_REMOVED lines=22> */
.L_x_2850:
[----:B------:R-:W-:Y:S05]  /*21470*/  BSYNC.RECONVERGENT B2 ;  /* 0x0000000000027941 */ /* 0x000fea0003800200 */
.L_x_2849:
        /* <DEDUP_REMOVED lines=22> */
.L_x_2852:
[----:B------:R-:W-:Y:S05]  /*215e0*/  BSYNC.RECONVERGENT B2 ;  /* 0x0000000000027941 */ /* 0x000fea0003800200 */
.L_x_2851:
        /* <DEDUP_REMOVED lines=22> */
.L_x_2854:
[----:B------:R-:W-:Y:S05]  /*21750*/  BSYNC.RECONVERGENT B2 ;  /* 0x0000000000027941 */ /* 0x000fea0003800200 */
.L_x_2853:
        /* <DEDUP_REMOVED lines=22> */
.L_x_2856:
[----:B------:R-:W-:Y:S05]  /*218c0*/  BSYNC.RECONVERGENT B2 ;  /* 0x0000000000027941 */ /* 0x000fea0003800200 */
.L_x_2855:
        /* <DEDUP_REMOVED lines=22> */
.L_x_2858:
[----:B------:R-:W-:Y:S05]  /*21a30*/  BSYNC.RECONVERGENT B2 ;  /* 0x0000000000027941 */ /* 0x000fea0003800200 */
.L_x_2857:
        /* <DEDUP_REMOVED lines=22> */
.L_x_2860:
[----:B------:R-:W-:Y:S05]  /*21ba0*/  BSYNC.RECONVERGENT B2 ;  /* 0x0000000000027941 */ /* 0x000fea0003800200 */
.L_x_2859:
[----:B------:R-:W-:Y:S05]  /*21bb0*/  @P1 BRA `(.L_x_2734) ;  /* 0x00000000004c1947 */ /* 0x000fea0003800000 */
[----:B------:R-:W-:Y:S01]  /*21bc0*/  IMAD.IADD R244, R252, 0x1, R0 ;  /* 0x00000001fcf47824 */ /* 0x000fe200078e0200 */
[----:B------:R-:W-:Y:S01]  /*21bd0*/  UMOV UR42, URZ ;  /* 0x000000ff002a7c82 */ /* 0x000fe20008000000 */
[----:B------:R-:W-:Y:S01]  /*21be0*/  UMOV UR35, URZ ;  /* 0x000000ff00237c82 */ /* 0x000fe20008000000 */
[----:B------:R-:W-:Y:S01]  /*21bf0*/  UMOV UR34, URZ ;  /* 0x000000ff00227c82 */ /* 0x000fe20008000000 */
[----:B------:R-:W-:Y:S01]  /*21c00*/  IMAD.U32 R247, RZ, RZ, UR42 ;  /* 0x0000002afff77e24 */ /* 0x000fe2000f8e00ff */
[----:B------:R-:W-:Y:S01]  /*21c10*/  SHF.L.U32 R252, R244, 0x2, RZ ;  /* 0x00000002f4fc7819 */ /* 0x000fe200000006ff */
[----:B------:R-:W-:Y:S02]  /*21c20*/  IMAD.U32 R246, RZ, RZ, UR35 ;  /* 0x00000023fff67e24 */ /* 0x000fe4000f8e00ff */
[----:B------:R-:W-:Y:S01]  /*21c30*/  IMAD.U32 R245, RZ, RZ, UR34 ;  /* 0x00000022fff57e24 */ /* 0x000fe2000f8e00ff */
[----:B------:R-:W-:Y:S01]  /*21c40*/  ISETP.GE.AND P2, PT, R252, R3, PT ;  /* 0x00000003fc00720c */ /* 0x000fe20003f46270 */
[----:B------:R-:W-:-:S12]  /*21c50*/  IMAD.U32 R244, RZ, RZ, UR42 ;  /* 0x0000002afff47e24 */ /* 0x000fd8000f8e00ff */
[----:B------:R-:W-:Y:S05]  /*21c60*/  @P2 BRA `(.L_x_2734) ;  /* 0x0000000000202947 */ /* 0x000fea0003800000 */
[----:B------:R-:W2:Y:S01]  /*21c70*/  LDCU.64 UR34, c[0x0][0x3b8] ;  /* 0x00007700ff2277ac */ /* 0x000ea20008000a00 */
[----:B------:R-:W-:Y:S01]  /*21c80*/  IMAD R3, R0, UR44, RZ ;  /* 0x0000002c00037c24 */ /* 0x000fe2000f8e02ff */
[----:B------:R-:W-:-:S04]  /*21c90*/  SHF.R.S32.HI R244, RZ, 0x1f, R252 ;  /* 0x0000001ffff47819 */ /* 0x000fc800000114fc */
[----:B------:R-:W-:-:S04]  /*21ca0*/  IADD3 R245, P2, PT, R3, R252, RZ ;  /* 0x000000fc03f57210 */ /* 0x000fc80007f5e0ff */
[----:B------:R-:W-:Y:S02]  /*21cb0*/  LEA.HI.X.SX32 R3, R3, R244, 0x1, P2 ;  /* 0x000000f403037211 */ /* 0x000fe400010f0eff */
[----:B--2---:R-:W-:-:S04]  /*21cc0*/  LEA R244, P2, R245, UR34, 0x2 ;  /* 0x00000022f5f47c11 */ /* 0x004fc8000f8410ff */
[----:B------:R-:W-:-:S06]  /*21cd0*/  LEA.HI.X R245, R245, UR35, R3, 0x2, P2 ;  /* 0x00000023f5f57c11 */ /* 0x000fcc00090f1403 */
[----:B------:R-:W5:Y:S03]  /*21ce0*/  LDG.E.128 R244, desc[UR36][R244.64] ;  /* 0x00000024f4f47981 */ /* 0x000f66000c1e1d00 */
.L_x_2734:
[----:B------:R-:W-:Y:S05]  /*21cf0*/  BSYNC.RECONVERGENT B0 ;  /* 0x0000000000007941 */ /* 0x000fea0003800200 */
.L_x_2606:
[----:B------:R-:W-:Y:S04]  /*21d00*/  BSSY.RECONVERGENT B0, `(.L_x_2861) ;  /* 0x0000236000007945 */ /* 0x000fe80003800200 */
[----:B------:R-:W-:Y:S05]  /*21d10*/  @P1 BRA `(.L_x_2862) ;  /* 0x0000002000d01947 */ /* 0x000fea0003800000 */
[----:B0-----:R-:W2:Y:S01]  /*21d20*/  LDL R252, [R1+0x740] ;  /* 0x0007400001fc7983 */ /* 0x001ea20000100800 */
[----:B------:R-:W0:Y:S03]  /*21d30*/  LDCU.64 UR34, c[0x0][0x448] ;  /* 0x00008900ff2277ac */ /* 0x000e260008000a00 */
[----:B-----5:R1:W-:Y:S01]  /*21d40*/  STL [R1+0x808], R191 ;  /* 0x000808bf01007387 */ /* 0x0203e20000100800 */
[----:B------:R-:W3:Y:S03]  /*21d50*/  LDCU.64 UR42, c[0x0][0x438] ;  /* 0x00008700ff2a77ac */ /* 0x000ee60008000a00 */
[----:B-1----:R-:W4:Y:S04]  /*21d60*/  LDL R191, [R1+0x734] ;  /* 0x0007340001bf7983 */ /* 0x002f280000100800 */
[----:B------:R1:W-:Y:S04]  /*21d70*/  STL [R1+0x804], R198 ;  /* 0x000804c601007387 */ /* 0x0003e80000100800 */
        /* <DEDUP_REMOVED lines=14> */
[----:B-1----:R-:W2:Y:S04]  /*21e60*/  LDL R207, [R1] ;  /* 0x0000000001cf7983 */ /* 0x002ea80000100800 */
[----:B------:R1:W-:Y:S04]  /*21e70*/  STL [R1+0x7e4], R214 ;  /* 0x0007e4d601007387 */ /* 0x0003e80000100800 */
[----:B-1----:R-:W4:Y:S01]  /*21e80*/  LDL R214, [R1+0x760] ;  /* 0x0007600001d67983 */ /* 0x002f220000100800 */
[----:B0-----:R-:W-:Y:S01]  /*21e90*/  ISETP.NE.U32.AND P1, PT, RZ, UR34, PT ;  /* 0x00000022ff007c0c */ /* 0x001fe2000bf25070 */
[----:B------:R-:W0:Y:S01]  /*21ea0*/  LDCU UR34, c[0x0][0x408] ;  /* 0x00008100ff2277ac */ /* 0x000e220008000800 */
[----:B---3--:R-:W-:Y:S01]  /*21eb0*/  ISETP.NE.U32.AND P2, PT, RZ, UR42, PT ;  /* 0x0000002aff007c0c */ /* 0x008fe2000bf45070 */
[----:B------:R-:W-:Y:S01]  /*21ec0*/  STL [R1+0x7e0], R211 ;  /* 0x0007e0d301007387 */ /* 0x000fe20000100800 */
[----:B------:R-:W-:-:S02]  /*21ed0*/  ISETP.NE.AND.EX P1, PT, RZ, UR35, PT, P1 ;  /* 0x00000023ff007c0c */ /* 0x000fc4000bf25310 */
[----:B------:R-:W-:Y:S01]  /*21ee0*/  ISETP.NE.AND.EX P2, PT, RZ, UR43, PT, P2 ;  /* 0x0000002bff007c0c */ /* 0x000fe2000bf45320 */
[----:B------:R-:W-:Y:S04]  /*21ef0*/  STL [R1+0x7dc], R218 ;  /* 0x0007dcda01007387 */ /* 0x000fe80000100800 */
[----:B------:R-:W-:Y:S04]  /*21f00*/  STL [R1+0x7d8], R215 ;  /* 0x0007d8d701007387 */ /* 0x000fe80000100800 */
[----:B------:R-:W-:Y:S02]  /*21f10*/  STL [R1+0x7d4], R222 ;  /* 0x0007d4de01007387 */ /* 0x000fe40000100800 */
[----:B------:R-:W1:Y:S02]  /*21f20*/  @P1 S2R R3, SR_CTAID.X ;  /* 0x0000000000031919 */ /* 0x000e640000002500 */
[----:B------:R3:W-:Y:S04]  /*21f30*/  STL [R1+0x7d0], R219 ;  /* 0x0007d0db01007387 */ /* 0x0007e80000100800 */
[----:B------:R-:W-:Y:S04]  /*21f40*/  STL [R1+0x7cc], R226 ;  /* 0x0007cce201007387 */ /* 0x000fe80000100800 */
[----:B------:R0:W-:Y:S01]  /*21f50*/  STL [R1+0x7c8], R223 ;  /* 0x0007c8df01007387 */ /* 0x0001e20000100800 */
[----:B---3--:R-:W4:Y:S03]  /*21f60*/  @P2 LDC.64 R218, c[0x0][0x438] ;  /* 0x00010e00ffda2b82 */ /* 0x008f260000000a00 */
[----:B------:R-:W-:Y:S04]  /*21f70*/  STL [R1+0x7c4], R230 ;  /* 0x0007c4e601007387 */ /* 0x000fe80000100800 */
[----:B------:R-:W-:Y:S01]  /*21f80*/  STL [R1+0x7c0], R227 ;  /* 0x0007c0e301007387 */ /* 0x000fe20000100800 */
[----:B0-----:R-:W1:Y:S03]  /*21f90*/  @P1 LDC.64 R222, c[0x0][0x448] ;  /* 0x00011200ffde1b82 */ /* 0x001e660000000a00 */
        /* <DEDUP_REMOVED lines=10> */
[----:B------:R0:W-:Y:S01]  /*22040*/  STL [R1+0x788], R0 ;  /* 0x0007880001007387 */ /* 0x0001e20000100800 */
[----:B-1----:R-:W-:-:S06]  /*22050*/  @P1 IMAD.WIDE.U32 R2, R3, 0x4, R222 ;  /* 0x0000000403021825 */ /* 0x002fcc00078e00de */
[----:B------:R1:W3:Y:S01]  /*22060*/  @P1 LDG.E R2, desc[UR36][R2.64] ;  /* 0x0000002402021981 */ /* 0x0002e2000c1e1900 */
[----:B----4-:R-:W-:-:S05]  /*22070*/  @P2 IMAD.WIDE R214, R214, 0x4, R218 ;  /* 0x00000004d6d62825 */ /* 0x010fca00078e02da */
[----:B0-----:R-:W4:Y:S01]  /*22080*/  @P2 LDG.E R0, desc[UR36][R214.64] ;  /* 0x00000024d6002981 */ /* 0x001f22000c1e1900 */
[----:B--2---:R-:W-:Y:S01]  /*22090*/  FMUL.FTZ R252, R252, R207 ;  /* 0x000000cffcfc7220 */ /* 0x004fe20000410000 */
[----:B-1----:R-:W-:-:S03]  /*220a0*/  FMUL.FTZ R3, R203, R210 ;  /* 0x000000d2cb037220 */ /* 0x002fc60000410000 */
[----:B------:R-:W-:Y:S01]  /*220b0*/  FFMA.FTZ R252, R199, R206, R252 ;  /* 0x000000cec7fc7223 */ /* 0x000fe200000100fc */
[----:B------:R-:W-:-:S03]  /*220c0*/  FFMA.FTZ R3, R195, R202, R3 ;  /* 0x000000cac3037223 */ /* 0x000fc60000010003 */
[----:B------:R-:W-:Y:S01]  /*220d0*/  FFMA.FTZ R252, R198, R248, R252 ;  /* 0x000000f8c6fc7223 */ /* 0x000fe200000100fc */
[----:B------:R-:W-:Y:S01]  /*220e0*/  FFMA.FTZ R3, R191, R249, R3 ;  /* 0x000000f9bf037223 */ /* 0x000fe20000010003 */
[----:B---3--:R0:W-:Y:S04]  /*220f0*/  STL [R1+0x790], R2 ;  /* 0x0007900201007387 */ /* 0x0081e80000100800 */
[----:B------:R-:W-:Y:S04]  /*22100*/  STL [R1+0x794], R248 ;  /* 0x000794f801007387 */ /* 0x000fe80000100800 */
[----:B------:R-:W2:Y:S04]  /*22110*/  LDL R246, [R1+0x724] ;  /* 0x0007240001f67983 */ /* 0x000ea80000100800 */
        /* <DEDUP_REMOVED lines=20> */
[----:B----4-:R1:W-:Y:S04]  /*22260*/  @P2 STL [R1+0x28], R0 ;  /* 0x0000280001002387 */ /* 0x0103e80000100800 */
[----:B------:R-:W4:Y:S04]  /*22270*/  LDL R206, [R1+0x684] ;  /* 0x0006840001ce7983 */ /* 0x000f280000100800 */
[----:B------:R-:W4:Y:S04]  /*22280*/  LDL R202, [R1+0x674] ;  /* 0x0006740001ca7983 */ /* 0x000f280000100800 */
[----:B------:R-:W4:Y:S04]  /*22290*/  LDL R198, [R1+0x664] ;  /* 0x0006640001c67983 */ /* 0x000f280000100800 */
[----:B------:R-:W4:Y:S04]  /*222a0*/  LDL R191, [R1+0x654] ;  /* 0x0006540001bf7983 */ /* 0x000f280000100800 */
[----:B------:R-:W4:Y:S04]  /*222b0*/  LDL R203, [R1+0x670] ;  /* 0x0006700001cb7983 */ /* 0x000f280000100800 */
[----:B------:R-:W4:Y:S04]  /*222c0*/  LDL R199, [R1+0x660] ;  /* 0x0006600001c77983 */ /* 0x000f280000100800 */
[----:B------:R-:W4:Y:S04]  /*222d0*/  LDL R195, [R1+0x650] ;  /* 0x0006500001c37983 */ /* 0x000f280000100800 */
[----:B0-----:R-:W4:Y:S04]  /*222e0*/  LDL R2, [R1+0x640] ;  /* 0x0006400001027983 */ /* 0x001f280000100800 */
[----:B-1----:R-:W4:Y:S04]  /*222f0*/  LDL R0, [R1+0x644] ;  /* 0x0006440001007983 */ /* 0x002f280000100800 */
[----:B------:R0:W-:Y:S04]  /*22300*/  STL [R1+0x798], R249 ;  /* 0x000798f901007387 */ /* 0x0001e80000100800 */
[----:B------:R-:W4:Y:S04]  /*22310*/  LDL R248, [R1+0x620] ;  /* 0x0006200001f87983 */ /* 0x000f280000100800 */
[----:B0-----:R-:W4:Y:S01]  /*22320*/  LDL R249, [R1+0x634] ;  /* 0x0006340001f97983 */ /* 0x001f220000100800 */
        /* <DEDUP_REMOVED lines=42> */
[----:B----4-:R-:W-:-:S03]  /*225d0*/  FFMA.FTZ R3, R206, R45, R3 ;  /* 0x0000002dce037223 */ /* 0x010fc60000010003 */
        /* <DEDUP_REMOVED lines=17> */
[----:B------:R-:W-:-:S04]  /*226f0*/  FFMA.FTZ R3, R249, R65, R3 ;  /* 0x00000041f9037223 */ /* 0x000fc80000010003 */
[----:B--2---:R-:W-:-:S04]  /*22700*/  FFMA.FTZ R3, R247, R69, R3 ;  /* 0x00000045f7037223 */ /* 0x004fc80000010003 */
[----:B---3--:R-:W-:-:S04]  /*22710*/  FFMA.FTZ R3, R243, R73, R3 ;  /* 0x00000049f3037223 */ /* 0x008fc80000010003 */
        /* <DEDUP_REMOVED lines=9> */
[----:B----4-:R-:W-:Y:S02]  /*227b0*/  FFMA.FTZ R252, R191, R64, R252 ;  /* 0x00000040bffc7223 */ /* 0x010fe400000100fc */
[----:B------:R-:W2:Y:S02]  /*227c0*/  LDL.LU R191, [R1+0x808] ;  /* 0x0008080001bf7983 */ /* 0x000ea40000300800 */
        /* <DEDUP_REMOVED lines=8> */
[----:B------:R-:W2:Y:S02]  /*22850*/  LDL R199, [R1+0x524] ;  /* 0x0005240001c77983 */ /* 0x000ea40000100800 */
[----:B------:R-:W-:-:S02]  /*22860*/  FFMA.FTZ R252, R238, R80, R252 ;  /* 0x00000050eefc7223 */ /* 0x000fc400000100fc */
[----:B------:R-:W3:Y:S02]  /*22870*/  LDL R195, [R1+0x534] ;  /* 0x0005340001c37983 */ /* 0x000ee40000100800 */
[----:B------:R-:W-:Y:S02]  /*22880*/  FFMA.FTZ R252, R234, R84, R252 ;  /* 0x00000054eafc7223 */ /* 0x000fe400000100fc */
[----:B------:R-:W4:Y:S02]  /*22890*/  LDL R243, [R1+0x4f0] ;  /* 0x0004f00001f37983 */ /* 0x000f240000100800 */
[----:B------:R-:W-:Y:S02]  /*228a0*/  FFMA.FTZ R252, R230, R88, R252 ;  /* 0x00000058e6fc7223 */ /* 0x000fe400000100fc */
[----:B------:R-:W4:Y:S02]  /*228b0*/  LDL R248, [R1+0x514] ;  /* 0x0005140001f87983 */ /* 0x000f240000100800 */
[----:B------:R-:W-:-:S02]  /*228c0*/  FFMA.FTZ R252, R226, R92, R252 ;  /* 0x0000005ce2fc7223 */ /* 0x000fc400000100fc */
[----:B------:R-:W4:Y:S02]  /*228d0*/  LDL R239, [R1+0x4e0] ;  /* 0x0004e00001ef7983 */ /* 0x000f240000100800 */
        /* <DEDUP_REMOVED lines=31> */
[----:B------:R-:W4:Y:S04]  /*22ad0*/  LDL R2, [R1+0x454] ;  /* 0x0004540001027983 */ /* 0x000f280000100800 */
[----:B------:R-:W4:Y:S01]  /*22ae0*/  LDL R0, [R1+0x770] ;  /* 0x0007700001007983 */ /* 0x000f220000100800 */
[----:B---3--:R-:W-:-:S04]  /*22af0*/  FFMA.FTZ R3, R195, R129, R3 ;  /* 0x00000081c3037223 */ /* 0x008fc80000010003 */
[----:B--2---:R-:W-:-:S04]  /*22b00*/  FFMA.FTZ R3, R199, R133, R3 ;  /* 0x00000085c7037223 */ /* 0x004fc80000010003 */
[----:B----4-:R-:W-:-:S04]  /*22b10*/  FFMA.FTZ R3, R248, R137, R3 ;  /* 0x00000089f8037223 */ /* 0x010fc80000010003 */
[----:B------:R-:W-:Y:S01]  /*22b20*/  FFMA.FTZ R3, R246, R141, R3 ;  /* 0x0000008df6037223 */ /* 0x000fe20000010003 */
[----:B------:R-:W-:-:S03]  /*22b30*/  FFMA.FTZ R252, R198, R128, R252 ;  /* 0x00000080c6fc7223 */ /* 0x000fc600000100fc */
[----:B------:R-:W-:Y:S01]  /*22b40*/  FFMA.FTZ R3, R242, R145, R3 ;  /* 0x00000091f2037223 */ /* 0x000fe20000010003 */
[----:B------:R-:W2:Y:S01]  /*22b50*/  LDL.LU R198, [R1+0x804] ;  /* 0x0008040001c67983 */ /* 0x000ea20000300800 */
[----:B------:R-:W-:Y:S02]  /*22b60*/  FFMA.FTZ R252, R202, R132, R252 ;  /* 0x00000084cafc7223 */ /* 0x000fe400000100fc */
[----:B------:R-:W-:Y:S01]  /*22b70*/  FFMA.FTZ R3, R238, R149, R3 ;  /* 0x00000095ee037223 */ /* 0x000fe20000010003 */
[----:B------:R-:W3:Y:S01]  /*22b80*/  LDL.LU R195, [R1+0x800] ;  /* 0x0008000001c37983 */ /* 0x000ee20000300800 */
[----:B------:R-:W-:Y:S02]  /*22b90*/  FFMA.FTZ R252, R249, R136, R252 ;  /* 0x00000088f9fc7223 */ /* 0x000fe400000100fc */
[----:B------:R-:W-:Y:S01]  /*22ba0*/  FFMA.FTZ R3, R234, R153, R3 ;  /* 0x00000099ea037223 */ /* 0x000fe20000010003 */
[----:B------:R-:W4:Y:S01]  /*22bb0*/  LDL.LU R202, [R1+0x7fc] ;  /* 0x0007fc0001ca7983 */ /* 0x000f220000300800 */
[----:B------:R-:W-:-:S03]  /*22bc0*/  FFMA.FTZ R252, R247, R140, R252 ;  /* 0x0000008cf7fc7223 */ /* 0x000fc600000100fc */
[----:B------:R-:W4:Y:S01]  /*22bd0*/  LDL.LU R199, [R1+0x7f8] ;  /* 0x0007f80001c77983 */ /* 0x000f220000300800 */
[----:B------:R-:W-:-:S04]  /*22be0*/  FFMA.FTZ R252, R243, R144, R252 ;  /* 0x00000090f3fc7223 */ /* 0x000fc800000100fc */
[----:B------:R-:W-:-:S04]  /*22bf0*/  FFMA.FTZ R252, R239, R148, R252 ;  /* 0x00000094effc7223 */ /* 0x000fc800000100fc */
[----:B------:R-:W-:-:S04]  /*22c00*/  FFMA.FTZ R252, R235, R152, R252 ;  /* 0x00000098ebfc7223 */ /* 0x000fc800000100fc */
[----:B------:R-:W-:-:S04]  /*22c10*/  FFMA.FTZ R252, R231, R156, R252 ;  /* 0x0000009ce7fc7223 */ /* 0x000fc800000100fc */
[----:B------:R-:W-:-:S04]  /*22c20*/  FFMA.FTZ R252, R227, R160, R252 ;  /* 0x000000a0e3fc7223 */ /* 0x000fc800000100fc */
[----:B------:R-:W-:Y:S01]  /*22c30*/  FFMA.FTZ R252, R223, R164, R252 ;  /* 0x000000a4dffc7223 */ /* 0x000fe200000100fc */
[----:B------:R-:W-:-:S03]  /*22c40*/  FFMA.FTZ R3, R230, R157, R3 ;  /* 0x0000009de6037223 */ /* 0x000fc60000010003 */
[----:B------:R-:W-:Y:S01]  /*22c50*/  FFMA.FTZ R252, R219, R168, R252 ;  /* 0x000000a8dbfc7223 */ /* 0x000fe200000100fc */
[----:B------:R-:W-:Y:S01]  /*22c60*/  FFMA.FTZ R3, R226, R161, R3 ;  /* 0x000000a1e2037223 */ /* 0x000fe20000010003 */
[----:B------:R-:W0:Y:S02]  /*22c70*/  LDC R219, c[0x0][0x430] ;  /* 0x00010c00ffdb7b82 */ /* 0x000e240000000800 */
[----:B------:R-:W-:Y:S02]  /*22c80*/  FFMA.FTZ R252, R215, R172, R252 ;  /* 0x000000acd7fc7223 */ /* 0x000fe400000100fc */
[----:B------:R-:W2:Y:S01]  /*22c90*/  LDL.LU R215, [R1+0x40] ;  /* 0x0000400001d77983 */ /* 0x000ea20000300800 */
[----:B------:R-:W-:Y:S01]  /*22ca0*/  FFMA.FTZ R3, R222, R165, R3 ;  /* 0x000000a5de037223 */ /* 0x000fe20000010003 */
[----:B------:R-:W-:Y:S02]  /*22cb0*/  FFMA.FTZ R252, R211, R176, R252 ;  /* 0x000000b0d3fc7223 */ /* 0x000fe400000100fc */
[----:B------:R-:W3:Y:S01]  /*22cc0*/  LDL R211, [R1+0x748] ;  /* 0x0007480001d37983 */ /* 0x000ee20000100800 */
[----:B------:R-:W-:-:S03]  /*22cd0*/  FFMA.FTZ R3, R218, R169, R3 ;  /* 0x000000a9da037223 */ /* 0x000fc60000010003 */
[----:B------:R-:W3:Y:S01]  /*22ce0*/  LDL R218, [R1+0x8] ;  /* 0x0000080001da7983 */ /* 0x000ee20000100800 */
[----:B------:R-:W-:Y:S01]  /*22cf0*/  FFMA.FTZ R3, R214, R173, R3 ;  /* 0x000000add6037223 */ /* 0x000fe20000010003 */
[----:B------:R-:W-:Y:S02]  /*22d00*/  FFMA.FTZ R252, R207, R180, R252 ;  /* 0x000000b4cffc7223 */ /* 0x000fe400000100fc */
[----:B------:R-:W4:Y:S01]  /*22d10*/  LDL R214, [R1+0x18] ;  /* 0x0000180001d67983 */ /* 0x000f220000100800 */
[----:B------:R-:W-:-:S03]  /*22d20*/  FFMA.FTZ R3, R210, R177, R3 ;  /* 0x000000b1d2037223 */ /* 0x000fc60000010003 */
[----:B------:R-:W4:Y:S01]  /*22d30*/  LDL R207, [R1+0x758] ;  /* 0x0007580001cf7983 */ /* 0x000f220000100800 */
[----:B------:R-:W-:-:S03]  /*22d40*/  FFMA.FTZ R252, R203, R184, R252 ;  /* 0x000000b8cbfc7223 */ /* 0x000fc600000100fc */
[----:B------:R-:W4:Y:S04]  /*22d50*/  LDL R210, [R1+0xc] ;  /* 0x00000c0001d27983 */ /* 0x000f280000100800 */
[----:B------:R-:W4:Y:S01]  /*22d60*/  LDL R203, [R1+0x74c] ;  /* 0x00074c0001cb7983 */ /* 0x000f220000100800 */
[----:B------:R-:W-:Y:S01]  /*22d70*/  FFMA.FTZ R3, R206, R181, R3 ;  /* 0x000000b5ce037223 */ /* 0x000fe20000010003 */
[----:B------:R-:W-:Y:S02]  /*22d80*/  FFMA.FTZ R252, R0, R188, R252 ;  /* 0x000000bc00fc7223 */ /* 0x000fe400000100fc */
[----:B------:R-:W4:Y:S01]  /*22d90*/  LDL R206, [R1+0x1c] ;  /* 0x00001c0001ce7983 */ /* 0x000f220000100800 */
[----:B------:R-:W-:Y:S01]  /*22da0*/  FFMA.FTZ R3, R2, R185, R3 ;  /* 0x000000b902037223 */ /* 0x000fe20000010003 */
[----:B------:R-:W-:-:S02]  /*22db0*/  FFMA.FTZ R252, R192, UR71, R252 ;  /* 0x00000047c0fc7c23 */ /* 0x000fc400080100fc */
[----:B------:R-:W4:Y:S01]  /*22dc0*/  LDL R0, [R1+0x75c] ;  /* 0x00075c0001007983 */ /* 0x000f220000100800 */
[----:B------:R-:W-:-:S03]  /*22dd0*/  FFMA.FTZ R3, R189, UR74, R3 ;  /* 0x0000004abd037c23 */ /* 0x000fc60008010003 */
[----:B------:R-:W4:Y:S01]  /*22de0*/  LDL R2, [R1+0x738] ;  /* 0x0007380001027983 */ /* 0x000f220000100800 */
[----:B------:R-:W-:Y:S01]  /*22df0*/  FFMA.FTZ R3, R193, UR70, R3 ;  /* 0x00000046c1037c23 */ /* 0x000fe20008010003 */
[----:B------:R-:W-:Y:S02]  /*22e00*/  FFMA.FTZ R252, R196, UR67, R252 ;  /* 0x00000043c4fc7c23 */ /* 0x000fe400080100fc */
[----:B------:R-:W4:Y:S01]  /*22e10*/  LDL R239, [R1+0x73c] ;  /* 0x00073c0001ef7983 */ /* 0x000f220000100800 */
[----:B------:R-:W-:Y:S01]  /*22e20*/  FFMA.FTZ R3, R197, UR66, R3 ;  /* 0x00000042c5037c23 */ /* 0x000fe20008010003 */
[----:B------:R-:W-:Y:S02]  /*22e30*/  FFMA.FTZ R252, R200, UR63, R252 ;  /* 0x0000003fc8fc7c23 */ /* 0x000fe400080100fc */
[----:B------:R-:W4:Y:S01]  /*22e40*/  LDL R242, [R1+0x728] ;  /* 0x0007280001f27983 */ /* 0x000f220000100800 */
[----:B------:R-:W-:Y:S01]  /*22e50*/  FFMA.FTZ R3, R201, UR62, R3 ;  /* 0x0000003ec9037c23 */ /* 0x000fe20008010003 */
[----:B------:R-:W-:-:S02]  /*22e60*/  FFMA.FTZ R252, R204, UR59, R252 ;  /* 0x0000003bccfc7c23 */ /* 0x000fc400080100fc */
        /* <DEDUP_REMOVED lines=14> */
[----:B------:R-:W-:Y:S01]  /*22f50*/  FFMA.FTZ R252, R224, UR13, R252 ;  /* 0x0000000de0fc7c23 */ /* 0x000fe200080100fc */
[----:B0-----:R-:W-:Y:S01]  /*22f60*/  VIADD R219, R219, UR34 ;  /* 0x00000022dbdb7c36 */ /* 0x001fe20008000000 */
[----:B------:R-:W4:Y:S01]  /*22f70*/  LDL R230, [R1+0x6f8] ;  /* 0x0006f80001e67983 */ /* 0x000f220000100800 */
[----:B------:R-:W-:Y:S01]  /*22f80*/  FFMA.FTZ R3, R225, UR12, R3 ;  /* 0x0000000ce1037c23 */ /* 0x000fe20008010003 */
[----:B------:R-:W-:Y:S01]  /*22f90*/  FFMA.FTZ R252, R228, UR17, R252 ;  /* 0x00000011e4fc7c23 */ /* 0x000fe200080100fc */
[----:B------:R-:W0:Y:S01]  /*22fa0*/  LDCU UR34, c[0x0][0x410] ;  /* 0x00008200ff2277ac */ /* 0x000e220008000800 */
        /* <DEDUP_REMOVED lines=13> */
[----:B------:R-:W-:-:S03]  /*23080*/  FFMA.FTZ R3, R245, UR32, R3 ;  /* 0x00000020f5037c23 */ /* 0x000fc60008010003 */
[----:B------:R-:W4:Y:S01]  /*23090*/  LDL R243, [R1+0x64c] ;  /* 0x00064c0001f37983 */ /* 0x000f220000100800 */
[----:B------:R-:W-:-:S03]  /*230a0*/  FADD.FTZ R249, R252, R3 ;  /* 0x00000003fcf97221 */ /* 0x000fc60000010000 */
[----:B------:R-:W4:Y:S01]  /*230b0*/  LDL R246, [R1+0x638] ;  /* 0x0006380001f67983 */ /* 0x000f220000100800 */
[----:B--2---:R-:W-:-:S03]  /*230c0*/  @P1 ISETP.GE.AND P3, PT, R215, R219, PT ;  /* 0x000000dbd700120c */ /* 0x004fc60003f66270 */
[----:B------:R-:W2:Y:S04]  /*230d0*/  LDL R219, [R1+0x6ec] ;  /* 0x0006ec0001db7983 */ /* 0x000ea80000100800 */
[----:B------:R-:W2:Y:S01]  /*230e0*/  LDL R215, [R1+0x6dc] ;  /* 0x0006dc0001d77983 */ /* 0x000ea20000100800 */
[----:B---3--:R-:W-:-:S03]  /*230f0*/  FMUL.FTZ R3, R211, R218 ;  /* 0x000000dad3037220 */ /* 0x008fc60000410000 */
[----:B------:R-:W3:Y:S04]  /*23100*/  LDL R218, [R1+0x6c8] ;  /* 0x0006c80001da7983 */ /* 0x000ee80000100800 */
[----:B------:R-:W3:Y:S01]  /*23110*/  LDL R211, [R1+0x6cc] ;  /* 0x0006cc0001d37983 */ /* 0x000ee20000100800 */
[----:B----4-:R-:W-:-:S03]  /*23120*/  FFMA.FTZ R3, R207, R214, R3 ;  /* 0x000000d6cf037223 */ /* 0x010fc60000010003 */
[----:B------:R-:W4:Y:S04]  /*23130*/  LDL R214, [R1+0x6b8] ;  /* 0x0006b80001d67983 */ /* 0x000f280000100800 */
[----:B------:R-:W4:Y:S01]  /*23140*/  LDL R207, [R1+0x6bc] ;  /* 0x0006bc0001cf7983 */ /* 0x000f220000100800 */
[----:B------:R-:W-:-:S03]  /*23150*/  FMUL.FTZ R252, R203, R210 ;  /* 0x000000d2cbfc7220 */ /* 0x000fc60000410000 */
[----:B------:R-:W4:Y:S04]  /*23160*/  LDL R210, [R1+0x6a8] ;  /* 0x0006a80001d27983 */ /* 0x000f280000100800 */
        /* <DEDUP_REMOVED lines=30> */
[----:B------:R-:W-:-:S03]  /*23350*/  FFMA.FTZ R252, R215, R27, R252 ;  /* 0x0000001bd7fc7223 */ /* 0x000fc600000100fc */
[----:B------:R-:W2:Y:S01]  /*23360*/  LDL R215, [R1+0x5cc] ;  /* 0x0005cc0001d77983 */ /* 0x000ea20000100800 */
[----:B---3--:R-:W-:-:S03]  /*23370*/  FFMA.FTZ R3, R218, R30, R3 ;  /* 0x0000001eda037223 */ /* 0x008fc60000010003 */
[----:B------:R-:W3:Y:S01]  /*23380*/  LDL R218, [R1+0x5b8] ;  /* 0x0005b80001da7983 */ /* 0x000ee20000100800 */
[----:B------:R-:W-:-:S03]  /*23390*/  FFMA.FTZ R252, R211, R31, R252 ;  /* 0x0000001fd3fc7223 */ /* 0x000fc600000100fc */
[----:B------:R-:W2:Y:S01]  /*233a0*/  LDL R211, [R1+0x68c] ;  /* 0x00068c0001d37983 */ /* 0x000ea20000100800 */
[----:B----4-:R-:W-:-:S03]  /*233b0*/  FFMA.FTZ R3, R214, R34, R3 ;  /* 0x00000022d6037223 */ /* 0x010fc60000010003 */
[----:B------:R-:W4:Y:S01]  /*233c0*/  LDL R214, [R1+0x678] ;  /* 0x0006780001d67983 */ /* 0x000f220000100800 */
        /* <DEDUP_REMOVED lines=8> */
[----:B------:R-:W3:Y:S04]  /*23450*/  LDL R2, [R1+0x5c8] ;  /* 0x0005c80001027983 */ /* 0x000ee80000100800 */
[----:B------:R-:W3:Y:S01]  /*23460*/  LDL R203, [R1+0x66c] ;  /* 0x00066c0001cb7983 */ /* 0x000ee20000100800 */
[----:B------:R-:W-:-:S03]  /*23470*/  FFMA.FTZ R3, R206, R46, R3 ;  /* 0x0000002ece037223 */ /* 0x000fc60000010003 */
[----:B------:R-:W3:Y:S01]  /*23480*/  LDL R206, [R1+0x658] ;  /* 0x0006580001ce7983 */ /* 0x000ee20000100800 */
[----:B--2---:R-:W-:-:S03]  /*23490*/  FFMA.FTZ R252, R211, R47, R252 ;  /* 0x0000002fd3fc7223 */ /* 0x004fc600000100fc */
[----:B------:R-:W2:Y:S01]  /*234a0*/  LDL R211, [R1+0x5bc] ;  /* 0x0005bc0001d37983 */ /* 0x000ea20000100800 */
[----:B----4-:R-:W-:-:S03]  /*234b0*/  FFMA.FTZ R3, R214, R50, R3 ;  /* 0x00000032d6037223 */ /* 0x010fc60000010003 */
[----:B------:R-:W4:Y:S01]  /*234c0*/  LDL R214, [R1+0x5a8] ;  /* 0x0005a80001d67983 */ /* 0x000f220000100800 */
[----:B---3--:R-:W-:-:S03]  /*234d0*/  FFMA.FTZ R252, R207, R51, R252 ;  /* 0x00000033cffc7223 */ /* 0x008fc600000100fc */
[----:B------:R-:W3:Y:S01]  /*234e0*/  LDL R207, [R1+0x5ac] ;  /* 0x0005ac0001cf7983 */ /* 0x000ee20000100800 */
[----:B------:R-:W-:-:S03]  /*234f0*/  FFMA.FTZ R3, R210, R54, R3 ;  /* 0x00000036d2037223 */ /* 0x000fc60000010003 */
[----:B------:R-:W3:Y:S01]  /*23500*/  LDL R210, [R1+0x598] ;  /* 0x0005980001d27983 */ /* 0x000ee20000100800 */
[----:B------:R-:W-:Y:S01]  /*23510*/  FFMA.FTZ R252, R203, R55, R252 ;  /* 0x00000037cbfc7223 */ /* 0x000fe200000100fc */
[----:B------:R-:W-:-:S03]  /*23520*/  FFMA.FTZ R3, R206, R58, R3 ;  /* 0x0000003ace037223 */ /* 0x000fc60000010003 */
[----:B------:R-:W-:Y:S01]  /*23530*/  FFMA.FTZ R252, R247, R59, R252 ;  /* 0x0000003bf7fc7223 */ /* 0x000fe200000100fc */
[----:B------:R-:W3:Y:S01]  /*23540*/  LDL.LU R206, [R1+0x7f4] ;  /* 0x0007f40001ce7983 */ /* 0x000ee20000300800 */
[----:B------:R-:W-:Y:S02]  /*23550*/  FFMA.FTZ R3, R248, R62, R3 ;  /* 0x0000003ef8037223 */ /* 0x000fe40000010003 */
[----:B------:R-:W-:Y:S01]  /*23560*/  FFMA.FTZ R252, R243, R63, R252 ;  /* 0x0000003ff3fc7223 */ /* 0x000fe200000100fc */
[----:B------:R-:W3:Y:S01]  /*23570*/  LDL.LU R203, [R1+0x7f0] ;  /* 0x0007f00001cb7983 */ /* 0x000ee20000300800 */
[----:B------:R-:W-:Y:S02]  /*23580*/  FFMA.FTZ R3, R246, R66, R3 ;  /* 0x00000042f6037223 */ /* 0x000fe40000010003 */
[----:B------:R-:W-:Y:S01]  /*23590*/  FFMA.FTZ R252, R239, R67, R252 ;  /* 0x00000043effc7223 */ /* 0x000fe200000100fc */
[----:B------:R-:W3:Y:S01]  /*235a0*/  LDL R248, [R1+0x56c] ;  /* 0x00056c0001f87983 */ /* 0x000ee20000100800 */
[----:B------:R-:W-:-:S02]  /*235b0*/  FFMA.FTZ R3, R242, R70, R3 ;  /* 0x00000046f2037223 */ /* 0x000fc40000010003 */
[----:B------:R-:W-:Y:S01]  /*235c0*/  FFMA.FTZ R252, R235, R71, R252 ;  /* 0x00000047ebfc7223 */ /* 0x000fe200000100fc */
[----:B------:R-:W3:Y:S01]  /*235d0*/  LDL R246, [R1+0x55c] ;  /* 0x00055c0001f67983 */ /* 0x000ee20000100800 */
[----:B------:R-:W-:Y:S02]  /*235e0*/  FFMA.FTZ R3, R238, R74, R3 ;  /* 0x0000004aee037223 */ /* 0x000fe40000010003 */
[----:B------:R-:W-:Y:S01]  /*235f0*/  FFMA.FTZ R252, R231, R75, R252 ;  /* 0x0000004be7fc7223 */ /* 0x000fe200000100fc */
[----:B------:R-:W3:Y:S01]  /*23600*/  LDL R247, [R1+0x548] ;  /* 0x0005480001f77983 */ /* 0x000ee20000100800 */
        /* <DEDUP_REMOVED lines=35> */
[----:B------:R-:W2:Y:S01]  /*23840*/  LDL R210, [R1+0x588] ;  /* 0x0005880001d27983 */ /* 0x000ea20000100800 */
[----:B---3--:R-:W-:Y:S01]  /*23850*/  FFMA.FTZ R252, R207, R107, R252 ;  /* 0x0000006bcffc7223 */ /* 0x008fe200000100fc */
[----:B--2---:R-:W-:-:S03]  /*23860*/  FFMA.FTZ R3, R210, R110, R3 ;  /* 0x0000006ed2037223 */ /* 0x004fc60000010003 */
[----:B------:R-:W-:Y:S01]  /*23870*/  FFMA.FTZ R252, R211, R111, R252 ;  /* 0x0000006fd3fc7223 */ /* 0x000fe200000100fc */
[----:B------:R-:W2:Y:S01]  /*23880*/  LDL.LU R210, [R1+0x7ec] ;  /* 0x0007ec0001d27983 */ /* 0x000ea20000300800 */
[----:B----4-:R-:W-:Y:S02]  /*23890*/  FFMA.FTZ R3, R214, R114, R3 ;  /* 0x00000072d6037223 */ /* 0x010fe40000010003 */
[----:B------:R-:W-:Y:S01]  /*238a0*/  FFMA.FTZ R252, R215, R115, R252 ;  /* 0x00000073d7fc7223 */ /* 0x000fe200000100fc */
[----:B------:R-:W3:Y:S01]  /*238b0*/  LDL.LU R207, [R1+0x7e8] ;  /* 0x0007e80001cf7983 */ /* 0x000ee20000300800 */
[----:B------:R-:W-:Y:S02]  /*238c0*/  FFMA.FTZ R3, R218, R118, R3 ;  /* 0x00000076da037223 */ /* 0x000fe40000010003 */
[----:B------:R-:W-:Y:S01]  /*238d0*/  FFMA.FTZ R252, R248, R119, R252 ;  /* 0x00000077f8fc7223 */ /* 0x000fe200000100fc */
[----:B------:R-:W4:Y:S01]  /*238e0*/  LDL.LU R214, [R1+0x7e4] ;  /* 0x0007e40001d67983 */ /* 0x000f220000300800 */
[----:B------:R-:W-:-:S02]  /*238f0*/  FFMA.FTZ R3, R222, R122, R3 ;  /* 0x0000007ade037223 */ /* 0x000fc40000010003 */
[----:B------:R-:W-:Y:S01]  /*23900*/  FFMA.FTZ R252, R246, R123, R252 ;  /* 0x0000007bf6fc7223 */ /* 0x000fe200000100fc */
[----:B------:R-:W4:Y:S01]  /*23910*/  LDL.LU R211, [R1+0x7e0] ;  /* 0x0007e00001d37983 */ /* 0x000f220000300800 */
[----:B------:R-:W-:Y:S02]  /*23920*/  FFMA.FTZ R3, R247, R126, R3 ;  /* 0x0000007ef7037223 */ /* 0x000fe40000010003 */
[----:B------:R-:W-:Y:S01]  /*23930*/  FFMA.FTZ R252, R242, R127, R252 ;  /* 0x0000007ff2fc7223 */ /* 0x000fe200000100fc */
[----:B------:R-:W4:Y:S01]  /*23940*/  LDL.LU R218, [R1+0x7dc] ;  /* 0x0007dc0001da7983 */ /* 0x000f220000300800 */
        /* <DEDUP_REMOVED lines=8> */
[----:B------:R-:W2:Y:S01]  /*239d0*/  LDL R234, [R1+0x4bc] ;  /* 0x0004bc0001ea7983 */ /* 0x000ea20000100800 */
[----:B------:R-:W-:Y:S02]  /*239e0*/  FFMA.FTZ R3, R231, R142, R3 ;  /* 0x0000008ee7037223 */ /* 0x000fe40000010003 */
[----:B------:R-:W-:Y:S01]  /*239f0*/  FFMA.FTZ R252, R226, R143, R252 ;  /* 0x0000008fe2fc7223 */ /* 0x000fe200000100fc */
[----:B------:R-:W3:Y:S01]  /*23a00*/  LDL R230, [R1+0x4cc] ;  /* 0x0004cc0001e67983 */ /* 0x000ee20000100800 */
[----:B------:R-:W-:-:S02]  /*23a10*/  FFMA.FTZ R3, R227, R146, R3 ;  /* 0x00000092e3037223 */ /* 0x000fc40000010003 */
[----:B------:R-:W-:Y:S01]  /*23a20*/  FFMA.FTZ R252, R219, R147, R252 ;  /* 0x00000093dbfc7223 */ /* 0x000fe200000100fc */
[----:B------:R-:W4:Y:S04]  /*23a30*/  LDL R226, [R1+0x4dc] ;  /* 0x0004dc0001e27983 */ /* 0x000f280000100800 */
[----:B------:R-:W2:Y:S01]  /*23a40*/  LDL R219, [R1+0x4c8] ;  /* 0x0004c80001db7983 */ /* 0x000ea20000100800 */
        /* <DEDUP_REMOVED lines=11> */
[----:B------:R-:W-:-:S03]  /*23b00*/  FFMA.FTZ R3, R2, R154, R3 ;  /* 0x0000009a02037223 */ /* 0x000fc60000010003 */
[----:B------:R-:W3:Y:S04]  /*23b10*/  LDL R248, [R1+0x458] ;  /* 0x0004580001f87983 */ /* 0x000ee80000100800 */
        /* <DEDUP_REMOVED lines=29> */
[----:B------:R-:W4:Y:S04]  /*23cf0*/  LDL.LU R243, [R1+0x7a0] ;  /* 0x0007a00001f37983 */ /* 0x000f280000300800 */
[----:B------:R-:W4:Y:S01]  /*23d00*/  LDL.LU R247, [R1+0x79c] ;  /* 0x00079c0001f77983 */ /* 0x000f220000300800 */
[----:B------:R-:W-:Y:S01]  /*23d10*/  FFMA.FTZ R3, R248, R186, R3 ;  /* 0x000000baf8037223 */ /* 0x000fe20000010003 */
[----:B------:R-:W-:Y:S02]  /*23d20*/  FFMA.FTZ R252, R2, R183, R252 ;  /* 0x000000b702fc7223 */ /* 0x000fe400000100fc */
[----:B------:R-:W4:Y:S04]  /*23d30*/  LDL R248, [R1+0x44] ;  /* 0x0000440001f87983 */ /* 0x000f280000100800 */
[----:B------:R-:W4:Y:S01]  /*23d40*/  LDL.LU R2, [R1+0x28] ;  /* 0x0000280001027983 */ /* 0x000f220000300800 */
[----:B------:R-:W-:Y:S01]  /*23d50*/  FFMA.FTZ R3, R190, UR73, R3 ;  /* 0x00000049be037c23 */ /* 0x000fe20008010003 */
[----:B------:R-:W-:-:S02]  /*23d60*/  FFMA.FTZ R252, R0, R187, R252 ;  /* 0x000000bb00fc7223 */ /* 0x000fc400000100fc */
[----:B------:R-:W4:Y:S01]  /*23d70*/  LDL R0, [R1+0x764] ;  /* 0x0007640001007983 */ /* 0x000f220000100800 */
        /* <DEDUP_REMOVED lines=15> */
[----:B--2---:R-:W-:-:S03]  /*23e70*/  FFMA.FTZ R252, R219, UR5, R252 ;  /* 0x00000005dbfc7c23 */ /* 0x004fc600080100fc */
[----:B---3--:R-:W-:Y:S01]  /*23e80*/  FFMA.FTZ R3, R226, UR11, R3 ;  /* 0x0000000be2037c23 */ /* 0x008fe20008010003 */
[----:B----4-:R-:W-:-:S03]  /*23e90*/  FFMA.FTZ R252, R223, UR6, R252 ;  /* 0x00000006dffc7c23 */ /* 0x010fc600080100fc */
        /* <DEDUP_REMOVED lines=10> */
[----:B------:R-:W-:Y:S01]  /*23f40*/  FADD.FTZ R249, R3, R249 ;  /* 0x000000f903f97221 */ /* 0x000fe20000010000 */
[----:B------:R-:W-:Y:S01]  /*23f50*/  FFMA.FTZ R3, R247, UR30, R252 ;  /* 0x0000001ef7037c23 */ /* 0x000fe200080100fc */
[----:B------:R-:W-:-:S03]  /*23f60*/  @P1 SEL R252, RZ, UR38, P3 ;  /* 0x00000026fffc1c07 */ /* 0x000fc60009800000 */
[----:B------:R-:W-:Y:S01]  /*23f70*/  FADD.FTZ R3, R3, R249 ;  /* 0x000000f903037221 */ /* 0x000fe20000010000 */
[----:B------:R-:W-:Y:S01]  /*23f80*/  @P1 IADD3 R252, PT, PT, R248, -UR41, R252 ;  /* 0x80000029f8fc1c10 */ /* 0x000fe2000fffe0fc */
[----:B------:R1:W5:Y:S02]  /*23f90*/  LDL.LU R249, [R1+0x798] ;  /* 0x0007980001f97983 */ /* 0x0003640000300800 */
[----:B0-----:R-:W-:Y:S02]  /*23fa0*/  FMUL.FTZ R3, R3, UR34 ;  /* 0x0000002203037c20 */ /* 0x001fe40008410000 */
[----:B------:R1:W5:Y:S02]  /*23fb0*/  LDL.LU R248, [R1+0x794] ;  /* 0x0007940001f87983 */ /* 0x0003640000300800 */
[----:B------:R-:W-:Y:S02]  /*23fc0*/  @P2 FADD.FTZ R3, R3, R2 ;  /* 0x0000000203032221 */ /* 0x000fe40000010000 */
[----:B------:R-:W2:Y:S01]  /*23fd0*/  LDL.LU R2, [R1+0x790] ;  /* 0x0007900001027983 */ /* 0x000ea20000300800 */
[----:B------:R-:W-:-:S05]  /*23fe0*/  @P1 I2FP.F32.S32 R252, R252 ;  /* 0x000000fc00fc1245 */ /* 0x000fca0000201400 */
[----:B--2---:R-:W-:Y:S02]  /*23ff0*/  @P1 FFMA.FTZ R3, R252, R2, R3 ;  /* 0x00000002fc031223 */ /* 0x004fe40000010003 */
[----:B------:R1:W5:Y:S04]  /*24000*/  LDL.LU R2, [R1+0x78c] ;  /* 0x00078c0001027983 */ /* 0x0003680000300800 */
[----:B------:R-:W2:Y:S04]  /*24010*/  LDL R252, [R1+0x768] ;  /* 0x0007680001fc7983 */ /* 0x000ea80000100800 */
[----:B------:R0:W-:Y:S04]  /*24020*/  STS [R0], R3 ;  /* 0x0000000300007388 */ /* 0x0001e80000000800 */
[----:B0-----:R1:W5:Y:S01]  /*24030*/  LDL.LU R0, [R1+0x788] ;  /* 0x0007880001007983 */ /* 0x0013620000300800 */
[----:B--2---:R-:W-:-:S05]  /*24040*/  @!P6 FMNMX.FTZ R252, R252, R3, !PT ;  /* 0x00000003fcfce209 */ /* 0x004fca0007810000 */
[----:B------:R1:W-:Y:S02]  /*24050*/  @!P6 STL [R1+0x768], R252 ;  /* 0x000768fc0100e387 */ /* 0x0003e40000100800 */
.L_x_2862:
[----:B------:R-:W-:Y:S05]  /*24060*/  BSYNC.RECONVERGENT B0 ;  /* 0x0000000000007941 */ /* 0x000fea0003800200 */
.L_x_2861:
[----:B-----5:R-:W2:Y:S04]  /*24070*/  LDL R3, [R1+0x44] ;  /* 0x0000440001037983 */ /* 0x020ea80000100800 */
[----:B------:R0:W-:Y:S04]  /*24080*/  STL [R1+0x794], R5 ;  /* 0x0007940501007387 */ /* 0x0001e80000100800 */
[----:B0-----:R-:W3:Y:S04]  /*24090*/  LDL R5, [R1+0x774] ;  /* 0x0007740001057983 */ /* 0x001ee80000100800 */
[----:B------:R0:W-:Y:S04]  /*240a0*/  STL [R1+0x790], R4 ;  /* 0x0007900401007387 */ /* 0x0001e80000100800 */
[----:B0-----:R-:W4:Y:S04]  /*240b0*/  LDL.LU R4, [R1+0x4c] ;  /* 0x00004c0001047983 */ /* 0x001f280000300800 */
[----:B------:R0:W-:Y:S04]  /*240c0*/  STL [R1+0x78c], R2 ;  /* 0x00078c0201007387 */ /* 0x0001e80000100800 */
[----:B0-----:R-:W4:Y:S04]  /*240d0*/  LDL.LU R2, [R1+0x764] ;  /* 0x0007640001027983 */ /* 0x001f280000300800 */
[----:B------:R0:W-:Y:S04]  /*240e0*/  STL [R1+0x788], R0 ;  /* 0x0007880001007387 */ /* 0x0001e80000100800 */
[----:B0-----:R-:W4:Y:S04]  /*240f0*/  LDL.LU R0, [R1+0x760] ;  /* 0x0007600001007983 */ /* 0x001f280000300800 */
[----:B-1----:R-:W4:Y:S01]  /*24100*/  LDL.LU R252, [R1+0x48] ;  /* 0x0000480001fc7983 */ /* 0x002f220000300800 */
[----:B--2---:R-:W-:-:S04]  /*24110*/  IADD3 R3, PT, PT, R3, 0xff, RZ ;  /* 0x000000ff03037810 */ /* 0x004fc80007ffe0ff */
[----:B---3--:R-:W-:Y:S02]  /*24120*/  ISETP.GE.AND P1, PT, R3, R5, PT ;  /* 0x000000050300720c */ /* 0x008fe40003f26270 */
[----:B------:R0:W5:Y:S04]  /*24130*/  LDL.LU R5, [R1+0x794] ;  /* 0x0007940001057983 */ /* 0x0001680000300800 */
[----:B------:R-:W2:Y:S01]  /*24140*/  LDL.LU R3, [R1+0x44] ;  /* 0x0000440001037983 */ /* 0x000ea20000300800 */
[----:B----4-:R-:W-:-:S05]  /*24150*/  IADD3 R4, P2, PT, R4, 0x100, RZ ;  /* 0x0000010004047810 */ /* 0x010fca0007f5e0ff */
[----:B------:R1:W-:Y:S01]  /*24160*/  STL [R1+0x4c], R4 ;  /* 0x00004c0401007387 */ /* 0x0003e20000100800 */
[----:B------:R-:W-:-:S03]  /*24170*/  VIADD R2, R2, 0x400 ;  /* 0x0000040002027836 */ /* 0x000fc60000000000 */
[----:B-1----:R0:W5:Y:S04]  /*24180*/  LDL.LU R4, [R1+0x790] ;  /* 0x0007900001047983 */ /* 0x0021680000300800 */
[----:B------:R1:W-:Y:S01]  /*24190*/  STL [R1+0x764], R2 ;  /* 0x0007640201007387 */ /* 0x0003e20000100800 */
[----:B------:R-:W-:-:S03]  /*241a0*/  VIADD R0, R0, 0x100 ;  /* 0x0000010000007836 */ /* 0x000fc60000000000 */
[----:B-1----:R0:W5:Y:S01]  /*241b0*/  LDL.LU R2, [R1+0x78c] ;  /* 0x00078c0001027983 */ /* 0x0021620000300800 */
[----:B------:R-:W-:-:S03]  /*241c0*/  IMAD.X R252, RZ, RZ, R252, P2 ;  /* 0x000000fffffc7224 */ /* 0x000fc600010e06fc */
[----:B------:R1:W-:Y:S04]  /*241d0*/  STL [R1+0x760], R0 ;  /* 0x0007600001007387 */ /* 0x0003e80000100800 */
[----:B-1----:R0:W5:Y:S01]  /*241e0*/  LDL.LU R0, [R1+0x788] ;  /* 0x0007880001007983 */ /* 0x0021620000300800 */
[----:B--2---:R-:W-:-:S05]  /*241f0*/  VIADD R3, R3, 0x100 ;  /* 0x0000010003037836 */ /* 0x004fca0000000000 */
[----:B------:R0:W-:Y:S04]  /*24200*/  STL [R1+0x44], R3 ;  /* 0x0000440301007387 */ /* 0x0001e80000100800 */
[----:B------:R0:W-:Y:S01]  /*24210*/  STL [R1+0x48], R252 ;  /* 0x000048fc01007387 */ /* 0x0001e20000100800 */
[----:B------:R-:W-:Y:S05]  /*24220*/  @!P1 BRA `(.L_x_2863) ;  /* 0xfffffdfc009c9947 */ /* 0x000fea000383ffff */
.L_x_2605:
[----:B------:R-:W-:Y:S05]  /*24230*/  BSYNC.RECONVERGENT B1 ;  /* 0x0000000000017941 */ /* 0x000fea0003800200 */
.L_x_2604:
[----:B0-----:R-:W2:Y:S01]  /*24240*/  LDL.LU R252, [R1+0x768] ;  /* 0x0007680001fc7983 */ /* 0x001ea20000300800 */
[----:B------:R-:W0:Y:S01]  /*24250*/  S2UR UR8, SR_CgaCtaId ;  /* 0x00000000000879c3 */ /* 0x000e220000008800 */
[----:B------:R-:W-:Y:S01]  /*24260*/  UMOV UR7, 0x400 ;  /* 0x0000040000077882 */ /* 0x000fe20000000000 */
[----:B------:R-:W-:Y:S01]  /*24270*/  MOV R9, 0xff7fffff ;  /* 0xff7fffff00097802 */ /* 0x000fe20000000f00 */
[----:B------:R-:W-:Y:S01]  /*24280*/  BSSY.RECONVERGENT B0, `(.L_x_2864) ;  /* 0x000016c000007945 */ /* 0x000fe20003800200 */
[----:B0-----:R-:W-:Y:S01]  /*24290*/  ULEA UR9, UR8, UR7, 0x18 ;  /* 0x0000000708097291 */ /* 0x001fe2000f8ec0ff */
[----:B--2---:R-:W0:Y:S02]  /*242a0*/  SHFL.BFLY PT, R3, R252, 0x10, 0x1f ;  /* 0x0e001f00fc037f89 */ /* 0x004e2400000e0000 */
[----:B0----5:R-:W-:-:S05]  /*242b0*/  FMNMX.FTZ R4, R3, R252, !PT ;  /* 0x000000fc03047209 */ /* 0x021fca0007810000 */
[----:B------:R-:W0:Y:S02]  /*242c0*/  SHFL.BFLY PT, R3, R4, 0x8, 0x1f ;  /* 0x0d001f0004037f89 */ /* 0x000e2400000e0000 */
[----:B0-----:R-:W-:Y:S02]  /*242d0*/  FMNMX.FTZ R5, R4, R3, !PT ;  /* 0x0000000304057209 */ /* 0x001fe40007810000 */
[----:B------:R-:W0:Y:S03]  /*242e0*/  S2R R3, SR_TID.X ;  /* 0x0000000000037919 */ /* 0x000e260000002100 */
[----:B------:R-:W1:Y:S02]  /*242f0*/  SHFL.BFLY PT, R6, R5, 0x4, 0x1f ;  /* 0x0c801f0005067f89 */ /* 0x000e6400000e0000 */
[----:B-1----:R-:W-:Y:S02]  /*24300*/  FMNMX.FTZ R6, R5, R6, !PT ;  /* 0x0000000605067209 */ /* 0x002fe40007810000 */
[----:B0-----:R-:W-:-:S03]  /*24310*/  LOP3.LUT P1, R27, R3, 0x1f, RZ, 0xc0, !PT ;  /* 0x0000001f031b7812 */ /* 0x001fc6000782c0ff */
[----:B------:R-:W0:Y:S01]  /*24320*/  SHFL.BFLY PT, R7, R6, 0x2, 0x1f ;  /* 0x0c401f0006077f89 */ /* 0x000e2200000e0000 */
[----:B------:R-:W-:Y:S01]  /*24330*/  IMAD.SHL.U32 R4, R3, 0x4, RZ ;  /* 0x0000000403047824 */ /* 0x000fe200078e00ff */
[----:B------:R-:W-:Y:S02]  /*24340*/  ISETP.GT.U32.AND P0, PT, R27, 0x7, PT ;  /* 0x000000071b00780c */ /* 0x000fe40003f04070 */
[----:B0-----:R-:W-:-:S06]  /*24350*/  FMNMX.FTZ R7, R6, R7, !PT ;  /* 0x0000000706077209 */ /* 0x001fcc0007810000 */
[----:B------:R-:W-:Y:S01]  /*24360*/  @!P1 LEA.HI R6, R3, UR9, RZ, 0x1d ;  /* 0x0000000903069c11 */ /* 0x000fe2000f8fe8ff */
[----:B------:R-:W0:Y:S02]  /*24370*/  SHFL.BFLY PT, R8, R7, 0x1, 0x1f ;  /* 0x0c201f0007087f89 */ /* 0x000e2400000e0000 */
[----:B0-----:R-:W-:Y:S02]  /*24380*/  FMNMX.FTZ R11, R7, R8, !PT ;  /* 0x00000008070b7209 */ /* 0x001fe40007810000 */
[----:B------:R-:W-:-:S03]  /*24390*/  LOP3.LUT R8, R4, 0x7c, RZ, 0xc0, !PT ;  /* 0x0000007c04087812 */ /* 0x000fc600078ec0ff */
[----:B------:R0:W-:Y:S01]  /*243a0*/  @!P1 STS [R6], R11 ;  /* 0x0000000b06009388 */ /* 0x0001e20000000800 */
[----:B------:R-:W-:Y:S01]  /*243b0*/  BAR.SYNC.DEFER_BLOCKING 0x0 ;  /* 0x0000000000007b1d */ /* 0x000fe20000010000 */
[----:B0-----:R-:W-:-:S05]  /*243c0*/  IMAD.MOV.U32 R11, RZ, RZ, RZ ;  /* 0x000000ffff0b7224 */ /* 0x001fca00078e00ff */
[----:B------:R-:W0:Y:S04]  /*243d0*/  @!P0 LDS R9, [R8+UR9] ;  /* 0x0000000908098984 */ /* 0x000e280008000800 */
[----:B0-----:R-:W0:Y:S02]  /*243e0*/  SHFL.BFLY PT, R10, R9, 0x4, 0x1f ;  /* 0x0c801f00090a7f89 */ /* 0x001e2400000e0000 */
[----:B0-----:R-:W-:-:S05]  /*243f0*/  FMNMX.FTZ R10, R10, R9, !PT ;  /* 0x000000090a0a7209 */ /* 0x001fca0007810000 */
[----:B------:R-:W0:Y:S02]  /*24400*/  SHFL.BFLY PT, R5, R10, 0x2, 0x1f ;  /* 0x0c401f000a057f89 */ /* 0x000e2400000e0000 */
[----:B0-----:R-:W-:Y:S01]  /*24410*/  FMNMX.FTZ R7, R10, R5, !PT ;  /* 0x000000050a077209 */ /* 0x001fe20007810000 */
[----:B------:R-:W-:-:S04]  /*24420*/  VIADD R5, R3, UR4 ;  /* 0x0000000403057c36 */ /* 0x000fc80008000000 */
[----:B------:R-:W0:Y:S01]  /*24430*/  SHFL.BFLY PT, R12, R7, 0x1, 0x1f ;  /* 0x0c201f00070c7f89 */ /* 0x000e2200000e0000 */
[----:B------:R-:W-:Y:S02]  /*24440*/  ISETP.GE.AND P0, PT, R5, UR41, PT ;  /* 0x0000002905007c0c */ /* 0x000fe4000bf06270 */
[----:B0-----:R-:W-:-:S05]  /*24450*/  FMNMX.FTZ R12, R7, R12, !PT ;  /* 0x0000000c070c7209 */ /* 0x001fca0007810000 */
[----:B------:R0:W1:Y:S06]  /*24460*/  SHFL.IDX PT, R26, R12, RZ, 0x1f ;  /* 0x00001fff0c1a7589 */ /* 0x00006c00000e0000 */
        /* <DEDUP_REMOVED lines=18> */
[----:B------:R-:W-:Y:S02]  /*24590*/  HFMA2 R11, -RZ, RZ, 0, 0 ;  /* 0x00000000ff0b7431 */ /* 0x000fe400000001ff */
[----:B------:R-:W-:Y:S01]  /*245a0*/  ULEA UR5, UR8, UR5, 0x18 ;  /* 0x0000000508057291 */ /* 0x000fe2000f8ec0ff */
[----:B------:R-:W-:Y:S01]  /*245b0*/  LOP3.LUT R6, R0, 0x3, RZ, 0xc0, !PT ;  /* 0x0000000300067812 */ /* 0x000fe200078ec0ff */
[----:B------:R-:W-:-:S04]  /*245c0*/  IMAD.MOV.U32 R0, RZ, RZ, R5 ;  /* 0x000000ffff007224 */ /* 0x000fc800078e0005 */
[----:B------:R-:W-:Y:S02]  /*245d0*/  IMAD.MOV R7, RZ, RZ, -R6 ;  /* 0x000000ffff077224 */ /* 0x000fe400078e0a06 */
[----:B------:R-:W-:-:S07]  /*245e0*/  VIADD R6, R4, UR5 ;  /* 0x0000000504067c36 */ /* 0x000fce0008000000 */
.L_x_2869:
[----:B------:R-:W1:Y:S01]  /*245f0*/  LDS R9, [R6] ;  /* 0x0000000006097984 */ /* 0x000e620000000800 */
[----:B------:R-:W-:Y:S02]  /*24600*/  VIADD R7, R7, 0x1 ;  /* 0x0000000107077836 */ /* 0x000fe40000000000 */
[----:B------:R-:W-:-:S03]  /*24610*/  VIADD R0, R0, 0x100 ;  /* 0x0000010000007836 */ /* 0x000fc60000000000 */
[----:B------:R-:W-:Y:S01]  /*24620*/  ISETP.NE.AND P0, PT, R7, RZ, PT ;  /* 0x000000ff0700720c */ /* 0x000fe20003f05270 */
[----:B-1----:R-:W-:-:S04]  /*24630*/  FADD.FTZ R9, -R26, R9 ;  /* 0x000000091a097221 */ /* 0x002fc80000010100 */
[----:B------:R-:W-:-:S06]  /*24640*/  FMUL.FTZ R9, R9, 1.4426950216293334961 ;  /* 0x3fb8aa3b09097820 */ /* 0x000fcc0000410000 */
[----:B------:R-:W1:Y:S02]  /*24650*/  MUFU.EX2 R9, R9 ;  /* 0x0000000900097308 */ /* 0x000e640000000800 */
[----:B-1----:R1:W-:Y:S01]  /*24660*/  STS [R6], R9 ;  /* 0x0000000906007388 */ /* 0x0023e20000000800 */
[----:B------:R-:W-:Y:S01]  /*24670*/  FADD.FTZ R11, R9, R11 ;  /* 0x0000000b090b7221 */ /* 0x000fe20000010000 */
[----:B-1----:R-:W-:Y:S01]  /*24680*/  IADD3 R6, PT, PT, R6, 0x400, RZ ;  /* 0x0000040006067810 */ /* 0x002fe20007ffe0ff */
[----:B------:R-:W-:Y:S06]  /*24690*/  @P0 BRA `(.L_x_2869) ;  /* 0xfffffffc00d40947 */ /* 0x000fec000383ffff */
.L_x_2868:
[----:B------:R-:W-:Y:S05]  /*246a0*/  BSYNC.RECONVERGENT B1 ;  /* 0x0000000000017941 */ /* 0x000fea0003800200 */
.L_x_2867:
        /* <DEDUP_REMOVED lines=9> */
[----:B------:R-:W-:-:S05]  /*24740*/  IMAD.U32 R7, RZ, RZ, UR5 ;  /* 0x00000005ff077e24 */ /* 0x000fca000f8e00ff */
[----:B------:R-:W-:Y:S01]  /*24750*/  IADD3 R6, PT, PT, R6, 0x800, R7 ;  /* 0x0000080006067810 */ /* 0x000fe20007ffe007 */
[----:B------:R-:W-:Y:S06]  /*24760*/  @!P1 BRA `(.L_x_2871) ;  /* 0x00000004009c9947 */ /* 0x000fec0003800000 */
[----:B------:R-:W-:Y:S01]  /*24770*/  IMAD.U32 R25, RZ, RZ, UR41 ;  /* 0x00000029ff197e24 */ /* 0x000fe2000f8e00ff */
[----:B------:R-:W-:-:S03]  /*24780*/  PLOP3.LUT P0, PT, PT, PT, PT, 0x8, 0x80 ;  /* 0x000000000080781c */ /* 0x000fc60003f0e170 */
[----:B------:R-:W-:-:S10]  /*24790*/  VIADD R25, R25, 0xfffff400 ;  /* 0xfffff40019197836 */ /* 0x000fd40000000000 */
.L_x_2872:
[----:B------:R-:W1:Y:S01]  /*247a0*/  LDS R7, [R6+-0x800] ;  /* 0xfff8000006077984 */ /* 0x000e620000000800 */
[----:B------:R-:W-:-:S03]  /*247b0*/  VIADD R0, R0, 0x1000 ;  /* 0x0000100000007836 */ /* 0x000fc60000000000 */
[----:B------:R-:W2:Y:S02]  /*247c0*/  LDS R9, [R6+-0x400] ;  /* 0xfffc000006097984 */ /* 0x000ea40000000800 */
[----:B------:R-:W-:Y:S02]  /*247d0*/  ISETP.GE.AND P1, PT, R0, R25, PT ;  /* 0x000000190000720c */ /* 0x000fe40003f26270 */
[----:B------:R-:W3:Y:S04]  /*247e0*/  LDS R10, [R6] ;  /* 0x00000000060a7984 */ /* 0x000ee80000000800 */
[----:B0-----:R-:W0:Y:S04]  /*247f0*/  LDS R12, [R6+0x400] ;  /* 0x00040000060c7984 */ /* 0x001e280000000800 */
        /* <DEDUP_REMOVED lines=9> */
[C---:B--2---:R-:W-:Y:S01]  /*24890*/  FADD.FTZ R9, -R26.reuse, R9 ;  /* 0x000000091a097221 */ /* 0x044fe20000010100 */
[----:B------:R-:W-:Y:S02]  /*248a0*/  FMUL.FTZ R7, R7, 1.4426950216293334961 ;  /* 0x3fb8aa3b07077820 */ /* 0x000fe40000410000 */
[----:B------:R-:W2:Y:S01]  /*248b0*/  LDS R21, [R6+0x2800] ;  /* 0x0028000006157984 */ /* 0x000ea20000000800 */
[C---:B---3--:R-:W-:Y:S01]  /*248c0*/  FADD.FTZ R10, -R26.reuse, R10 ;  /* 0x0000000a1a0a7221 */ /* 0x048fe20000010100 */
[----:B------:R-:W-:Y:S02]  /*248d0*/  FMUL.FTZ R9, R9, 1.4426950216293334961 ;  /* 0x3fb8aa3b09097820 */ /* 0x000fe40000410000 */
[----:B------:R-:W3:Y:S01]  /*248e0*/  MUFU.EX2 R7, R7 ;  /* 0x0000000700077308 */ /* 0x000ee20000000800 */
[----:B------:R-:W2:Y:S01]  /*248f0*/  LDS R22, [R6+0x2c00] ;  /* 0x002c000006167984 */ /* 0x000ea20000000800 */
[----:B0-----:R-:W-:Y:S01]  /*24900*/  FADD.FTZ R12, -R26, R12 ;  /* 0x0000000c1a0c7221 */ /* 0x001fe20000010100 */
[----:B------:R-:W-:Y:S01]  /*24910*/  FMUL.FTZ R10, R10, 1.4426950216293334961 ;  /* 0x3fb8aa3b0a0a7820 */ /* 0x000fe20000410000 */
[----:B------:R-:W0:Y:S01]  /*24920*/  MUFU.EX2 R9, R9 ;  /* 0x0000000900097308 */ /* 0x000e220000000800 */
[----:B------:R-:W2:Y:S01]  /*24930*/  LDS R23, [R6+0x3000] ;  /* 0x0030000006177984 */ /* 0x000ea20000000800 */
        /* <DEDUP_REMOVED lines=9> */
[----:B---3--:R-:W-:Y:S01]  /*249d0*/  FADD.FTZ R11, R7, R11 ;  /* 0x0000000b070b7221 */ /* 0x008fe20000010000 */
[C---:B------:R-:W-:Y:S01]  /*249e0*/  FADD.FTZ R16, -R26.reuse, R16 ;  /* 0x000000101a107221 */ /* 0x040fe20000010100 */
[----:B------:R-:W3:Y:S01]  /*249f0*/  MUFU.EX2 R13, R13 ;  /* 0x0000000d000d7308 */ /* 0x000ee20000000800 */
[----:B------:R-:W-:Y:S01]  /*24a00*/  FMUL.FTZ R15, R15, 1.4426950216293334961 ;  /* 0x3fb8aa3b0f0f7820 */ /* 0x000fe20000410000 */
[----:B0-----:R-:W-:Y:S01]  /*24a10*/  FADD.FTZ R11, R11, R9 ;  /* 0x000000090b0b7221 */ /* 0x001fe20000010000 */
[----:B------:R-:W-:Y:S01]  /*24a20*/  FADD.FTZ R17, -R26, R17 ;  /* 0x000000111a117221 */ /* 0x000fe20000010100 */
[----:B------:R-:W0:Y:S01]  /*24a30*/  MUFU.EX2 R14, R14 ;  /* 0x0000000e000e7308 */ /* 0x000e220000000800 */
        /* <DEDUP_REMOVED lines=9> */
[----:B---3--:R-:W-:Y:S01]  /*24ad0*/  FADD.FTZ R11, R11, R13 ;  /* 0x0000000d0b0b7221 */ /* 0x008fe20000010000 */
[C---:B-1----:R-:W-:Y:S01]  /*24ae0*/  FADD.FTZ R20, -R26.reuse, R20 ;  /* 0x000000141a147221 */ /* 0x042fe20000010100 */
[----:B------:R-:W1:Y:S01]  /*24af0*/  MUFU.EX2 R17, R17 ;  /* 0x0000001100117308 */ /* 0x000e620000000800 */
[----:B------:R-:W-:Y:S01]  /*24b00*/  FMUL.FTZ R19, R19, 1.4426950216293334961 ;  /* 0x3fb8aa3b13137820 */ /* 0x000fe20000410000 */
[----:B0-----:R-:W-:Y:S01]  /*24b10*/  FADD.FTZ R11, R11, R14 ;  /* 0x0000000e0b0b7221 */ /* 0x001fe20000010000 */
[----:B--2---:R-:W-:Y:S01]  /*24b20*/  FADD.FTZ R21, -R26, R21 ;  /* 0x000000151a157221 */ /* 0x004fe20000010100 */
        /* <DEDUP_REMOVED lines=43> */
.L_x_2871:
[----:B------:R-:W-:Y:S05]  /*24de0*/  BSYNC.RECONVERGENT B1 ;  /* 0x0000000000017941 */ /* 0x000fea0003800200 */
.L_x_2870:
[----:B------:R-:W-:Y:S01]  /*24df0*/  IADD3 R7, PT, PT, -R0, UR41, RZ ;  /* 0x0000002900077c10 */ /* 0x000fe2000fffe1ff */
[----:B------:R-:W-:Y:S03]  /*24e00*/  BSSY.RECONVERGENT B1, `(.L_x_2873) ;  /* 0x0000036000017945 */ /* 0x000fe60003800200 */
[----:B------:R-:W-:-:S13]  /*24e10*/  ISETP.GT.AND P1, PT, R7, 0x400, PT ;  /* 0x000004000700780c */ /* 0x000fda0003f24270 */
[----:B------:R-:W-:Y:S05]  /*24e20*/  @!P1 BRA `(.L_x_2874) ;  /* 0x0000000000cc9947 */ /* 0x000fea0003800000 */
[----:B------:R-:W1:Y:S01]  /*24e30*/  LDS R7, [R6+-0x800] ;  /* 0xfff8000006077984 */ /* 0x000e620000000800 */
[----:B------:R-:W-:Y:S02]  /*24e40*/  PLOP3.LUT P0, PT, PT, PT, PT, 0x8, 0x80 ;  /* 0x000000000080781c */ /* 0x000fe40003f0e170 */
[----:B------:R-:W-:Y:S01]  /*24e50*/  IADD3 R0, PT, PT, R0, 0x800, RZ ;  /* 0x0000080000007810 */ /* 0x000fe20007ffe0ff */
[----:B------:R-:W2:Y:S04]  /*24e60*/  LDS R9, [R6+-0x400] ;  /* 0xfffc000006097984 */ /* 0x000ea80000000800 */
[----:B------:R-:W3:Y:S04]  /*24e70*/  LDS R10, [R6] ;  /* 0x00000000060a7984 */ /* 0x000ee80000000800 */
[----:B0-----:R-:W0:Y:S04]  /*24e80*/  LDS R12, [R6+0x400] ;  /* 0x00040000060c7984 */ /* 0x001e280000000800 */
[----:B------:R-:W4:Y:S04]  /*24e90*/  LDS R13, [R6+0x800] ;  /* 0x00080000060d7984 */ /* 0x000f280000000800 */
[----:B------:R-:W5:Y:S04]  /*24ea0*/  LDS R14, [R6+0xc00] ;  /* 0x000c0000060e7984 */ /* 0x000f680000000800 */
[----:B------:R-:W5:Y:S04]  /*24eb0*/  LDS R15, [R6+0x1000] ;  /* 0x00100000060f7984 */ /* 0x000f680000000800 */
[----:B------:R-:W5:Y:S01]  /*24ec0*/  LDS R16, [R6+0x1400] ;  /* 0x0014000006107984 */ /* 0x000f620000000800 */
[C---:B-1----:R-:W-:Y:S01]  /*24ed0*/  FADD.FTZ R7, -R26.reuse, R7 ;  /* 0x000000071a077221 */ /* 0x042fe20000010100 */
[----:B--2---:R-:W-:-:S03]  /*24ee0*/  FADD.FTZ R9, -R26, R9 ;  /* 0x000000091a097221 */ /* 0x004fc60000010100 */
[----:B------:R-:W-:Y:S01]  /*24ef0*/  FMUL.FTZ R7, R7, 1.4426950216293334961 ;  /* 0x3fb8aa3b07077820 */ /* 0x000fe20000410000 */
[----:B---3--:R-:W-:Y:S01]  /*24f00*/  FADD.FTZ R10, -R26, R10 ;  /* 0x0000000a1a0a7221 */ /* 0x008fe20000010100 */
[----:B------:R-:W-:-:S04]  /*24f10*/  FMUL.FTZ R9, R9, 1.4426950216293334961 ;  /* 0x3fb8aa3b09097820 */ /* 0x000fc80000410000 */
[----:B------:R-:W1:Y:S01]  /*24f20*/  MUFU.EX2 R7, R7 ;  /* 0x0000000700077308 */ /* 0x000e620000000800 */
[----:B0-----:R-:W-:Y:S01]  /*24f30*/  FADD.FTZ R12, -R26, R12 ;  /* 0x0000000c1a0c7221 */ /* 0x001fe20000010100 */
[----:B------:R-:W-:Y:S02]  /*24f40*/  FMUL.FTZ R10, R10, 1.4426950216293334961 ;  /* 0x3fb8aa3b0a0a7820 */ /* 0x000fe40000410000 */
[----:B------:R-:W0:Y:S01]  /*24f50*/  MUFU.EX2 R9, R9 ;  /* 0x0000000900097308 */ /* 0x000e220000000800 */
        /* <DEDUP_REMOVED lines=30> */
[----:B------:R0:W-:Y:S02]  /*25140*/  STS [R6+0x1400], R16 ;  /* 0x0014001006007388 */ /* 0x0001e40000000800 */
[----:B0-----:R-:W-:-:S07]  /*25150*/  VIADD R6, R6, 0x2000 ;  /* 0x0000200006067836 */ /* 0x001fce0000000000 */
.L_x_2874:
[----:B------:R-:W-:Y:S05]  /*25160*/  BSYNC.RECONVERGENT B1 ;  /* 0x0000000000017941 */ /* 0x000fea0003800200 */
.L_x_2873:
[----:B------:R-:W-:-:S13]  /*25170*/  ISETP.LT.OR P0, PT, R0, UR41, P0 ;  /* 0x0000002900007c0c */ /* 0x000fda0008701670 */
[----:B------:R-:W-:Y:S05]  /*25180*/  @!P0 BRA `(.L_x_2865) ;  /* 0x0000000400ec8947 */ /* 0x000fea0003800000 */
[----:B------:R-:W1:Y:S04]  /*25190*/  LDS R0, [R6+-0x800] ;  /* 0xfff8000006007984 */ /* 0x000e680000000800 */
[----:B------:R-:W2:Y:S04]  /*251a0*/  LDS R7, [R6+-0x400] ;  /* 0xfffc000006077984 */ /* 0x000ea80000000800 */
[----:B------:R-:W3:Y:S04]  /*251b0*/  LDS R9, [R6] ;  /* 0x0000000006097984 */ /* 0x000ee80000000800 */
[----:B------:R-:W4:Y:S01]  /*251c0*/  LDS R10, [R6+0x400] ;  /* 0x00040000060a7984 */ /* 0x000f220000000800 */
[C---:B-1----:R-:W-:Y:S01]  /*251d0*/  FADD.FTZ R0, -R26.reuse, R0 ;  /* 0x000000001a007221 */ /* 0x042fe20000010100 */
[----:B--2---:R-:W-:-:S03]  /*251e0*/  FADD.FTZ R7, -R26, R7 ;  /* 0x000000071a077221 */ /* 0x004fc60000010100 */
[----:B------:R-:W-:Y:S01]  /*251f0*/  FMUL.FTZ R0, R0, 1.4426950216293334961 ;  /* 0x3fb8aa3b00007820 */ /* 0x000fe20000410000 */
[----:B---3--:R-:W-:Y:S01]  /*25200*/  FADD.FTZ R9, -R26, R9 ;  /* 0x000000091a097221 */ /* 0x008fe20000010100 */
[----:B------:R-:W-:-:S04]  /*25210*/  FMUL.FTZ R7, R7, 1.4426950216293334961 ;  /* 0x3fb8aa3b07077820 */ /* 0x000fc80000410000 */
[----:B------:R-:W1:Y:S01]  /*25220*/  MUFU.EX2 R0, R0 ;  /* 0x0000000000007308 */ /* 0x000e620000000800 */
[----:B----4-:R-:W-:Y:S01]  /*25230*/  FADD.FTZ R10, -R26, R10 ;  /* 0x0000000a1a0a7221 */ /* 0x010fe20000010100 */
[----:B------:R-:W-:Y:S02]  /*25240*/  FMUL.FTZ R9, R9, 1.4426950216293334961 ;  /* 0x3fb8aa3b09097820 */ /* 0x000fe40000410000 */
[----:B------:R-:W2:Y:S01]  /*25250*/  MUFU.EX2 R7, R7 ;  /* 0x0000000700077308 */ /* 0x000ea20000000800 */
[----:B------:R-:W-:-:S03]  /*25260*/  FMUL.FTZ R10, R10, 1.4426950216293334961 ;  /* 0x3fb8aa3b0a0a7820 */ /* 0x000fc60000410000 */
[----:B------:R-:W3:Y:S04]  /*25270*/  MUFU.EX2 R9, R9 ;  /* 0x0000000900097308 */ /* 0x000ee80000000800 */
[----:B------:R-:W4:Y:S01]  /*25280*/  MUFU.EX2 R10, R10 ;  /* 0x0000000a000a7308 */ /* 0x000f220000000800 */
[----:B-1----:R1:W-:Y:S01]  /*25290*/  STS [R6+-0x800], R0 ;  /* 0xfff8000006007388 */ /* 0x0023e20000000800 */
[----:B------:R-:W-:-:S03]  /*252a0*/  FADD.FTZ R11, R11, R0 ;  /* 0x000000000b0b7221 */ /* 0x000fc60000010000 */
[----:B--2---:R1:W-:Y:S01]  /*252b0*/  STS [R6+-0x400], R7 ;  /* 0xfffc000706007388 */ /* 0x0043e20000000800 */
[----:B------:R-:W-:-:S03]  /*252c0*/  FADD.FTZ R11, R11, R7 ;  /* 0x000000070b0b7221 */ /* 0x000fc60000010000 */
[----:B---3--:R1:W-:Y:S01]  /*252d0*/  STS [R6], R9 ;  /* 0x0000000906007388 */ /* 0x0083e20000000800 */
[----:B------:R-:W-:-:S03]  /*252e0*/  FADD.FTZ R11, R11, R9 ;  /* 0x000000090b0b7221 */ /* 0x000fc60000010000 */
[----:B----4-:R1:W-:Y:S01]  /*252f0*/  STS [R6+0x400], R10 ;  /* 0x0004000a06007388 */ /* 0x0103e20000000800 */
[----:B------:R-:W-:Y:S01]  /*25300*/  FADD.FTZ R11, R11, R10 ;  /* 0x0000000a0b0b7221 */ /* 0x000fe20000010000 */
[----:B------:R-:W-:Y:S06]  /*25310*/  BRA `(.L_x_2865) ;  /* 0x0000000400887947 */ /* 0x000fec0003800000 */
.L_x_2866:
[----:B0-----:R-:W-:Y:S01]  /*25320*/  IMAD.MOV.U32 R12, RZ, RZ, 0x100 ;  /* 0x00000100ff0c7424 */ /* 0x001fe200078e00ff */
        /* <DEDUP_REMOVED lines=9> */
[----:B0-----:R-:W-:Y:S02]  /*253c0*/  IMAD R15, R0, UR5, RZ ;  /* 0x00000005000f7c24 */ /* 0x001fe4000f8e02ff */
[----:B------:R-:W-:-:S03]  /*253d0*/  IMAD.MOV.U32 R0, RZ, RZ, R5 ;  /* 0x000000ffff007224 */ /* 0x000fc600078e0005 */
[----:B------:R-:W-:-:S07]  /*253e0*/  SHF.R.S32.HI R16, RZ, 0x1f, R15 ;  /* 0x0000001fff107819 */ /* 0x000fce000001140f */
[----:B------:R-:W-:Y:S05]  /*253f0*/  @!P1 BRA `(.L_x_2876) ;  /* 0x00000000006c9947 */ /* 0x000fea0003800000 */
[----:B------:R-:W-:Y:S01]  /*25400*/  UIADD3 UR5, UPT, UPT, UR7, 0x840, URZ ;  /* 0x0000084007057890 */ /* 0x000fe2000fffe0ff */
[----:B------:R-:W-:Y:S01]  /*25410*/  LEA.HI R0, R9, 0x1, RZ, 0x18 ;  /* 0x0000000109007811 */ /* 0x000fe200078fc0ff */
[----:B------:R-:W-:Y:S01]  /*25420*/  IMAD.MOV.U32 R11, RZ, RZ, RZ ;  /* 0x000000ffff0b7224 */ /* 0x000fe200078e00ff */
[----:B------:R-:W-:Y:S01]  /*25430*/  IADD3 R14, P1, P2, R15, R6, R5 ;  /* 0x000000060f0e7210 */ /* 0x000fe20007a3e005 */
[----:B------:R-:W-:Y:S01]  /*25440*/  ULEA UR5, UR8, UR5, 0x18 ;  /* 0x0000000508057291 */ /* 0x000fe2000f8ec0ff */
[----:B------:R-:W-:Y:S02]  /*25450*/  LOP3.LUT R6, R0, 0x3, RZ, 0xc0, !PT ;  /* 0x0000000300067812 */ /* 0x000fe400078ec0ff */
[----:B------:R-:W-:Y:S02]  /*25460*/  IADD3.X R7, PT, PT, R16, R7, RZ, P1, P2 ;  /* 0x0000000710077210 */ /* 0x000fe40000fe44ff */
[----:B------:R-:W-:Y:S01]  /*25470*/  MOV R0, R5 ;  /* 0x0000000500007202 */ /* 0x000fe20000000f00 */
[----:B------:R-:W-:-:S02]  /*25480*/  IMAD.MOV R10, RZ, RZ, -R6 ;  /* 0x000000ffff0a7224 */ /* 0x000fc400078e0a06 */
[----:B------:R-:W-:-:S07]  /*25490*/  VIADD R9, R4, UR5 ;  /* 0x0000000504097c36 */ /* 0x000fce0008000000 */
.L_x_2877:
        /* <DEDUP_REMOVED lines=17> */
.L_x_2876:
[----:B------:R-:W-:Y:S05]  /*255b0*/  BSYNC.RECONVERGENT B1 ;  /* 0x0000000000017941 */ /* 0x000fea0003800200 */
.L_x_2875:
        /* <DEDUP_REMOVED lines=13> */
.L_x_2878:
[----:B------:R-:W-:-:S05]  /*25690*/  IMAD.MOV.U32 R6, RZ, RZ, R12 ;  /* 0x000000ffff067224 */ /* 0x000fca00078e000c */
[----:B------:R-:W2:Y:S04]  /*256a0*/  LDG.E.U8 R14, desc[UR36][R6.64+-0x200] ;  /* 0xfffe0024060e7981 */ /* 0x000ea8000c1e1100 */
[----:B------:R-:W3:Y:S04]  /*256b0*/  LDG.E.U8 R10, desc[UR36][R6.64+-0x100] ;  /* 0xffff0024060a7981 */ /* 0x000ee8000c1e1100 */
[----:B------:R-:W4:Y:S04]  /*256c0*/  LDG.E.U8 R12, desc[UR36][R6.64] ;  /* 0x00000024060c7981 */ /* 0x000f28000c1e1100 */
[----:B------:R-:W5:Y:S01]  /*256d0*/  LDG.E.U8 R13, desc[UR36][R6.64+0x100] ;  /* 0x00010024060d7981 */ /* 0x000f62000c1e1100 */
[----:B------:R-:W-:-:S02]  /*256e0*/  IMAD.MOV.U32 R16, RZ, RZ, RZ ;  /* 0x000000ffff107224 */ /* 0x000fc400078e00ff */
[----:B------:R-:W-:Y:S02]  /*256f0*/  IMAD.MOV.U32 R18, RZ, RZ, RZ ;  /* 0x000000ffff127224 */ /* 0x000fe400078e00ff */
[----:B------:R-:W-:Y:S01]  /*25700*/  VIADD R0, R0, 0x400 ;  /* 0x0000040000007836 */ /* 0x000fe20000000000 */
        /* <DEDUP_REMOVED lines=35> */
.L_x_2865:
[----:B------:R-:W-:Y:S05]  /*25940*/  BSYNC.RECONVERGENT B0 ;  /* 0x0000000000007941 */ /* 0x000fea0003800200 */
.L_x_2864:
[----:B-1----:R-:W1:Y:S01]  /*25950*/  SHFL.BFLY PT, R0, R11, 0x10, 0x1f ;  /* 0x0e001f000b007f89 */ /* 0x002e6200000e0000 */
[C---:B------:R-:W-:Y:S01]  /*25960*/  ISETP.NE.AND P0, PT, R27.reuse, RZ, PT ;  /* 0x000000ff1b00720c */ /* 0x040fe20003f05270 */
[----:B------:R-:W2:Y:S01]  /*25970*/  LDCU.U8 UR10, c[0x0][0x48c] ;  /* 0x00009180ff0a77ac */ /* 0x000ea20008000000 */
[----:B------:R-:W-:Y:S01]  /*25980*/  ISETP.GT.U32.AND P1, PT, R27, 0x7, PT ;  /* 0x000000071b00780c */ /* 0x000fe20003f24070 */
[----:B------:R-:W3:Y:S01]  /*25990*/  S2UR UR11, SR_CTAID.X ;  /* 0x00000000000b79c3 */ /* 0x000ee20000002500 */
[----:B------:R-:W-:Y:S01]  /*259a0*/  UMOV UR6, URZ ;  /* 0x000000ff00067c82 */ /* 0x000fe20008000000 */
[----:B------:R-:W-:Y:S01]  /*259b0*/  UMOV UR7, URZ ;  /* 0x000000ff00077c82 */ /* 0x000fe20008000000 */
[----:B--2---:R-:W-:Y:S01]  /*259c0*/  UISETP.NE.AND UP0, UPT, UR10, URZ, UPT ;  /* 0x000000ff0a00728c */ /* 0x004fe2000bf05270 */
[----:B-1----:R-:W-:-:S06]  /*259d0*/  FADD.FTZ R0, R0, R11 ;  /* 0x0000000b00007221 */ /* 0x002fcc0000010000 */
[----:B------:R-:W-:Y:S01]  /*259e0*/  @!P0 SHF.R.U32.HI R11, RZ, 0x3, R3 ;  /* 0x00000003ff0b8819 */ /* 0x000fe20000011603 */
[----:B------:R-:W1:Y:S03]  /*259f0*/  SHFL.BFLY PT, R7, R0, 0x8, 0x1f ;  /* 0x0d001f0000077f89 */ /* 0x000e6600000e0000 */
[----:B------:R-:W-:Y:S01]  /*25a00*/  @!P0 LOP3.LUT R11, R11, 0x7c, RZ, 0xc0, !PT ;  /* 0x0000007c0b0b8812 */ /* 0x000fe200078ec0ff */
[----:B-1----:R-:W-:-:S05]  /*25a10*/  FADD.FTZ R7, R0, R7 ;  /* 0x0000000700077221 */ /* 0x002fca0000010000 */
[----:B------:R-:W1:Y:S02]  /*25a20*/  SHFL.BFLY PT, R6, R7, 0x4, 0x1f ;  /* 0x0c801f0007067f89 */ /* 0x000e6400000e0000 */
[----:B-1----:R-:W-:-:S05]  /*25a30*/  FADD.FTZ R6, R7, R6 ;  /* 0x0000000607067221 */ /* 0x002fca0000010000 */
[----:B------:R-:W1:Y:S02]  /*25a40*/  SHFL.BFLY PT, R9, R6, 0x2, 0x1f ;  /* 0x0c401f0006097f89 */ /* 0x000e6400000e0000 */
[----:B-1----:R-:W-:-:S05]  /*25a50*/  FADD.FTZ R9, R6, R9 ;  /* 0x0000000906097221 */ /* 0x002fca0000010000 */
[----:B------:R-:W1:Y:S02]  /*25a60*/  SHFL.BFLY PT, R10, R9, 0x1, 0x1f ;  /* 0x0c201f00090a7f89 */ /* 0x000e6400000e0000 */
[----:B-1----:R-:W-:-:S05]  /*25a70*/  FADD.FTZ R10, R9, R10 ;  /* 0x0000000a090a7221 */ /* 0x002fca0000010000 */
[----:B------:R-:W-:Y:S01]  /*25a80*/  @!P0 STS [R11+UR9+0x20], R10 ;  /* 0x0000200a0b008988 */ /* 0x000fe20008000809 */
[----:B------:R-:W-:Y:S01]  /*25a90*/  BAR.SYNC.DEFER_BLOCKING 0x0 ;  /* 0x0000000000007b1d */ /* 0x000fe20000010000 */
[----:B------:R-:W-:-:S05]  /*25aa0*/  ISETP.GE.AND P0, PT, R5, UR41, PT ;  /* 0x0000002905007c0c */ /* 0x000fca000bf06270 */
[----:B------:R-:W1:Y:S04]  /*25ab0*/  @!P1 LDS R10, [R8+UR9+0x20] ;  /* 0x00002009080a9984 */ /* 0x000e680008000800 */
[----:B-1----:R-:W1:Y:S02]  /*25ac0*/  SHFL.BFLY PT, R7, R10, 0x4, 0x1f ;  /* 0x0c801f000a077f89 */ /* 0x002e6400000e0000 */
[----:B-1----:R-:W-:-:S05]  /*25ad0*/  FADD.FTZ R7, R7, R10 ;  /* 0x0000000a07077221 */ /* 0x002fca0000010000 */
[----:B------:R-:W1:Y:S02]  /*25ae0*/  SHFL.BFLY PT, R0, R7, 0x2, 0x1f ;  /* 0x0c401f0007007f89 */ /* 0x000e6400000e0000 */
[----:B-1----:R-:W-:-:S05]  /*25af0*/  FADD.FTZ R0, R7, R0 ;  /* 0x0000000007007221 */ /* 0x002fca0000010000 */
[----:B------:R-:W1:Y:S02]  /*25b00*/  SHFL.BFLY PT, R9, R0, 0x1, 0x1f ;  /* 0x0c201f0000097f89 */ /* 0x000e6400000e0000 */
[----:B-1----:R-:W-:-:S06]  /*25b10*/  FADD.FTZ R9, R0, R9 ;  /* 0x0000000900097221 */ /* 0x002fcc0000010000 */
[----:B------:R-:W1:Y:S02]  /*25b20*/  SHFL.IDX PT, R9, R9, RZ, 0x1f ;  /* 0x00001fff09097589 */ /* 0x000e6400000e0000 */
[----:B-1----:R-:W-:-:S04]  /*25b30*/  FADD.FTZ R6, R9, 9.9999999747524270788e-07 ;  /* 0x358637bd09067421 */ /* 0x002fc80000010000 */
[----:B------:R1:W2:Y:S01]  /*25b40*/  MUFU.RCP R31, R6 ;  /* 0x00000006001f7308 */ /* 0x0002a20000001000 */
[----:B---3--:R-:W-:Y:S05]  /*25b50*/  BRA.U !UP0, `(.L_x_2879) ;  /* 0x0000000108247547 */ /* 0x008fea000b800000 */
[----:B------:R-:W3:Y:S01]  /*25b60*/  S2UR UR6, SR_CTAID.Y ;  /* 0x00000000000679c3 */ /* 0x000ee20000002600 */
        /* <DEDUP_REMOVED lines=8> */
.L_x_2879:
        /* <DEDUP_REMOVED lines=9> */
[C---:B-1----:R-:W-:Y:S02]  /*25c80*/  LOP3.LUT R6, R0.reuse, 0x300, RZ, 0xc0, !PT ;  /* 0x0000030000067812 */ /* 0x042fe400078ec0ff */
[----:B------:R-:W-:Y:S02]  /*25c90*/  ISETP.GE.U32.AND P1, PT, R0, 0x300, PT ;  /* 0x000003000000780c */ /* 0x000fe40003f26070 */
[----:B------:R-:W-:-:S13]  /*25ca0*/  ISETP.NE.AND P0, PT, R6, 0x300, PT ;  /* 0x000003000600780c */ /* 0x000fda0003f05270 */
[----:B------:R-:W-:Y:S05]  /*25cb0*/  @!P0 BRA `(.L_x_2884) ;  /* 0x0000000000488947 */ /* 0x000fea0003800000 */
[----:B------:R-:W1:Y:S01]  /*25cc0*/  S2UR UR8, SR_CgaCtaId ;  /* 0x00000000000879c3 */ /* 0x000e620000008800 */
[----:B------:R-:W-:Y:S01]  /*25cd0*/  LEA.HI R0, R0, 0x1, RZ, 0x18 ;  /* 0x0000000100007811 */ /* 0x000fe200078fc0ff */
[----:B------:R-:W-:Y:S02]  /*25ce0*/  UMOV UR5, 0x400 ;  /* 0x0000040000057882 */ /* 0x000fe40000000000 */
[----:B------:R-:W-:Y:S02]  /*25cf0*/  UIADD3 UR5, UPT, UPT, UR5, 0x840, URZ ;  /* 0x0000084005057890 */ /* 0x000fe4000fffe0ff */
[C---:B------:R-:W-:Y:S01]  /*25d00*/  IMAD.SHL.U32 R6, R0.reuse, 0x100, RZ ;  /* 0x0000010000067824 */ /* 0x040fe200078e00ff */
[----:B------:R-:W-:-:S04]  /*25d10*/  LOP3.LUT R0, R0, 0x3, RZ, 0xc0, !PT ;  /* 0x0000000300007812 */ /* 0x000fc800078ec0ff */
[----:B------:R-:W-:Y:S01]  /*25d20*/  LOP3.LUT R6, R6, 0x300, RZ, 0xc0, !PT ;  /* 0x0000030006067812 */ /* 0x000fe200078ec0ff */
[----:B------:R-:W-:-:S04]  /*25d30*/  IMAD.MOV R7, RZ, RZ, -R0 ;  /* 0x000000ffff077224 */ /* 0x000fc800078e0a00 */
[----:B------:R-:W-:Y:S01]  /*25d40*/  IMAD.IADD R5, R5, 0x1, R6 ;  /* 0x0000000105057824 */ /* 0x000fe200078e0206 */
[----:B-1----:R-:W-:-:S06]  /*25d50*/  ULEA UR5, UR8, UR5, 0x18 ;  /* 0x0000000508057291 */ /* 0x002fcc000f8ec0ff */
[----:B------:R-:W-:-:S07]  /*25d60*/  VIADD R0, R4, UR5 ;  /* 0x0000000504007c36 */ /* 0x000fce0008000000 */
.L_x_2885:
[----:B------:R-:W2:Y:S01]  /*25d70*/  LDS R6, [R0] ;  /* 0x0000000000067984 */ /* 0x000ea20000000800 */
[----:B------:R-:W-:-:S04]  /*25d80*/  IADD3 R7, PT, PT, R7, 0x1, RZ ;  /* 0x0000000107077810 */ /* 0x000fc80007ffe0ff */
[----:B------:R-:W-:Y:S01]  /*25d90*/  ISETP.NE.AND P0, PT, R7, RZ, PT ;  /* 0x000000ff0700720c */ /* 0x000fe20003f05270 */
[----:B--2---:R-:W-:-:S05]  /*25da0*/  FMUL.FTZ R9, R6, R31 ;  /* 0x0000001f06097220 */ /* 0x004fca0000410000 */
[----:B------:R1:W-:Y:S02]  /*25db0*/  STS [R0], R9 ;  /* 0x0000000900007388 */ /* 0x0003e40000000800 */
[----:B-1----:R-:W-:-:S05]  /*25dc0*/  VIADD R0, R0, 0x400 ;  /* 0x0000040000007836 */ /* 0x002fca0000000000 */
[----:B------:R-:W-:Y:S05]  /*25dd0*/  @P0 BRA `(.L_x_2885) ;  /* 0xfffffffc00e40947 */ /* 0x000fea000383ffff */
.L_x_2884:
[----:B------:R-:W-:Y:S05]  /*25de0*/  BSYNC.RECONVERGENT B1 ;  /* 0x0000000000017941 */ /* 0x000fea0003800200 */
.L_x_2883:
[----:B------:R-:W-:Y:S05]  /*25df0*/  @!P1 BRA `(.L_x_2881) ;  /* 0x0000001000dc9947 */ /* 0x000fea0003800000 */
[----:B------:R-:W1:Y:S01]  /*25e00*/  S2R R7, SR_CgaCtaId ;  /* 0x0000000000077919 */ /* 0x000e620000008800 */
[C---:B------:R-:W-:Y:S01]  /*25e10*/  IADD3 R6, PT, PT, -R5.reuse, UR41, RZ ;  /* 0x0000002905067c10 */ /* 0x040fe2000fffe1ff */
[----:B------:R-:W-:Y:S01]  /*25e20*/  USHF.L.U32 UR5, UR4, 0x2, URZ ;  /* 0x0000000204057899 */ /* 0x000fe200080006ff */
[----:B------:R-:W-:Y:S01]  /*25e30*/  MOV R0, 0x400 ;  /* 0x0000040000007802 */ /* 0x000fe20000000f00 */
[----:B------:R-:W-:Y:S01]  /*25e40*/  BSSY.RECONVERGENT B1, `(.L_x_2886) ;  /* 0x000003f000017945 */ /* 0x000fe20003800200 */
[----:B------:R-:W-:Y:S02]  /*25e50*/  ISETP.GT.AND P1, PT, R6, 0xc00, PT ;  /* 0x00000c000600780c */ /* 0x000fe40003f24270 */
[----:B------:R-:W-:Y:S01]  /*25e60*/  PLOP3.LUT P0, PT, PT, PT, PT, 0x80, 0x8 ;  /* 0x000000000008781c */ /* 0x000fe20003f0f070 */
[----:B------:R-:W-:Y:S01]  /*25e70*/  VIADD R6, R0, 0x840 ;  /* 0x0000084000067836 */ /* 0x000fe20000000000 */
[----:B------:R-:W-:-:S04]  /*25e80*/  LEA R0, R5, -UR5, 0x2 ;  /* 0x8000000505007c11 */ /* 0x000fc8000f8e10ff */
[----:B-1----:R-:W-:-:S04]  /*25e90*/  LEA R7, R7, R6, 0x18 ;  /* 0x0000000607077211 */ /* 0x002fc800078ec0ff */
[----:B------:R-:W-:Y:S01]  /*25ea0*/  IADD3 R0, PT, PT, R0, 0x800, R7 ;  /* 0x0000080000007810 */ /* 0x000fe20007ffe007 */
[----:B------:R-:W-:Y:S06]  /*25eb0*/  @!P1 BRA `(.L_x_2887) ;  /* 0x0000000000dc9947 */ /* 0x000fec0003800000 */
[----:B------:R-:W-:Y:S01]  /*25ec0*/  IMAD.U32 R32, RZ, RZ, UR41 ;  /* 0x00000029ff207e24 */ /* 0x000fe2000f8e00ff */
[----:B------:R-:W-:-:S03]  /*25ed0*/  PLOP3.LUT P0, PT, PT, PT, PT, 0x8, 0x80 ;  /* 0x000000000080781c */ /* 0x000fc60003f0e170 */
[----:B------:R-:W-:-:S10]  /*25ee0*/  VIADD R32, R32, 0xfffff400 ;  /* 0xfffff40020207836 */ /* 0x000fd40000000000 */
.L_x_2888:
[----:B------:R-:W2:Y:S01]  /*25ef0*/  LDS R6, [R0+-0x800] ;  /* 0xfff8000000067984 */ /* 0x000ea20000000800 */
[----:B------:R-:W-:-:S03]  /*25f00*/  VIADD R5, R5, 0x1000 ;  /* 0x0000100005057836 */ /* 0x000fc60000000000 */
[----:B------:R-:W1:Y:S02]  /*25f10*/  LDS R8, [R0+-0x400] ;  /* 0xfffc000000087984 */ /* 0x000e640000000800 */
[----:B------:R-:W-:Y:S02]  /*25f20*/  ISETP.GE.AND P1, PT, R5, R32, PT ;  /* 0x000000200500720c */ /* 0x000fe40003f26270 */
[----:B------:R-:W3:Y:S04]  /*25f30*/  LDS R10, [R0] ;  /* 0x00000000000a7984 */ /* 0x000ee80000000800 */
[----:B0-----:R-:W0:Y:S04]  /*25f40*/  LDS R12, [R0+0x400] ;  /* 0x00040000000c7984 */ /* 0x001e280000000800 */
[----:B------:R-:W4:Y:S04]  /*25f50*/  LDS R14, [R0+0x800] ;  /* 0x00080000000e7984 */ /* 0x000f280000000800 */
[----:B------:R-:W5:Y:S04]  /*25f60*/  LDS R16, [R0+0xc00] ;  /* 0x000c000000107984 */ /* 0x000f680000000800 */
[----:B------:R-:W-:Y:S04]  /*25f70*/  LDS R18, [R0+0x1000] ;  /* 0x0010000000127984 */ /* 0x000fe80000000800 */
[----:B------:R-:W5:Y:S04]  /*25f80*/  LDS R19, [R0+0x1400] ;  /* 0x0014000000137984 */ /* 0x000f680000000800 */
[----:B------:R-:W5:Y:S04]  /*25f90*/  LDS R20, [R0+0x1800] ;  /* 0x0018000000147984 */ /* 0x000f680000000800 */
[----:B------:R-:W5:Y:S04]  /*25fa0*/  LDS R22, [R0+0x1c00] ;  /* 0x001c000000167984 */ /* 0x000f680000000800 */
[----:B------:R-:W5:Y:S01]  /*25fb0*/  LDS R24, [R0+0x2000] ;  /* 0x0020000000187984 */ /* 0x000f620000000800 */
[----:B--2---:R-:W-:-:S03]  /*25fc0*/  FMUL.FTZ R7, R31, R6 ;  /* 0x000000061f077220 */ /* 0x004fc60000410000 */
[----:B------:R-:W2:Y:S01]  /*25fd0*/  LDS R26, [R0+0x2400] ;  /* 0x00240000001a7984 */ /* 0x000ea20000000800 */
[----:B-1----:R-:W-:-:S03]  /*25fe0*/  FMUL.FTZ R9, R31, R8 ;  /* 0x000000081f097220 */ /* 0x002fc60000410000 */
[----:B------:R-:W1:Y:S01]  /*25ff0*/  LDS R27, [R0+0x2800] ;  /* 0x00280000001b7984 */ /* 0x000e620000000800 */
[----:B---3--:R-:W-:-:S03]  /*26000*/  FMUL.FTZ R11, R31, R10 ;  /* 0x0000000a1f0b7220 */ /* 0x008fc60000410000 */
[----:B------:R-:W3:Y:S01]  /*26010*/  LDS R28, [R0+0x2c00] ;  /* 0x002c0000001c7984 */ /* 0x000ee20000000800 */
[----:B0-----:R-:W-:-:S03]  /*26020*/  FMUL.FTZ R13, R31, R12 ;  /* 0x0000000c1f0d7220 */ /* 0x001fc60000410000 */
[----:B------:R-:W0:Y:S01]  /*26030*/  LDS R29, [R0+0x3000] ;  /* 0x00300000001d7984 */ /* 0x000e220000000800 */
[----:B----4-:R-:W-:-:S03]  /*26040*/  FMUL.FTZ R15, R31, R14 ;  /* 0x0000000e1f0f7220 */ /* 0x010fc60000410000 */
[----:B------:R-:W4:Y:S01]  /*26050*/  LDS R30, [R0+0x3400] ;  /* 0x00340000001e7984 */ /* 0x000f220000000800 */
[----:B-----5:R-:W-:-:S03]  /*26060*/  FMUL.FTZ R17, R31, R16 ;  /* 0x000000101f117220 */ /* 0x020fc60000410000 */
        /* <DEDUP_REMOVED lines=12> */
[----:B-1----:R-:W-:-:S03]  /*26130*/  FMUL.FTZ R27, R31, R27 ;  /* 0x0000001b1f1b7220 */ /* 0x002fc60000410000 */
[----:B------:R-:W-:Y:S01]  /*26140*/  STS [R0+0x1000], R7 ;  /* 0x0010000700007388 */ /* 0x000fe20000000800 */
[----:B---3--:R-:W-:-:S03]  /*26150*/  FMUL.FTZ R11, R31, R28 ;  /* 0x0000001c1f0b7220 */ /* 0x008fc60000410000 */
[----:B------:R-:W-:Y:S01]  /*26160*/  STS [R0+0x1400], R19 ;  /* 0x0014001300007388 */ /* 0x000fe20000000800 */
[----:B0-----:R-:W-:-:S03]  /*26170*/  FMUL.FTZ R29, R31, R29 ;  /* 0x0000001d1f1d7220 */ /* 0x001fc60000410000 */
        /* <DEDUP_REMOVED lines=11> */
.L_x_2887:
[----:B------:R-:W-:Y:S05]  /*26230*/  BSYNC.RECONVERGENT B1 ;  /* 0x0000000000017941 */ /* 0x000fea0003800200 */
.L_x_2886:
[----:B------:R-:W-:Y:S01]  /*26240*/  IADD3 R6, PT, PT, -R5, UR41, RZ ;  /* 0x0000002905067c10 */ /* 0x000fe2000fffe1ff */
[----:B------:R-:W-:Y:S03]  /*26250*/  BSSY.RECONVERGENT B1, `(.L_x_2889) ;  /* 0x000001e000017945 */ /* 0x000fe60003800200 */
[----:B------:R-:W-:-:S13]  /*26260*/  ISETP.GT.AND P1, PT, R6, 0x400, PT ;  /* 0x000004000600780c */ /* 0x000fda0003f24270 */
[----:B------:R-:W-:Y:S05]  /*26270*/  @!P1 BRA `(.L_x_2890) ;  /* 0x00000000006c9947 */ /* 0x000fea0003800000 */
[----:B------:R-:W2:Y:S01]  /*26280*/  LDS R6, [R0+-0x800] ;  /* 0xfff8000000067984 */ /* 0x000ea20000000800 */
[----:B------:R-:W-:Y:S01]  /*26290*/  PLOP3.LUT P0, PT, PT, PT, PT, 0x8, 0x80 ;  /* 0x000000000080781c */ /* 0x000fe20003f0e170 */
[----:B------:R-:W-:Y:S02]  /*262a0*/  VIADD R5, R5, 0x800 ;  /* 0x0000080005057836 */ /* 0x000fe40000000000 */
[----:B------:R-:W1:Y:S04]  /*262b0*/  LDS R8, [R0+-0x400] ;  /* 0xfffc000000087984 */ /* 0x000e680000000800 */
[----:B------:R-:W3:Y:S04]  /*262c0*/  LDS R10, [R0] ;  /* 0x00000000000a7984 */ /* 0x000ee80000000800 */
[----:B0-----:R-:W0:Y:S04]  /*262d0*/  LDS R12, [R0+0x400] ;  /* 0x00040000000c7984 */ /* 0x001e280000000800 */
[----:B------:R-:W4:Y:S04]  /*262e0*/  LDS R14, [R0+0x800] ;  /* 0x00080000000e7984 */ /* 0x000f280000000800 */
[----:B------:R-:W5:Y:S04]  /*262f0*/  LDS R16, [R0+0xc00] ;  /* 0x000c000000107984 */ /* 0x000f680000000800 */
[----:B------:R-:W5:Y:S04]  /*26300*/  LDS R18, [R0+0x1000] ;  /* 0x0010000000127984 */ /* 0x000f680000000800 */
[----:B------:R-:W5:Y:S01]  /*26310*/  LDS R20, [R0+0x1400] ;  /* 0x0014000000147984 */ /* 0x000f620000000800 */
[C---:B--2---:R-:W-:Y:S01]  /*26320*/  FMUL.FTZ R7, R31.reuse, R6 ;  /* 0x000000061f077220 */ /* 0x044fe20000410000 */
[----:B-1----:R-:W-:-:S04]  /*26330*/  FMUL.FTZ R9, R31, R8 ;  /* 0x000000081f097220 */ /* 0x002fc80000410000 */
[----:B------:R-:W-:Y:S01]  /*26340*/  STS [R0+-0x800], R7 ;  /* 0xfff8000700007388 */ /* 0x000fe20000000800 */
[----:B---3--:R-:W-:-:S03]  /*26350*/  FMUL.FTZ R11, R31, R10 ;  /* 0x0000000a1f0b7220 */ /* 0x008fc60000410000 */
[----:B------:R-:W-:Y:S01]  /*26360*/  STS [R0+-0x400], R9 ;  /* 0xfffc000900007388 */ /* 0x000fe20000000800 */
[----:B0-----:R-:W-:-:S03]  /*26370*/  FMUL.FTZ R13, R31, R12 ;  /* 0x0000000c1f0d7220 */ /* 0x001fc60000410000 */
[----:B------:R-:W-:Y:S01]  /*26380*/  STS [R0], R11 ;  /* 0x0000000b00007388 */ /* 0x000fe20000000800 */
[----:B----4-:R-:W-:-:S03]  /*26390*/  FMUL.FTZ R15, R31, R14 ;  /* 0x0000000e1f0f7220 */ /* 0x010fc60000410000 */
[----:B------:R-:W-:Y:S01]  /*263a0*/  STS [R0+0x400], R13 ;  /* 0x0004000d00007388 */ /* 0x000fe20000000800 */
[----:B-----5:R-:W-:-:S03]  /*263b0*/  FMUL.FTZ R17, R31, R16 ;  /* 0x000000101f117220 */ /* 0x020fc60000410000 */
[----:B------:R-:W-:Y:S01]  /*263c0*/  STS [R0+0x800], R15 ;  /* 0x0008000f00007388 */ /* 0x000fe20000000800 */
[----:B------:R-:W-:-:S03]  /*263d0*/  FMUL.FTZ R19, R31, R18 ;  /* 0x000000121f137220 */ /* 0x000fc60000410000 */
[----:B------:R-:W-:Y:S01]  /*263e0*/  STS [R0+0xc00], R17 ;  /* 0x000c001100007388 */ /* 0x000fe20000000800 */
[----:B------:R-:W-:-:S03]  /*263f0*/  FMUL.FTZ R21, R31, R20 ;  /* 0x000000141f157220 */ /* 0x000fc60000410000 */
[----:B------:R-:W-:Y:S04]  /*26400*/  STS [R0+0x1000], R19 ;  /* 0x0010001300007388 */ /* 0x000fe80000000800 */
[----:B------:R0:W-:Y:S02]  /*26410*/  STS [R0+0x1400], R21 ;  /* 0x0014001500007388 */ /* 0x0001e40000000800 */
[----:B0-----:R-:W-:-:S07]  /*26420*/  VIADD R0, R0, 0x2000 ;  /* 0x0000200000007836 */ /* 0x001fce0000000000 */
.L_x_2890:
[----:B------:R-:W-:Y:S05]  /*26430*/  BSYNC.RECONVERGENT B1 ;  /* 0x0000000000017941 */ /* 0x000fea0003800200 */
.L_x_2889:
[----:B------:R-:W-:-:S13]  /*26440*/  ISETP.LT.OR P0, PT, R5, UR41, P0 ;  /* 0x0000002905007c0c */ /* 0x000fda0008701670 */
[----:B------:R-:W-:Y:S05]  /*26450*/  @!P0 BRA `(.L_x_2881) ;  /* 0x0000000c00448947 */ /* 0x000fea0003800000 */
[----:B------:R-:W2:Y:S04]  /*26460*/  LDS R5, [R0+-0x800] ;  /* 0xfff8000000057984 */ /* 0x000ea80000000800 */
[----:B------:R-:W1:Y:S04]  /*26470*/  LDS R6, [R0+-0x400] ;  /* 0xfffc000000067984 */ /* 0x000e680000000800 */
[----:B------:R-:W3:Y:S04]  /*26480*/  LDS R8, [R0] ;  /* 0x0000000000087984 */ /* 0x000ee80000000800 */
[----:B------:R-:W4:Y:S01]  /*26490*/  LDS R10, [R0+0x400] ;  /* 0x00040000000a7984 */ /* 0x000f220000000800 */
[-C--:B--2---:R-:W-:Y:S01]  /*264a0*/  FMUL.FTZ R5, R5, R31.reuse ;  /* 0x0000001f05057220 */ /* 0x084fe20000410000 */
[----:B-1----:R-:W-:-:S04]  /*264b0*/  FMUL.FTZ R7, R6, R31 ;  /* 0x0000001f06077220 */ /* 0x002fc80000410000 */
[----:B------:R1:W-:Y:S01]  /*264c0*/  STS [R0+-0x800], R5 ;  /* 0xfff8000500007388 */ /* 0x0003e20000000800 */
[----:B---3--:R-:W-:-:S03]  /*264d0*/  FMUL.FTZ R9, R8, R31 ;  /* 0x0000001f08097220 */ /* 0x008fc60000410000 */
[----:B------:R1:W-:Y:S01]  /*264e0*/  STS [R0+-0x400], R7 ;  /* 0xfffc000700007388 */ /* 0x0003e20000000800 */
[----:B----4-:R-:W-:-:S03]  /*264f0*/  FMUL.FTZ R11, R10, R31 ;  /* 0x0000001f0a0b7220 */ /* 0x010fc60000410000 */
[----:B------:R1:W-:Y:S04]  /*26500*/  STS [R0], R9 ;  /* 0x0000000900007388 */ /* 0x0003e80000000800 */
[----:B------:R1:W-:Y:S01]  /*26510*/  STS [R0+0x400], R11 ;  /* 0x0004000b00007388 */ /* 0x0003e20000000800 */
[----:B------:R-:W-:Y:S05]  /*26520*/  BRA `(.L_x_2881) ;  /* 0x0000000c00107947 */ /* 0x000fea0003800000 */
.L_x_2882:
        /* <DEDUP_REMOVED lines=10> */
[----:B------:R-:W3:Y:S01]  /*265d0*/  LDCU.64 UR12, c[0x0][0x480] ;  /* 0x00009000ff0c77ac */ /* 0x000ee20008000a00 */
        /* <DEDUP_REMOVED lines=9> */
[----:B---3--:R-:W-:-:S04]  /*26670*/  LEA R10, P0, R11, UR12, 0x2 ;  /* 0x0000000c0b0a7c11 */ /* 0x008fc8000f8010ff */
[----:B------:R-:W-:Y:S01]  /*26680*/  LEA.HI.X R11, R11, UR13, R8, 0x2, P0 ;  /* 0x0000000d0b0b7c11 */ /* 0x000fe200080f1408 */
[----:B-1----:R-:W-:Y:S01]  /*26690*/  ULEA UR5, UR8, UR5, 0x18 ;  /* 0x0000000508057291 */ /* 0x002fe2000f8ec0ff */
[----:B------:R-:W-:-:S05]  /*266a0*/  IMAD.MOV R8, RZ, RZ, -R0 ;  /* 0x000000ffff087224 */ /* 0x000fca00078e0a00 */
[----:B------:R-:W-:-:S07]  /*266b0*/  VIADD R0, R4, UR5 ;  /* 0x0000000504007c36 */ /* 0x000fce0008000000 */
.L_x_2893:
[----:B---3--:R-:W2:Y:S01]  /*266c0*/  LDS R6, [R0] ;  /* 0x0000000000067984 */ /* 0x008ea20000000800 */
[----:B------:R-:W-:Y:S02]  /*266d0*/  IMAD.MOV.U32 R7, RZ, RZ, R11 ;  /* 0x000000ffff077224 */ /* 0x000fe400078e000b */
[----:B------:R-:W-:-:S05]  /*266e0*/  VIADD R8, R8, 0x1 ;  /* 0x0000000108087836 */ /* 0x000fca0000000000 */
[----:B------:R-:W-:Y:S01]  /*266f0*/  ISETP.NE.AND P0, PT, R8, RZ, PT ;  /* 0x000000ff0800720c */ /* 0x000fe20003f05270 */
[----:B--2---:R-:W-:Y:S01]  /*26700*/  FMUL.FTZ R9, R6, R31 ;  /* 0x0000001f06097220 */ /* 0x004fe20000410000 */
[----:B------:R-:W-:Y:S01]  /*26710*/  IMAD.MOV.U32 R6, RZ, RZ, R10 ;  /* 0x000000ffff067224 */ /* 0x000fe200078e000a */
[----:B------:R-:W-:-:S03]  /*26720*/  IADD3 R10, P2, PT, R10, 0x400, RZ ;  /* 0x000004000a0a7810 */ /* 0x000fc60007f5e0ff */
[----:B------:R1:W-:Y:S01]  /*26730*/  STS [R0], R9 ;  /* 0x0000000900007388 */ /* 0x0003e20000000800 */
[----:B------:R-:W-:-:S03]  /*26740*/  IADD3.X R11, PT, PT, RZ, R11, RZ, P2, !PT ;  /* 0x0000000bff0b7210 */ /* 0x000fc600017fe4ff */
[----:B------:R3:W-:Y:S01]  /*26750*/  STG.E desc[UR36][R6.64], R9 ;  /* 0x0000000906007986 */ /* 0x0007e2000c101924 */
[----:B-1----:R-:W-:Y:S02]  /*26760*/  VIADD R0, R0, 0x400 ;  /* 0x0000040000007836 */ /* 0x002fe40000000000 */
[----:B------:R-:W-:Y:S05]  /*26770*/  @P0 BRA `(.L_x_2893) ;  /* 0xfffffffc00d00947 */ /* 0x000fea000383ffff */
.L_x_2892:
[----:B------:R-:W-:Y:S05]  /*26780*/  BSYNC.RECONVERGENT B1 ;  /* 0x0000000000017941 */ /* 0x000fea0003800200 */
.L_x_2891:
[----:B------:R-:W-:Y:S05]  /*26790*/  @!P1 BRA `(.L_x_2881) ;  /* 0x0000000800749947 */ /* 0x000fea0003800000 */
[----:B---3--:R-:W1:Y:S01]  /*267a0*/  S2R R7, SR_CgaCtaId ;  /* 0x0000000000077919 */ /* 0x008e620000008800 */
[----:B------:R-:W3:Y:S01]  /*267b0*/  LDCU.64 UR8, c[0x0][0x480] ;  /* 0x00009000ff0877ac */ /* 0x000ee20008000a00 */
[C---:B------:R-:W-:Y:S01]  /*267c0*/  IADD3 R11, PT, PT, -R5.reuse, UR41, RZ ;  /* 0x00000029050b7c10 */ /* 0x040fe2000fffe1ff */
[----:B------:R-:W-:Y:S01]  /*267d0*/  BSSY.RECONVERGENT B1, `(.L_x_2894) ;  /* 0x000005b000017945 */ /* 0x000fe20003800200 */
[----:B------:R-:W-:Y:S01]  /*267e0*/  IADD3 R6, P0, PT, R5, UR6, RZ ;  /* 0x0000000605067c10 */ /* 0x000fe2000ff1e0ff */
[----:B------:R-:W-:Y:S01]  /*267f0*/  USHF.L.U32 UR5, UR4, 0x2, URZ ;  /* 0x0000000204057899 */ /* 0x000fe200080006ff */
[----:B------:R-:W-:Y:S02]  /*26800*/  MOV R0, 0x400 ;  /* 0x0000040000007802 */ /* 0x000fe40000000f00 */
[----:B------:R-:W-:Y:S01]  /*26810*/  ISETP.GT.AND P1, PT, R11, 0xc00, PT ;  /* 0x00000c000b00780c */ /* 0x000fe20003f24270 */
[----:B------:R-:W-:Y:S02]  /*26820*/  IMAD.X R9, RZ, RZ, UR7, P0 ;  /* 0x00000007ff097e24 */ /* 0x000fe400080e06ff */
[----:B------:R-:W-:Y:S01]  /*26830*/  VIADD R0, R0, 0x840 ;  /* 0x0000084000007836 */ /* 0x000fe20000000000 */
[----:B---3--:R-:W-:-:S04]  /*26840*/  LEA R8, P0, R6, UR8, 0x2 ;  /* 0x0000000806087c11 */ /* 0x008fc8000f8010ff */
[----:B------:R-:W-:Y:S02]  /*26850*/  LEA.HI.X R10, R6, UR9, R9, 0x2, P0 ;  /* 0x00000009060a7c11 */ /* 0x000fe400080f1409 */
[----:B------:R-:W-:Y:S02]  /*26860*/  IADD3 R6, P0, PT, R8, 0x800, RZ ;  /* 0x0000080008067810 */ /* 0x000fe40007f1e0ff */
[----:B-1----:R-:W-:-:S03]  /*26870*/  LEA R9, R7, R0, 0x18 ;  /* 0x0000000007097211 */ /* 0x002fc600078ec0ff */
[----:B------:R-:W-:Y:S01]  /*26880*/  IMAD.X R7, RZ, RZ, R10, P0 ;  /* 0x000000ffff077224 */ /* 0x000fe200000e060a */
[----:B------:R-:W-:Y:S02]  /*26890*/  LEA R0, R5, -UR5, 0x2 ;  /* 0x8000000505007c11 */ /* 0x000fe4000f8e10ff */
[----:B------:R-:W-:Y:S02]  /*268a0*/  PLOP3.LUT P0, PT, PT, PT, PT, 0x80, 0x8 ;  /* 0x000000000008781c */ /* 0x000fe40003f0f070 */
[----:B------:R-:W-:Y:S01]  /*268b0*/  IADD3 R0, PT, PT, R0, 0x800, R9 ;  /* 0x0000080000007810 */ /* 0x000fe20007ffe009 */
[----:B------:R-:W-:Y:S10]  /*268c0*/  @!P1 BRA `(.L_x_2895) ;  /* 0x00000004002c9947 */ /* 0x000ff40003800000 */
[----:B------:R-:W-:Y:S01]  /*268d0*/  IMAD.U32 R30, RZ, RZ, UR41 ;  /* 0x00000029ff1e7e24 */ /* 0x000fe2000f8e00ff */
[----:B------:R-:W-:-:S04]  /*268e0*/  PLOP3.LUT P0, PT, PT, PT, PT, 0x8, 0x80 ;  /* 0x000000000080781c */ /* 0x000fc80003f0e170 */
[----:B------:R-:W-:-:S09]  /*268f0*/  IADD3 R30, PT, PT, R30, -0xc00, RZ ;  /* 0xfffff4001e1e7810 */ /* 0x000fd20007ffe0ff */
.L_x_2896:
[----:B------:R-:W2:Y:S01]  /*26900*/  LDS R8, [R0+-0x800] ;  /* 0xfff8000000087984 */ /* 0x000ea20000000800 */
[----:B------:R-:W-:-:S03]  /*26910*/  VIADD R5, R5, 0x1000 ;  /* 0x0000100005057836 */ /* 0x000fc60000000000 */
[----:B------:R-:W1:Y:S02]  /*26920*/  LDS R10, [R0+-0x400] ;  /* 0xfffc0000000a7984 */ /* 0x000e640000000800 */
[----:B------:R-:W-:Y:S02]  /*26930*/  ISETP.GE.AND P2, PT, R5, R30, PT ;  /* 0x0000001e0500720c */ /* 0x000fe40003f46270 */
[----:B------:R-:W3:Y:S04]  /*26940*/  LDS R14, [R0+0x400] ;  /* 0x00040000000e7984 */ /* 0x000ee80000000800 */
[----:B0-----:R-:W0:Y:S04]  /*26950*/  LDS R12, [R0] ;  /* 0x00000000000c7984 */ /* 0x001e280000000800 */
[----:B------:R-:W-:Y:S04]  /*26960*/  LDS R22, [R0+0x1400] ;  /* 0x0014000000167984 */ /* 0x000fe80000000800 */
[----:B------:R-:W-:Y:S04]  /*26970*/  LDS R24, [R0+0x1c00] ;  /* 0x001c000000187984 */ /* 0x000fe80000000800 */
[----:B------:R-:W4:Y:S04]  /*26980*/  LDS R16, [R0+0x800] ;  /* 0x0008000000107984 */ /* 0x000f280000000800 */
[----:B------:R-:W5:Y:S04]  /*26990*/  LDS R18, [R0+0xc00] ;  /* 0x000c000000127984 */ /* 0x000f680000000800 */
[----:B------:R-:W5:Y:S04]  /*269a0*/  LDS R20, [R0+0x1000] ;  /* 0x0010000000147984 */ /* 0x000f680000000800 */
[----:B------:R-:W5:Y:S01]  /*269b0*/  LDS R23, [R0+0x1800] ;  /* 0x0018000000177984 */ /* 0x000f620000000800 */
[----:B--2---:R-:W-:-:S03]  /*269c0*/  FMUL.FTZ R9, R31, R8 ;  /* 0x000000081f097220 */ /* 0x004fc60000410000 */
[----:B------:R-:W2:Y:S01]  /*269d0*/  LDS R25, [R0+0x2000] ;  /* 0x0020000000197984 */ /* 0x000ea20000000800 */
[----:B-1----:R-:W-:-:S03]  /*269e0*/  FMUL.FTZ R11, R31, R10 ;  /* 0x0000000a1f0b7220 */ /* 0x002fc60000410000 */
[----:B------:R-:W-:Y:S01]  /*269f0*/  LDS R8, [R0+0x3400] ;  /* 0x0034000000087984 */ /* 0x000fe20000000800 */
[----:B---3--:R-:W-:-:S03]  /*26a00*/  FMUL.FTZ R15, R31, R14 ;  /* 0x0000000e1f0f7220 */ /* 0x008fc60000410000 */
[----:B------:R-:W-:Y:S01]  /*26a10*/  LDS R26, [R0+0x2400] ;  /* 0x00240000001a7984 */ /* 0x000fe20000000800 */
[----:B0-----:R-:W-:-:S03]  /*26a20*/  FMUL.FTZ R13, R31, R12 ;  /* 0x0000000c1f0d7220 */ /* 0x001fc60000410000 */
[----:B------:R-:W0:Y:S04]  /*26a30*/  LDS R27, [R0+0x2800] ;  /* 0x00280000001b7984 */ /* 0x000e280000000800 */
[----:B------:R-:W-:Y:S04]  /*26a40*/  LDS R28, [R0+0x2c00] ;  /* 0x002c0000001c7984 */ /* 0x000fe80000000800 */
[----:B------:R-:W1:Y:S01]  /*26a50*/  LDS R29, [R0+0x3000] ;  /* 0x00300000001d7984 */ /* 0x000e620000000800 */
[----:B----4-:R-:W-:-:S03]  /*26a60*/  FMUL.FTZ R17, R31, R16 ;  /* 0x000000101f117220 */ /* 0x010fc60000410000 */
[----:B------:R-:W-:Y:S01]  /*26a70*/  STG.E desc[UR36][R6.64+-0x800], R9 ;  /* 0xfff8000906007986 */ /* 0x000fe2000c101924 */
[----:B-----5:R-:W-:-:S03]  /*26a80*/  FMUL.FTZ R19, R31, R18 ;  /* 0x000000121f137220 */ /* 0x020fc60000410000 */
[----:B------:R3:W-:Y:S01]  /*26a90*/  STS [R0+-0x800], R9 ;  /* 0xfff8000900007388 */ /* 0x0007e20000000800 */
[----:B------:R-:W-:-:S03]  /*26aa0*/  FMUL.FTZ R21, R31, R20 ;  /* 0x000000141f157220 */ /* 0x000fc60000410000 */
[----:B------:R-:W-:Y:S01]  /*26ab0*/  STG.E desc[UR36][R6.64+-0x400], R11 ;  /* 0xfffc000b06007986 */ /* 0x000fe2000c101924 */
[----:B------:R-:W-:-:S03]  /*26ac0*/  FMUL.FTZ R23, R31, R23 ;  /* 0x000000171f177220 */ /* 0x000fc60000410000 */
[----:B------:R4:W-:Y:S01]  /*26ad0*/  STS [R0+-0x400], R11 ;  /* 0xfffc000b00007388 */ /* 0x0009e20000000800 */
[----:B---3--:R-:W-:-:S03]  /*26ae0*/  FMUL.FTZ R9, R31, R22 ;  /* 0x000000161f097220 */ /* 0x008fc60000410000 */
[----:B------:R-:W-:Y:S01]  /*26af0*/  STG.E desc[UR36][R6.64+0x400], R15 ;  /* 0x0004000f06007986 */ /* 0x000fe2000c101924 */
[----:B--2---:R-:W-:-:S03]  /*26b00*/  FMUL.FTZ R25, R31, R25 ;  /* 0x000000191f197220 */ /* 0x004fc60000410000 */
[----:B------:R2:W-:Y:S01]  /*26b10*/  STS [R0+0x400], R15 ;  /* 0x0004000f00007388 */ /* 0x0005e20000000800 */
[----:B----4-:R-:W-:-:S03]  /*26b20*/  FMUL.FTZ R11, R31, R24 ;  /* 0x000000181f0b7220 */ /* 0x010fc60000410000 */
[----:B------:R-:W-:Y:S04]  /*26b30*/  STG.E desc[UR36][R6.64], R13 ;  /* 0x0000000d06007986 */ /* 0x000fe8000c101924 */
[----:B------:R3:W-:Y:S01]  /*26b40*/  STS [R0], R13 ;  /* 0x0000000d00007388 */ /* 0x0007e20000000800 */
[C---:B0-----:R-:W-:Y:S01]  /*26b50*/  FMUL.FTZ R27, R31.reuse, R27 ;  /* 0x0000001b1f1b7220 */ /* 0x041fe20000410000 */
[C---:B--2---:R-:W-:Y:S01]  /*26b60*/  FMUL.FTZ R15, R31.reuse, R8 ;  /* 0x000000081f0f7220 */ /* 0x044fe20000410000 */
[----:B------:R-:W-:Y:S01]  /*26b70*/  IADD3 R8, P1, PT, R6, 0x4000, RZ ;  /* 0x0000400006087810 */ /* 0x000fe20007f3e0ff */
[----:B------:R-:W-:Y:S04]  /*26b80*/  STG.E desc[UR36][R6.64+0x1400], R9 ;  /* 0x0014000906007986 */ /* 0x000fe8000c101924 */
[----:B------:R0:W-:Y:S01]  /*26b90*/  STS [R0+0x1400], R9 ;  /* 0x0014000900007388 */ /* 0x0001e20000000800 */
[C---:B-1----:R-:W-:Y:S01]  /*26ba0*/  FMUL.FTZ R29, R31.reuse, R29 ;  /* 0x0000001d1f1d7220 */ /* 0x042fe20000410000 */
[----:B---3--:R-:W-:-:S02]  /*26bb0*/  FMUL.FTZ R13, R31, R26 ;  /* 0x0000001a1f0d7220 */ /* 0x008fc40000410000 */
        /* <DEDUP_REMOVED lines=28> */
.L_x_2895:
[----:B------:R-:W-:Y:S05]  /*26d80*/  BSYNC.RECONVERGENT B1 ;  /* 0x0000000000017941 */ /* 0x000fea0003800200 */
.L_x_2894:
        /* <DEDUP_REMOVED lines=8> */
[----:B0-----:R-:W0:Y:S04]  /*26e10*/  LDS R12, [R0] ;  /* 0x00000000000c7984 */ /* 0x001e280000000800 */
[----:B------:R-:W3:Y:S04]  /*26e20*/  LDS R14, [R0+0x400] ;  /* 0x00040000000e7984 */ /* 0x000ee80000000800 */
[----:B------:R-:W4:Y:S04]  /*26e30*/  LDS R16, [R0+0x800] ;  /* 0x0008000000107984 */ /* 0x000f280000000800 */
[----:B------:R-:W5:Y:S04]  /*26e40*/  LDS R18, [R0+0xc00] ;  /* 0x000c000000127984 */ /* 0x000f680000000800 */
[----:B------:R-:W5:Y:S04]  /*26e50*/  LDS R20, [R0+0x1000] ;  /* 0x0010000000147984 */ /* 0x000f680000000800 */
[----:B------:R-:W5:Y:S01]  /*26e60*/  LDS R22, [R0+0x1400] ;  /* 0x0014000000167984 */ /* 0x000f620000000800 */
[C---:B--2---:R-:W-:Y:S01]  /*26e70*/  FMUL.FTZ R9, R31.reuse, R8 ;  /* 0x000000081f097220 */ /* 0x044fe20000410000 */
[----:B------:R-:W-:Y:S01]  /*26e80*/  IADD3 R8, P1, PT, R6, 0x2000, RZ ;  /* 0x0000200006087810 */ /* 0x000fe20007f3e0ff */
[----:B-1----:R-:W-:-:S03]  /*26e90*/  FMUL.FTZ R11, R31, R10 ;  /* 0x0000000a1f0b7220 */ /* 0x002fc60000410000 */
[----:B------:R-:W-:Y:S01]  /*26ea0*/  STG.E desc[UR36][R6.64+-0x800], R9 ;  /* 0xfff8000906007986 */ /* 0x000fe2000c101924 */
[----:B0-----:R-:W-:-:S03]  /*26eb0*/  FMUL.FTZ R13, R31, R12 ;  /* 0x0000000c1f0d7220 */ /* 0x001fc60000410000 */
[----:B------:R-:W-:Y:S01]  /*26ec0*/  STS [R0+-0x800], R9 ;  /* 0xfff8000900007388 */ /* 0x000fe20000000800 */
[----:B---3--:R-:W-:-:S03]  /*26ed0*/  FMUL.FTZ R15, R31, R14 ;  /* 0x0000000e1f0f7220 */ /* 0x008fc60000410000 */
[----:B------:R-:W-:Y:S01]  /*26ee0*/  STG.E desc[UR36][R6.64+-0x400], R11 ;  /* 0xfffc000b06007986 */ /* 0x000fe2000c101924 */
[----:B----4-:R-:W-:-:S03]  /*26ef0*/  FMUL.FTZ R17, R31, R16 ;  /* 0x000000101f117220 */ /* 0x010fc60000410000 */
[----:B------:R0:W-:Y:S01]  /*26f00*/  STS [R0+-0x400], R11 ;  /* 0xfffc000b00007388 */ /* 0x0001e20000000800 */
[----:B-----5:R-:W-:-:S03]  /*26f10*/  FMUL.FTZ R19, R31, R18 ;  /* 0x000000121f137220 */ /* 0x020fc60000410000 */
[----:B------:R-:W-:Y:S01]  /*26f20*/  STG.E desc[UR36][R6.64], R13 ;  /* 0x0000000d06007986 */ /* 0x000fe2000c101924 */
[----:B------:R-:W-:-:S03]  /*26f30*/  FMUL.FTZ R21, R31, R20 ;  /* 0x000000141f157220 */ /* 0x000fc60000410000 */
[----:B------:R-:W-:Y:S01]  /*26f40*/  STS [R0], R13 ;  /* 0x0000000d00007388 */ /* 0x000fe20000000800 */
[----:B0-----:R-:W-:Y:S01]  /*26f50*/  IADD3.X R11, PT, PT, RZ, R7, RZ, P1, !PT ;  /* 0x00000007ff0b7210 */ /* 0x001fe20000ffe4ff */
[----:B------:R-:W-:Y:S02]  /*26f60*/  FMUL.FTZ R9, R31, R22 ;  /* 0x000000161f097220 */ /* 0x000fe40000410000 */
        /* <DEDUP_REMOVED lines=13> */
.L_x_2898:
[----:B------:R-:W-:Y:S05]  /*27040*/  BSYNC.RECONVERGENT B1 ;  /* 0x0000000000017941 */ /* 0x000fea0003800200 */
.L_x_2897:
[----:B------:R-:W-:-:S13]  /*27050*/  ISETP.LT.OR P0, PT, R5, UR41, P0 ;  /* 0x0000002905007c0c */ /* 0x000fda0008701670 */
[----:B------:R-:W-:Y:S05]  /*27060*/  @!P0 BRA `(.L_x_2881) ;  /* 0x0000000000408947 */ /* 0x000fea0003800000 */
[----:B------:R-:W2:Y:S04]  /*27070*/  LDS R5, [R0+-0x800] ;  /* 0xfff8000000057984 */ /* 0x000ea80000000800 */
[----:B------:R-:W1:Y:S04]  /*27080*/  LDS R8, [R0+-0x400] ;  /* 0xfffc000000087984 */ /* 0x000e680000000800 */
[----:B------:R-:W3:Y:S04]  /*27090*/  LDS R10, [R0] ;  /* 0x00000000000a7984 */ /* 0x000ee80000000800 */
[----:B0-----:R-:W0:Y:S01]  /*270a0*/  LDS R12, [R0+0x400] ;  /* 0x00040000000c7984 */ /* 0x001e220000000800 */
[-C--:B--2---:R-:W-:Y:S01]  /*270b0*/  FMUL.FTZ R5, R5, R31.reuse ;  /* 0x0000001f05057220 */ /* 0x084fe20000410000 */
[----:B-1----:R-:W-:-:S04]  /*270c0*/  FMUL.FTZ R9, R8, R31 ;  /* 0x0000001f08097220 */ /* 0x002fc80000410000 */
[----:B------:R4:W-:Y:S01]  /*270d0*/  STG.E desc[UR36][R6.64+-0x800], R5 ;  /* 0xfff8000506007986 */ /* 0x0009e2000c101924 */
[----:B---3--:R-:W-:-:S03]  /*270e0*/  FMUL.FTZ R11, R10, R31 ;  /* 0x0000001f0a0b7220 */ /* 0x008fc60000410000 */
[----:B------:R4:W-:Y:S01]  /*270f0*/  STS [R0+-0x800], R5 ;  /* 0xfff8000500007388 */ /* 0x0009e20000000800 */
[----:B0-----:R-:W-:-:S03]  /*27100*/  FMUL.FTZ R13, R12, R31 ;  /* 0x0000001f0c0d7220 */ /* 0x001fc60000410000 */
[----:B------:R4:W-:Y:S04]  /*27110*/  STG.E desc[UR36][R6.64+-0x400], R9 ;  /* 0xfffc000906007986 */ /* 0x0009e8000c101924 */
[----:B------:R4:W-:Y:S04]  /*27120*/  STS [R0+-0x400], R9 ;  /* 0xfffc000900007388 */ /* 0x0009e80000000800 */
[----:B------:R4:W-:Y:S04]  /*27130*/  STG.E desc[UR36][R6.64], R11 ;  /* 0x0000000b06007986 */ /* 0x0009e8000c101924 */
[----:B------:R4:W-:Y:S04]  /*27140*/  STS [R0], R11 ;  /* 0x0000000b00007388 */ /* 0x0009e80000000800 */
[----:B------:R4:W-:Y:S04]  /*27150*/  STG.E desc[UR36][R6.64+0x400], R13 ;  /* 0x0004000d06007986 */ /* 0x0009e8000c101924 */
[----:B------:R4:W-:Y:S02]  /*27160*/  STS [R0+0x400], R13 ;  /* 0x0004000d00007388 */ /* 0x0009e40000000800 */
.L_x_2881:
[----:B------:R-:W-:Y:S05]  /*27170*/  BSYNC.RECONVERGENT B0 ;  /* 0x0000000000007941 */ /* 0x000fea0003800200 */
.L_x_2880:
[----:B------:R-:W-:Y:S01]  /*27180*/  USHF.R.S32.HI UR5, URZ, 0x1f, UR40 ;  /* 0x0000001fff057899 */ /* 0x000fe20008011428 */
[----:B------:R-:W5:Y:S01]  /*27190*/  S2UR UR6, SR_CTAID.Y ;  /* 0x00000000000679c3 */ /* 0x000f620000002600 */
[----:B------:R-:W0:Y:S01]  /*271a0*/  LDCU UR15, c[0x0][0x40c] ;  /* 0x00008180ff0f77ac */ /* 0x000e220008000800 */
[----:B------:R-:W-:Y:S01]  /*271b0*/  SHF.R.U32.HI R17, RZ, 0x6, R3 ;  /* 0x00000006ff117819 */ /* 0x000fe20000011603 */
[----:B------:R-:W-:Y:S01]  /*271c0*/  IMAD.SHL.U32 R16, R3, 0x10, RZ ;  /* 0x0000001003107824 */ /* 0x000fe200078e00ff */
[----:B-1--4-:R-:W-:Y:S01]  /*271d0*/  LOP3.LUT R0, R4, 0xfc, RZ, 0xc0, !PT ;  /* 0x000000fc04007812 */ /* 0x012fe200078ec0ff */
[----:B------:R-:W-:Y:S01]  /*271e0*/  ULEA.HI UR5, UR5, UR40, URZ, 0x2 ;  /* 0x0000002805057291 */ /* 0x000fe2000f8f10ff */
[----:B------:R-:W-:Y:S01]  /*271f0*/  BSSY.RECONVERGENT B0, `(.L_x_2899) ;  /* 0x0000020000007945 */ /* 0x000fe20003800200 */
[----:B------:R-:W5:Y:S01]  /*27200*/  LDCU UR14, c[0x0][0x3f8] ;  /* 0x00007f00ff0e77ac */ /* 0x000f620008000800 */
[----:B------:R-:W1:Y:S01]  /*27210*/  S2UR UR17, SR_CgaCtaId ;  /* 0x00000000001179c3 */ /* 0x000e620000008800 */
[----:B---3--:R-:W-:-:S02]  /*27220*/  CS2R R6, SRZ ;  /* 0x0000000000067805 */ /* 0x008fc4000001ff00 */
[----:B------:R-:W-:Y:S01]  /*27230*/  CS2R R4, SRZ ;  /* 0x0000000000047805 */ /* 0x000fe2000001ff00 */
[----:B------:R-:W-:Y:S01]  /*27240*/  ULOP3.LUT UR5, UR5, 0xfffffffc, URZ, 0xc0, !UPT ;  /* 0xfffffffc05057892 */ /* 0x000fe2000f8ec0ff */
[----:B------:R-:W-:Y:S01]  /*27250*/  LOP3.LUT R16, R16, 0x3f0, RZ, 0xc0, !PT ;  /* 0x000003f010107812 */ /* 0x000fe200078ec0ff */
[----:B------:R-:W3:Y:S02]  /*27260*/  LDCU UR9, c[0x0][0x3f4] ;  /* 0x00007e80ff0977ac */ /* 0x000ee40008000800 */
[----:B------:R-:W-:Y:S01]  /*27270*/  UIADD3 UR5, UPT, UPT, UR40, -UR5, URZ ;  /* 0x8000000528057290 */ /* 0x000fe2000fffe0ff */
[----:B------:R-:W-:Y:S02]  /*27280*/  UMOV UR16, 0x400 ;  /* 0x0000040000107882 */ /* 0x000fe40000000000 */
[----:B------:R-:W-:-:S03]  /*27290*/  UIADD3 UR8, UPT, UPT, UR16, 0x440, URZ ;  /* 0x0000044010087890 */ /* 0x000fc6000fffe0ff */
[----:B------:R-:W-:Y:S01]  /*272a0*/  ISETP.NE.AND P0, PT, R17, UR5, PT ;  /* 0x0000000511007c0c */ /* 0x000fe2000bf05270 */
[----:B-----5:R-:W-:-:S03]  /*272b0*/  UIMAD UR6, UR6, UR14, UR11 ;  /* 0x0000000e060672a4 */ /* 0x020fc6000f8e020b */
[----:B0-----:R-:W-:Y:S01]  /*272c0*/  ISETP.NE.OR P0, PT, RZ, UR15, P0 ;  /* 0x0000000fff007c0c */ /* 0x001fe20008705670 */
[----:B------:R-:W-:-:S03]  /*272d0*/  UIMAD UR7, UR6, 0x90, URZ ;  /* 0x00000090060778a4 */ /* 0x000fc6000f8e02ff */
[----:B------:R-:W-:Y:S01]  /*272e0*/  ISETP.GT.U32.OR P0, PT, R0, 0x8f, P0 ;  /* 0x0000008f0000780c */ /* 0x000fe20000704470 */
[----:B-1----:R-:W-:Y:S01]  /*272f0*/  ULEA UR8, UR17, UR8, 0x18 ;  /* 0x0000000811087291 */ /* 0x002fe2000f8ec0ff */
[----:B---3--:R-:W-:-:S05]  /*27300*/  MOV R13, UR9 ;  /* 0x00000009000d7c02 */ /* 0x008fca0008000f00 */
[C-C-:B------:R-:W-:Y:S02]  /*27310*/  IMAD R23, R13.reuse, UR44, R0.reuse ;  /* 0x0000002c0d177c24 */ /* 0x140fe4000f8e0200 */
[----:B------:R-:W-:-:S04]  /*27320*/  IMAD R21, R13, UR7, R0 ;  /* 0x000000070d157c24 */ /* 0x000fc8000f8e0200 */
        /* <DEDUP_REMOVED lines=11> */
.L_x_2901:
[----:B-----5:R0:W-:Y:S02]  /*273e0*/  STS.128 [R16+UR8], R4 ;  /* 0x0000000410007988 */ /* 0x0201e40008000c08 */
.L_x_2900:
[----:B------:R-:W-:Y:S05]  /*273f0*/  BSYNC.RECONVERGENT B0 ;  /* 0x0000000000007941 */ /* 0x000fea0003800200 */
.L_x_2899:
[----:B------:R-:W-:Y:S01]  /*27400*/  BAR.SYNC.DEFER_BLOCKING 0x0 ;  /* 0x0000000000007b1d */ /* 0x000fe20000010000 */
[----:B------:R-:W-:Y:S02]  /*27410*/  ISETP.GT.U32.AND P0, PT, R0, 0x8f, PT ;  /* 0x0000008f0000780c */ /* 0x000fe40003f04070 */
[----:B------:R-:W-:Y:S02]  /*27420*/  CS2R R10, SRZ ;  /* 0x00000000000a7805 */ /* 0x000fe4000001ff00 */
[----:B------:R-:W-:Y:S01]  /*27430*/  CS2R R8, SRZ ;  /* 0x0000000000087805 */ /* 0x000fe2000001ff00 */
[----:B------:R-:W1:Y:S01]  /*27440*/  LDCU UR18, c[0x0][0x40c] ;  /* 0x00008180ff1277ac */ /* 0x000e620008000800 */
[----:B------:R-:W-:Y:S07]  /*27450*/  BSSY.RECONVERGENT B0, `(.L_x_2902) ;  /* 0x00001d9000007945 */ /* 0x000fee0003800200 */
[----:B------:R-:W-:Y:S05]  /*27460*/  @P0 BRA `(.L_x_2903) ;  /* 0x0000001c005c0947 */ /* 0x000fea0003800000 */
[----:B------:R-:W3:Y:S01]  /*27470*/  LDC.64 R14, c[0x0][0x3c0] ;  /* 0x0000f000ff0e7b82 */ /* 0x000ee20000000a00 */
[----:B------:R-:W-:Y:S01]  /*27480*/  VIADD R27, R17, UR4 ;  /* 0x00000004111b7c36 */ /* 0x000fe20008000000 */
[----:B------:R-:W-:Y:S01]  /*27490*/  VIMNMX R26, PT, PT, R13, UR40, PT ;  /* 0x000000280d1a7c48 */ /* 0x000fe2000bfe0100 */
[----:B------:R-:W-:Y:S01]  /*274a0*/  BSSY.RECONVERGENT B1, `(.L_x_2904) ;  /* 0x00000cd000017945 */ /* 0x000fe20003800200 */
[----:B------:R-:W-:Y:S02]  /*274b0*/  IMAD.MOV.U32 R11, RZ, RZ, RZ ;  /* 0x000000ffff0b7224 */ /* 0x000fe400078e00ff */
[----:B------:R-:W-:Y:S01]  /*274c0*/  ISETP.GE.AND P0, PT, R27, R26, PT ;  /* 0x0000001a1b00720c */ /* 0x000fe20003f06270 */
[----:B---3--:R-:W-:-:S04]  /*274d0*/  IMAD.WIDE R12, R21, 0x4, R14 ;  /* 0x00000004150c7825 */ /* 0x008fc800078e020e */
[----:B------:R-:W-:-:S08]  /*274e0*/  IMAD.WIDE R14, R23, 0x4, R14 ;  /* 0x00000004170e7825 */ /* 0x000fd000078e020e */
[----:B------:R-:W-:Y:S05]  /*274f0*/  @P0 BRA `(.L_x_2905) ;  /* 0x0000000c001c0947 */ /* 0x000fea0003800000 */
[----:B------:R-:W-:Y:S01]  /*27500*/  ULOP3.LUT UR6, URZ, UR4, URZ, 0x33, !UPT ;  /* 0x00000004ff067292 */ /* 0x000fe2000f8e33ff */
[----:B------:R-:W-:Y:S01]  /*27510*/  VIADDMNMX R10, R27, 0x4, R26, !PT ;  /* 0x000000041b0a7846 */ /* 0x000fe2000780011a */
[----:B------:R-:W3:Y:S01]  /*27520*/  LDC.64 R8, c[0x0][0x458] ;  /* 0x00011600ff087b82 */ /* 0x000ee20000000a00 */
[----:B------:R-:W-:Y:S01]  /*27530*/  UIMAD UR9, UR39, UR14, UR11 ;  /* 0x0000000e270972a4 */ /* 0x000fe2000f8e020b */
[----:B------:R-:W-:Y:S01]  /*27540*/  BSSY.RECONVERGENT B2, `(.L_x_2906) ;  /* 0x0000043000027945 */ /* 0x000fe20003800200 */
[----:B------:R-:W-:Y:S01]  /*27550*/  IMAD.MOV.U32 R29, RZ, RZ, R27 ;  /* 0x000000ffff1d7224 */ /* 0x000fe200078e001b */
[----:B------:R-:W-:-:S03]  /*27560*/  IADD3 R22, PT, PT, -R17, UR6, R10 ;  /* 0x0000000611167c10 */ /* 0x000fc6000fffe10a */
[----:B------:R-:W-:Y:S01]  /*27570*/  IMAD.U32 R25, RZ, RZ, UR9 ;  /* 0x00000009ff197e24 */ /* 0x000fe2000f8e00ff */
[----:B------:R-:W-:-:S03]  /*27580*/  LOP3.LUT R10, R22, 0xc, RZ, 0xc0, !PT ;  /* 0x0000000c160a7812 */ /* 0x000fc600078ec0ff */
[----:B------:R-:W-:Y:S01]  /*27590*/  IMAD R25, R25, 0x90, R0 ;  /* 0x0000009019197824 */ /* 0x000fe200078e0200 */
[----:B------:R-:W-:Y:S02]  /*275a0*/  ISETP.NE.AND P0, PT, R10, 0xc, PT ;  /* 0x0000000c0a00780c */ /* 0x000fe40003f05270 */
[----:B------:R-:W-:Y:S01]  /*275b0*/  CS2R R10, SRZ ;  /* 0x00000000000a7805 */ /* 0x000fe2000001ff00 */
[----:B---3--:R-:W-:Y:S01]  /*275c0*/  IMAD.WIDE R24, R25, 0x4, R8 ;  /* 0x0000000419187825 */ /* 0x008fe200078e0208 */
[----:B------:R-:W-:-:S09]  /*275d0*/  CS2R R8, SRZ ;  /* 0x0000000000087805 */ /* 0x000fd2000001ff00 */
[----:B------:R-:W-:Y:S05]  /*275e0*/  @!P0 BRA `(.L_x_2907) ;  /* 0x0000000000e08947 */ /* 0x000fea0003800000 */
[----:B------:R-:W3:Y:S01]  /*275f0*/  LDCU.64 UR12, c[0x0][0x3c0] ;  /* 0x00007800ff0c77ac */ /* 0x000ee20008000a00 */
[----:B------:R-:W-:Y:S01]  /*27600*/  IMAD R18, R27, 0x90, RZ ;  /* 0x000000901b127824 */ /* 0x000fe200078e02ff */
[----:B------:R-:W-:Y:S01]  /*27610*/  LEA.HI R8, R22, 0x1, RZ, 0x1e ;  /* 0x0000000116087811 */ /* 0x000fe200078ff0ff */
[----:B------:R-:W-:Y:S02]  /*27620*/  UIADD3 UR6, UPT, UPT, UR16, 0x840, URZ ;  /* 0x0000084010067890 */ /* 0x000fe4000fffe0ff */
[----:B------:R-:W-:Y:S01]  /*27630*/  IMAD.WIDE.U32 R18, R18, 0x4, RZ ;  /* 0x0000000412127825 */ /* 0x000fe200078e00ff */
[----:B------:R-:W-:Y:S01]  /*27640*/  MOV R29, R27 ;  /* 0x0000001b001d7202 */ /* 0x000fe20000000f00 */
[----:B------:R-:W-:Y:S02]  /*27650*/  ULEA UR6, UR17, UR6, 0x18 ;  /* 0x0000000611067291 */ /* 0x000fe4000f8ec0ff */
[----:B------:R-:W-:-:S04]  /*27660*/  IMAD.WIDE R20, R21, 0x4, R18 ;  /* 0x0000000415147825 */ /* 0x000fc800078e0212 */
[----:B------:R-:W-:Y:S01]  /*27670*/  IMAD.WIDE R18, R23, 0x4, R18 ;  /* 0x0000000417127825 */ /* 0x000fe200078e0212 */
[----:B---3--:R-:W-:Y:S02]  /*27680*/  IADD3 R30, P0, PT, R20, UR12, RZ ;  /* 0x0000000c141e7c10 */ /* 0x008fe4000ff1e0ff */
[----:B------:R-:W-:Y:S02]  /*27690*/  IADD3 R28, P1, PT, R18, UR12, RZ ;  /* 0x0000000c121c7c10 */ /* 0x000fe4000ff3e0ff */
[----:B------:R-:W-:Y:S01]  /*276a0*/  LOP3.LUT R18, R8, 0x3, RZ, 0xc0, !PT ;  /* 0x0000000308127812 */ /* 0x000fe200078ec0ff */
[----:B------:R-:W-:Y:S01]  /*276b0*/  IMAD.MOV.U32 R8, RZ, RZ, RZ ;  /* 0x000000ffff087224 */ /* 0x000fe200078e00ff */
[----:B------:R-:W-:Y:S02]  /*276c0*/  IADD3.X R45, PT, PT, R21, UR13, RZ, P0, !PT ;  /* 0x0000000d152d7c10 */ /* 0x000fe400087fe4ff */
[----:B--2---:R-:W-:Y:S01]  /*276d0*/  IADD3.X R31, PT, PT, R19, UR13, RZ, P1, !PT ;  /* 0x0000000d131f7c10 */ /* 0x004fe20008ffe4ff */
[----:B------:R-:W-:Y:S01]  /*276e0*/  IMAD.MOV R21, RZ, RZ, -R18 ;  /* 0x000000ffff157224 */ /* 0x000fe200078e0a12 */
[----:B------:R-:W-:-:S07]  /*276f0*/  LEA R20, R17, UR6, 0x2 ;  /* 0x0000000611147c11 */ /* 0x000fce000f8e10ff */
.L_x_2909:
[----:B--2---:R-:W-:Y:S01]  /*27700*/  IMAD.MOV.U32 R18, RZ, RZ, R28 ;  /* 0x000000ffff127224 */ /* 0x004fe200078e001c */
[----:B------:R2:W3:Y:S01]  /*27710*/  LDS R23, [R20] ;  /* 0x0000000014177984 */ /* 0x0004e20000000800 */
[----:B------:R-:W-:-:S05]  /*27720*/  IMAD.MOV.U32 R19, RZ, RZ, R31 ;  /* 0x000000ffff137224 */ /* 0x000fca00078e001f */
[----:B------:R2:W5:Y:S01]  /*27730*/  LDG.E.128 R32, desc[UR36][R18.64] ;  /* 0x0000002412207981 */ /* 0x000562000c1e1d00 */
[----:B------:R-:W-:Y:S01]  /*27740*/  UISETP.NE.AND UP0, UPT, UR15, URZ, UPT ;  /* 0x000000ff0f00728c */ /* 0x000fe2000bf05270 */
[----:B------:R-:W-:-:S08]  /*27750*/  VIADD R21, R21, 0x1 ;  /* 0x0000000115157836 */ /* 0x000fd00000000000 */
[----:B--2---:R-:W-:Y:S05]  /*27760*/  BRA.U UP0, `(.L_x_2908) ;  /* 0x0000000100507547 */ /* 0x004fea000b800000 */
[----:B------:R-:W-:Y:S01]  /*27770*/  ISETP.NE.AND P0, PT, R2, RZ, PT ;  /* 0x000000ff0200720c */ /* 0x000fe20003f05270 */
[----:B------:R-:W2:-:S12]  /*27780*/  LDS.128 R36, [R16+UR8] ;  /* 0x0000000810247984 */ /* 0x000e980008000c00 */
[----:B------:R-:W-:Y:S01]  /*27790*/  VOTEU.ANY UP0, P0 ;  /* 0x0000000000ff7886 */ /* 0x000fe20000000100 */
[----:B------:R-:W-:-:S13]  /*277a0*/  PLOP3.LUT P0, PT, PT, PT, UP0, 0x80, 0x8 ;  /* 0x000000000008781c */ /* 0x000fda0003f0f008 */
[----:B------:R-:W4:Y:S01]  /*277b0*/  @P0 LDG.E.128 R40, desc[UR36][R24.64] ;  /* 0x0000002418280981 */ /* 0x000f22000c1e1d00 */
[----:B------:R-:W-:Y:S01]  /*277c0*/  PLOP3.LUT P0, PT, PT, PT, UP0, 0x80, 0x8 ;  /* 0x000000000008781c */ /* 0x000fe20003f0f008 */
[----:B------:R-:W-:Y:S01]  /*277d0*/  IMAD.MOV.U32 R19, RZ, RZ, R45 ;  /* 0x000000ffff137224 */ /* 0x000fe200078e002d */
[----:B------:R-:W-:Y:S02]  /*277e0*/  PLOP3.LUT P1, PT, PT, PT, UP0, 0x80, 0x8 ;  /* 0x000000000008781c */ /* 0x000fe40003f2f008 */
[----:B------:R-:W-:Y:S02]  /*277f0*/  PLOP3.LUT P2, PT, PT, PT, UP0, 0x80, 0x8 ;  /* 0x000000000008781c */ /* 0x000fe40003f4f008 */
[----:B------:R-:W-:Y:S02]  /*27800*/  PLOP3.LUT P3, PT, PT, PT, UP0, 0x80, 0x8 ;  /* 0x000000000008781c */ /* 0x000fe40003f6f008 */
[----:B------:R-:W-:Y:S01]  /*27810*/  MOV R18, R30 ;  /* 0x0000001e00127202 */ /* 0x000fe20000000f00 */
[----:B--2--5:R-:W-:Y:S01]  /*27820*/  FADD.FTZ R32, R32, R36 ;  /* 0x0000002420207221 */ /* 0x024fe20000010000 */
[----:B------:R-:W-:Y:S01]  /*27830*/  FADD.FTZ R33, R33, R37 ;  /* 0x0000002521217221 */ /* 0x000fe20000010000 */
[----:B------:R-:W-:Y:S01]  /*27840*/  FADD.FTZ R34, R34, R38 ;  /* 0x0000002622227221 */ /* 0x000fe20000010000 */
[----:B------:R-:W-:Y:S01]  /*27850*/  FADD.FTZ R35, R35, R39 ;  /* 0x0000002723237221 */ /* 0x000fe20000010000 */
[----:B----4-:R-:W-:-:S02]  /*27860*/  @P0 FMUL.FTZ R32, R32, R40 ;  /* 0x0000002820200220 */ /* 0x010fc40000410000 */
[----:B------:R-:W-:Y:S02]  /*27870*/  @P1 FMUL.FTZ R33, R33, R41 ;  /* 0x0000002921211220 */ /* 0x000fe40000410000 */
[----:B------:R-:W-:Y:S02]  /*27880*/  @P2 FMUL.FTZ R34, R34, R42 ;  /* 0x0000002a22222220 */ /* 0x000fe40000410000 */
[----:B------:R-:W-:-:S05]  /*27890*/  @P3 FMUL.FTZ R35, R35, R43 ;  /* 0x0000002b23233220 */ /* 0x000fca0000410000 */
[----:B------:R2:W-:Y:S02]  /*278a0*/  STG.E.128 desc[UR36][R18.64], R32 ;  /* 0x0000002012007986 */ /* 0x0005e4000c101d24 */
.L_x_2908:
[----:B------:R-:W-:Y:S01]  /*278b0*/  ISETP.NE.AND P0, PT, R21, RZ, PT ;  /* 0x000000ff1500720c */ /* 0x000fe20003f05270 */
[C---:B---3-5:R-:W-:Y:S01]  /*278c0*/  FFMA.FTZ R8, R23.reuse, R32, R8 ;  /* 0x0000002017087223 */ /* 0x068fe20000010008 */
[----:B------:R-:W-:Y:S01]  /*278d0*/  IADD3 R28, P2, PT, R28, 0x900, RZ ;  /* 0x000009001c1c7810 */ /* 0x000fe20007f5e0ff */
[C---:B------:R-:W-:Y:S01]  /*278e0*/  FFMA.FTZ R9, R23.reuse, R33, R9 ;  /* 0x0000002117097223 */ /* 0x040fe20000010009 */
[----:B------:R-:W-:Y:S01]  /*278f0*/  IADD3 R30, P1, PT, R30, 0x900, RZ ;  /* 0x000009001e1e7810 */ /* 0x000fe20007f3e0ff */
[C---:B------:R-:W-:Y:S01]  /*27900*/  FFMA.FTZ R10, R23.reuse, R34, R10 ;  /* 0x00000022170a7223 */ /* 0x040fe2000001000a */
[----:B------:R-:W-:Y:S01]  /*27910*/  FFMA.FTZ R11, R23, R35, R11 ;  /* 0x00000023170b7223 */ /* 0x000fe2000001000b */
[----:B------:R-:W-:Y:S02]  /*27920*/  VIADD R29, R29, 0x4 ;  /* 0x000000041d1d7836 */ /* 0x000fe40000000000 */
[----:B------:R-:W-:Y:S02]  /*27930*/  VIADD R20, R20, 0x10 ;  /* 0x0000001014147836 */ /* 0x000fe40000000000 */
[----:B------:R-:W-:-:S02]  /*27940*/  IMAD.X R31, RZ, RZ, R31, P2 ;  /* 0x000000ffff1f7224 */ /* 0x000fc400010e061f */
[----:B------:R-:W-:Y:S01]  /*27950*/  IMAD.X R45, RZ, RZ, R45, P1 ;  /* 0x000000ffff2d7224 */ /* 0x000fe200008e062d */
[----:B------:R-:W-:Y:S06]  /*27960*/  @P0 BRA `(.L_x_2909) ;  /* 0xfffffffc00640947 */ /* 0x000fec000383ffff */
.L_x_2907:
[----:B-1----:R-:W-:Y:S05]  /*27970*/  BSYNC.RECONVERGENT B2 ;  /* 0x0000000000027941 */ /* 0x002fea0003800200 */
.L_x_2906:
[----:B------:R-:W-:-:S13]  /*27980*/  ISETP.GE.U32.AND P0, PT, R22, 0xc, PT ;  /* 0x0000000c1600780c */ /* 0x000fda0003f06070 */
[----:B------:R-:W-:Y:S05]  /*27990*/  @!P0 BRA `(.L_x_2905) ;  /* 0x0000000400f48947 */ /* 0x000fea0003800000 */
[----:B------:R-:W1:Y:S02]  /*279a0*/  LDCU UR6, c[0x0][0x40c] ;  /* 0x00008180ff0677ac */ /* 0x000e640008000800 */
[----:B-1----:R-:W-:-:S06]  /*279b0*/  UISETP.NE.AND UP0, UPT, UR6, URZ, UPT ;  /* 0x000000ff0600728c */ /* 0x002fcc000bf05270 */
[----:B------:R-:W-:-:S13]  /*279c0*/  PLOP3.LUT P0, PT, PT, PT, UP0, 0x80, 0x8 ;  /* 0x000000000008781c */ /* 0x000fda0003f0f008 */
.L_x_2915:
[----:B--2---:R-:W-:Y:S01]  /*279d0*/  IMAD R31, R29, 0x90, RZ ;  /* 0x000000901d1f7824 */ /* 0x004fe200078e02ff */
[----:B------:R-:W-:-:S03]  /*279e0*/  ISETP.NE.AND P5, PT, R2, RZ, PT ;  /* 0x000000ff0200720c */ /* 0x000fc60003fa5270 */
[----:B------:R-:W-:-:S05]  /*279f0*/  IMAD.WIDE.U32 R18, R31, 0x4, R14 ;  /* 0x000000041f127825 */ /* 0x000fca00078e000e */
[----:B------:R1:W5:Y:S01]  /*27a00*/  LDG.E.128 R32, desc[UR36][R18.64] ;  /* 0x0000002412207981 */ /* 0x000362000c1e1d00 */
[----:B------:R-:W-:Y:S04]  /*27a10*/  BSSY.RECONVERGENT B2, `(.L_x_2910) ;  /* 0x0000014000027945 */ /* 0x000fe80003800200 */
[----:B------:R-:W-:Y:S05]  /*27a20*/  @P0 BRA `(.L_x_2911) ;  /* 0x0000000000480947 */ /* 0x000fea0003800000 */
[----:B------:R-:W-:Y:S01]  /*27a30*/  VOTEU.ANY UP0, P5 ;  /* 0x0000000000ff7886 */ /* 0x000fe20002800100 */
[----:B------:R-:W-:Y:S01]  /*27a40*/  PLOP3.LUT P0, PT, PT, PT, UP0, 0x80, 0x8 ;  /* 0x000000000008781c */ /* 0x000fe20003f0f008 */
[----:B------:R-:W2:-:S12]  /*27a50*/  LDS.128 R20, [R16+UR8] ;  /* 0x0000000810147984 */ /* 0x000e980008000c00 */
[----:B------:R-:W3:Y:S01]  /*27a60*/  @P0 LDG.E.128 R36, desc[UR36][R24.64] ;  /* 0x0000002418240981 */ /* 0x000ee2000c1e1d00 */
[----:B------:R-:W-:Y:S01]  /*27a70*/  PLOP3.LUT P0, PT, PT, PT, UP0, 0x80, 0x8 ;  /* 0x000000000008781c */ /* 0x000fe20003f0f008 */
[----:B-1----:R-:W-:Y:S01]  /*27a80*/  IMAD.WIDE.U32 R18, R31, 0x4, R12 ;  /* 0x000000041f127825 */ /* 0x002fe200078e000c */
[----:B------:R-:W-:Y:S02]  /*27a90*/  PLOP3.LUT P1, PT, PT, PT, UP0, 0x80, 0x8 ;  /* 0x000000000008781c */ /* 0x000fe40003f2f008 */
[----:B------:R-:W-:Y:S02]  /*27aa0*/  PLOP3.LUT P2, PT, PT, PT, UP0, 0x80, 0x8 ;  /* 0x000000000008781c */ /* 0x000fe40003f4f008 */
[----:B------:R-:W-:Y:S01]  /*27ab0*/  PLOP3.LUT P3, PT, PT, PT, UP0, 0x80, 0x8 ;  /* 0x000000000008781c */ /* 0x000fe20003f6f008 */
[----:B--2--5:R-:W-:Y:S01]  /*27ac0*/  FADD.FTZ R32, R32, R20 ;  /* 0x0000001420207221 */ /* 0x024fe20000010000 */
        /* <DEDUP_REMOVED lines=8> */
.L_x_2911:
[----:B------:R-:W-:Y:S05]  /*27b50*/  BSYNC.RECONVERGENT B2 ;  /* 0x0000000000027941 */ /* 0x000fea0003800200 */
.L_x_2910:
[----:B------:R-:W-:Y:S01]  /*27b60*/  IADD3 R45, PT, PT, R31, 0x240, RZ ;  /* 0x000002401f2d7810 */ /* 0x000fe20007ffe0ff */
[----:B------:R-:W3:Y:S01]  /*27b70*/  S2UR UR9, SR_CgaCtaId ;  /* 0x00000000000979c3 */ /* 0x000ee20000008800 */
[----:B------:R-:W-:Y:S01]  /*27b80*/  UISETP.NE.AND UP0, UPT, UR18, URZ, UPT ;  /* 0x000000ff1200728c */ /* 0x000fe2000bf05270 */
[----:B------:R-:W-:Y:S01]  /*27b90*/  VIADD R28, R29, -UR4 ;  /* 0x800000041d1c7c36 */ /* 0x000fe20008000000 */
[----:B------:R-:W-:Y:S01]  /*27ba0*/  UMOV UR6, 0x400 ;  /* 0x0000040000067882 */ /* 0x000fe20000000000 */
[----:B-12---:R-:W-:Y:S01]  /*27bb0*/  IMAD.WIDE.U32 R18, R45, 0x4, R14 ;  /* 0x000000042d127825 */ /* 0x006fe200078e000e */
[----:B------:R-:W-:Y:S02]  /*27bc0*/  UIADD3 UR6, UPT, UPT, UR6, 0x840, URZ ;  /* 0x0000084006067890 */ /* 0x000fe4000fffe0ff */
[----:B------:R-:W-:Y:S01]  /*27bd0*/  PLOP3.LUT P0, PT, PT, PT, UP0, 0x80, 0x8 ;  /* 0x000000000008781c */ /* 0x000fe20003f0f008 */
[C---:B------:R-:W-:Y:S01]  /*27be0*/  VIADD R49, R31.reuse, 0x480 ;  /* 0x000004801f317836 */ /* 0x040fe20000000000 */
[----:B------:R1:W5:Y:S01]  /*27bf0*/  LDG.E.128 R36, desc[UR36][R18.64] ;  /* 0x0000002412247981 */ /* 0x000362000c1e1d00 */
[----:B------:R-:W-:-:S02]  /*27c00*/  VIADD R31, R31, 0x6c0 ;  /* 0x000006c01f1f7836 */ /* 0x000fc40000000000 */
[----:B------:R-:W-:-:S04]  /*27c10*/  IMAD.WIDE.U32 R20, R49, 0x4, R14 ;  /* 0x0000000431147825 */ /* 0x000fc800078e000e */
[----:B------:R-:W-:Y:S01]  /*27c20*/  IMAD.WIDE.U32 R22, R31, 0x4, R14 ;  /* 0x000000041f167825 */ /* 0x000fe200078e000e */
[----:B---3--:R-:W-:-:S06]  /*27c30*/  ULEA UR6, UR9, UR6, 0x18 ;  /* 0x0000000609067291 */ /* 0x008fcc000f8ec0ff */
[----:B------:R-:W-:Y:S01]  /*27c40*/  LEA R28, R28, UR6, 0x2 ;  /* 0x000000061c1c7c11 */ /* 0x000fe2000f8e10ff */
[----:B-1----:R-:W-:Y:S06]  /*27c50*/  @P0 BRA `(.L_x_2912) ;  /* 0x0000000000480947 */ /* 0x002fec0003800000 */
[----:B------:R-:W-:Y:S01]  /*27c60*/  VOTEU.ANY UP0, P5 ;  /* 0x0000000000ff7886 */ /* 0x000fe20002800100 */
[----:B------:R-:W-:Y:S01]  /*27c70*/  PLOP3.LUT P1, PT, PT, PT, UP0, 0x80, 0x8 ;  /* 0x000000000008781c */ /* 0x000fe20003f2f008 */
[----:B------:R-:W1:-:S12]  /*27c80*/  LDS.128 R52, [R16+UR8] ;  /* 0x0000000810347984 */ /* 0x000e580008000c00 */
[----:B------:R-:W2:Y:S01]  /*27c90*/  @P1 LDG.E.128 R40, desc[UR36][R24.64] ;  /* 0x0000002418281981 */ /* 0x000ea2000c1e1d00 */
[----:B------:R-:W-:Y:S01]  /*27ca0*/  PLOP3.LUT P1, PT, PT, PT, UP0, 0x80, 0x8 ;  /* 0x000000000008781c */ /* 0x000fe20003f2f008 */
[----:B------:R-:W-:Y:S01]  /*27cb0*/  IMAD.WIDE.U32 R18, R45, 0x4, R12 ;  /* 0x000000042d127825 */ /* 0x000fe200078e000c */
        /* <DEDUP_REMOVED lines=12> */
.L_x_2912:
[----:B------:R2:W5:Y:S01]  /*27d80*/  LDG.E.128 R40, desc[UR36][R20.64] ;  /* 0x0000002414287981 */ /* 0x000562000c1e1d00 */
[----:B------:R-:W-:Y:S05]  /*27d90*/  @P0 BRA `(.L_x_2913) ;  /* 0x0000000000480947 */ /* 0x000fea0003800000 */
[----:B------:R-:W-:Y:S01]  /*27da0*/  VOTEU.ANY UP0, P5 ;  /* 0x0000000000ff7886 */ /* 0x000fe20002800100 */
[----:B------:R-:W-:Y:S01]  /*27db0*/  PLOP3.LUT P1, PT, PT, PT, UP0, 0x80, 0x8 ;  /* 0x000000000008781c */ /* 0x000fe20003f2f008 */
[----:B------:R-:W3:-:S12]  /*27dc0*/  LDS.128 R52, [R16+UR8] ;  /* 0x0000000810347984 */ /* 0x000ed80008000c00 */
[----:B------:R-:W4:Y:S01]  /*27dd0*/  @P1 LDG.E.128 R44, desc[UR36][R24.64] ;  /* 0x00000024182c1981 */ /* 0x000f22000c1e1d00 */
[----:B------:R-:W-:Y:S01]  /*27de0*/  PLOP3.LUT P1, PT, PT, PT, UP0, 0x80, 0x8 ;  /* 0x000000000008781c */ /* 0x000fe20003f2f008 */
[----:B-1----:R-:W-:Y:S01]  /*27df0*/  IMAD.WIDE.U32 R18, R49, 0x4, R12 ;  /* 0x0000000431127825 */ /* 0x002fe200078e000c */
[----:B------:R-:W-:Y:S02]  /*27e00*/  PLOP3.LUT P2, PT, PT, PT, UP0, 0x80, 0x8 ;  /* 0x000000000008781c */ /* 0x000fe40003f4f008 */
[----:B------:R-:W-:Y:S02]  /*27e10*/  PLOP3.LUT P3, PT, PT, PT, UP0, 0x80, 0x8 ;  /* 0x000000000008781c */ /* 0x000fe40003f6f008 */
[----:B------:R-:W-:Y:S01]  /*27e20*/  PLOP3.LUT P4, PT, PT, PT, UP0, 0x80, 0x8 ;  /* 0x000000000008781c */ /* 0x000fe20003f8f008 */
[----:B---3-5:R-:W-:Y:S01]  /*27e30*/  FADD.FTZ R40, R52, R40 ;  /* 0x0000002834287221 */ /* 0x028fe20000010000 */
[----:B------:R-:W-:Y:S01]  /*27e40*/  FADD.FTZ R41, R53, R41 ;  /* 0x0000002935297221 */ /* 0x000fe20000010000 */
[----:B------:R-:W-:Y:S01]  /*27e50*/  FADD.FTZ R42, R54, R42 ;  /* 0x0000002a362a7221 */ /* 0x000fe20000010000 */
[----:B------:R-:W-:-:S03]  /*27e60*/  FADD.FTZ R43, R55, R43 ;  /* 0x0000002b372b7221 */ /* 0x000fc60000010000 */
[----:B----4-:R-:W-:Y:S02]  /*27e70*/  @P1 FMUL.FTZ R40, R40, R44 ;  /* 0x0000002c28281220 */ /* 0x010fe40000410000 */
[----:B------:R-:W-:Y:S02]  /*27e80*/  @P2 FMUL.FTZ R41, R41, R45 ;  /* 0x0000002d29292220 */ /* 0x000fe40000410000 */
[----:B------:R-:W-:Y:S02]  /*27e90*/  @P3 FMUL.FTZ R42, R42, R46 ;  /* 0x0000002e2a2a3220 */ /* 0x000fe40000410000 */
[----:B------:R-:W-:-:S05]  /*27ea0*/  @P4 FMUL.FTZ R43, R43, R47 ;  /* 0x0000002f2b2b4220 */ /* 0x000fca0000410000 */
[----:B------:R3:W-:Y:S02]  /*27eb0*/  STG.E.128 desc[UR36][R18.64], R40 ;  /* 0x0000002812007986 */ /* 0x0007e4000c101d24 */
.L_x_2913:
[----:B------:R4:W5:Y:S04]  /*27ec0*/  LDG.E.128 R44, desc[UR36][R22.64] ;  /* 0x00000024162c7981 */ /* 0x000968000c1e1d00 */
[----:B-1-3--:R-:W1:Y:S04]  /*27ed0*/  LDS R19, [R28] ;  /* 0x000000001c137984 */ /* 0x00ae680000000800 */
[----:B------:R-:W3:Y:S04]  /*27ee0*/  LDS R18, [R28+0x10] ;  /* 0x000010001c127984 */ /* 0x000ee80000000800 */
[----:B--2---:R-:W2:Y:S01]  /*27ef0*/  LDS R20, [R28+0x20] ;  /* 0x000020001c147984 */ /* 0x004ea20000000800 */
[C---:B-1---5:R-:W-:Y:S01]  /*27f00*/  FFMA.FTZ R21, R19.reuse, R32, R8 ;  /* 0x0000002013157223 */ /* 0x062fe20000010008 */
[C---:B------:R-:W-:Y:S01]  /*27f10*/  FFMA.FTZ R8, R19.reuse, R33, R9 ;  /* 0x0000002113087223 */ /* 0x040fe20000010009 */
[C---:B------:R-:W-:Y:S01]  /*27f20*/  FFMA.FTZ R9, R19.reuse, R34, R10 ;  /* 0x0000002213097223 */ /* 0x040fe2000001000a */
[----:B------:R-:W-:Y:S01]  /*27f30*/  FFMA.FTZ R10, R19, R35, R11 ;  /* 0x00000023130a7223 */ /* 0x000fe2000001000b */
[C---:B---3--:R-:W-:Y:S01]  /*27f40*/  FFMA.FTZ R21, R18.reuse, R36, R21 ;  /* 0x0000002412157223 */ /* 0x048fe20000010015 */
[C---:B------:R-:W-:Y:S01]  /*27f50*/  FFMA.FTZ R8, R18.reuse, R37, R8 ;  /* 0x0000002512087223 */ /* 0x040fe20000010008 */
[C---:B------:R-:W-:Y:S01]  /*27f60*/  FFMA.FTZ R9, R18.reuse, R38, R9 ;  /* 0x0000002612097223 */ /* 0x040fe20000010009 */
[----:B------:R-:W-:Y:S01]  /*27f70*/  FFMA.FTZ R10, R18, R39, R10 ;  /* 0x00000027120a7223 */ /* 0x000fe2000001000a */
[C---:B--2---:R-:W-:Y:S01]  /*27f80*/  FFMA.FTZ R40, R20.reuse, R40, R21 ;  /* 0x0000002814287223 */ /* 0x044fe20000010015 */
[C---:B------:R-:W-:Y:S01]  /*27f90*/  FFMA.FTZ R18, R20.reuse, R41, R8 ;  /* 0x0000002914127223 */ /* 0x040fe20000010008 */
[C---:B------:R-:W-:Y:S01]  /*27fa0*/  FFMA.FTZ R19, R20.reuse, R42, R9 ;  /* 0x0000002a14137223 */ /* 0x040fe20000010009 */
[----:B------:R-:W-:Y:S01]  /*27fb0*/  FFMA.FTZ R20, R20, R43, R10 ;  /* 0x0000002b14147223 */ /* 0x000fe2000001000a */
[----:B----4-:R-:W-:Y:S06]  /*27fc0*/  @P0 BRA `(.L_x_2914) ;  /* 0x0000000000480947 */ /* 0x010fec0003800000 */
[----:B------:R-:W-:Y:S01]  /*27fd0*/  VOTEU.ANY UP0, P5 ;  /* 0x0000000000ff7886 */ /* 0x000fe20002800100 */
[----:B------:R-:W-:Y:S01]  /*27fe0*/  PLOP3.LUT P1, PT, PT, PT, UP0, 0x80, 0x8 ;  /* 0x000000000008781c */ /* 0x000fe20003f2f008 */
[----:B------:R-:W1:-:S12]  /*27ff0*/  LDS.128 R32, [R16+UR8] ;  /* 0x0000000810207984 */ /* 0x000e580008000c00 */
[----:B------:R-:W2:Y:S01]  /*28000*/  @P1 LDG.E.128 R8, desc[UR36][R24.64] ;  /* 0x0000002418081981 */ /* 0x000ea2000c1e1d00 */
[----:B------:R-:W-:Y:S02]  /*28010*/  PLOP3.LUT P1, PT, PT, PT, UP0, 0x80, 0x8 ;  /* 0x000000000008781c */ /* 0x000fe40003f2f008 */
        /* <DEDUP_REMOVED lines=13> */
.L_x_2914:
[----:B------:R-:W1:Y:S01]  /*280f0*/  LDS R11, [R28+0x30] ;  /* 0x000030001c0b7984 */ /* 0x000e620000000800 */
[----:B------:R-:W-:-:S05]  /*28100*/  VIADD R29, R29, 0x10 ;  /* 0x000000101d1d7836 */ /* 0x000fca0000000000 */
[----:B------:R-:W-:Y:S01]  /*28110*/  ISETP.GE.AND P1, PT, R29, R26, PT ;  /* 0x0000001a1d00720c */ /* 0x000fe20003f26270 */
[C---:B-1----:R-:W-:Y:S01]  /*28120*/  FFMA.FTZ R8, R11.reuse, R44, R40 ;  /* 0x0000002c0b087223 */ /* 0x042fe20000010028 */
[C---:B------:R-:W-:Y:S01]  /*28130*/  FFMA.FTZ R9, R11.reuse, R45, R18 ;  /* 0x0000002d0b097223 */ /* 0x040fe20000010012 */
[C---:B------:R-:W-:Y:S01]  /*28140*/  FFMA.FTZ R10, R11.reuse, R46, R19 ;  /* 0x0000002e0b0a7223 */ /* 0x040fe20000010013 */
[----:B------:R-:W-:-:S09]  /*28150*/  FFMA.FTZ R11, R11, R47, R20 ;  /* 0x0000002f0b0b7223 */ /* 0x000fd20000010014 */
[----:B------:R-:W-:Y:S05]  /*28160*/  @!P1 BRA `(.L_x_2915) ;  /* 0xfffffff800189947 */ /* 0x000fea000383ffff */
.L_x_2905:
[----:B-1----:R-:W-:Y:S05]  /*28170*/  BSYNC.RECONVERGENT B1 ;  /* 0x0000000000017941 */ /* 0x002fea0003800200 */
.L_x_2904:
[----:B------:R-:W-:Y:S01]  /*28180*/  ISETP.GE.AND P0, PT, R27, UR40, PT ;  /* 0x000000281b007c0c */ /* 0x000fe2000bf06270 */
[----:B------:R-:W-:-:S12]  /*28190*/  BSSY.RECONVERGENT B1, `(.L_x_2916) ;  /* 0x00000d4000017945 */ /* 0x000fd80003800200 */
[----:B------:R-:W-:Y:S05]  /*281a0*/  @P0 BRA `(.L_x_2917) ;  /* 0x0000000c00480947 */ /* 0x000fea0003800000 */
[----:B------:R-:W1:Y:S01]  /*281b0*/  LDCU UR6, c[0x0][0x3f8] ;  /* 0x00007f00ff0677ac */ /* 0x000e620008000800 */
[----:B------:R-:W-:Y:S01]  /*281c0*/  VIADD R22, R27, 0x4 ;  /* 0x000000041b167836 */ /* 0x000fe20000000000 */
[----:B--2---:R-:W2:Y:S01]  /*281d0*/  LDC.64 R18, c[0x0][0x458] ;  /* 0x00011600ff127b82 */ /* 0x004ea20000000a00 */
[----:B------:R-:W-:Y:S01]  /*281e0*/  BSSY.RECONVERGENT B2, `(.L_x_2918) ;  /* 0x000004a000027945 */ /* 0x000fe20003800200 */
[----:B------:R-:W-:Y:S01]  /*281f0*/  ULOP3.LUT UR9, URZ, UR4, URZ, 0x33, !UPT ;  /* 0x00000004ff097292 */ /* 0x000fe2000f8e33ff */
[----:B------:R-:W-:Y:S01]  /*28200*/  IMAD.MOV.U32 R24, RZ, RZ, R27 ;  /* 0x000000ffff187224 */ /* 0x000fe200078e001b */
[----:B------:R-:W-:-:S04]  /*28210*/  VIMNMX R20, PT, PT, R22, UR40, !PT ;  /* 0x0000002816147c48 */ /* 0x000fc8000ffe0100 */
[----:B------:R-:W-:-:S04]  /*28220*/  IADD3 R23, PT, PT, -R17, UR9, R20 ;  /* 0x0000000911177c10 */ /* 0x000fc8000fffe114 */
[----:B------:R-:W-:Y:S01]  /*28230*/  LOP3.LUT P0, RZ, R23, 0x4, RZ, 0xc0, !PT ;  /* 0x0000000417ff7812 */ /* 0x000fe2000780c0ff */
[----:B-1----:R-:W-:-:S06]  /*28240*/  UIMAD UR6, UR39, UR6, UR11 ;  /* 0x00000006270672a4 */ /* 0x002fcc000f8e020b */
[----:B------:R-:W-:-:S05]  /*28250*/  MOV R21, UR6 ;  /* 0x0000000600157c02 */ /* 0x000fca0008000f00 */
[----:B------:R-:W-:-:S04]  /*28260*/  IMAD R21, R21, 0x90, R0 ;  /* 0x0000009015157824 */ /* 0x000fc800078e0200 */
[----:B--2---:R-:W-:Y:S01]  /*28270*/  IMAD.WIDE R20, R21, 0x4, R18 ;  /* 0x0000000415147825 */ /* 0x004fe200078e0212 */
[----:B------:R-:W-:Y:S06]  /*28280*/  @P0 BRA `(.L_x_2919) ;  /* 0x0000000000fc0947 */ /* 0x000fec0003800000 */
[----:B------:R-:W1:Y:S01]  /*28290*/  LDC R26, c[0x0][0x3f4] ;  /* 0x0000fd00ff1a7b82 */ /* 0x000e620000000800 */
[----:B------:R-:W-:Y:S01]  /*282a0*/  IMAD.MOV.U32 R24, RZ, RZ, R22 ;  /* 0x000000ffff187224 */ /* 0x000fe200078e0016 */
[----:B-1----:R-:W-:-:S13]  /*282b0*/  ISETP.GE.AND P0, PT, R27, R26, PT ;  /* 0x0000001a1b00720c */ /* 0x002fda0003f06270 */
[----:B------:R-:W-:Y:S05]  /*282c0*/  @!P0 BRA `(.L_x_2919) ;  /* 0x0000000000ec8947 */ /* 0x000fea0003800000 */
[----:B------:R-:W-:Y:S02]  /*282d0*/  IABS R25, R26 ;  /* 0x0000001a00197213 */ /* 0x000fe40000000000 */
[----:B------:R-:W-:Y:S02]  /*282e0*/  IABS R30, R27 ;  /* 0x0000001b001e7213 */ /* 0x000fe40000000000 */
[----:B------:R-:W1:Y:S01]  /*282f0*/  I2F.RP R24, R25 ;  /* 0x0000001900187306 */ /* 0x000e620000209400 */
[----:B------:R-:W-:Y:S02]  /*28300*/  ISETP.GE.AND P1, PT, R27, RZ, PT ;  /* 0x000000ff1b00720c */ /* 0x000fe40003f26270 */
[----:B------:R-:W-:-:S05]  /*28310*/  ISETP.NE.AND P2, PT, R26, RZ, PT ;  /* 0x000000ff1a00720c */ /* 0x000fca0003f45270 */
[----:B-1----:R-:W1:Y:S02]  /*28320*/  MUFU.RCP R24, R24 ;  /* 0x0000001800187308 */ /* 0x002e640000001000 */
[----:B-1----:R-:W-:-:S06]  /*28330*/  VIADD R28, R24, 0xffffffe ;  /* 0x0ffffffe181c7836 */ /* 0x002fcc0000000000 */
[----:B------:R-:W1:Y:S02]  /*28340*/  F2I.FTZ.U32.TRUNC.NTZ R19, R28 ;  /* 0x0000001c00137305 */ /* 0x000e64000021f000 */
[----:B-1----:R-:W-:-:S04]  /*28350*/  IMAD.MOV R18, RZ, RZ, -R19 ;  /* 0x000000ffff127224 */ /* 0x002fc800078e0a13 */
        /* <DEDUP_REMOVED lines=12> */
[----:B------:R-:W-:-:S05]  /*28420*/  @!P2 LOP3.LUT R18, RZ, R26, RZ, 0x33, !PT ;  /* 0x0000001aff12a212 */ /* 0x000fca00078e33ff */
[----:B------:R-:W-:-:S04]  /*28430*/  IMAD R19, R18, 0x90, RZ ;  /* 0x0000009012137824 */ /* 0x000fc800078e02ff */
[----:B------:R-:W-:-:S05]  /*28440*/  IMAD.WIDE.U32 R18, R19, 0x4, R14 ;  /* 0x0000000413127825 */ /* 0x000fca00078e000e */
[----:B------:R1:W5:Y:S01]  /*28450*/  LDG.E.128 R28, desc[UR36][R18.64] ;  /* 0x00000024121c7981 */ /* 0x000362000c1e1d00 */
[----:B------:R-:W2:Y:S01]  /*28460*/  S2UR UR9, SR_CgaCtaId ;  /* 0x00000000000979c3 */ /* 0x000ea20000008800 */
[----:B------:R-:W-:Y:S02]  /*28470*/  UMOV UR6, 0x400 ;  /* 0x0000040000067882 */ /* 0x000fe40000000000 */
[----:B------:R-:W-:-:S04]  /*28480*/  UIADD3 UR6, UPT, UPT, UR6, 0x840, URZ ;  /* 0x0000084006067890 */ /* 0x000fc8000fffe0ff */
[----:B--2---:R-:W-:-:S06]  /*28490*/  ULEA UR6, UR9, UR6, 0x18 ;  /* 0x0000000609067291 */ /* 0x004fcc000f8ec0ff */
[----:B------:R-:W-:-:S05]  /*284a0*/  LEA R25, R17, UR6, 0x2 ;  /* 0x0000000611197c11 */ /* 0x000fca000f8e10ff */
[----:B------:R-:W2:Y:S01]  /*284b0*/  LDCU UR6, c[0x0][0x40c] ;  /* 0x00008180ff0677ac */ /* 0x000ea20008000800 */
[----:B------:R-:W3:Y:S01]  /*284c0*/  LDS R25, [R25] ;  /* 0x0000000019197984 */ /* 0x000ee20000000800 */
[----:B--2---:R-:W-:-:S09]  /*284d0*/  UISETP.NE.AND UP0, UPT, UR6, URZ, UPT ;  /* 0x000000ff0600728c */ /* 0x004fd2000bf05270 */
[----:B-1----:R-:W-:Y:S05]  /*284e0*/  BRA.U UP0, `(.L_x_2920) ;  /* 0x0000000100507547 */ /* 0x002fea000b800000 */
[----:B------:R-:W-:Y:S01]  /*284f0*/  ISETP.NE.AND P3, PT, R2, RZ, PT ;  /* 0x000000ff0200720c */ /* 0x000fe20003f65270 */
[----:B------:R-:W1:-:S12]  /*28500*/  LDS.128 R36, [R16+UR8] ;  /* 0x0000000810247984 */ /* 0x000e580008000c00 */
        /* <DEDUP_REMOVED lines=9> */
[----:B-1---5:R-:W-:Y:S01]  /*285a0*/  FADD.FTZ R28, R28, R36 ;  /* 0x000000241c1c7221 */ /* 0x022fe20000010000 */
[----:B------:R-:W-:Y:S01]  /*285b0*/  FADD.FTZ R29, R29, R37 ;  /* 0x000000251d1d7221 */ /* 0x000fe20000010000 */
[----:B------:R-:W-:Y:S01]  /*285c0*/  FADD.FTZ R30, R30, R38 ;  /* 0x000000261e1e7221 */ /* 0x000fe20000010000 */
[----:B------:R-:W-:Y:S01]  /*285d0*/  FADD.FTZ R31, R31, R39 ;  /* 0x000000271f1f7221 */ /* 0x000fe20000010000 */
[----:B--2---:R-:W-:Y:S02]  /*285e0*/  @P0 FMUL.FTZ R28, R28, R32 ;  /* 0x000000201c1c0220 */ /* 0x004fe40000410000 */
[----:B------:R-:W-:Y:S02]  /*285f0*/  @P1 FMUL.FTZ R29, R29, R33 ;  /* 0x000000211d1d1220 */ /* 0x000fe40000410000 */
[----:B------:R-:W-:Y:S02]  /*28600*/  @P2 FMUL.FTZ R30, R30, R34 ;  /* 0x000000221e1e2220 */ /* 0x000fe40000410000 */
[----:B------:R-:W-:-:S05]  /*28610*/  @P3 FMUL.FTZ R31, R31, R35 ;  /* 0x000000231f1f3220 */ /* 0x000fca0000410000 */
[----:B------:R1:W-:Y:S02]  /*28620*/  STG.E.128 desc[UR36][R18.64], R28 ;  /* 0x0000001c12007986 */ /* 0x0003e4000c101d24 */
.L_x_2920:
[C---:B---3-5:R-:W-:Y:S01]  /*28630*/  FFMA.FTZ R8, R25.reuse, R28, R8 ;  /* 0x0000001c19087223 */ /* 0x068fe20000010008 */
[C---:B------:R-:W-:Y:S01]  /*28640*/  FFMA.FTZ R9, R25.reuse, R29, R9 ;  /* 0x0000001d19097223 */ /* 0x040fe20000010009 */
[C---:B------:R-:W-:Y:S01]  /*28650*/  FFMA.FTZ R10, R25.reuse, R30, R10 ;  /* 0x0000001e190a7223 */ /* 0x040fe2000001000a */
[----:B------:R-:W-:Y:S01]  /*28660*/  FFMA.FTZ R11, R25, R31, R11 ;  /* 0x0000001f190b7223 */ /* 0x000fe2000001000b */
[----:B------:R-:W-:-:S07]  /*28670*/  IMAD.MOV.U32 R24, RZ, RZ, R22 ;  /* 0x000000ffff187224 */ /* 0x000fce00078e0016 */
.L_x_2919:
[----:B------:R-:W-:Y:S05]  /*28680*/  BSYNC.RECONVERGENT B2 ;  /* 0x0000000000027941 */ /* 0x000fea0003800200 */
.L_x_2918:
[----:B------:R-:W-:-:S13]  /*28690*/  ISETP.GE.U32.AND P0, PT, R23, 0x4, PT ;  /* 0x000000041700780c */ /* 0x000fda0003f06070 */
[----:B------:R-:W-:Y:S05]  /*286a0*/  @!P0 BRA `(.L_x_2917) ;  /* 0x0000000800088947 */ /* 0x000fea0003800000 */
[----:B------:R-:W2:Y:S01]  /*286b0*/  S2R R22, SR_CgaCtaId ;  /* 0x0000000000167919 */ /* 0x000ea20000008800 */
[----:B-1----:R-:W-:Y:S01]  /*286c0*/  MOV R18, 0x400 ;  /* 0x0000040000127802 */ /* 0x002fe20000000f00 */
[----:B------:R-:W-:Y:S01]  /*286d0*/  USHF.L.U32 UR6, UR4, 0x2, URZ ;  /* 0x0000000204067899 */ /* 0x000fe200080006ff */
[----:B------:R-:W-:Y:S02]  /*286e0*/  IMAD R23, R24, 0x90, RZ ;  /* 0x0000009018177824 */ /* 0x000fe400078e02ff */
[----:B------:R-:W-:-:S03]  /*286f0*/  IADD3 R19, PT, PT, R18, 0x840, RZ ;  /* 0x0000084012137810 */ /* 0x000fc60007ffe0ff */
[----:B------:R-:W-:Y:S02]  /*28700*/  LEA R18, R24, -UR6, 0x2 ;  /* 0x8000000618127c11 */ /* 0x000fe4000f8e10ff */
[----:B--2---:R-:W-:Y:S01]  /*28710*/  LEA R19, R22, R19, 0x18 ;  /* 0x0000001316137211 */ /* 0x004fe200078ec0ff */
[----:B------:R-:W-:-:S03]  /*28720*/  VIADD R22, R24, 0x4 ;  /* 0x0000000418167836 */ /* 0x000fc60000000000 */
[----:B------:R-:W-:-:S07]  /*28730*/  IADD3 R24, PT, PT, R18, 0x10, R19 ;  /* 0x0000001012187810 */ /* 0x000fce0007ffe013 */
.L_x_2927:
[----:B------:R-:W1:Y:S01]  /*28740*/  LDC R26, c[0x0][0x3f4] ;  /* 0x0000fd00ff1a7b82 */ /* 0x000e620000000800 */
[----:B------:R-:W-:Y:S01]  /*28750*/  VIADD R25, R22, 0xfffffffc ;  /* 0xfffffffc16197836 */ /* 0x000fe20000000000 */
[----:B------:R-:W-:Y:S04]  /*28760*/  BSSY.RECONVERGENT B2, `(.L_x_2921) ;  /* 0x0000037000027945 */ /* 0x000fe80003800200 */
        /* <DEDUP_REMOVED lines=8> */
[----:B------:R3:W4:Y:S04]  /*287f0*/  LDS R25, [R24+-0x10] ;  /* 0xfffff00018197984 */ /* 0x0007280000000800 */
[----:B--2---:R-:W2:Y:S02]  /*28800*/  MUFU.RCP R28, R28 ;  /* 0x0000001c001c7308 */ /* 0x004ea40000001000 */
[----:B--2---:R-:W-:-:S06]  /*28810*/  VIADD R29, R28, 0xffffffe ;  /* 0x0ffffffe1c1d7836 */ /* 0x004fcc0000000000 */
[----:B------:R-:W2:Y:S02]  /*28820*/  F2I.FTZ.U32.TRUNC.NTZ R19, R29 ;  /* 0x0000001d00137305 */ /* 0x000ea4000021f000 */
[----:B--2---:R-:W-:-:S04]  /*28830*/  IMAD.MOV R18, RZ, RZ, -R19 ;  /* 0x000000ffff127224 */ /* 0x004fc800078e0a13 */
        /* <DEDUP_REMOVED lines=16> */
[----:B-1----:R-:W-:-:S09]  /*28940*/  UISETP.NE.AND UP0, UPT, UR6, URZ, UPT ;  /* 0x000000ff0600728c */ /* 0x002fd2000bf05270 */
[----:B---34-:R-:W-:Y:S05]  /*28950*/  BRA.U UP0, `(.L_x_2923) ;  /* 0x00000001004c7547 */ /* 0x018fea000b800000 */
[----:B------:R-:W-:Y:S01]  /*28960*/  ISETP.NE.AND P3, PT, R2, RZ, PT ;  /* 0x000000ff0200720c */ /* 0x000fe20003f65270 */
[----:B------:R-:W1:-:S12]  /*28970*/  LDS.128 R32, [R16+UR8] ;  /* 0x0000000810207984 */ /* 0x000e580008000c00 */
        /* <DEDUP_REMOVED lines=17> */
.L_x_2923:
[C---:B-----5:R-:W-:Y:S01]  /*28a90*/  FFMA.FTZ R8, R25.reuse, R28, R8 ;  /* 0x0000001c19087223 */ /* 0x060fe20000010008 */
[C---:B------:R-:W-:Y:S01]  /*28aa0*/  FFMA.FTZ R9, R25.reuse, R29, R9 ;  /* 0x0000001d19097223 */ /* 0x040fe20000010009 */
[C---:B------:R-:W-:Y:S01]  /*28ab0*/  FFMA.FTZ R10, R25.reuse, R30, R10 ;  /* 0x0000001e190a7223 */ /* 0x040fe2000001000a */
[----:B------:R-:W-:-:S07]  /*28ac0*/  FFMA.FTZ R11, R25, R31, R11 ;  /* 0x0000001f190b7223 */ /* 0x000fce000001000b */
.L_x_2922:
[----:B------:R-:W-:Y:S05]  /*28ad0*/  BSYNC.RECONVERGENT B2 ;  /* 0x0000000000027941 */ /* 0x000fea0003800200 */
.L_x_2921:
[----:B------:R-:W-:Y:S01]  /*28ae0*/  ISETP.GE.AND P0, PT, R22, R26, PT ;  /* 0x0000001a1600720c */ /* 0x000fe20003f06270 */
[----:B------:R-:W-:-:S12]  /*28af0*/  BSSY.RECONVERGENT B2, `(.L_x_2924) ;  /* 0x0000037000027945 */ /* 0x000fd80003800200 */
[----:B------:R-:W-:Y:S05]  /*28b00*/  @!P0 BRA `(.L_x_2925) ;  /* 0x0000000000d48947 */ /* 0x000fea0003800000 */
[----:B------:R-:W-:Y:S01]  /*28b10*/  IABS R25, R26 ;  /* 0x0000001a00197213 */ /* 0x000fe20000000000 */
[----:B------:R-:W2:Y:S01]  /*28b20*/  LDCU UR6, c[0x0][0x40c] ;  /* 0x00008180ff0677ac */ /* 0x000ea20008000800 */
[----:B-1----:R-:W-:Y:S02]  /*28b30*/  IABS R30, R22 ;  /* 0x00000016001e7213 */ /* 0x002fe40000000000 */
[----:B------:R-:W1:Y:S01]  /*28b40*/  I2F.RP R27, R25 ;  /* 0x00000019001b7306 */ /* 0x000e620000209400 */
[----:B------:R-:W-:Y:S02]  /*28b50*/  ISETP.GE.AND P1, PT, R22, RZ, PT ;  /* 0x000000ff1600720c */ /* 0x000fe40003f26270 */
[----:B------:R-:W-:-:S05]  /*28b60*/  ISETP.NE.AND P2, PT, R26, RZ, PT ;  /* 0x000000ff1a00720c */ /* 0x000fca0003f45270 */
[----:B-1----:R-:W1:Y:S02]  /*28b70*/  MUFU.RCP R27, R27 ;  /* 0x0000001b001b7308 */ /* 0x002e640000001000 */
[----:B-1----:R-:W-:-:S06]  /*28b80*/  VIADD R28, R27, 0xffffffe ;  /* 0x0ffffffe1b1c7836 */ /* 0x002fcc0000000000 */
[----:B------:R-:W1:Y:S02]  /*28b90*/  F2I.FTZ.U32.TRUNC.NTZ R19, R28 ;  /* 0x0000001c00137305 */ /* 0x000e64000021f000 */
[----:B-1----:R-:W-:-:S05]  /*28ba0*/  IADD3 R18, PT, PT, RZ, -R19, RZ ;  /* 0x80000013ff127210 */ /* 0x002fca0007ffe0ff */
        /* <DEDUP_REMOVED lines=10> */
[----:B------:R-:W-:Y:S02]  /*28c50*/  @!P0 IMAD.IADD R18, R18, 0x1, -R25 ;  /* 0x0000000112128824 */ /* 0x000fe400078e0a19 */
[----:B------:R1:W3:Y:S03]  /*28c60*/  LDS R25, [R24] ;  /* 0x0000000018197984 */ /* 0x0002e60000000800 */
[----:B------:R-:W-:Y:S02]  /*28c70*/  @!P1 IADD3 R18, PT, PT, -R18, RZ, RZ ;  /* 0x000000ff12129210 */ /* 0x000fe40007ffe1ff */
[----:B------:R-:W-:-:S05]  /*28c80*/  @!P2 LOP3.LUT R18, RZ, R26, RZ, 0x33, !PT ;  /* 0x0000001aff12a212 */ /* 0x000fca00078e33ff */
[----:B------:R-:W-:-:S04]  /*28c90*/  IMAD R19, R18, 0x90, RZ ;  /* 0x0000009012137824 */ /* 0x000fc800078e02ff */
[----:B------:R-:W-:-:S05]  /*28ca0*/  IMAD.WIDE.U32 R18, R19, 0x4, R14 ;  /* 0x0000000413127825 */ /* 0x000fca00078e000e */
[----:B------:R1:W5:Y:S01]  /*28cb0*/  LDG.E.128 R28, desc[UR36][R18.64] ;  /* 0x00000024121c7981 */ /* 0x000362000c1e1d00 */
        /* <DEDUP_REMOVED lines=22> */
.L_x_2926:
[C---:B---3-5:R-:W-:Y:S01]  /*28e20*/  FFMA.FTZ R8, R25.reuse, R28, R8 ;  /* 0x0000001c19087223 */ /* 0x068fe20000010008 */
[C---:B------:R-:W-:Y:S01]  /*28e30*/  FFMA.FTZ R9, R25.reuse, R29, R9 ;  /* 0x0000001d19097223 */ /* 0x040fe20000010009 */
[C---:B------:R-:W-:Y:S01]  /*28e40*/  FFMA.FTZ R10, R25.reuse, R30, R10 ;  /* 0x0000001e190a7223 */ /* 0x040fe2000001000a */
[----:B------:R-:W-:-:S07]  /*28e50*/  FFMA.FTZ R11, R25, R31, R11 ;  /* 0x0000001f190b7223 */ /* 0x000fce000001000b */
.L_x_2925:
[----:B------:R-:W-:Y:S05]  /*28e60*/  BSYNC.RECONVERGENT B2 ;  /* 0x0000000000027941 */ /* 0x000fea0003800200 */
.L_x_2924:
[C---:B-1----:R-:W-:Y:S02]  /*28e70*/  VIADD R18, R22.reuse, 0x4 ;  /* 0x0000000416127836 */ /* 0x042fe40000000000 */
[----:B------:R-:W-:Y:S02]  /*28e80*/  VIADD R22, R22, 0x8 ;  /* 0x0000000816167836 */ /* 0x000fe40000000000 */
[----:B------:R-:W-:Y:S01]  /*28e90*/  VIADD R23, R23, 0x480 ;  /* 0x0000048017177836 */ /* 0x000fe20000000000 */
[----:B------:R-:W-:Y:S01]  /*28ea0*/  ISETP.GE.AND P0, PT, R18, UR40, PT ;  /* 0x0000002812007c0c */ /* 0x000fe2000bf06270 */
[----:B------:R-:W-:-:S12]  /*28eb0*/  VIADD R24, R24, 0x20 ;  /* 0x0000002018187836 */ /* 0x000fd80000000000 */
[----:B------:R-:W-:Y:S05]  /*28ec0*/  @!P0 BRA `(.L_x_2927) ;  /* 0xfffffff8001c8947 */ /* 0x000fea000383ffff */
.L_x_2917:
[----:B------:R-:W-:Y:S05]  /*28ed0*/  BSYNC.RECONVERGENT B1 ;  /* 0x0000000000017941 */ /* 0x000fea0003800200 */
.L_x_2916:
[----:B------:R-:W-:-:S13]  /*28ee0*/  ISETP.NE.AND P0, PT, R17, UR5, PT ;  /* 0x0000000511007c0c */ /* 0x000fda000bf05270 */
[----:B------:R-:W-:Y:S05]  /*28ef0*/  @P0 BRA `(.L_x_2903) ;  /* 0x0000000000b80947 */ /* 0x000fea0003800000 */
[----:B------:R-:W-:Y:S02]  /*28f00*/  UMOV UR6, 0x90 ;  /* 0x0000009000067882 */ /* 0x000fe40000000000 */
[----:B------:R-:W-:-:S06]  /*28f10*/  UIMAD UR6, UR41, UR6, -0x90 ;  /* 0xffffff70290674a4 */ /* 0x000fcc000f8e0206 */
[----:B------:R-:W-:-:S05]  /*28f20*/  MOV R15, UR6 ;  /* 0x00000006000f7c02 */ /* 0x000fca0008000f00 */
[----:B------:R-:W-:-:S05]  /*28f30*/  IMAD.WIDE R14, R15, 0x4, R12 ;  /* 0x000000040f0e7825 */ /* 0x000fca00078e020c */
[----:B------:R3:W5:Y:S01]  /*28f40*/  LDG.E.128 R20, desc[UR36][R14.64] ;  /* 0x000000240e147981 */ /* 0x000762000c1e1d00 */
[----:B------:R-:W4:Y:S01]  /*28f50*/  S2UR UR9, SR_CgaCtaId ;  /* 0x00000000000979c3 */ /* 0x000f220000008800 */
[----:B------:R-:W-:Y:S02]  /*28f60*/  UMOV UR6, 0x400 ;  /* 0x0000040000067882 */ /* 0x000fe40000000000 */
[----:B------:R-:W-:Y:S02]  /*28f70*/  UIADD3 UR10, UPT, UPT, UR6, 0x840, URZ ;  /* 0x00000840060a7890 */ /* 0x000fe4000fffe0ff */
[----:B------:R-:W-:Y:S02]  /*28f80*/  UIADD3 UR6, UPT, UPT, UR41, -UR4, URZ ;  /* 0x8000000429067290 */ /* 0x000fe4000fffe0ff */
[----:B----4-:R-:W-:-:S04]  /*28f90*/  ULEA UR9, UR9, UR10, 0x18 ;  /* 0x0000000a09097291 */ /* 0x010fc8000f8ec0ff */
[----:B------:R-:W-:-:S09]  /*28fa0*/  ULEA UR6, UR6, UR9, 0x2 ;  /* 0x0000000906067291 */ /* 0x000fd2000f8e10ff */
[----:B-12---:R-:W1:Y:S02]  /*28fb0*/  LDS R19, [UR6+-0x4] ;  /* 0xfffffc06ff137984 */ /* 0x006e640008000800 */
[----:B------:R-:W2:Y:S02]  /*28fc0*/  LDCU UR6, c[0x0][0x40c] ;  /* 0x00008180ff0677ac */ /* 0x000ea40008000800 */
[----:B--2---:R-:W-:-:S09]  /*28fd0*/  UISETP.NE.AND UP0, UPT, UR6, URZ, UPT ;  /* 0x000000ff0600728c */ /* 0x004fd2000bf05270 */
[----:B---3--:R-:W-:Y:S05]  /*28fe0*/  BRA.U UP0, `(.L_x_2928) ;  /* 0x00000001006c7547 */ /* 0x008fea000b800000 */
[----:B------:R-:W2:Y:S01]  /*28ff0*/  LDCU.64 UR12, c[0x0][0x460] ;  /* 0x00008c00ff0c77ac */ /* 0x000ea20008000a00 */
[----:B------:R-:W3:Y:S01]  /*29000*/  LDL R18, [R1+0x780] ;  /* 0x0007800001127983 */ /* 0x000ee20000100800 */
[----:B--2---:R-:W-:-:S04]  /*29010*/  UISETP.NE.U32.AND UP0, UPT, UR12, URZ, UPT ;  /* 0x000000ff0c00728c */ /* 0x004fc8000bf05070 */
[----:B------:R-:W-:-:S06]  /*29020*/  UISETP.NE.AND.EX UP0, UPT, UR13, URZ, UPT, UP0 ;  /* 0x000000ff0d00728c */ /* 0x000fcc000bf05300 */
[----:B------:R-:W-:-:S05]  /*29030*/  PLOP3.LUT P0, PT, PT, PT, UP0, 0x80, 0x8 ;  /* 0x000000000008781c */ /* 0x000fca0003f0f008 */
[----:B------:R-:W2:Y:S01]  /*29040*/  @UP0 LDCU UR6, c[0x0][0x3f8] ;  /* 0x00007f00ff0607ac */ /* 0x000ea20008000800 */
[----:B------:R-:W4:Y:S01]  /*29050*/  @UP0 LDCU.64 UR12, c[0x0][0x458] ;  /* 0x00008b00ff0c07ac */ /* 0x000f220008000a00 */
[----:B--2---:R-:W-:Y:S01]  /*29060*/  @UP0 UIMAD UR6, UR39, UR6, UR11 ;  /* 0x00000006270602a4 */ /* 0x004fe2000f8e020b */
[----:B----4-:R-:W-:-:S05]  /*29070*/  IMAD.U32 R14, RZ, RZ, UR12 ;  /* 0x0000000cff0e7e24 */ /* 0x010fca000f8e00ff */
[----:B------:R-:W-:Y:S02]  /*29080*/  IMAD.U32 R25, RZ, RZ, UR6 ;  /* 0x00000006ff197e24 */ /* 0x000fe4000f8e00ff */
[----:B------:R-:W-:Y:S02]  /*29090*/  IMAD.U32 R15, RZ, RZ, UR13 ;  /* 0x0000000dff0f7e24 */ /* 0x000fe4000f8e00ff */
[----:B------:R-:W-:-:S04]  /*290a0*/  @P0 IMAD R25, R25, 0x90, R0 ;  /* 0x0000009019190824 */ /* 0x000fc800078e0200 */
[----:B------:R-:W-:-:S05]  /*290b0*/  @P0 IMAD.WIDE R14, R25, 0x4, R14 ;  /* 0x00000004190e0825 */ /* 0x000fca00078e020e */
[----:B------:R-:W2:Y:S01]  /*290c0*/  @P0 LDG.E.128 R24, desc[UR36][R14.64] ;  /* 0x000000240e180981 */ /* 0x000ea2000c1e1d00 */
[----:B-----5:R-:W-:Y:S01]  /*290d0*/  FADD.FTZ R20, R20, R4 ;  /* 0x0000000414147221 */ /* 0x020fe20000010000 */
[----:B------:R-:W-:Y:S01]  /*290e0*/  FADD.FTZ R21, R21, R5 ;  /* 0x0000000515157221 */ /* 0x000fe20000010000 */
[----:B------:R-:W-:Y:S01]  /*290f0*/  FADD.FTZ R22, R22, R6 ;  /* 0x0000000616167221 */ /* 0x000fe20000010000 */
[----:B------:R-:W-:Y:S01]  /*29100*/  FADD.FTZ R23, R23, R7 ;  /* 0x0000000717177221 */ /* 0x000fe20000010000 */
[----:B---3--:R-:W-:-:S13]  /*29110*/  R2UR UR9, R18 ;  /* 0x00000000120972ca */ /* 0x008fda00000e0000 */
[----:B------:R-:W-:-:S06]  /*29120*/  UIMAD UR6, UR9, 0x90, URZ ;  /* 0x00000090090678a4 */ /* 0x000fcc000f8e02ff */
[----:B------:R-:W-:-:S04]  /*29130*/  IMAD.U32 R29, RZ, RZ, UR6 ;  /* 0x00000006ff1d7e24 */ /* 0x000fc8000f8e00ff */
[----:B------:R-:W-:-:S04]  /*29140*/  IMAD.WIDE R12, R29, 0x4, R12 ;  /* 0x000000041d0c7825 */ /* 0x000fc800078e020c */
[----:B--2---:R-:W-:Y:S01]  /*29150*/  @P0 FMUL.FTZ R20, R20, R24 ;  /* 0x0000001814140220 */ /* 0x004fe20000410000 */
[----:B------:R-:W-:Y:S01]  /*29160*/  @P0 FMUL.FTZ R21, R21, R25 ;  /* 0x0000001915150220 */ /* 0x000fe20000410000 */
[----:B------:R-:W-:Y:S01]  /*29170*/  @P0 FMUL.FTZ R22, R22, R26 ;  /* 0x0000001a16160220 */ /* 0x000fe20000410000 */
[----:B------:R-:W-:-:S05]  /*29180*/  @P0 FMUL.FTZ R23, R23, R27 ;  /* 0x0000001b17170220 */ /* 0x000fca0000410000 */
[----:B------:R2:W-:Y:S02]  /*29190*/  STG.E.128 desc[UR36][R12.64], R20 ;  /* 0x000000140c007986 */ /* 0x0005e4000c101d24 */
.L_x_2928:
[C---:B-1---5:R-:W-:Y:S01]  /*291a0*/  FFMA.FTZ R8, R19.reuse, R20, R8 ;  /* 0x0000001413087223 */ /* 0x062fe20000010008 */
[C---:B------:R-:W-:Y:S01]  /*291b0*/  FFMA.FTZ R9, R19.reuse, R21, R9 ;  /* 0x0000001513097223 */ /* 0x040fe20000010009 */
[C---:B------:R-:W-:Y:S01]  /*291c0*/  FFMA.FTZ R10, R19.reuse, R22, R10 ;  /* 0x00000016130a7223 */ /* 0x040fe2000001000a */
[----:B------:R-:W-:-:S07]  /*291d0*/  FFMA.FTZ R11, R19, R23, R11 ;  /* 0x00000017130b7223 */ /* 0x000fce000001000b */
.L_x_2903:
[----:B-1----:R-:W-:Y:S05]  /*291e0*/  BSYNC.RECONVERGENT B0 ;  /* 0x0000000000007941 */ /* 0x002fea0003800200 */
.L_x_2902:
[----:B------:R-:W-:Y:S01]  /*291f0*/  BAR.SYNC.DEFER_BLOCKING 0x0 ;  /* 0x0000000000007b1d */ /* 0x000fe20000010000 */
[----:B------:R-:W-:-:S13]  /*29200*/  ISETP.GT.U32.AND P0, PT, R0, 0x8f, PT ;  /* 0x0000008f0000780c */ /* 0x000fda0003f04070 */
[----:B------:R-:W-:Y:S05]  /*29210*/  @P0 EXIT ;  /* 0x000000000000094d */ /* 0x000fea0003800000 */
[----:B------:R-:W1:Y:S01]  /*29220*/  S2UR UR5, SR_CgaCtaId ;  /* 0x00000000000579c3 */ /* 0x000e620000008800 */
[----:B------:R-:W-:Y:S01]  /*29230*/  UMOV UR4, 0x400 ;  /* 0x0000040000047882 */ /* 0x000fe20000000000 */
[----:B------:R-:W-:Y:S01]  /*29240*/  LOP3.LUT R2, R3, 0x380, RZ, 0xc0, !PT ;  /* 0x0000038003027812 */ /* 0x000fe200078ec0ff */
[----:B------:R-:W-:Y:S01]  /*29250*/  UIADD3 UR4, UPT, UPT, UR4, 0x840, URZ ;  /* 0x0000084004047890 */ /* 0x000fe2000fffe0ff */
[----:B------:R-:W-:Y:S01]  /*29260*/  IMAD R17, R17, 0x90, R0 ;  /* 0x0000009011117824 */ /* 0x000fe200078e0200 */
[C---:B------:R-:W-:Y:S02]  /*29270*/  ISETP.GT.U32.AND P1, PT, R3.reuse, 0x7f, PT ;  /* 0x0000007f0300780c */ /* 0x040fe40003f24070 */
[----:B------:R-:W-:Y:S02]  /*29280*/  ISETP.NE.AND P0, PT, R2, 0x80, PT ;  /* 0x000000800200780c */ /* 0x000fe40003f05270 */
[C---:B------:R-:W-:Y:S02]  /*29290*/  LOP3.LUT R2, R3.reuse, 0x3c0, RZ, 0xc0, !PT ;  /* 0x000003c003027812 */ /* 0x040fe400078ec0ff */
[----:B------:R-:W-:Y:S01]  /*292a0*/  ISETP.GT.U32.AND P2, PT, R3, 0x3f, PT ;  /* 0x0000003f0300780c */ /* 0x000fe20003f44070 */
[----:B-1----:R-:W-:-:S06]  /*292b0*/  ULEA UR4, UR5, UR4, 0x18 ;  /* 0x0000000405047291 */ /* 0x002fcc000f8ec0ff */
        /* <DEDUP_REMOVED lines=12> */
[----:B------:R0:W1:Y:S02]  /*29380*/  @!P2 LDS.128 R4, [R17] ;  /* 0x000000001104a984 */ /* 0x0000640000000c00 */
[----:B------:R-:W-:Y:S06]  /*29390*/  BAR.SYNC.DEFER_BLOCKING 0x0 ;  /* 0x0000000000007b1d */ /* 0x000fec0000010000 */
[----:B------:R-:W-:Y:S05]  /*293a0*/  @P2 EXIT ;  /* 0x000000000000294d */ /* 0x000fea0003800000 */
[----:B------:R-:W3:Y:S01]  /*293b0*/  LDCU UR4, c[0x0][0x478] ;  /* 0x00008f00ff0477ac */ /* 0x000ee20008000800 */
[----:B01----:R-:W-:Y:S01]  /*293c0*/  @!P2 FADD.FTZ R8, R8, R4 ;  /* 0x000000040808a221 */ /* 0x003fe20000010000 */
[----:B------:R-:W-:Y:S01]  /*293d0*/  @!P2 FADD.FTZ R9, R9, R5 ;  /* 0x000000050909a221 */ /* 0x000fe20000010000 */
[----:B------:R-:W-:Y:S01]  /*293e0*/  @!P2 FADD.FTZ R10, R10, R6 ;  /* 0x000000060a0aa221 */ /* 0x000fe20000010000 */
[----:B------:R-:W-:Y:S01]  /*293f0*/  @!P2 FADD.FTZ R11, R11, R7 ;  /* 0x000000070b0ba221 */ /* 0x000fe20000010000 */
[----:B---3--:R-:W-:-:S09]  /*29400*/  UISETP.NE.AND UP0, UPT, UR4, 0x2, UPT ;  /* 0x000000020400788c */ /* 0x008fd2000bf05270 */
[----:B------:R-:W-:Y:S05]  /*29410*/  BRA.U UP0, `(.L_x_2929) ;  /* 0x00000001007c7547 */ /* 0x000fea000b800000 */
[----:B------:R-:W0:Y:S01]  /*29420*/  LDC.64 R2, c[0x0][0x470] ;  /* 0x00011c00ff027b82 */ /* 0x000e220000000a00 */
[----:B------:R-:W1:Y:S01]  /*29430*/  LDCU.64 UR4, c[0x0][0x380] ;  /* 0x00007000ff0477ac */ /* 0x000e620008000a00 */
[----:B0-----:R-:W3:Y:S01]  /*29440*/  LDG.E R2, desc[UR36][R2.64] ;  /* 0x0000002402027981 */ /* 0x001ee2000c1e1900 */
[----:B------:R-:W-:Y:S02]  /*29450*/  VIADD R6, R0, UR7 ;  /* 0x0000000700067c36 */ /* 0x000fe40008000000 */
[C---:B---3--:R-:W-:Y:S01]  /*29460*/  FMUL.FTZ R10, R2.reuse, R10 ;  /* 0x0000000a020a7220 */ /* 0x048fe20000410000 */
[C---:B------:R-:W-:Y:S01]  /*29470*/  FMUL.FTZ R11, R2.reuse, R11 ;  /* 0x0000000b020b7220 */ /* 0x040fe20000410000 */
[C---:B------:R-:W-:Y:S01]  /*29480*/  FMUL.FTZ R9, R2.reuse, R9 ;  /* 0x0000000902097220 */ /* 0x040fe20000410000 */
[----:B------:R-:W-:-:S03]  /*29490*/  FMUL.FTZ R8, R2, R8 ;  /* 0x0000000802087220 */ /* 0x000fc60000410000 */
[----:B------:R-:W0:Y:S08]  /*294a0*/  F2I.S8.NTZ R10, R10 ;  /* 0x0000000a000a7305 */ /* 0x000e300000202100 */
[----:B------:R-:W3:Y:S01]  /*294b0*/  F2I.S8.NTZ R11, R11 ;  /* 0x0000000b000b7305 */ /* 0x000ee20000202100 */
[----:B0-----:R-:W-:-:S07]  /*294c0*/  PRMT R4, R10, 0x8880, RZ ;  /* 0x000088800a047816 */ /* 0x001fce00000000ff */
[----:B------:R-:W0:Y:S01]  /*294d0*/  F2I.S8.NTZ R9, R9 ;  /* 0x0000000900097305 */ /* 0x000e220000202100 */
[----:B------:R-:W-:Y:S02]  /*294e0*/  PRMT R2, R4, 0x7710, RZ ;  /* 0x0000771004027816 */ /* 0x000fe400000000ff */
[----:B---3--:R-:W-:-:S05]  /*294f0*/  PRMT R3, R11, 0x8880, RZ ;  /* 0x000088800b037816 */ /* 0x008fca00000000ff */
[----:B------:R-:W3:Y:S01]  /*29500*/  F2I.S8.NTZ R8, R8 ;  /* 0x0000000800087305 */ /* 0x000ee20000202100 */
[----:B------:R-:W-:Y:S01]  /*29510*/  IMAD.U32 R2, R2, 0x10000, RZ ;  /* 0x0001000002027824 */ /* 0x000fe200078e00ff */
[----:B------:R-:W-:-:S04]  /*29520*/  PRMT R3, R3, 0x7710, RZ ;  /* 0x0000771003037816 */ /* 0x000fc800000000ff */
[----:B------:R-:W-:Y:S02]  /*29530*/  LOP3.LUT R4, R2, 0xff0000, RZ, 0xc0, !PT ;  /* 0x00ff000002047812 */ /* 0x000fe400078ec0ff */
[----:B0-----:R-:W-:Y:S02]  /*29540*/  PRMT R9, R9, 0x8880, RZ ;  /* 0x0000888009097816 */ /* 0x001fe400000000ff */
[----:B------:R-:W-:Y:S02]  /*29550*/  LEA R3, R3, R4, 0x18 ;  /* 0x0000000403037211 */ /* 0x000fe400078ec0ff */
[----:B------:R-:W-:Y:S02]  /*29560*/  PRMT R2, R9, 0x7710, RZ ;  /* 0x0000771009027816 */ /* 0x000fe400000000ff */
[----:B---3--:R-:W-:Y:S02]  /*29570*/  PRMT R5, R8, 0x8880, RZ ;  /* 0x0000888008057816 */ /* 0x008fe400000000ff */
[----:B------:R-:W-:-:S02]  /*29580*/  LOP3.LUT R4, R2, 0xff, RZ, 0xc0, !PT ;  /* 0x000000ff02047812 */ /* 0x000fc400078ec0ff */
[----:B------:R-:W-:Y:S02]  /*29590*/  PRMT R0, R5, 0x7710, RZ ;  /* 0x0000771005007816 */ /* 0x000fe400000000ff */
[----:B-1----:R-:W-:Y:S01]  /*295a0*/  IADD3 R2, P0, PT, R6, UR4, RZ ;  /* 0x0000000406027c10 */ /* 0x002fe2000ff1e0ff */
[----:B------:R-:W-:Y:S01]  /*295b0*/  IMAD R4, R4, 0x100, R3 ;  /* 0x0000010004047824 */ /* 0x000fe200078e0203 */
[----:B------:R-:W-:Y:S02]  /*295c0*/  LOP3.LUT R5, R0, 0xff, RZ, 0xc0, !PT ;  /* 0x000000ff00057812 */ /* 0x000fe400078ec0ff */
[----:B------:R-:W-:-:S03]  /*295d0*/  LEA.HI.X.SX32 R3, R6, UR5, 0x1, P0 ;  /* 0x0000000506037c11 */ /* 0x000fc600080f0eff */
[----:B------:R-:W-:-:S05]  /*295e0*/  IMAD.IADD R5, R4, 0x1, R5 ;  /* 0x0000000104057824 */ /* 0x000fca00078e0205 */
[----:B------:R-:W-:Y:S01]  /*295f0*/  STG.E desc[UR36][R2.64], R5 ;  /* 0x0000000502007986 */ /* 0x000fe2000c101924 */
[----:B------:R-:W-:Y:S05]  /*29600*/  EXIT ;  /* 0x000000000000794d */ /* 0x000fea0003800000 */
.L_x_2929:
[----:B------:R-:W0:Y:S01]  /*29610*/  LDC.64 R2, c[0x0][0x380] ;  /* 0x0000e000ff027b82 */ /* 0x000e220000000a00 */
[----:B------:R-:W-:-:S04]  /*29620*/  VIADD R5, R0, UR7 ;  /* 0x0000000700057c36 */ /* 0x000fc80008000000 */
[----:B0-----:R-:W-:-:S05]  /*29630*/  IMAD.WIDE R2, R5, 0x4, R2 ;  /* 0x0000000405027825 */ /* 0x001fca00078e0202 */
[----:B------:R-:W-:Y:S01]  /*29640*/  STG.E.128 desc[UR36][R2.64], R8 ;  /* 0x0000000802007986 */ /* 0x000fe2000c101d24 */
[----:B------:R-:W-:Y:S05]  /*29650*/  EXIT ;  /* 0x000000000000794d */ /* 0x000fea0003800000 */
.L_x_2930:
        /* <DEDUP_REMOVED lines=10> */
.L_x_5598:


//--------------------- .text._ZN4mmha33masked_multihead_attention_kernelIfLi144ELi256ELi2ELi64ELi128ELb1ELb0EEEv26Multihead_attention_paramsIT_XT5_EE --------------------------
	.section	.text._ZN4mmha33masked_multihead_attention_kernelIfLi144ELi256ELi2ELi64ELi128ELb1ELb0EEEv26Multihead_attention_paramsIT_XT5_EE,"ax",@progbits
	.align	128
        .global         _ZN4mmha33masked_multihead_attention_kernelIfLi144ELi256ELi2ELi64ELi128ELb1ELb0EEEv26Multihead_attention_paramsIT_XT5_EE
        .type           _ZN4mmha33masked_multihead_attention_kernelIfLi144ELi256ELi2ELi64ELi128ELb1ELb0EEEv26Multihead_attention_paramsIT_XT5_EE,@function
        .size           _ZN4mmha33masked_multihead_attention_kernelIfLi144ELi256ELi2ELi64ELi128ELb1ELb0EEEv26Multihead_attention_paramsIT_XT5_EE,(.L_x_5599 - _ZN4mmha33masked_multihead_attention_kernelIfLi144ELi256ELi2ELi64ELi128ELb1ELb0EEEv26Multihead_attention_paramsIT_XT5_EE)
        .other          _ZN4mmha33masked_multihead_attention_kernelIfLi144ELi256ELi2ELi64ELi128ELb1ELb0EEEv26Multihead_attention_paramsIT_XT5_EE,@"STO_CUDA_ENTRY STV_DEFAULT"
_ZN4mmha33masked_multihead_attention_kernelIfLi144ELi256ELi2ELi64ELi128ELb1ELb0EEEv26Multihead_attention_paramsIT_XT5_EE:
.text._ZN4mmha33masked_multihead_attention_kernelIfLi144ELi256ELi2ELi64ELi128ELb1ELb0EEEv26Multihead_attention_paramsIT_XT5_EE:
        /* <DEDUP_REMOVED lines=13> */
.L_x_2931:
        /* <DEDUP_REMOVED lines=115> */
.L_x_2933:
[----:B------:R-:W-:Y:S05]  /*0800*/  BSYNC.RECONVERGENT B0 ;  /* 0x0000000000007941 */ /* 0x000fea0003800200 */
.L_x_2932:
        /* <DEDUP_REMOVED lines=11> */
[----:B-1----:R-:W-:Y:S01]  /*08c0*/  ISETP.NE.U32.AND P2, PT, RZ, UR12, PT ;  /* 0x0000000cff007c0c */ /* 0x002fe2000bf45070 */
[----:B------:R-:W1:Y:S03]  /*08d0*/  @P0 LDC.64 R10, c[0x0][0x418] ;  /* 0x00010600ff0a0b82 */ /* 0x000e660000000a00 */
[----:B------:R-:W-:Y:S02]  /*08e0*/  ISETP.NE.AND.EX P2, PT, RZ, UR13, PT, P2 ;  /* 0x0000000dff007c0c */ /* 0x000fe4000bf45320 */
[----:B----4-:R-:W-:Y:S02]  /*08f0*/  ISETP.NE.U32.AND P1, PT, RZ, UR8, PT ;  /* 0x00000008ff007c0c */ /* 0x010fe4000bf25070 */
[----:B------:R-:W-:-:S02]  /*0900*/  ISETP.GT.U32.OR P2, PT, R22, 0x23, !P2 ;  /* 0x000000231600780c */ /* 0x000fc40005744470 */
[----:B------:R-:W-:Y:S02]  /*0910*/  ISETP.NE.AND.EX P1, PT, RZ, UR9, PT, P1 ;  /* 0x00000009ff007c0c */ /* 0x000fe4000bf25310 */
[----:B------:R-:W-:Y:S02]  /*0920*/  ISETP.NE.OR P4, PT, RZ, UR11, P2 ;  /* 0x0000000bff007c0c */ /* 0x000fe40009785670 */
[----:B------:R-:W-:Y:S02]  /*0930*/  PLOP3.LUT P2, PT, PT, PT, UP0, 0x40, 0x4 ;  /* 0x000000000004781c */ /* 0x000fe40003f4e808 */
[C---:B------:R-:W-:Y:S01]  /*0940*/  ISETP.GT.U32.OR P1, PT, R22.reuse, 0x23, !P1 ;  /* 0x000000231600780c */ /* 0x040fe20004f24470 */
[----:B--2---:R-:W-:Y:S01]  /*0950*/  IMAD R13, R13, 0x90, R0 ;  /* 0x000000900d0d7824 */ /* 0x004fe200078e0200 */
[----:B------:R-:W-:Y:S02]  /*0960*/  ISETP.GT.U32.OR P2, PT, R22, 0x3f, P2 ;  /* 0x0000003f1600780c */ /* 0x000fe40001744470 */
[----:B-----5:R-:W-:Y:S01]  /*0970*/  @P5 R2UR UR38, R8 ;  /* 0x00000000082652ca */ /* 0x020fe200000e0000 */
[----:B------:R-:W-:-:S04]  /*0980*/  @!P3 IMAD R8, R22, R15, UR43 ;  /* 0x0000002b1608be24 */ /* 0x000fc8000f8e020f */
[----:B------:R-:W2:Y:S01]  /*0990*/  @!P4 LDC.64 R6, c[0x0][0x3a0] ;  /* 0x0000e800ff06cb82 */ /* 0x000ea20000000a00 */
[----:B------:R-:W-:Y:S01]  /*09a0*/  @!P3 IMAD.SHL.U32 R12, R8, 0x4, RZ ;  /* 0x00000004080cb824 */ /* 0x000fe200078e00ff */
[----:B------:R-:W-:Y:S01]  /*09b0*/  CS2R R26, SRZ ;  /* 0x00000000001a7805 */ /* 0x000fe2000001ff00 */
[----:B-1----:R-:W-:-:S03]  /*09c0*/  @P0 IMAD.WIDE.U32 R10, R17, 0x4, R10 ;  /* 0x00000004110a0825 */ /* 0x002fc600078e000a */
[----:B------:R-:W-:Y:S01]  /*09d0*/  VOTEU.ALL UP0, P2 ;  /* 0x0000000000ff7886 */ /* 0x000fe20001000000 */
[----:B------:R-:W-:Y:S01]  /*09e0*/  @!P3 IMAD R15, R15, UR46, R12 ;  /* 0x0000002e0f0fbc24 */ /* 0x000fe2000f8e020c */
[----:B0-----:R-:W0:Y:S08]  /*09f0*/  @!P1 LDC.64 R4, c[0x0][0x390] ;  /* 0x0000e400ff049b82 */ /* 0x001e300000000a00 */
[----:B------:R-:W1:Y:S01]  /*0a00*/  @!P2 LDC.64 R8, c[0x0][0x450] ;  /* 0x00011400ff08ab82 */ /* 0x000e620000000a00 */
[----:B------:R-:W-:Y:S01]  /*0a10*/  @!UP0 UIMAD UR4, UR38, UR6, URZ ;  /* 0x00000006260482a4 */ /* 0x000fe2000f8e02ff */
[----:B---3--:R-:W-:Y:S01]  /*0a20*/  @!P3 IMAD.WIDE R2, R15, 0x4, R2 ;  /* 0x000000040f02b825 */ /* 0x008fe200078e0202 */
[----:B------:R-:W-:-:S02]  /*0a30*/  CS2R R24, SRZ ;  /* 0x0000000000187805 */ /* 0x000fc4000001ff00 */
[----:B------:R-:W-:Y:S02]  /*0a40*/  CS2R R18, SRZ ;  /* 0x0000000000127805 */ /* 0x000fe4000001ff00 */
[----:B------:R-:W-:Y:S01]  /*0a50*/  CS2R R16, SRZ ;  /* 0x0000000000107805 */ /* 0x000fe2000001ff00 */
[----:B------:R-:W3:Y:S01]  /*0a60*/  @P0 LDG.E R10, desc[UR36][R10.64] ;  /* 0x000000240a0a0981 */ /* 0x000ee2000c1e1900 */
[----:B------:R-:W-:Y:S02]  /*0a70*/  IMAD.U32 R12, RZ, RZ, UR4 ;  /* 0x00000004ff0c7e24 */ /* 0x000fe4000f8e00ff */
[C---:B--2---:R-:W-:Y:S01]  /*0a80*/  @!P4 IMAD.WIDE.U32 R6, R13.reuse, 0x4, R6 ;  /* 0x000000040d06c825 */ /* 0x044fe200078e0006 */
[----:B------:R-:W2:Y:S01]  /*0a90*/  @!P3 LDG.E.128 R24, desc[UR36][R2.64] ;  /* 0x000000240218b981 */ /* 0x000ea2000c1e1d00 */
[----:B------:R-:W4:Y:S02]  /*0aa0*/  LDCU.U8 UR4, c[0x0][0x404] ;  /* 0x00008080ff0477ac */ /* 0x000f240008000000 */
[----:B------:R-:W-:Y:S01]  /*0ab0*/  @!P2 IMAD R15, R12, 0x90, R13 ;  /* 0x000000900c0fa824 */ /* 0x000fe200078e020d */
[----:B------:R-:W2:Y:S01]  /*0ac0*/  @!P4 LDG.E.128 R16, desc[UR36][R6.64] ;  /* 0x000000240610c981 */ /* 0x000ea2000c1e1d00 */
[----:B0-----:R-:W-:-:S05]  /*0ad0*/  @!P1 IMAD.WIDE.U32 R4, R13, 0x4, R4 ;  /* 0x000000040d049825 */ /* 0x001fca00078e0004 */
[----:B------:R0:W2:Y:S01]  /*0ae0*/  @!P1 LDG.E.128 R32, desc[UR36][R4.64] ;  /* 0x0000002404209981 */ /* 0x0000a2000c1e1d00 */
[----:B-1----:R-:W-:-:S05]  /*0af0*/  @!P2 IMAD.WIDE R8, R15, 0x4, R8 ;  /* 0x000000040f08a825 */ /* 0x002fca00078e0208 */
[----:B------:R-:W2:Y:S01]  /*0b00*/  @!P2 LDG.E.128 R12, desc[UR36][R8.64] ;  /* 0x00000024080ca981 */ /* 0x000ea2000c1e1d00 */
[----:B0-----:R-:W0:Y:S01]  /*0b10*/  LDC R5, c[0x0][0x400] ;  /* 0x00010000ff057b82 */ /* 0x001e220000000800 */
[----:B----4-:R-:W-:Y:S02]  /*0b20*/  ISETP.NE.AND P1, PT, RZ, UR4, PT ;  /* 0x00000004ff007c0c */ /* 0x010fe4000bf25270 */
[----:B------:R-:W-:Y:S01]  /*0b30*/  ISETP.NE.AND P3, PT, RZ, UR11, PT ;  /* 0x0000000bff007c0c */ /* 0x000fe2000bf65270 */
[----:B------:R-:W-:Y:S01]  /*0b40*/  UMOV UR39, URZ ;  /* 0x000000ff00277c82 */ /* 0x000fe20008000000 */
[----:B------:R-:W-:Y:S01]  /*0b50*/  BSSY.RECONVERGENT B6, `(.L_x_2934) ;  /* 0x0000120000067945 */ /* 0x000fe20003800200 */
[----:B0-----:R-:W-:Y:S02]  /*0b60*/  ISETP.LT.OR P1, PT, R5, 0x1, P1 ;  /* 0x000000010500780c */ /* 0x001fe40000f21670 */
[----:B---3--:R-:W-:-:S08]  /*0b70*/  @P0 R2UR UR39, R10 ;  /* 0x000000000a2702ca */ /* 0x008fd000000e0000 */
[----:B--2---:R-:W-:Y:S01]  /*0b80*/  @!P3 FADD.FTZ R24, R24, R16 ;  /* 0x000000101818b221 */ /* 0x004fe20000010000 */
[----:B------:R-:W-:Y:S01]  /*0b90*/  @!P3 FADD.FTZ R25, R25, R17 ;  /* 0x000000111919b221 */ /* 0x000fe20000010000 */
[----:B------:R-:W-:Y:S01]  /*0ba0*/  @!P3 FADD.FTZ R26, R26, R18 ;  /* 0x000000121a1ab221 */ /* 0x000fe20000010000 */
[----:B------:R-:W-:Y:S01]  /*0bb0*/  @!P3 FADD.FTZ R27, R27, R19 ;  /* 0x000000131b1bb221 */ /* 0x000fe20000010000 */
[----:B------:R-:W-:Y:S01]  /*0bc0*/  FADD.FTZ R28, R32, R28 ;  /* 0x0000001c201c7221 */ /* 0x000fe20000010000 */
[----:B------:R-:W-:Y:S01]  /*0bd0*/  FADD.FTZ R29, R33, R29 ;  /* 0x0000001d211d7221 */ /* 0x000fe20000010000 */
[----:B------:R-:W-:Y:S01]  /*0be0*/  FADD.FTZ R30, R34, R30 ;  /* 0x0000001e221e7221 */ /* 0x000fe20000010000 */
[----:B------:R-:W-:Y:S01]  /*0bf0*/  FADD.FTZ R31, R35, R31 ;  /* 0x0000001f231f7221 */ /* 0x000fe20000010000 */
[----:B------:R-:W-:Y:S01]  /*0c00*/  @!P2 FMUL.FTZ R24, R24, R12 ;  /* 0x0000000c1818a220 */ /* 0x000fe20000410000 */
[----:B------:R-:W-:Y:S01]  /*0c10*/  @!P2 FMUL.FTZ R25, R25, R13 ;  /* 0x0000000d1919a220 */ /* 0x000fe20000410000 */
[----:B------:R-:W-:Y:S01]  /*0c20*/  @!P2 FMUL.FTZ R26, R26, R14 ;  /* 0x0000000e1a1aa220 */ /* 0x000fe20000410000 */
[----:B------:R-:W-:Y:S01]  /*0c30*/  @!P2 FMUL.FTZ R27, R27, R15 ;  /* 0x0000000f1b1ba220 */ /* 0x000fe20000410000 */
        /* <DEDUP_REMOVED lines=44> */
.L_x_2936:
        /* <DEDUP_REMOVED lines=32> */
.L_x_2935:
        /* <DEDUP_REMOVED lines=54> */
.L_x_2938:
        /* <DEDUP_REMOVED lines=15> */
.L_x_2939:
        /* <DEDUP_REMOVED lines=71> */
.L_x_2945:
[----:B------:R-:W-:Y:S05]  /*19c0*/  BSYNC.RECONVERGENT B2 ;  /* 0x0000000000027941 */ /* 0x000fea0003800200 */
.L_x_2944:
[----:B-1----:R0:W-:Y:S04]  /*19d0*/  STS [R21], R24 ;  /* 0x0000001815007388 */ /* 0x0021e80000000800 */
[----:B--2---:R0:W-:Y:S04]  /*19e0*/  STS [R21+0x4], R26 ;  /* 0x0000041a15007388 */ /* 0x0041e80000000800 */
[----:B---3--:R0:W-:Y:S04]  /*19f0*/  STS [R34], R25 ;  /* 0x0000001922007388 */ /* 0x0081e80000000800 */
[----:B----4-:R0:W-:Y:S01]  /*1a00*/  STS [R34+0x4], R27 ;  /* 0x0000041b22007388 */ /* 0x0101e20000000800 */
[----:B------:R-:W-:Y:S05]  /*1a10*/  BRA `(.L_x_2946) ;  /* 0x0000000000847947 */ /* 0x000fea0003800000 */
.L_x_2943:
        /* <DEDUP_REMOVED lines=33> */
.L_x_2946:
[----:B------:R-:W-:Y:S05]  /*1c30*/  BSYNC.RECONVERGENT B1 ;  /* 0x0000000000017941 */ /* 0x000fea0003800200 */
.L_x_2942:
[----:B------:R1:W-:Y:S04]  /*1c40*/  STS [R15], R28 ;  /* 0x0000001c0f007388 */ /* 0x0003e80000000800 */
[----:B------:R1:W-:Y:S04]  /*1c50*/  STS [R15+0x4], R30 ;  /* 0x0000041e0f007388 */ /* 0x0003e80000000800 */
[----:B------:R1:W-:Y:S04]  /*1c60*/  STS [R20], R29 ;  /* 0x0000001d14007388 */ /* 0x0003e80000000800 */
[----:B------:R1:W-:Y:S02]  /*1c70*/  STS [R20+0x4], R31 ;  /* 0x0000041f14007388 */ /* 0x0003e40000000800 */
.L_x_2941:
[----:B------:R-:W-:Y:S05]  /*1c80*/  BSYNC.RECONVERGENT B0 ;  /* 0x0000000000007941 */ /* 0x000fea0003800200 */
.L_x_2940:
        /* <DEDUP_REMOVED lines=10> */
.L_x_2948:
[----:B------:R-:W-:Y:S05]  /*1d30*/  BSYNC.RECONVERGENT B0 ;  /* 0x0000000000007941 */ /* 0x000fea0003800200 */
.L_x_2947:
[----:B------:R-:W-:Y:S06]  /*1d40*/  BAR.SYNC.DEFER_BLOCKING 0x0 ;  /* 0x0000000000007b1d */ /* 0x000fec0000010000 */
.L_x_2937:
[----:B------:R-:W-:Y:S05]  /*1d50*/  BSYNC.RECONVERGENT B6 ;  /* 0x0000000000067941 */ /* 0x000fea0003800200 */
.L_x_2934:
        /* <DEDUP_REMOVED lines=28> */
.L_x_2950:
[----:B------:R-:W-:Y:S05]  /*1f20*/  BSYNC.RECONVERGENT B0 ;  /* 0x0000000000007941 */ /* 0x000fea0003800200 */
.L_x_2949:
[----:B-1-3--:R-:W1:Y:S01]  /*1f30*/  SHFL.BFLY PT, R3, R0, 0x10, 0x1f ;  /* 0x0e001f0000037f89 */ /* 0x00ae6200000e0000 */
[----:B------:R-:W3:Y:S01]  /*1f40*/  S2UR UR11, SR_CgaCtaId ;  /* 0x00000000000b79c3 */ /* 0x000ee20000008800 */
[----:B------:R-:W-:Y:S01]  /*1f50*/  UMOV UR10, 0x400 ;  /* 0x00000400000a7882 */ /* 0x000fe20000000000 */
[----:B------:R-:W-:Y:S01]  /*1f60*/  BSSY.RECONVERGENT B0, `(.L_x_2951) ;  /* 0x0000038000007945 */ /* 0x000fe20003800200 */
[----:B-1----:R-:W-:Y:S01]  /*1f70*/  FADD.FTZ R3, R3, R0 ;  /* 0x0000000003037221 */ /* 0x002fe20000010000 */
[----:B------:R-:W-:Y:S01]  /*1f80*/  SHF.R.U32.HI R0, RZ, 0x3, R22 ;  /* 0x00000003ff007819 */ /* 0x000fe20000011616 */
[----:B---3--:R-:W-:-:S03]  /*1f90*/  ULEA UR4, UR11, UR10, 0x18 ;  /* 0x0000000a0b047291 */ /* 0x008fc6000f8ec0ff */
        /* <DEDUP_REMOVED lines=16> */
[----:B-1----:R-:W-:Y:S01]  /*20a0*/  IMAD.U32 R0, RZ, RZ, UR4 ;  /* 0x00000004ff007e24 */ /* 0x002fe2000f8e00ff */
[----:B------:R-:W-:-:S03]  /*20b0*/  UIADD3 UR4, UPT, UPT, UR10, 0x820, URZ ;  /* 0x000008200a047890 */ /* 0x000fc6000fffe0ff */
[----:B------:R-:W-:Y:S01]  /*20c0*/  IMAD.MOV R6, RZ, RZ, -R0 ;  /* 0x000000ffff067224 */ /* 0x000fe200078e0a00 */
[----:B------:R-:W-:Y:S01]  /*20d0*/  ULEA UR12, UR11, UR4, 0x18 ;  /* 0x000000040b0c7291 */ /* 0x000fe2000f8ec0ff */
[----:B------:R1:W3:Y:S03]  /*20e0*/  @!P1 LDS R4, [R2+0x8] ;  /* 0x0000080002049984 */ /* 0x0002e60000000800 */
[----:B------:R-:W-:-:S04]  /*20f0*/  VIADDMNMX R6, R6, UR44, RZ, !PT ;  /* 0x0000002c06067c46 */ /* 0x000fc8000f8001ff */
[----:B------:R-:W-:Y:S01]  /*2100*/  R2UR UR13, R6 ;  /* 0x00000000060d72ca */ /* 0x000fe200000e0000 */
[----:B-1----:R-:W-:-:S05]  /*2110*/  IMAD.MOV.U32 R2, RZ, RZ, -0x800001 ;  /* 0xff7fffffff027424 */ /* 0x002fca00078e00ff */
[----:B------:R-:W-:Y:S07]  /*2120*/  STL [R1+0x6c], R2 ;  /* 0x00006c0201007387 */ /* 0x000fee0000100800 */
[----:B------:R-:W-:-:S04]  /*2130*/  UIADD3 UR4, UPT, UPT, UR44, -UR13, URZ ;  /* 0x8000000d2c047290 */ /* 0x000fc8000fffe0ff */
[----:B------:R-:W-:Y:S01]  /*2140*/  ULEA UR6, UR4, UR12, 0x2 ;  /* 0x0000000c04067291 */ /* 0x000fe2000f8e10ff */
        /* <DEDUP_REMOVED lines=12> */
[----:B------:R-:W-:Y:S01]  /*2210*/  IMAD.MOV.U32 R4, RZ, RZ, R2 ;  /* 0x000000ffff047224 */ /* 0x000fe200078e0002 */
        /* <DEDUP_REMOVED lines=10> */
.L_x_2953:
[----:B------:R-:W3:Y:S04]  /*22c0*/  LDL R2, [R1+0x6c] ;  /* 0x00006c0001027983 */ /* 0x000ee80000100800 */
[----:B---3--:R3:W-:Y:S02]  /*22d0*/  STS [UR6+-0x4], R2 ;  /* 0xfffffc02ff007988 */ /* 0x0087e40008000806 */
.L_x_2952:
[----:B------:R-:W-:Y:S05]  /*22e0*/  BSYNC.RECONVERGENT B0 ;  /* 0x0000000000007941 */ /* 0x000fea0003800200 */
.L_x_2951:
[----:B------:R-:W-:Y:S01]  /*22f0*/  BAR.SYNC.DEFER_BLOCKING 0x0 ;  /* 0x0000000000007b1d */ /* 0x000fe20000010000 */
[----:B------:R-:W-:Y:S01]  /*2300*/  UIADD3 UR4, UPT, UPT, UR10, 0x20, URZ ;  /* 0x000000200a047890 */ /* 0x000fe2000fffe0ff */
[----:B---3--:R-:W-:-:S03]  /*2310*/  IMAD.SHL.U32 R2, R22, 0x8, RZ ;  /* 0x0000000816027824 */ /* 0x008fc600078e00ff */
[----:B------:R-:W-:-:S03]  /*2320*/  ULEA UR4, UR11, UR4, 0x18 ;  /* 0x000000040b047291 */ /* 0x000fc6000f8ec0ff */
[----:B------:R-:W3:Y:S01]  /*2330*/  S2UR UR14, SR_CTAID.X ;  /* 0x00000000000e79c3 */ /* 0x000ee20000002500 */
        /* <DEDUP_REMOVED lines=112> */
[----:B0--3--:R-:W-:Y:S05]  /*2a40*/  BRA.U UP0, `(.L_x_2954) ;  /* 0x0000000500387547 */ /* 0x009fea000b800000 */
        /* <DEDUP_REMOVED lines=11> */
[----:B----4-:R-:W-:Y:S04]  /*2b00*/  LDS.64 R28, [R2+UR10+0x120] ;  /* 0x0001200a021c7984 */ /* 0x010fe80008000a00 */
        /* <DEDUP_REMOVED lines=28> */
[----:B------:R3:W4:Y:S04]  /*2cd0*/  LDS.64 R50, [R2+UR10+0x1d0] ;  /* 0x0001d00a02327984 */ /* 0x0007280008000a00 */
        /* <DEDUP_REMOVED lines=25> */
[----:B------:R3:W1:Y:S04]  /*2e70*/  LDS.64 R102, [R2+UR10+0x370] ;  /* 0x0003700a02667984 */ /* 0x0006680008000a00 */
[----:B------:R3:W2:Y:S04]  /*2e80*/  LDS.64 R104, [R2+UR10+0x380] ;  /* 0x0003800a02687984 */ /* 0x0006a80008000a00 */
[----:B------:R3:W3:Y:S04]  /*2e90*/  LDS.64 R106, [R2+UR10+0x390] ;  /* 0x0003900a026a7984 */ /* 0x0006e80008000a00 */
[----:B------:R0:W3:Y:S04]  /*2ea0*/  LDS.64 R108, [R2+UR10+0x3a0] ;  /* 0x0003a00a026c7984 */ /* 0x0000e80008000a00 */
[----:B------:R0:W3:Y:S04]  /*2eb0*/  LDS.64 R110, [R2+UR10+0x3b0] ;  /* 0x0003b00a026e7984 */ /* 0x0000e80008000a00 */
[----:B------:R0:W3:Y:S04]  /*2ec0*/  LDS.64 R112, [R2+UR10+0x3c0] ;  /* 0x0003c00a02707984 */ /* 0x0000e80008000a00 */
[----:B------:R0:W3:Y:S04]  /*2ed0*/  LDS.64 R114, [R2+UR10+0x3d0] ;  /* 0x0003d00a02727984 */ /* 0x0000e80008000a00 */
[----:B------:R0:W3:Y:S04]  /*2ee0*/  LDS.64 R116, [R2+UR10+0x3e0] ;  /* 0x0003e00a02747984 */ /* 0x0000e80008000a00 */
[----:B------:R1:W3:Y:S04]  /*2ef0*/  LDS.64 R118, [R2+UR10+0x3f0] ;  /* 0x0003f00a02767984 */ /* 0x0002e80008000a00 */
[----:B0-----:R0:W-:Y:S04]  /*2f00*/  STL.64 [R1+0x10], R8 ;  /* 0x0000100801007387 */ /* 0x0011e80000100a00 */
[----:B-1----:R0:W-:Y:S04]  /*2f10*/  STL.64 [R1+0x8], R6 ;  /* 0x0000080601007387 */ /* 0x0021e80000100a00 */
[----:B--2-4-:R0:W-:Y:S02]  /*2f20*/  STL.64 [R1], R4 ;  /* 0x0000000401007387 */ /* 0x0141e40000100a00 */
.L_x_2954:
[----:B0-2---:R-:W0:Y:S01]  /*2f30*/  LDS.64 R8, [R2+UR4+0x360] ;  /* 0x0003600402087984 */ /* 0x005e220008000a00 */
[----:B------:R-:W1:Y:S01]  /*2f40*/  LDCU UR6, c[0x0][0x3f0] ;  /* 0x00007e00ff0677ac */ /* 0x000e620008000800 */
[----:B------:R-:W-:Y:S02]  /*2f50*/  BSSY B1, `(.L_x_2955) ;  /* 0x00013f9000017945 */ /* 0x000fe40003800000 */
[----:B------:R-:W2:Y:S01]  /*2f60*/  LDS.64 R6, [R2+UR4+0x370] ;  /* 0x0003700402067984 */ /* 0x000ea20008000a00 */
[----:B------:R-:W0:Y:S03]  /*2f70*/  LDCU UR16, c[0x0][0x40c] ;  /* 0x00008180ff1077ac */ /* 0x000e260008000800 */
[----:B------:R-:W5:Y:S01]  /*2f80*/  LDS.64 R4, [R2+UR4+0x380] ;  /* 0x0003800402047984 */ /* 0x000f620008000a00 */
[----:B------:R-:W0:Y:S01]  /*2f90*/  LDCU UR22, c[0x0][0x3f4] ;  /* 0x00007e80ff1677ac */ /* 0x000e220008000800 */
[----:B------:R-:W0:Y:S01]  /*2fa0*/  LDCU UR17, c[0x0][0x410] ;  /* 0x00008200ff1177ac */ /* 0x000e220008000800 */
[----:B------:R-:W0:Y:S01]  /*2fb0*/  LDCU.64 UR18, c[0x0][0x3b8] ;  /* 0x00007700ff1277ac */ /* 0x000e220008000a00 */
[----:B-1----:R-:W-:Y:S01]  /*2fc0*/  UIMAD UR6, UR41, UR6, UR14 ;  /* 0x00000006290672a4 */ /* 0x002fe2000f8e020e */
[----:B------:R-:W1:Y:S01]  /*2fd0*/  LDCU.64 UR20, c[0x0][0x438] ;  /* 0x00008700ff1477ac */ /* 0x000e620008000a00 */
[----:B------:R-:W0:Y:S02]  /*2fe0*/  LDCU.64 UR10, c[0x0][0x448] ;  /* 0x00008900ff0a77ac */ /* 0x000e240008000a00 */
        /* <DEDUP_REMOVED lines=13> */
[----:B---3--:R-:W3:Y:S01]  /*30c0*/  LDS.64 R2, [R2+UR4+0x3f0] ;  /* 0x0003f00402027984 */ /* 0x008ee20008000a00 */
[----:B------:R-:W-:-:S04]  /*30d0*/  UIADD3 UR4, UPT, UPT, UR43, 0xf, -UR13 ;  /* 0x0000000f2b047890 */ /* 0x000fc8000fffe80d */
[----:B------:R-:W-:-:S04]  /*30e0*/  USHF.R.S32.HI UR5, URZ, 0x1f, UR4 ;  /* 0x0000001fff057899 */ /* 0x000fc80008011404 */
[----:B------:R-:W-:-:S04]  /*30f0*/  ULEA.HI UR5, UR5, UR4, URZ, 0x4 ;  /* 0x0000000405057291 */ /* 0x000fc8000f8f20ff */
[----:B------:R-:W-:Y:S01]  /*3100*/  ULOP3.LUT UR7, UR5, 0xfffffff0, URZ, 0xc0, !UPT ;  /* 0xfffffff005077892 */ /* 0x000fe2000f8ec0ff */
[----:B0-----:R-:W-:Y:S04]  /*3110*/  STL.64 [R1+0x90], R8 ;  /* 0x0000900801007387 */ /* 0x001fe80000100a00 */
[----:B--2---:R-:W-:Y:S04]  /*3120*/  STL.64 [R1+0x88], R6 ;  /* 0x0000880601007387 */ /* 0x004fe80000100a00 */
[----:B-----5:R0:W-:Y:S04]  /*3130*/  STL.64 [R1+0x80], R4 ;  /* 0x0000800401007387 */ /* 0x0201e80000100a00 */
[----:B---3--:R2:W-:Y:S01]  /*3140*/  STL.64 [R1+0x78], R2 ;  /* 0x0000780201007387 */ /* 0x0085e20000100a00 */
[----:B0-----:R-:W-:-:S04]  /*3150*/  SHF.R.U32.HI R5, RZ, 0x1, R246 ;  /* 0x00000001ff057819 */ /* 0x001fc800000116f6 */
[----:B------:R-:W-:-:S13]  /*3160*/  ISETP.GE.AND P0, PT, R5, UR7, PT ;  /* 0x0000000705007c0c */ /* 0x000fda000bf06270 */
[----:B-12---:R-:W-:Y:S05]  /*3170*/  @P0 BRA `(.L_x_2956) ;  /* 0x0000013c00580947 */ /* 0x006fea0003800000 */
[----:B------:R-:W-:Y:S01]  /*3180*/  IABS R2, R0 ;  /* 0x0000000000027213 */ /* 0x000fe20000000000 */
[----:B------:R-:W0:Y:S01]  /*3190*/  S2UR UR5, SR_CTAID.Y ;  /* 0x00000000000579c3 */ /* 0x000e220000002600 */
[----:B------:R-:W0:Y:S01]  /*31a0*/  LDCU UR4, c[0x0][0x3f8] ;  /* 0x00007f00ff0477ac */ /* 0x000e220008000800 */
[C---:B------:R-:W-:Y:S01]  /*31b0*/  VIADD R249, R5.reuse, UR13 ;  /* 0x0000000d05f97c36 */ /* 0x040fe20008000000 */
[----:B------:R-:W-:Y:S01]  /*31c0*/  LEA R5, R5, UR12, 0x2 ;  /* 0x0000000c05057c11 */ /* 0x000fe2000f8e10ff */
[----:B------:R-:W-:Y:S01]  /*31d0*/  IMAD.MOV.U32 R4, RZ, RZ, R2 ;  /* 0x000000ffff047224 */ /* 0x000fe200078e0002 */
[----:B------:R-:W1:Y:S03]  /*31e0*/  LDCU.64 UR8, c[0x0][0x420] ;  /* 0x00008400ff0877ac */ /* 0x000e660008000a00 */
[----:B------:R-:W2:Y:S01]  /*31f0*/  I2F.RP R2, R4 ;  /* 0x0000000400027306 */ /* 0x000ea20000209400 */
[----:B------:R3:W-:Y:S01]  /*3200*/  STL [R1+0x70], R4 ;  /* 0x0000700401007387 */ /* 0x0007e20000100800 */
[----:B------:R-:W5:Y:S06]  /*3210*/  LDC.64 R8, c[0x0][0x450] ;  /* 0x00011400ff087b82 */ /* 0x000f6c0000000a00 */
[----:B--2---:R-:W2:Y:S01]  /*3220*/  MUFU.RCP R2, R2 ;  /* 0x0000000200027308 */ /* 0x004ea20000001000 */
[----:B0-----:R-:W-:Y:S01]  /*3230*/  UIMAD UR15, UR5, UR4, UR14 ;  /* 0x00000004050f72a4 */ /* 0x001fe2000f8e020e */
[----:B-1----:R-:W-:Y:S01]  /*3240*/  ISETP.NE.U32.AND P0, PT, RZ, UR8, PT ;  /* 0x00000008ff007c0c */ /* 0x002fe2000bf05070 */
[----:B------:R-:W-:-:S03]  /*3250*/  UIMAD UR4, UR38, UR4, UR14 ;  /* 0x00000004260472a4 */ /* 0x000fc6000f8e020e */
[----:B------:R-:W-:-:S03]  /*3260*/  ISETP.NE.AND.EX P0, PT, RZ, UR9, PT, P0 ;  /* 0x00000009ff007c0c */ /* 0x000fc6000bf05300 */
[----:B------:R-:W-:Y:S02]  /*3270*/  IMAD.U32 R6, RZ, RZ, UR4 ;  /* 0x00000004ff067e24 */ /* 0x000fe4000f8e00ff */
[----:B--2---:R-:W-:-:S04]  /*3280*/  VIADD R2, R2, 0xffffffe ;  /* 0x0ffffffe02027836 */ /* 0x004fc80000000000 */
[----:B------:R-:W0:Y:S02]  /*3290*/  F2I.FTZ.U32.TRUNC.NTZ R3, R2 ;  /* 0x0000000200037305 */ /* 0x000e24000021f000 */
[----:B0-----:R-:W-:-:S04]  /*32a0*/  IMAD.MOV R2, RZ, RZ, -R3 ;  /* 0x000000ffff027224 */ /* 0x001fc800078e0a03 */
[----:B---3--:R-:W-:Y:S02]  /*32b0*/  IMAD R4, R2, R4, RZ ;  /* 0x0000000402047224 */ /* 0x008fe400078e02ff */
[----:B------:R-:W-:-:S04]  /*32c0*/  IMAD.MOV.U32 R2, RZ, RZ, RZ ;  /* 0x000000ffff027224 */ /* 0x000fc800078e00ff */
[----:B------:R-:W-:Y:S02]  /*32d0*/  IMAD.HI.U32 R2, R3, R4, R2 ;  /* 0x0000000403027227 */ /* 0x000fe400078e0002 */
[----:B------:R-:W0:Y:S02]  /*32e0*/  LDC R4, c[0x0][0x430] ;  /* 0x00010c00ff047b82 */ /* 0x000e240000000800 */
        /* <DEDUP_REMOVED lines=8> */
[----:B------:R-:W0:Y:S01]  /*3370*/  LDCU UR5, c[0x0][0x408] ;  /* 0x00008100ff0577ac */ /* 0x000e220008000800 */
[----:B-----5:R-:W-:Y:S01]  /*3380*/  IMAD.WIDE R6, R6, 0x4, R8 ;  /* 0x0000000406067825 */ /* 0x020fe200078e0208 */
[----:B------:R-:W-:Y:S02]  /*3390*/  SHF.R.S32.HI R252, RZ, 0x1f, R0 ;  /* 0x0000001ffffc7819 */ /* 0x000fe40000011400 */
[----:B------:R-:W-:-:S04]  /*33a0*/  IADD3 R0, P1, P2, R0, UR8, R249 ;  /* 0x0000000800007c10 */ /* 0x000fc8000fa3e0f9 */
[----:B------:R-:W-:Y:S01]  /*33b0*/  IADD3.X R252, PT, PT, R252, UR9, RZ, P1, P2 ;  /* 0x00000009fcfc7c10 */ /* 0x000fe20008fe44ff */
[----:B------:R2:W-:Y:S04]  /*33c0*/  STL [R1+0x60], R0 ;  /* 0x0000600001007387 */ /* 0x0005e80000100800 */
[----:B------:R3:W-:Y:S01]  /*33d0*/  STL [R1+0x68], R5 ;  /* 0x0000680501007387 */ /* 0x0007e20000100800 */
[----:B-1----:R-:W-:Y:S02]  /*33e0*/  UIMAD UR4, UR14, UR15, UR43 ;  /* 0x0000000f0e0472a4 */ /* 0x002fe4000f8e022b */
[----:B------:R-:W-:Y:S02]  /*33f0*/  IMAD.U32 R3, RZ, RZ, UR15 ;  /* 0x0000000fff037e24 */ /* 0x000fe4000f8e00ff */
[----:B--2---:R-:W-:-:S02]  /*3400*/  IMAD.U32 R0, RZ, RZ, UR7 ;  /* 0x00000007ff007e24 */ /* 0x004fc4000f8e00ff */
[----:B------:R-:W-:Y:S02]  /*3410*/  IMAD R3, R3, UR4, R249 ;  /* 0x0000000403037c24 */ /* 0x000fe4000f8e02f9 */
[----:B---3--:R-:W-:Y:S02]  /*3420*/  VIADD R5, R0, UR13 ;  /* 0x0000000d00057c36 */ /* 0x008fe40008000000 */
[----:B------:R-:W-:Y:S01]  /*3430*/  VIADD R249, R249, 0x1 ;  /* 0x00000001f9f97836 */ /* 0x000fe20000000000 */
[----:B------:R1:W-:Y:S01]  /*3440*/  STL [R1+0x64], R3 ;  /* 0x0000640301007387 */ /* 0x0003e20000100800 */
[----:B0-----:R-:W-:-:S03]  /*3450*/  VIADD R0, R4, UR5 ;  /* 0x0000000504007c36 */ /* 0x001fc60008000000 */
[----:B------:R0:W-:Y:S01]  /*3460*/  STL [R1+0x74], R5 ;  /* 0x0000740501007387 */ /* 0x0001e20000100800 */
[----:B-1----:R-:W-:-:S07]  /*3470*/  SHF.R.S32.HI R3, RZ, 0x1f, R2 ;  /* 0x0000001fff037819 */ /* 0x002fce0000011402 */
.L_x_3218:
[----:B------:R-:W2:Y:S04]  /*3480*/  LDL R11, [R1+0x278] ;  /* 0x00027800010b7983 */ /* 0x000ea80000100800 */
[----:B-1----:R-:W3:Y:S04]  /*3490*/  LDL R13, [R1+0x70] ;  /* 0x00007000010d7983 */ /* 0x002ee80000100800 */
[----:B------:R-:W5:Y:S01]  /*34a0*/  LDL R12, [R1+0x60] ;  /* 0x00006000010c7983 */ /* 0x000f620000100800 */
[----:B------:R-:W-:Y:S02]  /*34b0*/  VIADD R4, R249, 0xffffffff ;  /* 0xfffffffff9047836 */ /* 0x000fe40000000000 */
[----:B------:R-:W-:-:S03]  /*34c0*/  IMAD.U32 R0, RZ, RZ, UR22 ;  /* 0x00000016ff007e24 */ /* 0x000fc6000f8e00ff */
[----:B0-----:R-:W-:Y:S02]  /*34d0*/  IABS R5, R4 ;  /* 0x0000000400057213 */ /* 0x001fe40000000000 */
[----:B------:R-:W-:-:S03]  /*34e0*/  IABS R10, R0 ;  /* 0x00000000000a7213 */ /* 0x000fc60000000000 */
[----:B--2---:R-:W-:-:S04]  /*34f0*/  IMAD.HI.U32 R11, R11, R5, RZ ;  /* 0x000000050b0b7227 */ /* 0x004fc800078e00ff */
[----:B------:R-:W-:-:S04]  /*3500*/  IMAD.MOV R11, RZ, RZ, -R11 ;  /* 0x000000ffff0b7224 */ /* 0x000fc800078e0a0b */
[----:B------:R-:W-:Y:S02]  /*3510*/  IMAD R5, R10, R11, R5 ;  /* 0x0000000b0a057224 */ /* 0x000fe400078e0205 */
[----:B------:R-:W-:-:S03]  /*3520*/  @P0 IMAD.MOV.U32 R11, RZ, RZ, R252 ;  /* 0x000000ffff0b0224 */ /* 0x000fc600078e00fc */
[----:B---3--:R-:W-:-:S13]  /*3530*/  ISETP.GT.U32.AND P1, PT, R13, R5, PT ;  /* 0x000000050d00720c */ /* 0x008fda0003f24070 */
[----:B------:R-:W-:-:S05]  /*3540*/  @!P1 IMAD.IADD R5, R5, 0x1, -R10 ;  /* 0x0000000105059824 */ /* 0x000fca00078e0a0a */
[----:B------:R-:W-:-:S13]  /*3550*/  ISETP.GT.U32.AND P1, PT, R13, R5, PT ;  /* 0x000000050d00720c */ /* 0x000fda0003f24070 */
[----:B------:R-:W-:Y:S02]  /*3560*/  @!P1 IMAD.IADD R5, R5, 0x1, -R10 ;  /* 0x0000000105059824 */ /* 0x000fe400078e0a0a */
[----:B-----5:R-:W-:-:S06]  /*3570*/  @P0 IMAD.MOV.U32 R10, RZ, RZ, R12 ;  /* 0x000000ffff0a0224 */ /* 0x020fcc00078e000c */
[----:B------:R-:W2:Y:S01]  /*3580*/  @P0 LDG.E.U8 R10, desc[UR36][R10.64] ;  /* 0x000000240a0a0981 */ /* 0x000ea2000c1e1100 */
[----:B------:R-:W-:Y:S01]  /*3590*/  ISETP.GE.AND P1, PT, R4, RZ, PT ;  /* 0x000000ff0400720c */ /* 0x000fe20003f26270 */
[----:B------:R-:W-:Y:S01]  /*35a0*/  UISETP.NE.AND UP0, UPT, UR16, URZ, UPT ;  /* 0x000000ff1000728c */ /* 0x000fe2000bf05270 */
[----:B------:R-:W-:Y:S01]  /*35b0*/  ISETP.NE.AND P2, PT, R0, RZ, PT ;  /* 0x000000ff0000720c */ /* 0x000fe20003f45270 */
[----:B------:R-:W-:Y:S01]  /*35c0*/  BSSY.RECONVERGENT B0, `(.L_x_2957) ;  /* 0x0001236000007945 */ /* 0x000fe20003800200 */
[----:B--2---:R-:W-:Y:S01]  /*35d0*/  ISETP.NE.AND P4, PT, R10, RZ, P0 ;  /* 0x000000ff0a00720c */ /* 0x004fe20000785270 */
[----:B------:R-:W-:-:S08]  /*35e0*/  IMAD.MOV.U32 R10, RZ, RZ, R5 ;  /* 0x000000ffff0a7224 */ /* 0x000fd000078e0005 */
[----:B------:R-:W-:Y:S02]  /*35f0*/  @!P1 IMAD.MOV R10, RZ, RZ, -R10 ;  /* 0x000000ffff0a9224 */ /* 0x000fe400078e0a0a */
[----:B------:R-:W-:Y:S01]  /*3600*/  @!P2 LOP3.LUT R10, RZ, R0, RZ, 0x33, !PT ;  /* 0x00000000ff0aa212 */ /* 0x000fe200078e33ff */
[----:B------:R-:W-:Y:S06]  /*3610*/  BRA.U UP0, `(.L_x_2958) ;  /* 0x000000dd00c87547 */ /* 0x000fec000b800000 */
[----:B------:R-:W-:-:S09]  /*3620*/  UISETP.NE.AND UP0, UPT, UR42, URZ, UPT ;  /* 0x000000ff2a00728c */ /* 0x000fd2000bf05270 */
[----:B------:R-:W-:Y:S05]  /*3630*/  BRA.U !UP0, `(.L_x_2959) ;  /* 0x00000075085c7547 */ /* 0x000fea000b800000 */
[----:B------:R-:W-:Y:S01]  /*3640*/  ISETP.GE.AND P1, PT, R4, UR43, PT ;  /* 0x0000002b04007c0c */ /* 0x000fe2000bf26270 */
[----:B------:R-:W-:Y:S01]  /*3650*/  BSSY.RECONVERGENT B2, `(.L_x_2960) ;  /* 0x000001e000027945 */ /* 0x000fe20003800200 */
[C---:B------:R-:W-:Y:S02]  /*3660*/  IMAD.SHL.U32 R5, R10.reuse, 0x4, RZ ;  /* 0x000000040a057824 */ /* 0x040fe400078e00ff */
[----:B------:R-:W-:Y:S02]  /*3670*/  IMAD.IADD R11, R10, 0x1, R0 ;  /* 0x000000010a0b7824 */ /* 0x000fe400078e0200 */
[----:B------:R-:W-:-:S07]  /*3680*/  IMAD R10, R0, 0x90, RZ ;  /* 0x00000090000a7824 */ /* 0x000fce00078e02ff */
[----:B------:R-:W-:Y:S05]  /*3690*/  @P1 BRA `(.L_x_2961) ;  /* 0x0000000000641947 */ /* 0x000fea0003800000 */
[----:B------:R-:W-:Y:S01]  /*36a0*/  ISETP.GE.AND P2, PT, R5, R10, PT ;  /* 0x0000000a0500720c */ /* 0x000fe20003f46270 */
[----:B------:R-:W2:Y:S04]  /*36b0*/  LDL R247, [R1+0x58] ;  /* 0x0000580001f77983 */ /* 0x000ea80000100800 */
[----:B------:R-:W3:Y:S04]  /*36c0*/  LDG.E.64 R170, desc[UR36][R6.64] ;  /* 0x0000002406aa7981 */ /* 0x000ee8000c1e1b00 */
[----:B------:R-:W5:Y:S04]  /*36d0*/  LDL R246, [R1+0x5c] ;  /* 0x00005c0001f67983 */ /* 0x000f680000100800 */
[----:B------:R-:W0:Y:S01]  /*36e0*/  @!P2 S2R R14, SR_TID.X ;  /* 0x00000000000ea919 */ /* 0x000e220000002100 */
[----:B------:R-:W1:Y:S01]  /*36f0*/  @!P2 LDC.64 R12, c[0x0][0x3b8] ;  /* 0x0000ee00ff0cab82 */ /* 0x000e620000000a00 */
[----:B0-----:R-:W-:-:S05]  /*3700*/  @!P2 IMAD.SHL.U32 R14, R14, 0x2, RZ ;  /* 0x000000020e0ea824 */ /* 0x001fca00078e00ff */
[----:B------:R-:W-:-:S05]  /*3710*/  @!P2 LOP3.LUT R14, R14, 0x2, RZ, 0xc0, !PT ;  /* 0x000000020e0ea812 */ /* 0x000fca00078ec0ff */
[----:B------:R-:W-:-:S05]  /*3720*/  @!P2 IMAD R15, R0, UR6, R14 ;  /* 0x00000006000fac24 */ /* 0x000fca000f8e020e */
[----:B------:R-:W-:-:S04]  /*3730*/  @!P2 IADD3 R14, P3, PT, R5, R15, RZ ;  /* 0x0000000f050ea210 */ /* 0x000fc80007f7e0ff */
[----:B------:R-:W-:Y:S02]  /*3740*/  @!P2 LEA.HI.X.SX32 R15, R15, RZ, 0x1, P3 ;  /* 0x000000ff0f0fa211 */ /* 0x000fe400018f0eff */
[----:B-1----:R-:W-:-:S04]  /*3750*/  @!P2 LEA R12, P3, R14, R12, 0x2 ;  /* 0x0000000c0e0ca211 */ /* 0x002fc800078610ff */
[----:B------:R-:W-:Y:S02]  /*3760*/  @!P2 LEA.HI.X R13, R14, R13, R15, 0x2, P3 ;  /* 0x0000000d0e0da211 */ /* 0x000fe400018f140f */
[----:B------:R-:W-:-:S06]  /*3770*/  CS2R R14, SRZ ;  /* 0x00000000000e7805 */ /* 0x000fcc000001ff00 */
[----:B------:R0:W2:Y:S02]  /*3780*/  @!P2 LDG.E.64 R14, desc[UR36][R12.64] ;  /* 0x000000240c0ea981 */ /* 0x0000a4000c1e1b00 */
[----:B0-----:R-:W0:Y:S01]  /*3790*/  @!P2 LDC.64 R12, c[0x0][0x3b8] ;  /* 0x0000ee00ff0cab82 */ /* 0x001e220000000a00 */
[----:B--2---:R-:W-:Y:S01]  /*37a0*/  FADD.FTZ R14, R247, R14 ;  /* 0x0000000ef70e7221 */ /* 0x004fe20000010000 */
[----:B-----5:R-:W-:-:S03]  /*37b0*/  FADD.FTZ R15, R246, R15 ;  /* 0x0000000ff60f7221 */ /* 0x020fc60000010000 */
[----:B---3--:R-:W-:Y:S01]  /*37c0*/  FMUL.FTZ R170, R14, R170 ;  /* 0x000000aa0eaa7220 */ /* 0x008fe20000410000 */
[----:B------:R-:W-:Y:S01]  /*37d0*/  @!P2 IADD3 R14, P3, PT, R2, R5, RZ ;  /* 0x00000005020ea210 */ /* 0x000fe20007f7e0ff */
[----:B------:R-:W-:-:S03]  /*37e0*/  FMUL.FTZ R171, R15, R171 ;  /* 0x000000ab0fab7220 */ /* 0x000fc60000410000 */
[----:B0-----:R-:W-:Y:S01]  /*37f0*/  @!P2 LEA R12, P5, R14, R12, 0x2 ;  /* 0x0000000c0e0ca211 */ /* 0x001fe200078a10ff */
[----:B------:R-:W-:-:S05]  /*3800*/  @!P2 IMAD.X R15, RZ, RZ, R3, P3 ;  /* 0x000000ffff0fa224 */ /* 0x000fca00018e0603 */
[----:B------:R-:W-:-:S05]  /*3810*/  @!P2 LEA.HI.X R13, R14, R13, R15, 0x2, P5 ;  /* 0x0000000d0e0da211 */ /* 0x000fca00028f140f */
[----:B------:R0:W-:Y:S02]  /*3820*/  @!P2 STG.E.64 desc[UR36][R12.64], R170 ;  /* 0x000000aa0c00a986 */ /* 0x0001e4000c101b24 */
.L_x_2961:
[----:B------:R-:W-:Y:S05]  /*3830*/  BSYNC.RECONVERGENT B2 ;  /* 0x0000000000027941 */ /* 0x000fea0003800200 */
.L_x_2960:
[----:B------:R-:W-:Y:S04]  /*3840*/  BSSY.RECONVERGENT B2, `(.L_x_2962) ;  /* 0x000001d000027945 */ /* 0x000fe80003800200 */
[----:B------:R-:W-:Y:S05]  /*3850*/  @P1 BRA `(.L_x_2963) ;  /* 0x00000000006c1947 */ /* 0x000fea0003800000 */
[----:B------:R-:W-:Y:S01]  /*3860*/  IMAD.SHL.U32 R246, R11, 0x4, RZ ;  /* 0x000000040bf67824 */ /* 0x000fe200078e00ff */
[----:B------:R-:W2:Y:S04]  /*3870*/  LDL R248, [R1+0x50] ;  /* 0x0000500001f87983 */ /* 0x000ea80000100800 */
[----:B------:R-:W-:Y:S01]  /*3880*/  ISETP.GE.AND P2, PT, R246, R10, PT ;  /* 0x0000000af600720c */ /* 0x000fe20003f46270 */
[----:B------:R-:W3:Y:S04]  /*3890*/  LDG.E.64 R128, desc[UR36][R6.64+0x10] ;  /* 0x0000102406807981 */ /* 0x000ee8000c1e1b00 */
[----:B------:R-:W5:Y:S08]  /*38a0*/  LDL R247, [R1+0x54] ;  /* 0x0000540001f77983 */ /* 0x000f700000100800 */
[----:B0-----:R-:W0:Y:S02]  /*38b0*/  @!P2 S2R R12, SR_TID.X ;  /* 0x00000000000ca919 */ /* 0x001e240000002100 */
[----:B0-----:R-:W-:-:S05]  /*38c0*/  @!P2 IMAD.SHL.U32 R12, R12, 0x2, RZ ;  /* 0x000000020c0ca824 */ /* 0x001fca00078e00ff */
[----:B------:R-:W-:-:S05]  /*38d0*/  @!P2 LOP3.LUT R12, R12, 0x2, RZ, 0xc0, !PT ;  /* 0x000000020c0ca812 */ /* 0x000fca00078ec0ff */
[----:B------:R-:W-:Y:S01]  /*38e0*/  @!P2 IMAD R15, R0, UR6, R12 ;  /* 0x00000006000fac24 */ /* 0x000fe2000f8e020c */
[----:B------:R-:W-:-:S04]  /*38f0*/  @!P2 SHF.R.S32.HI R12, RZ, 0x1f, R246 ;  /* 0x0000001fff0ca819 */ /* 0x000fc800000114f6 */
[----:B------:R-:W-:-:S04]  /*3900*/  @!P2 IADD3 R14, P3, PT, R15, R246, RZ ;  /* 0x000000f60f0ea210 */ /* 0x000fc80007f7e0ff */
[----:B------:R-:W-:Y:S02]  /*3910*/  @!P2 LEA.HI.X.SX32 R15, R15, R12, 0x1, P3 ;  /* 0x0000000c0f0fa211 */ /* 0x000fe400018f0eff */
[----:B------:R-:W0:Y:S02]  /*3920*/  @!P2 LDC.64 R12, c[0x0][0x3b8] ;  /* 0x0000ee00ff0cab82 */ /* 0x000e240000000a00 */
[----:B0-----:R-:W-:-:S04]  /*3930*/  @!P2 LEA R12, P3, R14, R12, 0x2 ;  /* 0x0000000c0e0ca211 */ /* 0x001fc800078610ff */
[----:B------:R-:W-:Y:S02]  /*3940*/  @!P2 LEA.HI.X R13, R14, R13, R15, 0x2, P3 ;  /* 0x0000000d0e0da211 */ /* 0x000fe400018f140f */
[----:B------:R-:W-:-:S06]  /*3950*/  CS2R R14, SRZ ;  /* 0x00000000000e7805 */ /* 0x000fcc000001ff00 */
[----:B------:R0:W2:Y:S02]  /*3960*/  @!P2 LDG.E.64 R14, desc[UR36][R12.64] ;  /* 0x000000240c0ea981 */ /* 0x0000a4000c1e1b00 */
[----:B0-----:R-:W0:Y:S01]  /*3970*/  @!P2 LDC.64 R12, c[0x0][0x3b8] ;  /* 0x0000ee00ff0cab82 */ /* 0x001e220000000a00 */
[----:B--2---:R-:W-:-:S04]  /*3980*/  FADD.FTZ R14, R248, R14 ;  /* 0x0000000ef80e7221 */ /* 0x004fc80000010000 */
[----:B---3--:R-:W-:Y:S01]  /*3990*/  FMUL.FTZ R128, R14, R128 ;  /* 0x000000800e807220 */ /* 0x008fe20000410000 */
[----:B------:R-:W-:Y:S01]  /*39a0*/  @!P2 IADD3 R14, P3, PT, R2, R246, RZ ;  /* 0x000000f6020ea210 */ /* 0x000fe20007f7e0ff */
[----:B-----5:R-:W-:-:S03]  /*39b0*/  FADD.FTZ R15, R247, R15 ;  /* 0x0000000ff70f7221 */ /* 0x020fc60000010000 */
[----:B------:R-:W-:Y:S02]  /*39c0*/  @!P2 LEA.HI.X.SX32 R246, R246, R3, 0x1, P3 ;  /* 0x00000003f6f6a211 */ /* 0x000fe400018f0eff */
[----:B0-----:R-:W-:Y:S01]  /*39d0*/  @!P2 LEA R12, P3, R14, R12, 0x2 ;  /* 0x0000000c0e0ca211 */ /* 0x001fe200078610ff */
[----:B------:R-:W-:-:S03]  /*39e0*/  FMUL.FTZ R129, R15, R129 ;  /* 0x000000810f817220 */ /* 0x000fc60000410000 */
[----:B------:R-:W-:-:S05]  /*39f0*/  @!P2 LEA.HI.X R13, R14, R13, R246, 0x2, P3 ;  /* 0x0000000d0e0da211 */ /* 0x000fca00018f14f6 */
[----:B------:R1:W-:Y:S04]  /*3a00*/  @!P2 STG.E.64 desc[UR36][R12.64], R128 ;  /* 0x000000800c00a986 */ /* 0x0003e8000c101b24 */
.L_x_2963:
[----:B------:R-:W-:Y:S05]  /*3a10*/  BSYNC.RECONVERGENT B2 ;  /* 0x0000000000027941 */ /* 0x000fea0003800200 */
.L_x_2962:
[----:B------:R-:W-:Y:S04]  /*3a20*/  BSSY.RECONVERGENT B2, `(.L_x_2964) ;  /* 0x000001e000027945 */ /* 0x000fe80003800200 */
[----:B------:R-:W-:Y:S05]  /*3a30*/  @P1 BRA `(.L_x_2965) ;  /* 0x0000000000701947 */ /* 0x000fea0003800000 */
[----:B------:R-:W-:Y:S01]  /*3a40*/  IMAD R246, R0, 0x8, R5 ;  /* 0x0000000800f67824 */ /* 0x000fe200078e0205 */
[----:B------:R-:W2:Y:S04]  /*3a50*/  LDL R248, [R1+0x48] ;  /* 0x0000480001f87983 */ /* 0x000ea80000100800 */
[----:B------:R-:W-:Y:S01]  /*3a60*/  ISETP.GE.AND P2, PT, R246, R10, PT ;  /* 0x0000000af600720c */ /* 0x000fe20003f46270 */
[----:B------:R-:W3:Y:S04]  /*3a70*/  LDG.E.64 R16, desc[UR36][R6.64+0x20] ;  /* 0x0000202406107981 */ /* 0x000ee8000c1e1b00 */
[----:B------:R-:W5:Y:S08]  /*3a80*/  LDL R247, [R1+0x4c] ;  /* 0x00004c0001f77983 */ /* 0x000f700000100800 */
[----:B01----:R-:W0:Y:S02]  /*3a90*/  @!P2 S2R R12, SR_TID.X ;  /* 0x00000000000ca919 */ /* 0x003e240000002100 */
        /* <DEDUP_REMOVED lines=10> */
[----:B------:R0:W2:Y:S01]  /*3b40*/  @!P2 LDG.E.64 R14, desc[UR36][R12.64] ;  /* 0x000000240c0ea981 */ /* 0x0000a2000c1e1b00 */
[----:B------:R-:W-:-:S13]  /*3b50*/  ISETP.GE.AND P2, PT, R246, R10, PT ;  /* 0x0000000af600720c */ /* 0x000fda0003f46270 */
        /* <DEDUP_REMOVED lines=10> */
.L_x_2965:
[----:B------:R-:W-:Y:S05]  /*3c00*/  BSYNC.RECONVERGENT B2 ;  /* 0x0000000000027941 */ /* 0x000fea0003800200 */
.L_x_2964:
[----:B------:R-:W-:Y:S04]  /*3c10*/  BSSY.RECONVERGENT B2, `(.L_x_2966) ;  /* 0x000001f000027945 */ /* 0x000fe80003800200 */
[----:B------:R-:W-:Y:S05]  /*3c20*/  @P1 BRA `(.L_x_2967) ;  /* 0x0000000000741947 */ /* 0x000fea0003800000 */
[----:B------:R-:W-:Y:S01]  /*3c30*/  IMAD R246, R0, 0x2, R11 ;  /* 0x0000000200f67824 */ /* 0x000fe200078e020b */
[----:B------:R-:W3:Y:S03]  /*3c40*/  LDL R248, [R1+0x40] ;  /* 0x0000400001f87983 */ /* 0x000ee60000100800 */
[----:B------:R-:W-:Y:S01]  /*3c50*/  IMAD.SHL.U32 R246, R246, 0x4, RZ ;  /* 0x00000004f6f67824 */ /* 0x000fe200078e00ff */
[----:B------:R-:W5:Y:S04]  /*3c60*/  LDG.E.64 R120, desc[UR36][R6.64+0x30] ;  /* 0x0000302406787981 */ /* 0x000f68000c1e1b00 */
[----:B------:R-:W-:Y:S01]  /*3c70*/  ISETP.GE.AND P2, PT, R246, R10, PT ;  /* 0x0000000af600720c */ /* 0x000fe20003f46270 */
[----:B------:R-:W4:-:S12]  /*3c80*/  LDL R247, [R1+0x44] ;  /* 0x0000440001f77983 */ /* 0x000f180000100800 */
[----:B012---:R-:W0:Y:S02]  /*3c90*/  @!P2 S2R R12, SR_TID.X ;  /* 0x00000000000ca919 */ /* 0x007e240000002100 */
        /* <DEDUP_REMOVED lines=10> */
[----:B------:R0:W3:Y:S01]  /*3d40*/  @!P2 LDG.E.64 R14, desc[UR36][R12.64] ;  /* 0x000000240c0ea981 */ /* 0x0000e2000c1e1b00 */
[----:B------:R-:W-:-:S13]  /*3d50*/  ISETP.GE.AND P2, PT, R246, R10, PT ;  /* 0x0000000af600720c */ /* 0x000fda0003f46270 */
[----:B0-----:R-:W0:Y:S01]  /*3d60*/  @!P2 LDC.64 R12, c[0x0][0x3b8] ;  /* 0x0000ee00ff0cab82 */ /* 0x001e220000000a00 */
[----:B---3--:R-:W-:-:S04]  /*3d70*/  FADD.FTZ R14, R248, R14 ;  /* 0x0000000ef80e7221 */ /* 0x008fc80000010000 */
[----:B-----5:R-:W-:Y:S01]  /*3d80*/  FMUL.FTZ R120, R14, R120 ;  /* 0x000000780e787220 */ /* 0x020fe20000410000 */
[----:B------:R-:W-:Y:S01]  /*3d90*/  @!P2 IADD3 R14, P3, PT, R2, R246, RZ ;  /* 0x000000f6020ea210 */ /* 0x000fe20007f7e0ff */
[----:B----4-:R-:W-:-:S03]  /*3da0*/  FADD.FTZ R15, R247, R15 ;  /* 0x0000000ff70f7221 */ /* 0x010fc60000010000 */
[----:B------:R-:W-:Y:S02]  /*3db0*/  @!P2 LEA.HI.X.SX32 R246, R246, R3, 0x1, P3 ;  /* 0x00000003f6f6a211 */ /* 0x000fe400018f0eff */
[----:B0-----:R-:W-:Y:S01]  /*3dc0*/  @!P2 LEA R12, P3, R14, R12, 0x2 ;  /* 0x0000000c0e0ca211 */ /* 0x001fe200078610ff */
[----:B------:R-:W-:-:S03]  /*3dd0*/  FMUL.FTZ R121, R15, R121 ;  /* 0x000000790f797220 */ /* 0x000fc60000410000 */
[----:B------:R-:W-:-:S05]  /*3de0*/  @!P2 LEA.HI.X R13, R14, R13, R246, 0x2, P3 ;  /* 0x0000000d0e0da211 */ /* 0x000fca00018f14f6 */
[----:B------:R3:W-:Y:S04]  /*3df0*/  @!P2 STG.E.64 desc[UR36][R12.64], R120 ;  /* 0x000000780c00a986 */ /* 0x0007e8000c101b24 */
.L_x_2967:
[----:B------:R-:W-:Y:S05]  /*3e00*/  BSYNC.RECONVERGENT B2 ;  /* 0x0000000000027941 */ /* 0x000fea0003800200 */
.L_x_2966:
[----:B------:R-:W-:Y:S01]  /*3e10*/  BSSY.RECONVERGENT B2, `(.L_x_2968) ;  /* 0x000001f000027945 */ /* 0x000fe20003800200 */
[----:B------:R-:W-:-:S03]  /*3e20*/  IMAD R11, R0, 0x4, R11 ;  /* 0x00000004000b7824 */ /* 0x000fc600078e020b */
[----:B------:R-:W-:Y:S05]  /*3e30*/  @P1 BRA `(.L_x_2969) ;  /* 0x0000000000701947 */ /* 0x000fea0003800000 */
[----:B------:R-:W-:Y:S01]  /*3e40*/  IMAD R14, R0, 0x10, R5 ;  /* 0x00000010000e7824 */ /* 0x000fe200078e0205 */
[----:B------:R-:W5:Y:S04]  /*3e50*/  LDL R246, [R1+0x38] ;  /* 0x0000380001f67983 */ /* 0x000f680000100800 */
[----:B------:R-:W-:Y:S01]  /*3e60*/  ISETP.GE.AND P2, PT, R14, R10, PT ;  /* 0x0000000a0e00720c */ /* 0x000fe20003f46270 */
[----:B------:R-:W4:-:S12]  /*3e70*/  LDL R15, [R1+0x3c] ;  /* 0x00003c00010f7983 */ /* 0x000f180000100800 */
[----:B------:R-:W0:Y:S02]  /*3e80*/  @!P2 S2R R8, SR_TID.X ;  /* 0x000000000008a919 */ /* 0x000e240000002100 */
[----:B0-----:R-:W-:-:S05]  /*3e90*/  @!P2 IMAD.SHL.U32 R8, R8, 0x2, RZ ;  /* 0x000000020808a824 */ /* 0x001fca00078e00ff */
[----:B------:R-:W-:-:S05]  /*3ea0*/  @!P2 LOP3.LUT R8, R8, 0x2, RZ, 0xc0, !PT ;  /* 0x000000020808a812 */ /* 0x000fca00078ec0ff */
[----:B-123--:R-:W-:Y:S01]  /*3eb0*/  @!P2 IMAD R13, R0, UR6, R8 ;  /* 0x00000006000dac24 */ /* 0x00efe2000f8e0208 */
[----:B------:R-:W-:-:S04]  /*3ec0*/  @!P2 SHF.R.S32.HI R8, RZ, 0x1f, R14 ;  /* 0x0000001fff08a819 */ /* 0x000fc8000001140e */
[----:B------:R-:W-:-:S04]  /*3ed0*/  @!P2 IADD3 R12, P3, PT, R13, R14, RZ ;  /* 0x0000000e0d0ca210 */ /* 0x000fc80007f7e0ff */
[----:B------:R-:W-:Y:S02]  /*3ee0*/  @!P2 LEA.HI.X.SX32 R13, R13, R8, 0x1, P3 ;  /* 0x000000080d0da211 */ /* 0x000fe400018f0eff */
[----:B------:R-:W0:Y:S02]  /*3ef0*/  @!P2 LDC.64 R8, c[0x0][0x3b8] ;  /* 0x0000ee00ff08ab82 */ /* 0x000e240000000a00 */
[----:B0-----:R-:W-:-:S04]  /*3f00*/  @!P2 LEA R8, P3, R12, R8, 0x2 ;  /* 0x000000080c08a211 */ /* 0x001fc800078610ff */
[----:B------:R-:W-:Y:S02]  /*3f10*/  @!P2 LEA.HI.X R9, R12, R9, R13, 0x2, P3 ;  /* 0x000000090c09a211 */ /* 0x000fe400018f140d */
[----:B------:R-:W-:-:S06]  /*3f20*/  CS2R R12, SRZ ;  /* 0x00000000000c7805 */ /* 0x000fcc000001ff00 */
[----:B------:R-:W5:Y:S04]  /*3f30*/  @!P2 LDG.E.64 R12, desc[UR36][R8.64] ;  /* 0x00000024080ca981 */ /* 0x000f68000c1e1b00 */
[----:B------:R-:W2:Y:S01]  /*3f40*/  LDG.E.64 R8, desc[UR36][R6.64+0x40] ;  /* 0x0000402406087981 */ /* 0x000ea2000c1e1b00 */
[----:B------:R-:W-:Y:S01]  /*3f50*/  ISETP.GE.AND P2, PT, R14, R10, PT ;  /* 0x0000000a0e00720c */ /* 0x000fe20003f46270 */
[----:B-----5:R-:W-:Y:S01]  /*3f60*/  FADD.FTZ R12, R246, R12 ;  /* 0x0000000cf60c7221 */ /* 0x020fe20000010000 */
[----:B----4-:R-:W-:-:S11]  /*3f70*/  FADD.FTZ R13, R15, R13 ;  /* 0x0000000d0f0d7221 */ /* 0x010fd60000010000 */
[----:B------:R-:W-:-:S04]  /*3f80*/  @!P2 IADD3 R15, P3, PT, R2, R14, RZ ;  /* 0x0000000e020fa210 */ /* 0x000fc80007f7e0ff */
[----:B------:R-:W-:Y:S01]  /*3f90*/  @!P2 LEA.HI.X.SX32 R14, R14, R3, 0x1, P3 ;  /* 0x000000030e0ea211 */ /* 0x000fe200018f0eff */
[----:B--2---:R-:W-:Y:S01]  /*3fa0*/  FMUL.FTZ R8, R12, R8 ;  /* 0x000000080c087220 */ /* 0x004fe20000410000 */
[----:B------:R-:W-:Y:S02]  /*3fb0*/  FMUL.FTZ R9, R13, R9 ;  /* 0x000000090d097220 */ /* 0x000fe40000410000 */
[----:B------:R-:W0:Y:S02]  /*3fc0*/  @!P2 LDC.64 R12, c[0x0][0x3b8] ;  /* 0x0000ee00ff0cab82 */ /* 0x000e240000000a00 */
[----:B0-----:R-:W-:-:S04]  /*3fd0*/  @!P2 LEA R12, P3, R15, R12, 0x2 ;  /* 0x0000000c0f0ca211 */ /* 0x001fc800078610ff */
[----:B------:R-:W-:-:S05]  /*3fe0*/  @!P2 LEA.HI.X R13, R15, R13, R14, 0x2, P3 ;  /* 0x0000000d0f0da211 */ /* 0x000fca00018f140e */
[----:B------:R0:W-:Y:S04]  /*3ff0*/  @!P2 STG.E.64 desc[UR36][R12.64], R8 ;  /* 0x000000080c00a986 */ /* 0x0001e8000c101b24 */
.L_x_2969:
[----:B------:R-:W-:Y:S05]  /*4000*/  BSYNC.RECONVERGENT B2 ;  /* 0x0000000000027941 */ /* 0x000fea0003800200 */
.L_x_2968:
[----:B------:R-:W-:Y:S04]  /*4010*/  BSSY.RECONVERGENT B2, `(.L_x_2970) ;  /* 0x000001d000027945 */ /* 0x000fe80003800200 */
[----:B------:R-:W-:Y:S05]  /*4020*/  @P1 BRA `(.L_x_2971) ;  /* 0x00000000006c1947 */ /* 0x000fea0003800000 */
[----:B------:R-:W-:Y:S01]  /*4030*/  IMAD.SHL.U32 R246, R11, 0x4, RZ ;  /* 0x000000040bf67824 */ /* 0x000fe200078e00ff */
[----:B------:R-:W5:Y:S04]  /*4040*/  LDL R248, [R1+0x30] ;  /* 0x0000300001f87983 */ /* 0x000f680000100800 */
[----:B------:R-:W-:Y:S01]  /*4050*/  ISETP.GE.AND P2, PT, R246, R10, PT ;  /* 0x0000000af600720c */ /* 0x000fe20003f46270 */
[----:B------:R-:W4:Y:S04]  /*4060*/  LDG.E.64 R122, desc[UR36][R6.64+0x50] ;  /* 0x00005024067a7981 */ /* 0x000f28000c1e1b00 */
[----:B------:R-:W4:Y:S08]  /*4070*/  LDL R247, [R1+0x34] ;  /* 0x0000340001f77983 */ /* 0x000f300000100800 */
[----:B0123--:R-:W0:Y:S02]  /*4080*/  @!P2 S2R R12, SR_TID.X ;  /* 0x00000000000ca919 */ /* 0x00fe240000002100 */
        /* <DEDUP_REMOVED lines=10> */
[----:B------:R0:W5:Y:S02]  /*4130*/  @!P2 LDG.E.64 R14, desc[UR36][R12.64] ;  /* 0x000000240c0ea981 */ /* 0x000164000c1e1b00 */
[----:B0-----:R-:W0:Y:S01]  /*4140*/  @!P2 LDC.64 R12, c[0x0][0x3b8] ;  /* 0x0000ee00ff0cab82 */ /* 0x001e220000000a00 */
[----:B-----5:R-:W-:-:S04]  /*4150*/  FADD.FTZ R14, R248, R14 ;  /* 0x0000000ef80e7221 */ /* 0x020fc80000010000 */
[----:B----4-:R-:W-:Y:S01]  /*4160*/  FMUL.FTZ R122, R14, R122 ;  /* 0x0000007a0e7a7220 */ /* 0x010fe20000410000 */
[----:B------:R-:W-:Y:S01]  /*4170*/  @!P2 IADD3 R14, P3, PT, R2, R246, RZ ;  /* 0x000000f6020ea210 */ /* 0x000fe20007f7e0ff */
[----:B------:R-:W-:-:S03]  /*4180*/  FADD.FTZ R15, R247, R15 ;  /* 0x0000000ff70f7221 */ /* 0x000fc60000010000 */
[----:B------:R-:W-:Y:S02]  /*4190*/  @!P2 LEA.HI.X.SX32 R246, R246, R3, 0x1, P3 ;  /* 0x00000003f6f6a211 */ /* 0x000fe400018f0eff */
[----:B0-----:R-:W-:Y:S01]  /*41a0*/  @!P2 LEA R12, P3, R14, R12, 0x2 ;  /* 0x0000000c0e0ca211 */ /* 0x001fe200078610ff */
[----:B------:R-:W-:-:S03]  /*41b0*/  FMUL.FTZ R123, R15, R123 ;  /* 0x0000007b0f7b7220 */ /* 0x000fc60000410000 */
[----:B------:R-:W-:-:S05]  /*41c0*/  @!P2 LEA.HI.X R13, R14, R13, R246, 0x2, P3 ;  /* 0x0000000d0e0da211 */ /* 0x000fca00018f14f6 */
[----:B------:R0:W-:Y:S04]  /*41d0*/  @!P2 STG.E.64 desc[UR36][R12.64], R122 ;  /* 0x0000007a0c00a986 */ /* 0x0001e8000c101b24 */
.L_x_2971:
[----:B------:R-:W-:Y:S05]  /*41e0*/  BSYNC.RECONVERGENT B2 ;  /* 0x0000000000027941 */ /* 0x000fea0003800200 */
.L_x_2970:
[----:B------:R-:W-:Y:S01]  /*41f0*/  BSSY.RECONVERGENT B2, `(.L_x_2972) ;  /* 0x000001e000027945 */ /* 0x000fe20003800200 */
[----:B------:R-:W-:-:S03]  /*4200*/  IMAD.IADD R11, R11, 0x1, R0 ;  /* 0x000000010b0b7824 */ /* 0x000fc600078e0200 */
        /* <DEDUP_REMOVED lines=28> */
.L_x_2973:
[----:B------:R-:W-:Y:S05]  /*43d0*/  BSYNC.RECONVERGENT B2 ;  /* 0x0000000000027941 */ /* 0x000fea0003800200 */
.L_x_2972:
        /* <DEDUP_REMOVED lines=30> */
.L_x_2975:
[----:B------:R-:W-:Y:S05]  /*45c0*/  BSYNC.RECONVERGENT B2 ;  /* 0x0000000000027941 */ /* 0x000fea0003800200 */
.L_x_2974:
[----:B------:R-:W-:Y:S01]  /*45d0*/  BSSY.RECONVERGENT B2, `(.L_x_2976) ;  /* 0x000001f000027945 */ /* 0x000fe20003800200 */
[----:B------:R-:W-:-:S03]  /*45e0*/  IMAD R11, R0, 0x2, R11 ;  /* 0x00000002000b7824 */ /* 0x000fc600078e020b */
[----:B------:R-:W-:Y:S05]  /*45f0*/  @P1 BRA `(.L_x_2977) ;  /* 0x0000000000701947 */ /* 0x000fea0003800000 */
[----:B------:R-:W-:Y:S01]  /*4600*/  IMAD R246, R0, 0x20, R5 ;  /* 0x0000002000f67824 */ /* 0x000fe200078e0205 */
        /* <DEDUP_REMOVED lines=15> */
[----:B------:R0:W5:Y:S01]  /*4700*/  @!P2 LDG.E.64 R14, desc[UR36][R12.64] ;  /* 0x000000240c0ea981 */ /* 0x000162000c1e1b00 */
[----:B------:R-:W-:-:S13]  /*4710*/  ISETP.GE.AND P2, PT, R246, R10, PT ;  /* 0x0000000af600720c */ /* 0x000fda0003f46270 */
        /* <DEDUP_REMOVED lines=10> */
.L_x_2977:
[----:B------:R-:W-:Y:S05]  /*47c0*/  BSYNC.RECONVERGENT B2 ;  /* 0x0000000000027941 */ /* 0x000fea0003800200 */
.L_x_2976:
        /* <DEDUP_REMOVED lines=29> */
.L_x_2979:
[----:B------:R-:W-:Y:S05]  /*49a0*/  BSYNC.RECONVERGENT B2 ;  /* 0x0000000000027941 */ /* 0x000fea0003800200 */
.L_x_2978:
        /* <DEDUP_REMOVED lines=30> */
.L_x_2981:
[----:B------:R-:W-:Y:S05]  /*4b90*/  BSYNC.RECONVERGENT B2 ;  /* 0x0000000000027941 */ /* 0x000fea0003800200 */
.L_x_2980:
[----:B------:R-:W-:Y:S01]  /*4ba0*/  BSSY.RECONVERGENT B2, `(.L_x_2982) ;  /* 0x000001e000027945 */ /* 0x000fe20003800200 */
[----:B------:R-:W-:-:S03]  /*4bb0*/  IMAD.IADD R11, R11, 0x1, R0 ;  /* 0x000000010b0b7824 */ /* 0x000fc600078e0200 */
[----:B------:R-:W-:Y:S05]  /*4bc0*/  @P1 BRA `(.L_x_2983) ;  /* 0x00000000006c1947 */ /* 0x000fea0003800000 */
[----:B------:R-:W-:Y:S01]  /*4bd0*/  IMAD.SHL.U32 R246, R11, 0x4, RZ ;  /* 0x000000040bf67824 */ /* 0x000fe200078e00ff */
[----:B------:R-:W5:Y:S04]  /*4be0*/  LDL R248, [R1] ;  /* 0x0000000001f87983 */ /* 0x000f680000100800 */
        /* <DEDUP_REMOVED lines=25> */
.L_x_2983:
[----:B------:R-:W-:Y:S05]  /*4d80*/  BSYNC.RECONVERGENT B2 ;  /* 0x0000000000027941 */ /* 0x000fea0003800200 */
.L_x_2982:
[----:B------:R-:W-:Y:S01]  /*4d90*/  BSSY.RECONVERGENT B2, `(.L_x_2984) ;  /* 0x000001c000027945 */ /* 0x000fe20003800200 */
[----:B------:R-:W-:-:S03]  /*4da0*/  IMAD.IADD R11, R11, 0x1, R0 ;  /* 0x000000010b0b7824 */ /* 0x000fc600078e0200 */
[----:B------:R-:W-:Y:S05]  /*4db0*/  @P1 BRA `(.L_x_2985) ;  /* 0x0000000000641947 */ /* 0x000fea0003800000 */
[----:B------:R-:W-:Y:S01]  /*4dc0*/  IMAD.SHL.U32 R246, R11, 0x4, RZ ;  /* 0x000000040bf67824 */ /* 0x000fe200078e00ff */
[----:B------:R-:W5:Y:S04]  /*4dd0*/  LDG.E.64 R132, desc[UR36][R6.64+0xc0] ;  /* 0x0000c02406847981 */ /* 0x000f68000c1e1b00 */
[----:B------:R-:W-:-:S13]  /*4de0*/  ISETP.GE.AND P2, PT, R246, R10, PT ;  /* 0x0000000af600720c */ /* 0x000fda0003f46270 */
        /* <DEDUP_REMOVED lines=14> */
[----:B-----5:R-:W-:Y:S01]  /*4ed0*/  FMUL.FTZ R132, R14, R132 ;  /* 0x000000840e847220 */ /* 0x020fe20000410000 */
[----:B------:R-:W-:Y:S01]  /*4ee0*/  @!P2 IADD3 R14, P3, PT, R2, R246, RZ ;  /* 0x000000f6020ea210 */ /* 0x000fe20007f7e0ff */
[----:B------:R-:W-:-:S03]  /*4ef0*/  FADD.FTZ R15, R245, R15 ;  /* 0x0000000ff50f7221 */ /* 0x000fc60000010000 */
[----:B------:R-:W-:Y:S02]  /*4f00*/  @!P2 LEA.HI.X.SX32 R246, R246, R3, 0x1, P3 ;  /* 0x00000003f6f6a211 */ /* 0x000fe400018f0eff */
[----:B0-----:R-:W-:Y:S01]  /*4f10*/  @!P2 LEA R12, P3, R14, R12, 0x2 ;  /* 0x0000000c0e0ca211 */ /* 0x001fe200078610ff */
[----:B------:R-:W-:-:S03]  /*4f20*/  FMUL.FTZ R133, R15, R133 ;  /* 0x000000850f857220 */ /* 0x000fc60000410000 */
[----:B------:R-:W-:-:S05]  /*4f30*/  @!P2 LEA.HI.X R13, R14, R13, R246, 0x2, P3 ;  /* 0x0000000d0e0da211 */ /* 0x000fca00018f14f6 */
[----:B------:R0:W-:Y:S04]  /*4f40*/  @!P2 STG.E.64 desc[UR36][R12.64], R132 ;  /* 0x000000840c00a986 */ /* 0x0001e8000c101b24 */
.L_x_2985:
[----:B------:R-:W-:Y:S05]  /*4f50*/  BSYNC.RECONVERGENT B2 ;  /* 0x0000000000027941 */ /* 0x000fea0003800200 */
.L_x_2984:
        /* <DEDUP_REMOVED lines=28> */
.L_x_2987:
[----:B------:R-:W-:Y:S05]  /*5120*/  BSYNC.RECONVERGENT B2 ;  /* 0x0000000000027941 */ /* 0x000fea0003800200 */
.L_x_2986:
        /* <DEDUP_REMOVED lines=28> */
.L_x_2989:
[----:B------:R-:W-:Y:S05]  /*52f0*/  BSYNC.RECONVERGENT B2 ;  /* 0x0000000000027941 */ /* 0x000fea0003800200 */
.L_x_2988:
        /* <DEDUP_REMOVED lines=28> */
.L_x_2991:
[----:B------:R-:W-:Y:S05]  /*54c0*/  BSYNC.RECONVERGENT B2 ;  /* 0x0000000000027941 */ /* 0x000fea0003800200 */
.L_x_2990:
[----:B------:R-:W-:Y:S04]  /*54d0*/  BSSY.RECONVERGENT B2, `(.L_x_2992) ;  /* 0x000001c000027945 */ /* 0x000fe80003800200 */
[----:B------:R-:W-:Y:S05]  /*54e0*/  @P1 BRA `(.L_x_2993) ;  /* 0x0000000000681947 */ /* 0x000fea0003800000 */
[----:B------:R-:W-:Y:S01]  /*54f0*/  IMAD R246, R0, 0x40, R5 ;  /* 0x0000004000f67824 */ /* 0x000fe200078e0205 */
        /* <DEDUP_REMOVED lines=25> */
.L_x_2993:
[----:B------:R-:W-:Y:S05]  /*5690*/  BSYNC.RECONVERGENT B2 ;  /* 0x0000000000027941 */ /* 0x000fea0003800200 */
.L_x_2992:
[----:B------:R-:W-:Y:S01]  /*56a0*/  BSSY.RECONVERGENT B2, `(.L_x_2994) ;  /* 0x000001d000027945 */ /* 0x000fe20003800200 */
[C---:B------:R-:W-:Y:S02]  /*56b0*/  IMAD R5, R0.reuse, 0x80, R5 ;  /* 0x0000008000057824 */ /* 0x040fe400078e0205 */
[----:B------:R-:W-:Y:S01]  /*56c0*/  IMAD R11, R0, 0x2, R11 ;  /* 0x00000002000b7824 */ /* 0x000fe200078e020b */
[----:B------:R-:W-:Y:S06]  /*56d0*/  @P1 BRA `(.L_x_2995) ;  /* 0x0000000000641947 */ /* 0x000fec0003800000 */
        /* <DEDUP_REMOVED lines=25> */
.L_x_2995:
[----:B------:R-:W-:Y:S05]  /*5870*/  BSYNC.RECONVERGENT B2 ;  /* 0x0000000000027941 */ /* 0x000fea0003800200 */
.L_x_2994:
        /* <DEDUP_REMOVED lines=17> */
[----:B------:R0:W4:Y:S02]  /*5990*/  @!P2 LDG.E.64 R14, desc[UR36][R12.64] ;  /* 0x000000240c0ea981 */ /* 0x000124000c1e1b00 */
[----:B0-----:R-:W0:Y:S01]  /*59a0*/  @!P2 LDC.64 R12, c[0x0][0x3b8] ;  /* 0x0000ee00ff0cab82 */ /* 0x001e220000000a00 */
[----:B----4-:R-:W-:-:S04]  /*59b0*/  FADD.FTZ R14, R28, R14 ;  /* 0x0000000e1c0e7221 */ /* 0x010fc80000010000 */
        /* <DEDUP_REMOVED lines=8> */
.L_x_2997:
[----:B------:R-:W-:Y:S05]  /*5a40*/  BSYNC.RECONVERGENT B2 ;  /* 0x0000000000027941 */ /* 0x000fea0003800200 */
.L_x_2996:
        /* <DEDUP_REMOVED lines=28> */
.L_x_2999:
[----:B------:R-:W-:Y:S05]  /*5c10*/  BSYNC.RECONVERGENT B2 ;  /* 0x0000000000027941 */ /* 0x000fea0003800200 */
.L_x_2998:
        /* <DEDUP_REMOVED lines=28> */
.L_x_3001:
[----:B------:R-:W-:Y:S05]  /*5de0*/  BSYNC.RECONVERGENT B2 ;  /* 0x0000000000027941 */ /* 0x000fea0003800200 */
.L_x_3000:
        /* <DEDUP_REMOVED lines=28> */
.L_x_3003:
[----:B------:R-:W-:Y:S05]  /*5fb0*/  BSYNC.RECONVERGENT B2 ;  /* 0x0000000000027941 */ /* 0x000fea0003800200 */
.L_x_3002:
        /* <DEDUP_REMOVED lines=28> */
.L_x_3005:
[----:B------:R-:W-:Y:S05]  /*6180*/  BSYNC.RECONVERGENT B2 ;  /* 0x0000000000027941 */ /* 0x000fea0003800200 */
.L_x_3004:
        /* <DEDUP_REMOVED lines=28> */
.L_x_3007:
[----:B------:R-:W-:Y:S05]  /*6350*/  BSYNC.RECONVERGENT B2 ;  /* 0x0000000000027941 */ /* 0x000fea0003800200 */
.L_x_3006:
        /* <DEDUP_REMOVED lines=28> */
.L_x_3009:
[----:B------:R-:W-:Y:S05]  /*6520*/  BSYNC.RECONVERGENT B2 ;  /* 0x0000000000027941 */ /* 0x000fea0003800200 */
.L_x_3008:
        /* <DEDUP_REMOVED lines=28> */
.L_x_3011:
[----:B------:R-:W-:Y:S05]  /*66f0*/  BSYNC.RECONVERGENT B2 ;  /* 0x0000000000027941 */ /* 0x000fea0003800200 */
.L_x_3010:
        /* <DEDUP_REMOVED lines=28> */
.L_x_3013:
[----:B------:R-:W-:Y:S05]  /*68c0*/  BSYNC.RECONVERGENT B2 ;  /* 0x0000000000027941 */ /* 0x000fea0003800200 */
.L_x_3012:
        /* <DEDUP_REMOVED lines=28> */
.L_x_3015:
[----:B------:R-:W-:Y:S05]  /*6a90*/  BSYNC.RECONVERGENT B2 ;  /* 0x0000000000027941 */ /* 0x000fea0003800200 */
.L_x_3014:
        /* <DEDUP_REMOVED lines=28> */
.L_x_3017:
[----:B------:R-:W-:Y:S05]  /*6c60*/  BSYNC.RECONVERGENT B2 ;  /* 0x0000000000027941 */ /* 0x000fea0003800200 */
.L_x_3016:
        /* <DEDUP_REMOVED lines=28> */
.L_x_3019:
[----:B------:R-:W-:Y:S05]  /*6e30*/  BSYNC.RECONVERGENT B2 ;  /* 0x0000000000027941 */ /* 0x000fea0003800200 */
.L_x_3018:
        /* <DEDUP_REMOVED lines=28> */
.L_x_3021:
[----:B------:R-:W-:Y:S05]  /*7000*/  BSYNC.RECONVERGENT B2 ;  /* 0x0000000000027941 */ /* 0x000fea0003800200 */
.L_x_3020:
        /* <DEDUP_REMOVED lines=28> */
.L_x_3023:
[----:B------:R-:W-:Y:S05]  /*71d0*/  BSYNC.RECONVERGENT B2 ;  /* 0x0000000000027941 */ /* 0x000fea0003800200 */
.L_x_3022:
[----:B------:R-:W-:Y:S04]  /*71e0*/  BSSY.RECONVERGENT B2, `(.L_x_3024) ;  /* 0x000001a000027945 */ /* 0x000fe80003800200 */
[----:B------:R-:W-:Y:S05]  /*71f0*/  @P1 BRA `(.L_x_3025) ;  /* 0x0000000000601947 */ /* 0x000fea0003800000 */
[----:B------:R-:W-:Y:S01]  /*7200*/  ISETP.GE.AND P2, PT, R5, R10, PT ;  /* 0x0000000a0500720c */ /* 0x000fe20003f46270 */
[----:B------:R-:W5:-:S12]  /*7210*/  LDG.E.64 R172, desc[UR36][R6.64+0x200] ;  /* 0x0002002406ac7981 */ /* 0x000f58000c1e1b00 */
        /* <DEDUP_REMOVED lines=22> */
.L_x_3025:
[----:B------:R-:W-:Y:S05]  /*7380*/  BSYNC.RECONVERGENT B2 ;  /* 0x0000000000027941 */ /* 0x000fea0003800200 */
.L_x_3024:
[----:B------:R-:W-:Y:S01]  /*7390*/  BSSY.RECONVERGENT B2, `(.L_x_3026) ;  /* 0x000001c000027945 */ /* 0x000fe20003800200 */
[----:B------:R-:W-:-:S03]  /*73a0*/  IMAD R11, R0, 0x2, R11 ;  /* 0x00000002000b7824 */ /* 0x000fc600078e020b */
        /* <DEDUP_REMOVED lines=26> */
.L_x_3027:
[----:B------:R-:W-:Y:S05]  /*7550*/  BSYNC.RECONVERGENT B2 ;  /* 0x0000000000027941 */ /* 0x000fea0003800200 */
.L_x_3026:
        /* <DEDUP_REMOVED lines=28> */
.L_x_3029:
[----:B------:R-:W-:Y:S05]  /*7720*/  BSYNC.RECONVERGENT B2 ;  /* 0x0000000000027941 */ /* 0x000fea0003800200 */
.L_x_3028:
        /* <DEDUP_REMOVED lines=28> */
.L_x_3031:
[----:B------:R-:W-:Y:S05]  /*78f0*/  BSYNC.RECONVERGENT B2 ;  /* 0x0000000000027941 */ /* 0x000fea0003800200 */
.L_x_3030:
        /* <DEDUP_REMOVED lines=28> */
.L_x_3033:
[----:B------:R-:W-:Y:S05]  /*7ac0*/  BSYNC.RECONVERGENT B2 ;  /* 0x0000000000027941 */ /* 0x000fea0003800200 */
.L_x_3032:
        /* <DEDUP_REMOVED lines=28> */
.L_x_3035:
[----:B------:R-:W-:Y:S05]  /*7c90*/  BSYNC.RECONVERGENT B2 ;  /* 0x0000000000027941 */ /* 0x000fea0003800200 */
.L_x_3034:
        /* <DEDUP_REMOVED lines=28> */
.L_x_3037:
[----:B------:R-:W-:Y:S05]  /*7e60*/  BSYNC.RECONVERGENT B2 ;  /* 0x0000000000027941 */ /* 0x000fea0003800200 */
.L_x_3036:
        /* <DEDUP_REMOVED lines=28> */
.L_x_3039:
[----:B------:R-:W-:Y:S05]  /*8030*/  BSYNC.RECONVERGENT B2 ;  /* 0x0000000000027941 */ /* 0x000fea0003800200 */
.L_x_3038:
        /* <DEDUP_REMOVED lines=28> */
.L_x_3041:
[----:B------:R-:W-:Y:S05]  /*8200*/  BSYNC.RECONVERGENT B2 ;  /* 0x0000000000027941 */ /* 0x000fea0003800200 */
.L_x_3040:
        /* <DEDUP_REMOVED lines=28> */
.L_x_3043:
[----:B------:R-:W-:Y:S05]  /*83d0*/  BSYNC.RECONVERGENT B2 ;  /* 0x0000000000027941 */ /* 0x000fea0003800200 */
.L_x_3042:
        /* <DEDUP_REMOVED lines=28> */
.L_x_3045:
[----:B------:R-:W-:Y:S05]  /*85a0*/  BSYNC.RECONVERGENT B2 ;  /* 0x0000000000027941 */ /* 0x000fea0003800200 */
.L_x_3044:
        /* <DEDUP_REMOVED lines=28> */
.L_x_3047:
[----:B------:R-:W-:Y:S05]  /*8770*/  BSYNC.RECONVERGENT B2 ;  /* 0x0000000000027941 */ /* 0x000fea0003800200 */
.L_x_3046:
        /* <DEDUP_REMOVED lines=28> */
.L_x_3049:
[----:B------:R-:W-:Y:S05]  /*8940*/  BSYNC.RECONVERGENT B2 ;  /* 0x0000000000027941 */ /* 0x000fea0003800200 */
.L_x_3048:
        /* <DEDUP_REMOVED lines=28> */
.L_x_3051:
[----:B------:R-:W-:Y:S05]  /*8b10*/  BSYNC.RECONVERGENT B2 ;  /* 0x0000000000027941 */ /* 0x000fea0003800200 */
.L_x_3050:
        /* <DEDUP_REMOVED lines=28> */
.L_x_3053:
[----:B------:R-:W-:Y:S05]  /*8ce0*/  BSYNC.RECONVERGENT B2 ;  /* 0x0000000000027941 */ /* 0x000fea0003800200 */
.L_x_3052:
        /* <DEDUP_REMOVED lines=28> */
.L_x_3055:
[----:B------:R-:W-:Y:S05]  /*8eb0*/  BSYNC.RECONVERGENT B2 ;  /* 0x0000000000027941 */ /* 0x000fea0003800200 */
.L_x_3054:
        /* <DEDUP_REMOVED lines=28> */
.L_x_3057:
[----:B------:R-:W-:Y:S05]  /*9080*/  BSYNC.RECONVERGENT B2 ;  /* 0x0000000000027941 */ /* 0x000fea0003800200 */
.L_x_3056:
        /* <DEDUP_REMOVED lines=28> */
.L_x_3059:
[----:B------:R-:W-:Y:S05]  /*9250*/  BSYNC.RECONVERGENT B2 ;  /* 0x0000000000027941 */ /* 0x000fea0003800200 */
.L_x_3058:
        /* <DEDUP_REMOVED lines=28> */
.L_x_3061:
[----:B------:R-:W-:Y:S05]  /*9420*/  BSYNC.RECONVERGENT B2 ;  /* 0x0000000000027941 */ /* 0x000fea0003800200 */
.L_x_3060:
        /* <DEDUP_REMOVED lines=28> */
.L_x_3063:
[----:B------:R-:W-:Y:S05]  /*95f0*/  BSYNC.RECONVERGENT B2 ;  /* 0x0000000000027941 */ /* 0x000fea0003800200 */
.L_x_3062:
        /* <DEDUP_REMOVED lines=28> */
.L_x_3065:
[----:B------:R-:W-:Y:S05]  /*97c0*/  BSYNC.RECONVERGENT B2 ;  /* 0x0000000000027941 */ /* 0x000fea0003800200 */
.L_x_3064:
        /* <DEDUP_REMOVED lines=28> */
.L_x_3067:
[----:B------:R-:W-:Y:S05]  /*9990*/  BSYNC.RECONVERGENT B2 ;  /* 0x0000000000027941 */ /* 0x000fea0003800200 */
.L_x_3066:
        /* <DEDUP_REMOVED lines=28> */
.L_x_3069:
[----:B------:R-:W-:Y:S05]  /*9b60*/  BSYNC.RECONVERGENT B2 ;  /* 0x0000000000027941 */ /* 0x000fea0003800200 */
.L_x_3068:
        /* <DEDUP_REMOVED lines=28> */
.L_x_3071:
[----:B------:R-:W-:Y:S05]  /*9d30*/  BSYNC.RECONVERGENT B2 ;  /* 0x0000000000027941 */ /* 0x000fea0003800200 */
.L_x_3070:
        /* <DEDUP_REMOVED lines=28> */
.L_x_3073:
[----:B------:R-:W-:Y:S05]  /*9f00*/  BSYNC.RECONVERGENT B2 ;  /* 0x0000000000027941 */ /* 0x000fea0003800200 */
.L_x_3072:
        /* <DEDUP_REMOVED lines=28> */
.L_x_3075:
[----:B------:R-:W-:Y:S05]  /*a0d0*/  BSYNC.RECONVERGENT B2 ;  /* 0x0000000000027941 */ /* 0x000fea0003800200 */
.L_x_3074:
        /* <DEDUP_REMOVED lines=28> */
.L_x_3077:
[----:B------:R-:W-:Y:S05]  /*a2a0*/  BSYNC.RECONVERGENT B2 ;  /* 0x0000000000027941 */ /* 0x000fea0003800200 */
.L_x_3076:
        /* <DEDUP_REMOVED lines=28> */
.L_x_3079:
[----:B------:R-:W-:Y:S05]  /*a470*/  BSYNC.RECONVERGENT B2 ;  /* 0x0000000000027941 */ /* 0x000fea0003800200 */
.L_x_3078:
        /* <DEDUP_REMOVED lines=28> */
.L_x_3081:
[----:B------:R-:W-:Y:S05]  /*a640*/  BSYNC.RECONVERGENT B2 ;  /* 0x0000000000027941 */ /* 0x000fea0003800200 */
.L_x_3080:
        /* <DEDUP_REMOVED lines=28> */
.L_x_3083:
[----:B------:R-:W-:Y:S05]  /*a810*/  BSYNC.RECONVERGENT B2 ;  /* 0x0000000000027941 */ /* 0x000fea0003800200 */
.L_x_3082:
        /* <DEDUP_REMOVED lines=28> */
.L_x_3085:
[----:B------:R-:W-:Y:S05]  /*a9e0*/  BSYNC.RECONVERGENT B2 ;  /* 0x0000000000027941 */ /* 0x000fea0003800200 */
.L_x_3084:
[----:B------:R-:W-:Y:S05]  /*a9f0*/  @P1 BRA `(.L_x_3086) ;  /* 0x000000ac00c81947 */ /* 0x000fea0003800000 */
[----:B------:R-:W-:Y:S01]  /*aa00*/  IMAD.IADD R5, R11, 0x1, R0 ;  /* 0x000000010b057824 */ /* 0x000fe200078e0200 */
[----:B------:R-:W5:Y:S03]  /*aa10*/  LDG.E.64 R234, desc[UR36][R6.64+0x3f0] ;  /* 0x0003f02406ea7981 */ /* 0x000f66000c1e1b00 */
[----:B------:R-:W-:-:S05]  /*aa20*/  IMAD.SHL.U32 R5, R5, 0x4, RZ ;  /* 0x0000000405057824 */ /* 0x000fca00078e00ff */
[----:B------:R-:W-:-:S13]  /*aa30*/  ISETP.GE.AND P2, PT, R5, R10, PT ;  /* 0x0000000a0500720c */ /* 0x000fda0003f46270 */
        /* <DEDUP_REMOVED lines=11> */
[----:B------:R-:W2:Y:S02]  /*aaf0*/  @!P2 LDG.E.64 R12, desc[UR36][R10.64] ;  /* 0x000000240a0ca981 */ /* 0x000ea4000c1e1b00 */
[----:B--2---:R-:W-:Y:S01]  /*ab00*/  FADD.FTZ R12, R118, R12 ;  /* 0x0000000c760c7221 */ /* 0x004fe20000010000 */
[----:B------:R-:W-:-:S03]  /*ab10*/  FADD.FTZ R13, R119, R13 ;  /* 0x0000000d770d7221 */ /* 0x000fc60000010000 */
[----:B-----5:R-:W-:Y:S01]  /*ab20*/  FMUL.FTZ R234, R12, R234 ;  /* 0x000000ea0cea7220 */ /* 0x020fe20000410000 */
[----:B------:R-:W-:Y:S01]  /*ab30*/  FMUL.FTZ R235, R13, R235 ;  /* 0x000000eb0deb7220 */ /* 0x000fe20000410000 */
[----:B------:R-:W-:Y:S06]  /*ab40*/  @P2 BRA `(.L_x_3086) ;  /* 0x000000ac00742947 */ /* 0x000fec0003800000 */
[----:B------:R-:W-:-:S04]  /*ab50*/  IADD3 R11, P2, PT, R2, R5, RZ ;  /* 0x00000005020b7210 */ /* 0x000fc80007f5e0ff */
[----:B------:R-:W-:Y:S02]  /*ab60*/  LEA.HI.X.SX32 R5, R5, R3, 0x1, P2 ;  /* 0x0000000305057211 */ /* 0x000fe400010f0eff */
[----:B------:R-:W-:-:S04]  /*ab70*/  LEA R10, P2, R11, UR18, 0x2 ;  /* 0x000000120b0a7c11 */ /* 0x000fc8000f8410ff */
[----:B------:R-:W-:-:S05]  /*ab80*/  LEA.HI.X R11, R11, UR19, R5, 0x2, P2 ;  /* 0x000000130b0b7c11 */ /* 0x000fca00090f1405 */
[----:B------:R0:W-:Y:S01]  /*ab90*/  STG.E.64 desc[UR36][R10.64], R234 ;  /* 0x000000ea0a007986 */ /* 0x0001e2000c101b24 */
[----:B------:R-:W-:Y:S05]  /*aba0*/  BRA `(.L_x_3086) ;  /* 0x000000ac005c7947 */ /* 0x000fea0003800000 */
.L_x_2959:
        /* <DEDUP_REMOVED lines=8> */
[----:B------:R-:W3:Y:S01]  /*ac30*/  LDL R246, [R1+0x5c] ;  /* 0x00005c0001f67983 */ /* 0x000ee20000100800 */
[----:B------:R-:W-:-:S07]  /*ac40*/  CS2R R170, SRZ ;  /* 0x0000000000aa7805 */ /* 0x000fce000001ff00 */
        /* <DEDUP_REMOVED lines=8> */
[----:B------:R-:W-:-:S05]  /*acd0*/  @!P2 LEA.HI.X R13, R14, R13, R15, 0x2, P3 ;  /* 0x0000000d0e0da211 */ /* 0x000fca00018f140f */
[----:B------:R0:W2:Y:S01]  /*ace0*/  @!P2 LDG.E.64 R170, desc[UR36][R12.64] ;  /* 0x000000240caaa981 */ /* 0x0000a2000c1e1b00 */
[----:B------:R-:W-:-:S05]  /*acf0*/  @!P2 IADD3 R14, P3, PT, R2, R5, RZ ;  /* 0x00000005020ea210 */ /* 0x000fca0007f7e0ff */
[----:B------:R-:W-:Y:S01]  /*ad00*/  @!P2 IMAD.X R15, RZ, RZ, R3, P3 ;  /* 0x000000ffff0fa224 */ /* 0x000fe200018e0603 */
[----:B0-----:R-:W0:Y:S02]  /*ad10*/  @!P2 LDC.64 R12, c[0x0][0x3b8] ;  /* 0x0000ee00ff0cab82 */ /* 0x001e240000000a00 */
[----:B0-----:R-:W-:-:S04]  /*ad20*/  @!P2 LEA R12, P5, R14, R12, 0x2 ;  /* 0x0000000c0e0ca211 */ /* 0x001fc800078a10ff */
[----:B------:R-:W-:Y:S01]  /*ad30*/  @!P2 LEA.HI.X R13, R14, R13, R15, 0x2, P5 ;  /* 0x0000000d0e0da211 */ /* 0x000fe200028f140f */
[----:B--2---:R-:W-:Y:S01]  /*ad40*/  FADD.FTZ R170, R247, R170 ;  /* 0x000000aaf7aa7221 */ /* 0x004fe20000010000 */
[----:B---3--:R-:W-:-:S05]  /*ad50*/  FADD.FTZ R171, R246, R171 ;  /* 0x000000abf6ab7221 */ /* 0x008fca0000010000 */
[----:B------:R0:W-:Y:S02]  /*ad60*/  @!P2 STG.E.64 desc[UR36][R12.64], R170 ;  /* 0x000000aa0c00a986 */ /* 0x0001e4000c101b24 */
.L_x_3088:
[----:B------:R-:W-:Y:S05]  /*ad70*/  BSYNC.RECONVERGENT B2 ;  /* 0x0000000000027941 */ /* 0x000fea0003800200 */
.L_x_3087:
[----:B------:R-:W-:Y:S04]  /*ad80*/  BSSY.RECONVERGENT B2, `(.L_x_3089) ;  /* 0x000001a000027945 */ /* 0x000fe80003800200 */
[----:B------:R-:W-:Y:S05]  /*ad90*/  @P1 BRA `(.L_x_3090) ;  /* 0x0000000000601947 */ /* 0x000fea0003800000 */
[----:B------:R-:W-:Y:S01]  /*ada0*/  IMAD.SHL.U32 R14, R11, 0x4, RZ ;  /* 0x000000040b0e7824 */ /* 0x000fe200078e00ff */
[----:B------:R-:W2:Y:S04]  /*adb0*/  LDL R247, [R1+0x50] ;  /* 0x0000500001f77983 */ /* 0x000ea80000100800 */
[----:B------:R-:W-:Y:S01]  /*adc0*/  ISETP.GE.AND P2, PT, R14, R10, PT ;  /* 0x0000000a0e00720c */ /* 0x000fe20003f46270 */
[----:B------:R-:W3:-:S12]  /*add0*/  LDL R246, [R1+0x54] ;  /* 0x0000540001f67983 */ /* 0x000ed80000100800 */
        /* <DEDUP_REMOVED lines=12> */
[----:B------:R-:W-:-:S04]  /*aea0*/  @!P2 IADD3 R15, P3, PT, R2, R14, RZ ;  /* 0x0000000e020fa210 */ /* 0x000fc80007f7e0ff */
[----:B------:R-:W-:Y:S01]  /*aeb0*/  @!P2 LEA.HI.X.SX32 R14, R14, R3, 0x1, P3 ;  /* 0x000000030e0ea211 */ /* 0x000fe200018f0eff */
[----:B0-----:R-:W0:Y:S02]  /*aec0*/  @!P2 LDC.64 R12, c[0x0][0x3b8] ;  /* 0x0000ee00ff0cab82 */ /* 0x001e240000000a00 */
[----:B0-----:R-:W-:-:S04]  /*aed0*/  @!P2 LEA R12, P3, R15, R12, 0x2 ;  /* 0x0000000c0f0ca211 */ /* 0x001fc800078610ff */
[----:B------:R-:W-:Y:S01]  /*aee0*/  @!P2 LEA.HI.X R13, R15, R13, R14, 0x2, P3 ;  /* 0x0000000d0f0da211 */ /* 0x000fe200018f140e */
[----:B--2---:R-:W-:Y:S01]  /*aef0*/  FADD.FTZ R128, R247, R128 ;  /* 0x00000080f7807221 */ /* 0x004fe20000010000 */
[----:B---3--:R-:W-:-:S05]  /*af00*/  FADD.FTZ R129, R246, R129 ;  /* 0x00000081f6817221 */ /* 0x008fca0000010000 */
[----:B------:R1:W-:Y:S02]  /*af10*/  @!P2 STG.E.64 desc[UR36][R12.64], R128 ;  /* 0x000000800c00a986 */ /* 0x0003e4000c101b24 */
.L_x_3090:
[----:B------:R-:W-:Y:S05]  /*af20*/  BSYNC.RECONVERGENT B2 ;  /* 0x0000000000027941 */ /* 0x000fea0003800200 */
.L_x_3089:
[----:B------:R-:W-:Y:S04]  /*af30*/  BSSY.RECONVERGENT B2, `(.L_x_3091) ;  /* 0x000001b000027945 */ /* 0x000fe80003800200 */
[----:B------:R-:W-:Y:S05]  /*af40*/  @P1 BRA `(.L_x_3092) ;  /* 0x0000000000641947 */ /* 0x000fea0003800000 */
[----:B------:R-:W-:Y:S01]  /*af50*/  IMAD R14, R0, 0x8, R5 ;  /* 0x00000008000e7824 */ /* 0x000fe200078e0205 */
[----:B------:R-:W2:Y:S04]  /*af60*/  LDL R247, [R1+0x48] ;  /* 0x0000480001f77983 */ /* 0x000ea80000100800 */
[----:B------:R-:W-:Y:S01]  /*af70*/  ISETP.GE.AND P2, PT, R14, R10, PT ;  /* 0x0000000a0e00720c */ /* 0x000fe20003f46270 */
[----:B------:R-:W3:-:S12]  /*af80*/  LDL R246, [R1+0x4c] ;  /* 0x00004c0001f67983 */ /* 0x000ed80000100800 */
        /* <DEDUP_REMOVED lines=14> */
[----:B------:R-:W-:-:S04]  /*b070*/  @!P2 IADD3 R15, P3, PT, R2, R14, RZ ;  /* 0x0000000e020fa210 */ /* 0x000fc80007f7e0ff */
[----:B------:R-:W-:Y:S02]  /*b080*/  @!P2 LEA.HI.X.SX32 R14, R14, R3, 0x1, P3 ;  /* 0x000000030e0ea211 */ /* 0x000fe400018f0eff */
[----:B0-----:R-:W-:-:S04]  /*b090*/  @!P2 LEA R12, P3, R15, R12, 0x2 ;  /* 0x0000000c0f0ca211 */ /* 0x001fc800078610ff */
[----:B------:R-:W-:Y:S01]  /*b0a0*/  @!P2 LEA.HI.X R13, R15, R13, R14, 0x2, P3 ;  /* 0x0000000d0f0da211 */ /* 0x000fe200018f140e */
[----:B--2---:R-:W-:Y:S01]  /*b0b0*/  FADD.FTZ R16, R247, R16 ;  /* 0x00000010f7107221 */ /* 0x004fe20000010000 */
[----:B---3--:R-:W-:-:S05]  /*b0c0*/  FADD.FTZ R17, R246, R17 ;  /* 0x00000011f6117221 */ /* 0x008fca0000010000 */
[----:B------:R2:W-:Y:S02]  /*b0d0*/  @!P2 STG.E.64 desc[UR36][R12.64], R16 ;  /* 0x000000100c00a986 */ /* 0x0005e4000c101b24 */
.L_x_3092:
[----:B------:R-:W-:Y:S05]  /*b0e0*/  BSYNC.RECONVERGENT B2 ;  /* 0x0000000000027941 */ /* 0x000fea0003800200 */
.L_x_3091:
[----:B------:R-:W-:Y:S04]  /*b0f0*/  BSSY.RECONVERGENT B2, `(.L_x_3093) ;  /* 0x000001c000027945 */ /* 0x000fe80003800200 */
[----:B------:R-:W-:Y:S05]  /*b100*/  @P1 BRA `(.L_x_3094) ;  /* 0x0000000000681947 */ /* 0x000fea0003800000 */
[----:B------:R-:W-:Y:S01]  /*b110*/  IMAD R14, R0, 0x2, R11 ;  /* 0x00000002000e7824 */ /* 0x000fe200078e020b */
[----:B------:R-:W3:Y:S03]  /*b120*/  LDL R247, [R1+0x40] ;  /* 0x0000400001f77983 */ /* 0x000ee60000100800 */
[----:B------:R-:W-:Y:S01]  /*b130*/  IMAD.SHL.U32 R14, R14, 0x4, RZ ;  /* 0x000000040e0e7824 */ /* 0x000fe200078e00ff */
[----:B------:R-:W5:Y:S04]  /*b140*/  LDL R246, [R1+0x44] ;  /* 0x0000440001f67983 */ /* 0x000f680000100800 */
[----:B------:R-:W-:-:S13]  /*b150*/  ISETP.GE.AND P2, PT, R14, R10, PT ;  /* 0x0000000a0e00720c */ /* 0x000fda0003f46270 */
        /* <DEDUP_REMOVED lines=14> */
[----:B------:R-:W-:-:S04]  /*b240*/  @!P2 IADD3 R15, P3, PT, R2, R14, RZ ;  /* 0x0000000e020fa210 */ /* 0x000fc80007f7e0ff */
[----:B------:R-:W-:Y:S02]  /*b250*/  @!P2 LEA.HI.X.SX32 R14, R14, R3, 0x1, P3 ;  /* 0x000000030e0ea211 */ /* 0x000fe400018f0eff */
[----:B0-----:R-:W-:-:S04]  /*b260*/  @!P2 LEA R12, P3, R15, R12, 0x2 ;  /* 0x0000000c0f0ca211 */ /* 0x001fc800078610ff */
[----:B------:R-:W-:Y:S01]  /*b270*/  @!P2 LEA.HI.X R13, R15, R13, R14, 0x2, P3 ;  /* 0x0000000d0f0da211 */ /* 0x000fe200018f140e */
[----:B---3--:R-:W-:Y:S01]  /*b280*/  FADD.FTZ R120, R247, R120 ;  /* 0x00000078f7787221 */ /* 0x008fe20000010000 */
[----:B-----5:R-:W-:-:S05]  /*b290*/  FADD.FTZ R121, R246, R121 ;  /* 0x00000079f6797221 */ /* 0x020fca0000010000 */
[----:B------:R3:W-:Y:S02]  /*b2a0*/  @!P2 STG.E.64 desc[UR36][R12.64], R120 ;  /* 0x000000780c00a986 */ /* 0x0007e4000c101b24 */
.L_x_3094:
[----:B------:R-:W-:Y:S05]  /*b2b0*/  BSYNC.RECONVERGENT B2 ;  /* 0x0000000000027941 */ /* 0x000fea0003800200 */
.L_x_3093:
        /* <DEDUP_REMOVED lines=8> */
[----:B0123--:R-:W-:Y:S01]  /*b340*/  @!P2 SHF.R.S32.HI R12, RZ, 0x1f, R14 ;  /* 0x0000001fff0ca819 */ /* 0x00ffe2000001140e */
[----:B------:R-:W-:-:S05]  /*b350*/  @!P2 IMAD.SHL.U32 R8, R8, 0x2, RZ ;  /* 0x000000020808a824 */ /* 0x000fca00078e00ff */
[----:B------:R-:W-:-:S05]  /*b360*/  @!P2 LOP3.LUT R8, R8, 0x2, RZ, 0xc0, !PT ;  /* 0x000000020808a812 */ /* 0x000fca00078ec0ff */
[----:B------:R-:W-:-:S05]  /*b370*/  @!P2 IMAD R9, R0, UR6, R8 ;  /* 0x000000060009ac24 */ /* 0x000fca000f8e0208 */
        /* <DEDUP_REMOVED lines=9> */
[----:B------:R-:W-:-:S04]  /*b410*/  @!P2 IADD3 R15, P3, PT, R2, R14, RZ ;  /* 0x0000000e020fa210 */ /* 0x000fc80007f7e0ff */
[----:B------:R-:W-:Y:S02]  /*b420*/  @!P2 LEA.HI.X.SX32 R14, R14, R3, 0x1, P3 ;  /* 0x000000030e0ea211 */ /* 0x000fe400018f0eff */
[----:B0-----:R-:W-:-:S04]  /*b430*/  @!P2 LEA R12, P3, R15, R12, 0x2 ;  /* 0x0000000c0f0ca211 */ /* 0x001fc800078610ff */
[----:B------:R-:W-:Y:S01]  /*b440*/  @!P2 LEA.HI.X R13, R15, R13, R14, 0x2, P3 ;  /* 0x0000000d0f0da211 */ /* 0x000fe200018f140e */
[----:B-----5:R-:W-:Y:S01]  /*b450*/  FADD.FTZ R8, R247, R8 ;  /* 0x00000008f7087221 */ /* 0x020fe20000010000 */
[----:B----4-:R-:W-:-:S05]  /*b460*/  FADD.FTZ R9, R246, R9 ;  /* 0x00000009f6097221 */ /* 0x010fca0000010000 */
[----:B------:R0:W-:Y:S02]  /*b470*/  @!P2 STG.E.64 desc[UR36][R12.64], R8 ;  /* 0x000000080c00a986 */ /* 0x0001e4000c101b24 */
.L_x_3096:
[----:B------:R-:W-:Y:S05]  /*b480*/  BSYNC.RECONVERGENT B2 ;  /* 0x0000000000027941 */ /* 0x000fea0003800200 */
.L_x_3095:
[----:B------:R-:W-:Y:S04]  /*b490*/  BSSY.RECONVERGENT B2, `(.L_x_3097) ;  /* 0x000001a000027945 */ /* 0x000fe80003800200 */
[----:B------:R-:W-:Y:S05]  /*b4a0*/  @P1 BRA `(.L_x_3098) ;  /* 0x0000000000601947 */ /* 0x000fea0003800000 */
[----:B------:R-:W-:Y:S01]  /*b4b0*/  IMAD.SHL.U32 R14, R11, 0x4, RZ ;  /* 0x000000040b0e7824 */ /* 0x000fe200078e00ff */
[----:B------:R-:W5:Y:S04]  /*b4c0*/  LDL R247, [R1+0x30] ;  /* 0x0000300001f77983 */ /* 0x000f680000100800 */
[----:B------:R-:W-:Y:S01]  /*b4d0*/  ISETP.GE.AND P2, PT, R14, R10, PT ;  /* 0x0000000a0e00720c */ /* 0x000fe20003f46270 */
[----:B------:R-:W4:-:S12]  /*b4e0*/  LDL R246, [R1+0x34] ;  /* 0x0000340001f67983 */ /* 0x000f180000100800 */
        /* <DEDUP_REMOVED lines=12> */
[----:B------:R-:W-:-:S04]  /*b5b0*/  @!P2 IADD3 R15, P3, PT, R2, R14, RZ ;  /* 0x0000000e020fa210 */ /* 0x000fc80007f7e0ff */
[----:B------:R-:W-:Y:S01]  /*b5c0*/  @!P2 LEA.HI.X.SX32 R14, R14, R3, 0x1, P3 ;  /* 0x000000030e0ea211 */ /* 0x000fe200018f0eff */
[----:B0-----:R-:W0:Y:S02]  /*b5d0*/  @!P2 LDC.64 R12, c[0x0][0x3b8] ;  /* 0x0000ee00ff0cab82 */ /* 0x001e240000000a00 */
[----:B0-----:R-:W-:-:S04]  /*b5e0*/  @!P2 LEA R12, P3, R15, R12, 0x2 ;  /* 0x0000000c0f0ca211 */ /* 0x001fc800078610ff */
[----:B------:R-:W-:Y:S01]  /*b5f0*/  @!P2 LEA.HI.X R13, R15, R13, R14, 0x2, P3 ;  /* 0x0000000d0f0da211 */ /* 0x000fe200018f140e */
[----:B-----5:R-:W-:Y:S01]  /*b600*/  FADD.FTZ R122, R247, R122 ;  /* 0x0000007af77a7221 */ /* 0x020fe20000010000 */
[----:B----4-:R-:W-:-:S05]  /*b610*/  FADD.FTZ R123, R246, R123 ;  /* 0x0000007bf67b7221 */ /* 0x010fca0000010000 */
[----:B------:R0:W-:Y:S02]  /*b620*/  @!P2 STG.E.64 desc[UR36][R12.64], R122 ;  /* 0x0000007a0c00a986 */ /* 0x0001e4000c101b24 */
.L_x_3098:
[----:B------:R-:W-:Y:S05]  /*b630*/  BSYNC.RECONVERGENT B2 ;  /* 0x0000000000027941 */ /* 0x000fea0003800200 */
.L_x_3097:
[----:B------:R-:W-:Y:S01]  /*b640*/  BSSY.RECONVERGENT B2, `(.L_x_3099) ;  /* 0x000001b000027945 */ /* 0x000fe20003800200 */
[----:B------:R-:W-:-:S03]  /*b650*/  IMAD.IADD R11, R11, 0x1, R0 ;  /* 0x000000010b0b7824 */ /* 0x000fc600078e0200 */
        /* <DEDUP_REMOVED lines=25> */
.L_x_3100:
[----:B------:R-:W-:Y:S05]  /*b7f0*/  BSYNC.RECONVERGENT B2 ;  /* 0x0000000000027941 */ /* 0x000fea0003800200 */
.L_x_3099:
        /* <DEDUP_REMOVED lines=27> */
.L_x_3102:
[----:B------:R-:W-:Y:S05]  /*b9b0*/  BSYNC.RECONVERGENT B2 ;  /* 0x0000000000027941 */ /* 0x000fea0003800200 */
.L_x_3101:
[----:B------:R-:W-:Y:S01]  /*b9c0*/  BSSY.RECONVERGENT B2, `(.L_x_3103) ;  /* 0x000001c000027945 */ /* 0x000fe20003800200 */
[----:B------:R-:W-:-:S03]  /*b9d0*/  IMAD R11, R0, 0x2, R11 ;  /* 0x00000002000b7824 */ /* 0x000fc600078e020b */
[----:B------:R-:W-:Y:S05]  /*b9e0*/  @P1 BRA `(.L_x_3104) ;  /* 0x0000000000641947 */ /* 0x000fea0003800000 */
[----:B------:R-:W-:Y:S01]  /*b9f0*/  IMAD R14, R0, 0x20, R5 ;  /* 0x00000020000e7824 */ /* 0x000fe200078e0205 */
        /* <DEDUP_REMOVED lines=24> */
.L_x_3104:
[----:B------:R-:W-:Y:S05]  /*bb80*/  BSYNC.RECONVERGENT B2 ;  /* 0x0000000000027941 */ /* 0x000fea0003800200 */
.L_x_3103:
        /* <DEDUP_REMOVED lines=26> */
.L_x_3106:
[----:B------:R-:W-:Y:S05]  /*bd30*/  BSYNC.RECONVERGENT B2 ;  /* 0x0000000000027941 */ /* 0x000fea0003800200 */
.L_x_3105:
        /* <DEDUP_REMOVED lines=27> */
.L_x_3108:
[----:B------:R-:W-:Y:S05]  /*bef0*/  BSYNC.RECONVERGENT B2 ;  /* 0x0000000000027941 */ /* 0x000fea0003800200 */
.L_x_3107:
[----:B------:R-:W-:Y:S01]  /*bf00*/  BSSY.RECONVERGENT B2, `(.L_x_3109) ;  /* 0x000001b000027945 */ /* 0x000fe20003800200 */
[----:B------:R-:W-:-:S03]  /*bf10*/  IMAD.IADD R11, R11, 0x1, R0 ;  /* 0x000000010b0b7824 */ /* 0x000fc600078e0200 */
[----:B------:R-:W-:Y:S05]  /*bf20*/  @P1 BRA `(.L_x_3110) ;  /* 0x0000000000601947 */ /* 0x000fea0003800000 */
[----:B------:R-:W-:Y:S01]  /*bf30*/  IMAD.SHL.U32 R14, R11, 0x4, RZ ;  /* 0x000000040b0e7824 */ /* 0x000fe200078e00ff */
[----:B------:R-:W5:Y:S04]  /*bf40*/  LDL R247, [R1] ;  /* 0x0000000001f77983 */ /* 0x000f680000100800 */
        /* <DEDUP_REMOVED lines=22> */
.L_x_3110:
[----:B------:R-:W-:Y:S05]  /*c0b0*/  BSYNC.RECONVERGENT B2 ;  /* 0x0000000000027941 */ /* 0x000fea0003800200 */
.L_x_3109:
[----:B------:R-:W-:Y:S01]  /*c0c0*/  BSSY.RECONVERGENT B2, `(.L_x_3111) ;  /* 0x0000019000027945 */ /* 0x000fe20003800200 */
[----:B------:R-:W-:-:S03]  /*c0d0*/  IMAD.IADD R11, R11, 0x1, R0 ;  /* 0x000000010b0b7824 */ /* 0x000fc600078e0200 */
[----:B------:R-:W-:Y:S05]  /*c0e0*/  @P1 BRA `(.L_x_3112) ;  /* 0x0000000000581947 */ /* 0x000fea0003800000 */
[----:B------:R-:W-:-:S05]  /*c0f0*/  IMAD.SHL.U32 R14, R11, 0x4, RZ ;  /* 0x000000040b0e7824 */ /* 0x000fca00078e00ff */
        /* <DEDUP_REMOVED lines=19> */
[----:B------:R-:W-:-:S05]  /*c230*/  FADD.FTZ R133, R245, R133 ;  /* 0x00000085f5857221 */ /* 0x000fca0000010000 */
[----:B------:R0:W-:Y:S02]  /*c240*/  @!P2 STG.E.64 desc[UR36][R12.64], R132 ;  /* 0x000000840c00a986 */ /* 0x0001e4000c101b24 */
.L_x_3112:
[----:B------:R-:W-:Y:S05]  /*c250*/  BSYNC.RECONVERGENT B2 ;  /* 0x0000000000027941 */ /* 0x000fea0003800200 */
.L_x_3111:
        /* <DEDUP_REMOVED lines=25> */
.L_x_3114:
[----:B------:R-:W-:Y:S05]  /*c3f0*/  BSYNC.RECONVERGENT B2 ;  /* 0x0000000000027941 */ /* 0x000fea0003800200 */
.L_x_3113:
        /* <DEDUP_REMOVED lines=25> */
.L_x_3116:
[----:B------:R-:W-:Y:S05]  /*c590*/  BSYNC.RECONVERGENT B2 ;  /* 0x0000000000027941 */ /* 0x000fea0003800200 */
.L_x_3115:
        /* <DEDUP_REMOVED lines=25> */
.L_x_3118:
[----:B------:R-:W-:Y:S05]  /*c730*/  BSYNC.RECONVERGENT B2 ;  /* 0x0000000000027941 */ /* 0x000fea0003800200 */
.L_x_3117:
[----:B------:R-:W-:Y:S04]  /*c740*/  BSSY.RECONVERGENT B2, `(.L_x_3119) ;  /* 0x0000019000027945 */ /* 0x000fe80003800200 */
[----:B------:R-:W-:Y:S05]  /*c750*/  @P1 BRA `(.L_x_3120) ;  /* 0x00000000005c1947 */ /* 0x000fea0003800000 */
[----:B------:R-:W-:-:S05]  /*c760*/  IMAD R14, R0, 0x40, R5 ;  /* 0x00000040000e7824 */ /* 0x000fca00078e0205 */
        /* <DEDUP_REMOVED lines=20> */
[----:B------:R-:W-:-:S05]  /*c8b0*/  FADD.FTZ R139, R25, R139 ;  /* 0x0000008b198b7221 */ /* 0x000fca0000010000 */
[----:B------:R0:W-:Y:S02]  /*c8c0*/  @!P2 STG.E.64 desc[UR36][R12.64], R138 ;  /* 0x0000008a0c00a986 */ /* 0x0001e4000c101b24 */
.L_x_3120:
[----:B------:R-:W-:Y:S05]  /*c8d0*/  BSYNC.RECONVERGENT B2 ;  /* 0x0000000000027941 */ /* 0x000fea0003800200 */
.L_x_3119:
[----:B------:R-:W-:Y:S01]  /*c8e0*/  BSSY.RECONVERGENT B2, `(.L_x_3121) ;  /* 0x000001a000027945 */ /* 0x000fe20003800200 */
[C---:B------:R-:W-:Y:S02]  /*c8f0*/  IMAD R14, R0.reuse, 0x80, R5 ;  /* 0x00000080000e7824 */ /* 0x040fe400078e0205 */
[----:B------:R-:W-:Y:S01]  /*c900*/  IMAD R11, R0, 0x2, R11 ;  /* 0x00000002000b7824 */ /* 0x000fe200078e020b */
[----:B------:R-:W-:Y:S06]  /*c910*/  @P1 BRA `(.L_x_3122) ;  /* 0x0000000000581947 */ /* 0x000fec0003800000 */
        /* <DEDUP_REMOVED lines=22> */
.L_x_3122:
[----:B------:R-:W-:Y:S05]  /*ca80*/  BSYNC.RECONVERGENT B2 ;  /* 0x0000000000027941 */ /* 0x000fea0003800200 */
.L_x_3121:
        /* <DEDUP_REMOVED lines=16> */
[----:B------:R0:W4:Y:S01]  /*cb90*/  @!P2 LDG.E.64 R144, desc[UR36][R12.64] ;  /* 0x000000240c90a981 */ /* 0x000122000c1e1b00 */
[----:B------:R-:W-:-:S04]  /*cba0*/  @!P2 IADD3 R15, P3, PT, R2, R5, RZ ;  /* 0x00000005020fa210 */ /* 0x000fc80007f7e0ff */
[----:B------:R-:W-:Y:S01]  /*cbb0*/  @!P2 LEA.HI.X.SX32 R5, R5, R3, 0x1, P3 ;  /* 0x000000030505a211 */ /* 0x000fe200018f0eff */
[----:B0-----:R-:W0:Y:S02]  /*cbc0*/  @!P2 LDC.64 R12, c[0x0][0x3b8] ;  /* 0x0000ee00ff0cab82 */ /* 0x001e240000000a00 */
[----:B0-----:R-:W-:-:S04]  /*cbd0*/  @!P2 LEA R12, P3, R15, R12, 0x2 ;  /* 0x0000000c0f0ca211 */ /* 0x001fc800078610ff */
[----:B------:R-:W-:Y:S01]  /*cbe0*/  @!P2 LEA.HI.X R13, R15, R13, R5, 0x2, P3 ;  /* 0x0000000d0f0da211 */ /* 0x000fe200018f1405 */
[----:B----4-:R-:W-:Y:S01]  /*cbf0*/  FADD.FTZ R144, R28, R144 ;  /* 0x000000901c907221 */ /* 0x010fe20000010000 */
[----:B------:R-:W-:-:S05]  /*cc00*/  FADD.FTZ R145, R29, R145 ;  /* 0x000000911d917221 */ /* 0x000fca0000010000 */
[----:B------:R0:W-:Y:S02]  /*cc10*/  @!P2 STG.E.64 desc[UR36][R12.64], R144 ;  /* 0x000000900c00a986 */ /* 0x0001e4000c101b24 */
.L_x_3124:
[----:B------:R-:W-:Y:S05]  /*cc20*/  BSYNC.RECONVERGENT B2 ;  /* 0x0000000000027941 */ /* 0x000fea0003800200 */
.L_x_3123:
        /* <DEDUP_REMOVED lines=25> */
.L_x_3126:
[----:B------:R-:W-:Y:S05]  /*cdc0*/  BSYNC.RECONVERGENT B2 ;  /* 0x0000000000027941 */ /* 0x000fea0003800200 */
.L_x_3125:
        /* <DEDUP_REMOVED lines=25> */
.L_x_3128:
[----:B------:R-:W-:Y:S05]  /*cf60*/  BSYNC.RECONVERGENT B2 ;  /* 0x0000000000027941 */ /* 0x000fea0003800200 */
.L_x_3127:
        /* <DEDUP_REMOVED lines=25> */
.L_x_3130:
[----:B------:R-:W-:Y:S05]  /*d100*/  BSYNC.RECONVERGENT B2 ;  /* 0x0000000000027941 */ /* 0x000fea0003800200 */
.L_x_3129:
        /* <DEDUP_REMOVED lines=25> */
.L_x_3132:
[----:B------:R-:W-:Y:S05]  /*d2a0*/  BSYNC.RECONVERGENT B2 ;  /* 0x0000000000027941 */ /* 0x000fea0003800200 */
.L_x_3131:
        /* <DEDUP_REMOVED lines=25> */
.L_x_3134:
[----:B------:R-:W-:Y:S05]  /*d440*/  BSYNC.RECONVERGENT B2 ;  /* 0x0000000000027941 */ /* 0x000fea0003800200 */
.L_x_3133:
        /* <DEDUP_REMOVED lines=25> */
.L_x_3136:
[----:B------:R-:W-:Y:S05]  /*d5e0*/  BSYNC.RECONVERGENT B2 ;  /* 0x0000000000027941 */ /* 0x000fea0003800200 */
.L_x_3135:
        /* <DEDUP_REMOVED lines=25> */
.L_x_3138:
[----:B------:R-:W-:Y:S05]  /*d780*/  BSYNC.RECONVERGENT B2 ;  /* 0x0000000000027941 */ /* 0x000fea0003800200 */
.L_x_3137:
        /* <DEDUP_REMOVED lines=25> */
.L_x_3140:
[----:B------:R-:W-:Y:S05]  /*d920*/  BSYNC.RECONVERGENT B2 ;  /* 0x0000000000027941 */ /* 0x000fea0003800200 */
.L_x_3139:
        /* <DEDUP_REMOVED lines=25> */
.L_x_3142:
[----:B------:R-:W-:Y:S05]  /*dac0*/  BSYNC.RECONVERGENT B2 ;  /* 0x0000000000027941 */ /* 0x000fea0003800200 */
.L_x_3141:
        /* <DEDUP_REMOVED lines=25> */
.L_x_3144:
[----:B------:R-:W-:Y:S05]  /*dc60*/  BSYNC.RECONVERGENT B2 ;  /* 0x0000000000027941 */ /* 0x000fea0003800200 */
.L_x_3143:
        /* <DEDUP_REMOVED lines=25> */
.L_x_3146:
[----:B------:R-:W-:Y:S05]  /*de00*/  BSYNC.RECONVERGENT B2 ;  /* 0x0000000000027941 */ /* 0x000fea0003800200 */
.L_x_3145:
        /* <DEDUP_REMOVED lines=25> */
.L_x_3148:
[----:B------:R-:W-:Y:S05]  /*dfa0*/  BSYNC.RECONVERGENT B2 ;  /* 0x0000000000027941 */ /* 0x000fea0003800200 */
.L_x_3147:
        /* <DEDUP_REMOVED lines=25> */
.L_x_3150:
[----:B------:R-:W-:Y:S05]  /*e140*/  BSYNC.RECONVERGENT B2 ;  /* 0x0000000000027941 */ /* 0x000fea0003800200 */
.L_x_3149:
[----:B------:R-:W-:Y:S04]  /*e150*/  BSSY.RECONVERGENT B2, `(.L_x_3151) ;  /* 0x0000017000027945 */ /* 0x000fe80003800200 */
[----:B------:R-:W-:Y:S05]  /*e160*/  @P1 BRA `(.L_x_3152) ;  /* 0x0000000000541947 */ /* 0x000fea0003800000 */
[----:B------:R-:W-:Y:S02]  /*e170*/  ISETP.GE.AND P2, PT, R14, R10, PT ;  /* 0x0000000a0e00720c */ /* 0x000fe40003f46270 */
[----:B------:R-:W-:-:S11]  /*e180*/  CS2R R172, SRZ ;  /* 0x0000000000ac7805 */ /* 0x000fd6000001ff00 */
[----:B------:R-:W5:Y:S01]  /*e190*/  @!P2 S2R R11, SR_TID.X ;  /* 0x00000000000ba919 */ /* 0x000f620000002100 */
[----:B0123--:R-:W-:Y:S01]  /*e1a0*/  @!P2 SHF.R.S32.HI R12, RZ, 0x1f, R14 ;  /* 0x0000001fff0ca819 */ /* 0x00ffe2000001140e */
[----:B-----5:R-:W-:-:S05]  /*e1b0*/  @!P2 IMAD.SHL.U32 R11, R11, 0x2, RZ ;  /* 0x000000020b0ba824 */ /* 0x020fca00078e00ff */
[----:B------:R-:W-:-:S05]  /*e1c0*/  @!P2 LOP3.LUT R11, R11, 0x2, RZ, 0xc0, !PT ;  /* 0x000000020b0ba812 */ /* 0x000fca00078ec0ff */
[----:B------:R-:W-:-:S05]  /*e1d0*/  @!P2 IMAD R15, R0, UR6, R11 ;  /* 0x00000006000fac24 */ /* 0x000fca000f8e020b */
[----:B------:R-:W-:-:S04]  /*e1e0*/  @!P2 IADD3 R11, P3, PT, R15, R14, RZ ;  /* 0x0000000e0f0ba210 */ /* 0x000fc80007f7e0ff */
[----:B------:R-:W-:Y:S02]  /*e1f0*/  @!P2 LEA.HI.X.SX32 R15, R15, R12, 0x1, P3 ;  /* 0x0000000c0f0fa211 */ /* 0x000fe400018f0eff */
[----:B------:R-:W0:Y:S02]  /*e200*/  @!P2 LDC.64 R12, c[0x0][0x3b8] ;  /* 0x0000ee00ff0cab82 */ /* 0x000e240000000a00 */
[----:B0-----:R-:W-:-:S04]  /*e210*/  @!P2 LEA R12, P3, R11, R12, 0x2 ;  /* 0x0000000c0b0ca211 */ /* 0x001fc800078610ff */
[----:B------:R-:W-:-:S05]  /*e220*/  @!P2 LEA.HI.X R13, R11, R13, R15, 0x2, P3 ;  /* 0x0000000d0b0da211 */ /* 0x000fca00018f140f */
        /* <DEDUP_REMOVED lines=9> */
.L_x_3152:
[----:B------:R-:W-:Y:S05]  /*e2c0*/  BSYNC.RECONVERGENT B2 ;  /* 0x0000000000027941 */ /* 0x000fea0003800200 */
.L_x_3151:
[----:B------:R-:W-:Y:S01]  /*e2d0*/  BSSY.RECONVERGENT B2, `(.L_x_3153) ;  /* 0x0000019000027945 */ /* 0x000fe20003800200 */
[----:B------:R-:W-:-:S03]  /*e2e0*/  IMAD R5, R0, 0x2, R5 ;  /* 0x0000000200057824 */ /* 0x000fc600078e0205 */
[----:B------:R-:W-:Y:S05]  /*e2f0*/  @P1 BRA `(.L_x_3154) ;  /* 0x0000000000581947 */ /* 0x000fea0003800000 */
[----:B------:R-:W-:Y:S01]  /*e300*/  IMAD.SHL.U32 R11, R5, 0x4, RZ ;  /* 0x00000004050b7824 */ /* 0x000fe200078e00ff */
[----:B------:R-:W-:-:S04]  /*e310*/  CS2R R188, SRZ ;  /* 0x0000000000bc7805 */ /* 0x000fc8000001ff00 */
        /* <DEDUP_REMOVED lines=20> */
.L_x_3154:
[----:B------:R-:W-:Y:S05]  /*e460*/  BSYNC.RECONVERGENT B2 ;  /* 0x0000000000027941 */ /* 0x000fea0003800200 */
.L_x_3153:
[----:B------:R-:W-:Y:S01]  /*e470*/  BSSY.RECONVERGENT B2, `(.L_x_3155) ;  /* 0x0000019000027945 */ /* 0x000fe20003800200 */
[----:B------:R-:W-:-:S03]  /*e480*/  IMAD.IADD R5, R5, 0x1, R0 ;  /* 0x0000000105057824 */ /* 0x000fc600078e0200 */
        /* <DEDUP_REMOVED lines=23> */
.L_x_3156:
[----:B------:R-:W-:Y:S05]  /*e600*/  BSYNC.RECONVERGENT B2 ;  /* 0x0000000000027941 */ /* 0x000fea0003800200 */
.L_x_3155:
        /* <DEDUP_REMOVED lines=25> */
.L_x_3158:
[----:B------:R-:W-:Y:S05]  /*e7a0*/  BSYNC.RECONVERGENT B2 ;  /* 0x0000000000027941 */ /* 0x000fea0003800200 */
.L_x_3157:
        /* <DEDUP_REMOVED lines=25> */
.L_x_3160:
[----:B------:R-:W-:Y:S05]  /*e940*/  BSYNC.RECONVERGENT B2 ;  /* 0x0000000000027941 */ /* 0x000fea0003800200 */
.L_x_3159:
        /* <DEDUP_REMOVED lines=25> */
.L_x_3162:
[----:B------:R-:W-:Y:S05]  /*eae0*/  BSYNC.RECONVERGENT B2 ;  /* 0x0000000000027941 */ /* 0x000fea0003800200 */
.L_x_3161:
        /* <DEDUP_REMOVED lines=25> */
.L_x_3164:
[----:B------:R-:W-:Y:S05]  /*ec80*/  BSYNC.RECONVERGENT B2 ;  /* 0x0000000000027941 */ /* 0x000fea0003800200 */
.L_x_3163:
        /* <DEDUP_REMOVED lines=25> */
.L_x_3166:
[----:B------:R-:W-:Y:S05]  /*ee20*/  BSYNC.RECONVERGENT B2 ;  /* 0x0000000000027941 */ /* 0x000fea0003800200 */
.L_x_3165:
        /* <DEDUP_REMOVED lines=25> */
.L_x_3168:
[----:B------:R-:W-:Y:S05]  /*efc0*/  BSYNC.RECONVERGENT B2 ;  /* 0x0000000000027941 */ /* 0x000fea0003800200 */
.L_x_3167:
        /* <DEDUP_REMOVED lines=25> */
.L_x_3170:
[----:B------:R-:W-:Y:S05]  /*f160*/  BSYNC.RECONVERGENT B2 ;  /* 0x0000000000027941 */ /* 0x000fea0003800200 */
.L_x_3169:
        /* <DEDUP_REMOVED lines=25> */
.L_x_3172:
[----:B------:R-:W-:Y:S05]  /*f300*/  BSYNC.RECONVERGENT B2 ;  /* 0x0000000000027941 */ /* 0x000fea0003800200 */
.L_x_3171:
        /* <DEDUP_REMOVED lines=25> */
.L_x_3174:
[----:B------:R-:W-:Y:S05]  /*f4a0*/  BSYNC.RECONVERGENT B2 ;  /* 0x0000000000027941 */ /* 0x000fea0003800200 */
.L_x_3173:
        /* <DEDUP_REMOVED lines=25> */
.L_x_3176:
[----:B------:R-:W-:Y:S05]  /*f640*/  BSYNC.RECONVERGENT B2 ;  /* 0x0000000000027941 */ /* 0x000fea0003800200 */
.L_x_3175:
        /* <DEDUP_REMOVED lines=25> */
.L_x_3178:
[----:B------:R-:W-:Y:S05]  /*f7e0*/  BSYNC.RECONVERGENT B2 ;  /* 0x0000000000027941 */ /* 0x000fea0003800200 */
.L_x_3177:
        /* <DEDUP_REMOVED lines=25> */
.L_x_3180:
[----:B------:R-:W-:Y:S05]  /*f980*/  BSYNC.RECONVERGENT B2 ;  /* 0x0000000000027941 */ /* 0x000fea0003800200 */
.L_x_3179:
        /* <DEDUP_REMOVED lines=25> */
.L_x_3182:
[----:B------:R-:W-:Y:S05]  /*fb20*/  BSYNC.RECONVERGENT B2 ;  /* 0x0000000000027941 */ /* 0x000fea0003800200 */
.L_x_3181:
        /* <DEDUP_REMOVED lines=25> */
.L_x_3184:
[----:B------:R-:W-:Y:S05]  /*fcc0*/  BSYNC.RECONVERGENT B2 ;  /* 0x0000000000027941 */ /* 0x000fea0003800200 */
.L_x_3183:
        /* <DEDUP_REMOVED lines=25> */
.L_x_3186:
[----:B------:R-:W-:Y:S05]  /*fe60*/  BSYNC.RECONVERGENT B2 ;  /* 0x0000000000027941 */ /* 0x000fea0003800200 */
.L_x_3185:
        /* <DEDUP_REMOVED lines=25> */
.L_x_3188:
[----:B------:R-:W-:Y:S05]  /*10000*/  BSYNC.RECONVERGENT B2 ;  /* 0x0000000000027941 */ /* 0x000fea0003800200 */
.L_x_3187:
        /* <DEDUP_REMOVED lines=25> */
.L_x_3190:
[----:B------:R-:W-:Y:S05]  /*101a0*/  BSYNC.RECONVERGENT B2 ;  /* 0x0000000000027941 */ /* 0x000fea0003800200 */
.L_x_3189:
        /* <DEDUP_REMOVED lines=25> */
.L_x_3192:
[----:B------:R-:W-:Y:S05]  /*10340*/  BSYNC.RECONVERGENT B2 ;  /* 0x0000000000027941 */ /* 0x000fea0003800200 */
.L_x_3191:
        /* <DEDUP_REMOVED lines=25> */
.L_x_3194:
[----:B------:R-:W-:Y:S05]  /*104e0*/  BSYNC.RECONVERGENT B2 ;  /* 0x0000000000027941 */ /* 0x000fea0003800200 */
.L_x_3193:
        /* <DEDUP_REMOVED lines=25> */
.L_x_3196:
[----:B------:R-:W-:Y:S05]  /*10680*/  BSYNC.RECONVERGENT B2 ;  /* 0x0000000000027941 */ /* 0x000fea0003800200 */
.L_x_3195:
        /* <DEDUP_REMOVED lines=25> */
.L_x_3198:
[----:B------:R-:W-:Y:S05]  /*10820*/  BSYNC.RECONVERGENT B2 ;  /* 0x0000000000027941 */ /* 0x000fea0003800200 */
.L_x_3197:
        /* <DEDUP_REMOVED lines=25> */
.L_x_3200:
[----:B------:R-:W-:Y:S05]  /*109c0*/  BSYNC.RECONVERGENT B2 ;  /* 0x0000000000027941 */ /* 0x000fea0003800200 */
.L_x_3199:
        /* <DEDUP_REMOVED lines=25> */
.L_x_3202:
[----:B------:R-:W-:Y:S05]  /*10b60*/  BSYNC.RECONVERGENT B2 ;  /* 0x0000000000027941 */ /* 0x000fea0003800200 */
.L_x_3201:
        /* <DEDUP_REMOVED lines=25> */
.L_x_3204:
[----:B------:R-:W-:Y:S05]  /*10d00*/  BSYNC.RECONVERGENT B2 ;  /* 0x0000000000027941 */ /* 0x000fea0003800200 */
.L_x_3203:
        /* <DEDUP_REMOVED lines=25> */
.L_x_3206:
[----:B------:R-:W-:Y:S05]  /*10ea0*/  BSYNC.RECONVERGENT B2 ;  /* 0x0000000000027941 */ /* 0x000fea0003800200 */
.L_x_3205:
        /* <DEDUP_REMOVED lines=25> */
.L_x_3208:
[----:B------:R-:W-:Y:S05]  /*11040*/  BSYNC.RECONVERGENT B2 ;  /* 0x0000000000027941 */ /* 0x000fea0003800200 */
.L_x_3207:
        /* <DEDUP_REMOVED lines=25> */
.L_x_3210:
[----:B------:R-:W-:Y:S05]  /*111e0*/  BSYNC.RECONVERGENT B2 ;  /* 0x0000000000027941 */ /* 0x000fea0003800200 */
.L_x_3209:
        /* <DEDUP_REMOVED lines=25> */
.L_x_3212:
[----:B------:R-:W-:Y:S05]  /*11380*/  BSYNC.RECONVERGENT B2 ;  /* 0x0000000000027941 */ /* 0x000fea0003800200 */
.L_x_3211:
[----:B------:R-:W-:Y:S05]  /*11390*/  @P1 BRA `(.L_x_3086) ;  /* 0x0000004400601947 */ /* 0x000fea0003800000 */
[----:B------:R-:W-:Y:S01]  /*113a0*/  IMAD.IADD R5, R5, 0x1, R0 ;  /* 0x0000000105057824 */ /* 0x000fe200078e0200 */
[----:B------:R-:W-:Y:S01]  /*113b0*/  BSSY.RECONVERGENT B2, `(.L_x_3213) ;  /* 0x000000f000027945 */ /* 0x000fe20003800200 */
[----:B------:R-:W-:Y:S02]  /*113c0*/  CS2R R234, SRZ ;  /* 0x0000000000ea7805 */ /* 0x000fe4000001ff00 */
[----:B------:R-:W-:-:S05]  /*113d0*/  IMAD.SHL.U32 R5, R5, 0x4, RZ ;  /* 0x0000000405057824 */ /* 0x000fca00078e00ff */
[----:B------:R-:W-:-:S13]  /*113e0*/  ISETP.GE.AND P2, PT, R5, R10, PT ;  /* 0x0000000a0500720c */ /* 0x000fda0003f46270 */
[----:B------:R-:W-:Y:S05]  /*113f0*/  @P2 BRA `(.L_x_3214) ;  /* 0x0000000000282947 */ /* 0x000fea0003800000 */
[----:B------:R-:W4:Y:S01]  /*11400*/  S2R R11, SR_TID.X ;  /* 0x00000000000b7919 */ /* 0x000f220000002100 */
[----:B0123--:R-:W-:Y:S01]  /*11410*/  SHF.R.S32.HI R12, RZ, 0x1f, R5 ;  /* 0x0000001fff0c7819 */ /* 0x00ffe20000011405 */
[----:B----4-:R-:W-:-:S05]  /*11420*/  IMAD.SHL.U32 R11, R11, 0x2, RZ ;  /* 0x000000020b0b7824 */ /* 0x010fca00078e00ff */
[----:B------:R-:W-:-:S05]  /*11430*/  LOP3.LUT R11, R11, 0x2, RZ, 0xc0, !PT ;  /* 0x000000020b0b7812 */ /* 0x000fca00078ec0ff */
[----:B------:R-:W-:-:S05]  /*11440*/  IMAD R11, R0, UR6, R11 ;  /* 0x00000006000b7c24 */ /* 0x000fca000f8e020b */
[----:B------:R-:W-:-:S04]  /*11450*/  IADD3 R10, P3, PT, R11, R5, RZ ;  /* 0x000000050b0a7210 */ /* 0x000fc80007f7e0ff */
[----:B------:R-:W-:Y:S02]  /*11460*/  LEA.HI.X.SX32 R11, R11, R12, 0x1, P3 ;  /* 0x0000000c0b0b7211 */ /* 0x000fe400018f0eff */
[----:B------:R-:W-:-:S04]  /*11470*/  LEA R234, P3, R10, UR18, 0x2 ;  /* 0x000000120aea7c11 */ /* 0x000fc8000f8610ff */
[----:B------:R-:W-:-:S06]  /*11480*/  LEA.HI.X R235, R10, UR19, R11, 0x2, P3 ;  /* 0x000000130aeb7c11 */ /* 0x000fcc00098f140b */
[----:B------:R-:W5:Y:S03]  /*11490*/  LDG.E.64 R234, desc[UR36][R234.64] ;  /* 0x00000024eaea7981 */ /* 0x000f66000c1e1b00 */
.L_x_3214:
[----:B------:R-:W-:Y:S05]  /*114a0*/  BSYNC.RECONVERGENT B2 ;  /* 0x0000000000027941 */ /* 0x000fea0003800200 */
.L_x_3213:
[----:B-----5:R-:W-:Y:S01]  /*114b0*/  FADD.FTZ R234, R118, R234 ;  /* 0x000000ea76ea7221 */ /* 0x020fe20000010000 */
[----:B------:R-:W-:Y:S01]  /*114c0*/  FADD.FTZ R235, R119, R235 ;  /* 0x000000eb77eb7221 */ /* 0x000fe20000010000 */
[----:B------:R-:W-:Y:S06]  /*114d0*/  @P2 BRA `(.L_x_3086) ;  /* 0x0000004400102947 */ /* 0x000fec0003800000 */
[----:B------:R-:W-:-:S04]  /*114e0*/  IADD3 R11, P2, PT, R2, R5, RZ ;  /* 0x00000005020b7210 */ /* 0x000fc80007f5e0ff */
[----:B------:R-:W-:Y:S02]  /*114f0*/  LEA.HI.X.SX32 R5, R5, R3, 0x1, P2 ;  /* 0x0000000305057211 */ /* 0x000fe400010f0eff */
[----:B------:R-:W-:-:S04]  /*11500*/  LEA R10, P2, R11, UR18, 0x2 ;  /* 0x000000120b0a7c11 */ /* 0x000fc8000f8410ff */
[----:B------:R-:W-:-:S05]  /*11510*/  LEA.HI.X R11, R11, UR19, R5, 0x2, P2 ;  /* 0x000000130b0b7c11 */ /* 0x000fca00090f1405 */
[----:B------:R0:W-:Y:S01]  /*11520*/  STG.E.64 desc[UR36][R10.64], R234 ;  /* 0x000000ea0a007986 */ /* 0x0001e2000c101b24 */
[----:B------:R-:W-:Y:S05]  /*11530*/  BRA `(.L_x_3086) ;  /* 0x0000004000f87947 */ /* 0x000fea0003800000 */
.L_x_2958:
[----:B------:R-:W-:Y:S02]  /*11540*/  IMAD.SHL.U32 R11, R10, 0x4, RZ ;  /* 0x000000040a0b7824 */ /* 0x000fe400078e00ff */
[C---:B------:R-:W-:Y:S02]  /*11550*/  IMAD R5, R0.reuse, 0x90, RZ ;  /* 0x0000009000057824 */ /* 0x040fe400078e02ff */
[C-C-:B------:R-:W-:Y:S02]  /*11560*/  IMAD R12, R0.reuse, 0x8, R11.reuse ;  /* 0x00000008000c7824 */ /* 0x140fe400078e020b */
[----:B------:R-:W-:-:S03]  /*11570*/  IMAD R247, R0, 0x10, R11 ;  /* 0x0000001000f77824 */ /* 0x000fc600078e020b */
[-C--:B------:R-:W-:Y:S02]  /*11580*/  ISETP.GE.AND P1, PT, R12, R5.reuse, PT ;  /* 0x000000050c00720c */ /* 0x080fe40003f26270 */
[----:B------:R-:W-:Y:S02]  /*11590*/  ISETP.GE.AND P2, PT, R247, R5, PT ;  /* 0x00000005f700720c */ /* 0x000fe40003f46270 */
[C---:B------:R-:W-:Y:S02]  /*115a0*/  ISETP.GE.OR P1, PT, R4.reuse, UR43, P1 ;  /* 0x0000002b04007c0c */ /* 0x040fe40008f26670 */
[----:B------:R-:W-:-:S11]  /*115b0*/  ISETP.GE.OR P2, PT, R4, UR43, P2 ;  /* 0x0000002b04007c0c */ /* 0x000fd60009746670 */
[----:B------:R-:W0:Y:S01]  /*115c0*/  @!P1 S2R R13, SR_TID.X ;  /* 0x00000000000d9919 */ /* 0x000e220000002100 */
[----:B------:R-:W1:Y:S01]  /*115d0*/  @!P1 LDC.64 R14, c[0x0][0x3b8] ;  /* 0x0000ee00ff0e9b82 */ /* 0x000e620000000a00 */
[----:B------:R-:W-:Y:S01]  /*115e0*/  @!P1 SHF.R.S32.HI R246, RZ, 0x1f, R12 ;  /* 0x0000001ffff69819 */ /* 0x000fe2000001140c */
[----:B------:R-:W2:Y:S01]  /*115f0*/  @!P2 S2R R248, SR_TID.X ;  /* 0x0000000000f8a919 */ /* 0x000ea20000002100 */
[----:B------:R-:W-:Y:S01]  /*11600*/  @!P2 SHF.R.S32.HI R251, RZ, 0x1f, R247 ;  /* 0x0000001ffffba819 */ /* 0x000fe200000114f7 */
[----:B0-----:R-:W-:Y:S02]  /*11610*/  @!P1 IMAD.SHL.U32 R13, R13, 0x2, RZ ;  /* 0x000000020d0d9824 */ /* 0x001fe400078e00ff */
[----:B--2---:R-:W-:-:S03]  /*11620*/  @!P2 IMAD.SHL.U32 R248, R248, 0x2, RZ ;  /* 0x00000002f8f8a824 */ /* 0x004fc600078e00ff */
[----:B------:R-:W-:Y:S02]  /*11630*/  @!P1 LOP3.LUT R13, R13, 0x2, RZ, 0xc0, !PT ;  /* 0x000000020d0d9812 */ /* 0x000fe400078ec0ff */
[----:B------:R-:W-:-:S03]  /*11640*/  @!P2 LOP3.LUT R248, R248, 0x2, RZ, 0xc0, !PT ;  /* 0x00000002f8f8a812 */ /* 0x000fc600078ec0ff */
[C---:B------:R-:W-:Y:S02]  /*11650*/  @!P1 IMAD R13, R0.reuse, UR6, R13 ;  /* 0x00000006000d9c24 */ /* 0x040fe4000f8e020d */
[----:B------:R-:W-:-:S03]  /*11660*/  @!P2 IMAD R250, R0, UR6, R248 ;  /* 0x0000000600faac24 */ /* 0x000fc6000f8e02f8 */
[----:B------:R-:W-:-:S04]  /*11670*/  @!P1 IADD3 R12, P3, PT, R13, R12, RZ ;  /* 0x0000000c0d0c9210 */ /* 0x000fc80007f7e0ff */
[----:B------:R-:W-:Y:S01]  /*11680*/  @!P1 LEA.HI.X.SX32 R13, R13, R246, 0x1, P3 ;  /* 0x000000f60d0d9211 */ /* 0x000fe200018f0eff */
[----:B------:R-:W-:Y:S01]  /*11690*/  IMAD R246, R0, 0x20, R11 ;  /* 0x0000002000f67824 */ /* 0x000fe200078e020b */
[----:B-1----:R-:W-:Y:S02]  /*116a0*/  @!P1 LEA R14, P3, R12, R14, 0x2 ;  /* 0x0000000e0c0e9211 */ /* 0x002fe400078610ff */
[----:B------:R-:W-:Y:S02]  /*116b0*/  @!P2 IADD3 R247, P5, PT, R250, R247, RZ ;  /* 0x000000f7faf7a210 */ /* 0x000fe40007fbe0ff */
[----:B------:R-:W-:Y:S02]  /*116c0*/  @!P1 LEA.HI.X R15, R12, R15, R13, 0x2, P3 ;  /* 0x0000000f0c0f9211 */ /* 0x000fe400018f140d */
[----:B------:R-:W-:Y:S01]  /*116d0*/  ISETP.GE.AND P3, PT, R246, R5, PT ;  /* 0x00000005f600720c */ /* 0x000fe20003f66270 */
[----:B------:R-:W0:Y:S01]  /*116e0*/  @!P2 LDC.64 R12, c[0x0][0x3b8] ;  /* 0x0000ee00ff0cab82 */ /* 0x000e220000000a00 */
[----:B------:R-:W-:-:S02]  /*116f0*/  @!P2 LEA.HI.X.SX32 R251, R250, R251, 0x1, P5 ;  /* 0x000000fbfafba211 */ /* 0x000fc400028f0eff */
[----:B------:R-:W-:-:S13]  /*11700*/  ISETP.GE.OR P3, PT, R4, UR43, P3 ;  /* 0x0000002b04007c0c */ /* 0x000fda0009f66670 */
[----:B------:R-:W1:Y:S01]  /*11710*/  @!P3 S2R R248, SR_TID.X ;  /* 0x0000000000f8b919 */ /* 0x000e620000002100 */
[----:B0-----:R-:W-:-:S04]  /*11720*/  @!P2 LEA R12, P5, R247, R12, 0x2 ;  /* 0x0000000cf70ca211 */ /* 0x001fc800078a10ff */
[----:B------:R-:W-:Y:S02]  /*11730*/  @!P2 LEA.HI.X R13, R247, R13, R251, 0x2, P5 ;  /* 0x0000000df70da211 */ /* 0x000fe400028f14fb */
[----:B------:R-:W-:Y:S01]  /*11740*/  ISETP.GE.AND P5, PT, R4, UR43, PT ;  /* 0x0000002b04007c0c */ /* 0x000fe2000bfa6270 */
[----:B------:R-:W-:-:S03]  /*11750*/  IMAD R247, R0, 0x40, R11 ;  /* 0x0000004000f77824 */ /* 0x000fc600078e020b */
[----:B------:R-:W-:Y:S02]  /*11760*/  FSEL R17, R17, RZ, P5 ;  /* 0x000000ff11117208 */ /* 0x000fe40002800000 */
[----:B------:R-:W-:-:S06]  /*11770*/  FSEL R16, R16, RZ, P5 ;  /* 0x000000ff10107208 */ /* 0x000fcc0002800000 */
[----:B------:R0:W5:Y:S01]  /*11780*/  @!P1 LDG.E.64 R16, desc[UR36][R14.64] ;  /* 0x000000240e109981 */ /* 0x000162000c1e1b00 */
[----:B------:R-:W-:Y:S02]  /*11790*/  ISETP.GE.AND P1, PT, R247, R5, PT ;  /* 0x00000005f700720c */ /* 0x000fe40003f26270 */
[----:B------:R-:W-:Y:S02]  /*117a0*/  FSEL R9, R9, RZ, P5 ;  /* 0x000000ff09097208 */ /* 0x000fe40002800000 */
[----:B------:R-:W-:Y:S01]  /*117b0*/  ISETP.GE.OR P1, PT, R4, UR43, P1 ;  /* 0x0000002b04007c0c */ /* 0x000fe20008f26670 */
[----:B-1----:R-:W-:Y:S01]  /*117c0*/  @!P3 IMAD.SHL.U32 R248, R248, 0x2, RZ ;  /* 0x00000002f8f8b824 */ /* 0x002fe200078e00ff */
[----:B------:R-:W-:Y:S02]  /*117d0*/  FSEL R8, R8, RZ, P5 ;  /* 0x000000ff08087208 */ /* 0x000fe40002800000 */
[----:B------:R-:W-:Y:S01]  /*117e0*/  @!P3 SHF.R.S32.HI R251, RZ, 0x1f, R246 ;  /* 0x0000001ffffbb819 */ /* 0x000fe200000114f6 */
[----:B0-----:R-:W0:Y:S01]  /*117f0*/  @!P3 LDC.64 R14, c[0x0][0x3b8] ;  /* 0x0000ee00ff0ebb82 */ /* 0x001e220000000a00 */
[----:B------:R-:W-:-:S02]  /*11800*/  @!P3 LOP3.LUT R248, R248, 0x2, RZ, 0xc0, !PT ;  /* 0x00000002f8f8b812 */ /* 0x000fc400078ec0ff */
[----:B------:R1:W5:Y:S01]  /*11810*/  @!P2 LDG.E.64 R8, desc[UR36][R12.64] ;  /* 0x000000240c08a981 */ /* 0x000362000c1e1b00 */
[----:B------:R-:W-:Y:S02]  /*11820*/  ISETP.GE.AND P2, PT, R11, R5, PT ;  /* 0x000000050b00720c */ /* 0x000fe40003f46270 */
[----:B------:R-:W-:Y:S02]  /*11830*/  @!P3 IMAD R250, R0, UR6, R248 ;  /* 0x0000000600fabc24 */ /* 0x000fe4000f8e02f8 */
[----:B------:R-:W-:Y:S01]  /*11840*/  ISETP.GE.OR P2, PT, R4, UR43, P2 ;  /* 0x0000002b04007c0c */ /* 0x000fe20009746670 */
[----:B------:R-:W2:Y:S02]  /*11850*/  @!P1 S2R R248, SR_TID.X ;  /* 0x0000000000f89919 */ /* 0x000ea40000002100 */
[C---:B------:R-:W-:Y:S01]  /*11860*/  @!P3 IADD3 R246, P6, PT, R250.reuse, R246, RZ ;  /* 0x000000f6faf6b210 */ /* 0x040fe20007fde0ff */
[----:B-1----:R-:W1:Y:S03]  /*11870*/  @!P1 LDC.64 R12, c[0x0][0x3b8] ;  /* 0x0000ee00ff0c9b82 */ /* 0x002e660000000a00 */
[----:B------:R-:W-:-:S02]  /*11880*/  @!P3 LEA.HI.X.SX32 R251, R250, R251, 0x1, P6 ;  /* 0x000000fbfafbb211 */ /* 0x000fc400030f0eff */
[----:B0-----:R-:W-:-:S04]  /*11890*/  @!P3 LEA R14, P6, R246, R14, 0x2 ;  /* 0x0000000ef60eb211 */ /* 0x001fc800078c10ff */
[----:B------:R-:W-:Y:S02]  /*118a0*/  @!P3 LEA.HI.X R15, R246, R15, R251, 0x2, P6 ;  /* 0x0000000ff60fb211 */ /* 0x000fe400030f14fb */
[----:B------:R-:W0:Y:S01]  /*118b0*/  @!P2 S2R R246, SR_TID.X ;  /* 0x0000000000f6a919 */ /* 0x000e220000002100 */
[----:B------:R-:W-:Y:S02]  /*118c0*/  FSEL R243, R243, RZ, P5 ;  /* 0x000000fff3f37208 */ /* 0x000fe40002800000 */
[----:B------:R-:W-:-:S06]  /*118d0*/  FSEL R242, R242, RZ, P5 ;  /* 0x000000fff2f27208 */ /* 0x000fcc0002800000 */
[----:B------:R3:W5:Y:S01]  /*118e0*/  @!P3 LDG.E.64 R242, desc[UR36][R14.64] ;  /* 0x000000240ef2b981 */ /* 0x000762000c1e1b00 */
[----:B--2---:R-:W-:-:S05]  /*118f0*/  @!P1 IMAD.SHL.U32 R248, R248, 0x2, RZ ;  /* 0x00000002f8f89824 */ /* 0x004fca00078e00ff */
[----:B------:R-:W-:Y:S01]  /*11900*/  @!P1 LOP3.LUT R248, R248, 0x2, RZ, 0xc0, !PT ;  /* 0x00000002f8f89812 */ /* 0x000fe200078ec0ff */
[----:B---3--:R-:W2:Y:S04]  /*11910*/  @!P2 LDC.64 R14, c[0x0][0x3b8] ;  /* 0x0000ee00ff0eab82 */ /* 0x008ea80000000a00 */
[----:B------:R-:W-:Y:S01]  /*11920*/  @!P1 IMAD R248, R0, UR6, R248 ;  /* 0x0000000600f89c24 */ /* 0x000fe2000f8e02f8 */
[----:B------:R-:W-:-:S04]  /*11930*/  @!P1 SHF.R.S32.HI R250, RZ, 0x1f, R247 ;  /* 0x0000001ffffa9819 */ /* 0x000fc800000114f7 */
[----:B------:R-:W-:Y:S01]  /*11940*/  @!P1 IADD3 R247, P6, PT, R248, R247, RZ ;  /* 0x000000f7f8f79210 */ /* 0x000fe20007fde0ff */
[----:B0-----:R-:W-:-:S03]  /*11950*/  @!P2 IMAD.SHL.U32 R246, R246, 0x2, RZ ;  /* 0x00000002f6f6a824 */ /* 0x001fc600078e00ff */
[----:B------:R-:W-:Y:S02]  /*11960*/  @!P1 LEA.HI.X.SX32 R250, R248, R250, 0x1, P6 ;  /* 0x000000faf8fa9211 */ /* 0x000fe400030f0eff */
[----:B------:R-:W-:Y:S02]  /*11970*/  @!P2 LOP3.LUT R246, R246, 0x2, RZ, 0xc0, !PT ;  /* 0x00000002f6f6a812 */ /* 0x000fe400078ec0ff */
[----:B-1----:R-:W-:-:S03]  /*11980*/  @!P1 LEA R12, P6, R247, R12, 0x2 ;  /* 0x0000000cf70c9211 */ /* 0x002fc600078c10ff */
[C---:B------:R-:W-:Y:S01]  /*11990*/  @!P2 IMAD R246, R0.reuse, UR6, R246 ;  /* 0x0000000600f6ac24 */ /* 0x040fe2000f8e02f6 */
[----:B------:R-:W-:Y:S01]  /*119a0*/  @!P1 LEA.HI.X R13, R247, R13, R250, 0x2, P6 ;  /* 0x0000000df70d9211 */ /* 0x000fe200030f14fa */
[----:B------:R-:W-:-:S03]  /*119b0*/  IMAD R247, R0, 0x80, R11 ;  /* 0x0000008000f77824 */ /* 0x000fc600078e020b */
[C---:B------:R-:W-:Y:S02]  /*119c0*/  @!P2 IADD3 R11, P6, PT, R246.reuse, R11, RZ ;  /* 0x0000000bf60ba210 */ /* 0x040fe40007fde0ff */
[----:B------:R-:W-:Y:S02]  /*119d0*/  ISETP.GE.AND P3, PT, R247, R5, PT ;  /* 0x00000005f700720c */ /* 0x000fe40003f66270 */
[----:B------:R-:W-:Y:S02]  /*119e0*/  @!P2 LEA.HI.X.SX32 R246, R246, RZ, 0x1, P6 ;  /* 0x000000fff6f6a211 */ /* 0x000fe400030f0eff */
[C---:B--2---:R-:W-:Y:S02]  /*119f0*/  @!P2 LEA R14, P6, R11.reuse, R14, 0x2 ;  /* 0x0000000e0b0ea211 */ /* 0x044fe400078c10ff */
[----:B------:R-:W-:Y:S02]  /*11a00*/  ISETP.GE.OR P3, PT, R4, UR43, P3 ;  /* 0x0000002b04007c0c */ /* 0x000fe40009f66670 */
[----:B------:R-:W-:Y:S01]  /*11a10*/  @!P2 LEA.HI.X R15, R11, R15, R246, 0x2, P6 ;  /* 0x0000000f0b0fa211 */ /* 0x000fe200030f14f6 */
[----:B------:R-:W-:Y:S01]  /*11a20*/  IMAD.IADD R246, R10, 0x1, R0 ;  /* 0x000000010af67824 */ /* 0x000fe200078e0200 */
[----:B------:R-:W-:-:S02]  /*11a30*/  FSEL R139, R139, RZ, P5 ;  /* 0x000000ff8b8b7208 */ /* 0x000fc40002800000 */
[----:B------:R-:W-:Y:S01]  /*11a40*/  FSEL R138, R138, RZ, P5 ;  /* 0x000000ff8a8a7208 */ /* 0x000fe20002800000 */
[----:B------:R-:W-:-:S05]  /*11a50*/  IMAD.SHL.U32 R248, R246, 0x4, RZ ;  /* 0x00000004f6f87824 */ /* 0x000fca00078e00ff */
[----:B------:R0:W5:Y:S01]  /*11a60*/  @!P1 LDG.E.64 R138, desc[UR36][R12.64] ;  /* 0x000000240c8a9981 */ /* 0x000162000c1e1b00 */
[----:B------:R-:W-:Y:S01]  /*11a70*/  ISETP.GE.AND P1, PT, R248, R5, PT ;  /* 0x00000005f800720c */ /* 0x000fe20003f26270 */
[----:B------:R-:W1:Y:S01]  /*11a80*/  @!P3 LDC.64 R10, c[0x0][0x3b8] ;  /* 0x0000ee00ff0abb82 */ /* 0x000e620000000a00 */
[----:B------:R-:W2:Y:S02]  /*11a90*/  @!P3 S2R R250, SR_TID.X ;  /* 0x0000000000fab919 */ /* 0x000ea40000002100 */
[----:B------:R-:W-:Y:S02]  /*11aa0*/  ISETP.GE.OR P1, PT, R4, UR43, P1 ;  /* 0x0000002b04007c0c */ /* 0x000fe40008f26670 */
[----:B------:R-:W-:-:S11]  /*11ab0*/  FSEL R171, R171, RZ, P5 ;  /* 0x000000ffabab7208 */ /* 0x000fd60002800000 */
[----:B0-----:R-:W0:Y:S01]  /*11ac0*/  @!P1 S2R R12, SR_TID.X ;  /* 0x00000000000c9919 */ /* 0x001e220000002100 */
[----:B------:R-:W-:-:S06]  /*11ad0*/  FSEL R170, R170, RZ, P5 ;  /* 0x000000ffaaaa7208 */ /* 0x000fcc0002800000 */
[----:B------:R3:W5:Y:S02]  /*11ae0*/  @!P2 LDG.E.64 R170, desc[UR36][R14.64] ;  /* 0x000000240eaaa981 */ /* 0x000764000c1e1b00 */
[----:B---3--:R-:W-:Y:S02]  /*11af0*/  IMAD R14, R0, 0x2, R246 ;  /* 0x00000002000e7824 */ /* 0x008fe400078e02f6 */
[----:B--2---:R-:W-:Y:S02]  /*11b00*/  @!P3 IMAD.SHL.U32 R250, R250, 0x2, RZ ;  /* 0x00000002fafab824 */ /* 0x004fe400078e00ff */
[----:B------:R-:W-:-:S03]  /*11b10*/  IMAD.SHL.U32 R14, R14, 0x4, RZ ;  /* 0x000000040e0e7824 */ /* 0x000fc600078e00ff */
[----:B------:R-:W-:Y:S02]  /*11b20*/  @!P3 LOP3.LUT R13, R250, 0x2, RZ, 0xc0, !PT ;  /* 0x00000002fa0db812 */ /* 0x000fe400078ec0ff */
[----:B------:R-:W-:-:S03]  /*11b30*/  ISETP.GE.AND P2, PT, R14, R5, PT ;  /* 0x000000050e00720c */ /* 0x000fc60003f46270 */
[----:B------:R-:W-:Y:S01]  /*11b40*/  @!P3 IMAD R13, R0, UR6, R13 ;  /* 0x00000006000dbc24 */ /* 0x000fe2000f8e020d */
[----:B------:R-:W-:Y:S02]  /*11b50*/  ISETP.GE.OR P2, PT, R4, UR43, P2 ;  /* 0x0000002b04007c0c */ /* 0x000fe40009746670 */
[----:B------:R-:W-:Y:S01]  /*11b60*/  @!P3 SHF.R.S32.HI R250, RZ, 0x1f, R247 ;  /* 0x0000001ffffab819 */ /* 0x000fe200000114f7 */
[----:B0-----:R-:W-:Y:S01]  /*11b70*/  @!P1 IMAD.SHL.U32 R15, R12, 0x2, RZ ;  /* 0x000000020c0f9824 */ /* 0x001fe200078e00ff */
[----:B------:R-:W-:-:S04]  /*11b80*/  @!P3 IADD3 R247, P6, PT, R13, R247, RZ ;  /* 0x000000f70df7b210 */ /* 0x000fc80007fde0ff */
[----:B------:R-:W-:Y:S02]  /*11b90*/  @!P3 LEA.HI.X.SX32 R250, R13, R250, 0x1, P6 ;  /* 0x000000fa0dfab211 */ /* 0x000fe400030f0eff */
[----:B-1----:R-:W-:Y:S01]  /*11ba0*/  @!P3 LEA R10, P6, R247, R10, 0x2 ;  /* 0x0000000af70ab211 */ /* 0x002fe200078c10ff */
[----:B------:R-:W0:Y:S01]  /*11bb0*/  @!P1 LDC.64 R12, c[0x0][0x3b8] ;  /* 0x0000ee00ff0c9b82 */ /* 0x000e220000000a00 */
[----:B------:R-:W-:Y:S02]  /*11bc0*/  @!P1 LOP3.LUT R15, R15, 0x2, RZ, 0xc0, !PT ;  /* 0x000000020f0f9812 */ /* 0x000fe400078ec0ff */
[----:B------:R-:W-:-:S03]  /*11bd0*/  @!P3 LEA.HI.X R11, R247, R11, R250, 0x2, P6 ;  /* 0x0000000bf70bb211 */ /* 0x000fc600030f14fa */
[----:B------:R-:W-:Y:S02]  /*11be0*/  @!P1 IMAD R247, R0, UR6, R15 ;  /* 0x0000000600f79c24 */ /* 0x000fe4000f8e020f */
[----:B------:R-:W1:Y:S01]  /*11bf0*/  @!P2 S2R R15, SR_TID.X ;  /* 0x00000000000fa919 */ /* 0x000e620000002100 */
[----:B------:R-:W-:Y:S02]  /*11c00*/  @!P1 SHF.R.S32.HI R250, RZ, 0x1f, R248 ;  /* 0x0000001ffffa9819 */ /* 0x000fe400000114f8 */
[----:B------:R-:W-:-:S04]  /*11c10*/  @!P1 IADD3 R248, P6, PT, R247, R248, RZ ;  /* 0x000000f8f7f89210 */ /* 0x000fc80007fde0ff */
[----:B------:R-:W-:Y:S01]  /*11c20*/  @!P1 LEA.HI.X.SX32 R250, R247, R250, 0x1, P6 ;  /* 0x000000faf7fa9211 */ /* 0x000fe200030f0eff */
[----:B------:R-:W-:Y:S01]  /*11c30*/  IMAD R247, R0, 0x4, R246 ;  /* 0x0000000400f77824 */ /* 0x000fe200078e02f6 */
[----:B------:R-:W-:Y:S02]  /*11c40*/  FSEL R173, R173, RZ, P5 ;  /* 0x000000ffadad7208 */ /* 0x000fe40002800000 */
[----:B------:R-:W-:Y:S01]  /*11c50*/  FSEL R172, R172, RZ, P5 ;  /* 0x000000ffacac7208 */ /* 0x000fe20002800000 */
[----:B------:R-:W-:-:S05]  /*11c60*/  IMAD.SHL.U32 R246, R247, 0x4, RZ ;  /* 0x00000004f7f67824 */ /* 0x000fca00078e00ff */
[----:B------:R2:W5:Y:S01]  /*11c70*/  @!P3 LDG.E.64 R172, desc[UR36][R10.64] ;  /* 0x000000240aacb981 */ /* 0x000562000c1e1b00 */
[----:B------:R-:W-:-:S04]  /*11c80*/  ISETP.GE.AND P3, PT, R246, R5, PT ;  /* 0x00000005f600720c */ /* 0x000fc80003f66270 */
[----:B------:R-:W-:Y:S01]  /*11c90*/  ISETP.GE.OR P3, PT, R4, UR43, P3 ;  /* 0x0000002b04007c0c */ /* 0x000fe20009f66670 */
[----:B--2---:R-:W2:Y:S01]  /*11ca0*/  @!P2 LDC.64 R10, c[0x0][0x3b8] ;  /* 0x0000ee00ff0aab82 */ /* 0x004ea20000000a00 */
[----:B-1----:R-:W-:Y:S01]  /*11cb0*/  @!P2 IMAD.SHL.U32 R15, R15, 0x2, RZ ;  /* 0x000000020f0fa824 */ /* 0x002fe200078e00ff */
[----:B0-----:R-:W-:-:S04]  /*11cc0*/  @!P1 LEA R12, P6, R248, R12, 0x2 ;  /* 0x0000000cf80c9211 */ /* 0x001fc800078c10ff */
[----:B------:R-:W-:Y:S02]  /*11cd0*/  @!P2 LOP3.LUT R15, R15, 0x2, RZ, 0xc0, !PT ;  /* 0x000000020f0fa812 */ /* 0x000fe400078ec0ff */
[----:B------:R-:W-:-:S03]  /*11ce0*/  @!P1 LEA.HI.X R13, R248, R13, R250, 0x2, P6 ;  /* 0x0000000df80d9211 */ /* 0x000fc600030f14fa */
[----:B------:R-:W-:Y:S02]  /*11cf0*/  @!P2 IMAD R248, R0, UR6, R15 ;  /* 0x0000000600f8ac24 */ /* 0x000fe4000f8e020f */
[----:B------:R-:W0:Y:S01]  /*11d00*/  @!P3 S2R R15, SR_TID.X ;  /* 0x00000000000fb919 */ /* 0x000e220000002100 */
[----:B------:R-:W-:Y:S02]  /*11d10*/  @!P2 SHF.R.S32.HI R250, RZ, 0x1f, R14 ;  /* 0x0000001ffffaa819 */ /* 0x000fe4000001140e */
[----:B------:R-:W-:-:S04]  /*11d20*/  @!P2 IADD3 R14, P6, PT, R248, R14, RZ ;  /* 0x0000000ef80ea210 */ /* 0x000fc80007fde0ff */
[----:B------:R-:W-:Y:S01]  /*11d30*/  @!P2 LEA.HI.X.SX32 R250, R248, R250, 0x1, P6 ;  /* 0x000000faf8faa211 */ /* 0x000fe200030f0eff */
[----:B------:R-:W-:Y:S01]  /*11d40*/  IMAD.IADD R248, R247, 0x1, R0 ;  /* 0x00000001f7f87824 */ /* 0x000fe200078e0200 */
[----:B--2---:R-:W-:Y:S02]  /*11d50*/  @!P2 LEA R10, P6, R14, R10, 0x2 ;  /* 0x0000000a0e0aa211 */ /* 0x004fe400078c10ff */
[----:B------:R-:W-:Y:S02]  /*11d60*/  FSEL R129, R129, RZ, P5 ;  /* 0x000000ff81817208 */ /* 0x000fe40002800000 */
[----:B------:R-:W-:Y:S02]  /*11d70*/  FSEL R128, R128, RZ, P5 ;  /* 0x000000ff80807208 */ /* 0x000fe40002800000 */
[----:B------:R-:W-:Y:S01]  /*11d80*/  @!P2 LEA.HI.X R11, R14, R11, R250, 0x2, P6 ;  /* 0x0000000b0e0ba211 */ /* 0x000fe200030f14fa */
[----:B------:R-:W-:-:S03]  /*11d90*/  IMAD.SHL.U32 R14, R248, 0x4, RZ ;  /* 0x00000004f80e7824 */ /* 0x000fc600078e00ff */
[----:B------:R1:W5:Y:S02]  /*11da0*/  @!P1 LDG.E.64 R128, desc[UR36][R12.64] ;  /* 0x000000240c809981 */ /* 0x000364000c1e1b00 */
[----:B------:R-:W-:-:S04]  /*11db0*/  ISETP.GE.AND P1, PT, R14, R5, PT ;  /* 0x000000050e00720c */ /* 0x000fc80003f26270 */
[----:B------:R-:W-:Y:S01]  /*11dc0*/  ISETP.GE.OR P1, PT, R4, UR43, P1 ;  /* 0x0000002b04007c0c */ /* 0x000fe20008f26670 */
[----:B0-----:R-:W-:Y:S01]  /*11dd0*/  @!P3 IMAD.SHL.U32 R15, R15, 0x2, RZ ;  /* 0x000000020f0fb824 */ /* 0x001fe200078e00ff */
[----:B-1----:R-:W0:Y:S04]  /*11de0*/  @!P3 LDC.64 R12, c[0x0][0x3b8] ;  /* 0x0000ee00ff0cbb82 */ /* 0x002e280000000a00 */
[----:B------:R-:W-:-:S07]  /*11df0*/  @!P3 LOP3.LUT R15, R15, 0x2, RZ, 0xc0, !PT ;  /* 0x000000020f0fb812 */ /* 0x000fce00078ec0ff */
[----:B------:R-:W1:Y:S01]  /*11e00*/  @!P1 S2R R247, SR_TID.X ;  /* 0x0000000000f79919 */ /* 0x000e620000002100 */
[----:B------:R-:W-:Y:S01]  /*11e10*/  @!P3 IMAD R15, R0, UR6, R15 ;  /* 0x00000006000fbc24 */ /* 0x000fe2000f8e020f */
[----:B------:R-:W-:Y:S01]  /*11e20*/  @!P3 SHF.R.S32.HI R250, RZ, 0x1f, R246 ;  /* 0x0000001ffffab819 */ /* 0x000fe200000114f6 */
[----:B------:R-:W-:-:S03]  /*11e30*/  IMAD.IADD R248, R248, 0x1, R0 ;  /* 0x00000001f8f87824 */ /* 0x000fc600078e0200 */
[----:B------:R-:W-:Y:S02]  /*11e40*/  @!P3 IADD3 R246, P6, PT, R15, R246, RZ ;  /* 0x000000f60ff6b210 */ /* 0x000fe40007fde0ff */
[----:B------:R-:W-:Y:S02]  /*11e50*/  FSEL R121, R121, RZ, P5 ;  /* 0x000000ff79797208 */ /* 0x000fe40002800000 */
[----:B------:R-:W-:Y:S02]  /*11e60*/  FSEL R120, R120, RZ, P5 ;  /* 0x000000ff78787208 */ /* 0x000fe40002800000 */
[----:B------:R-:W-:Y:S01]  /*11e70*/  @!P3 LEA.HI.X.SX32 R250, R15, R250, 0x1, P6 ;  /* 0x000000fa0ffab211 */ /* 0x000fe200030f0eff */
[----:B------:R-:W-:-:S03]  /*11e80*/  IMAD.SHL.U32 R15, R248, 0x4, RZ ;  /* 0x00000004f80f7824 */ /* 0x000fc600078e00ff */
[----:B------:R2:W5:Y:S02]  /*11e90*/  @!P2 LDG.E.64 R120, desc[UR36][R10.64] ;  /* 0x000000240a78a981 */ /* 0x000564000c1e1b00 */
[----:B------:R-:W-:-:S04]  /*11ea0*/  ISETP.GE.AND P2, PT, R15, R5, PT ;  /* 0x000000050f00720c */ /* 0x000fc80003f46270 */
[----:B------:R-:W-:Y:S01]  /*11eb0*/  ISETP.GE.OR P2, PT, R4, UR43, P2 ;  /* 0x0000002b04007c0c */ /* 0x000fe20009746670 */
[----:B--2---:R-:W2:Y:S01]  /*11ec0*/  @!P1 LDC.64 R10, c[0x0][0x3b8] ;  /* 0x0000ee00ff0a9b82 */ /* 0x004ea20000000a00 */
[----:B0-----:R-:W-:Y:S01]  /*11ed0*/  @!P3 LEA R12, P6, R246, R12, 0x2 ;  /* 0x0000000cf60cb211 */ /* 0x001fe200078c10ff */
[----:B-1----:R-:W-:-:S03]  /*11ee0*/  @!P1 IMAD.SHL.U32 R247, R247, 0x2, RZ ;  /* 0x00000002f7f79824 */ /* 0x002fc600078e00ff */
[----:B------:R-:W-:Y:S02]  /*11ef0*/  @!P3 LEA.HI.X R13, R246, R13, R250, 0x2, P6 ;  /* 0x0000000df60db211 */ /* 0x000fe400030f14fa */
[----:B------:R-:W-:-:S05]  /*11f00*/  @!P1 LOP3.LUT R247, R247, 0x2, RZ, 0xc0, !PT ;  /* 0x00000002f7f79812 */ /* 0x000fca00078ec0ff */
[----:B------:R-:W0:Y:S01]  /*11f10*/  @!P2 S2R R246, SR_TID.X ;  /* 0x0000000000f6a919 */ /* 0x000e220000002100 */
[----:B------:R-:W-:Y:S01]  /*11f20*/  @!P1 IMAD R247, R0, UR6, R247 ;  /* 0x0000000600f79c24 */ /* 0x000fe2000f8e02f7 */
[----:B------:R-:W-:-:S04]  /*11f30*/  @!P1 SHF.R.S32.HI R250, RZ, 0x1f, R14 ;  /* 0x0000001ffffa9819 */ /* 0x000fc8000001140e */
[----:B------:R-:W-:Y:S01]  /*11f40*/  @!P1 IADD3 R14, P6, PT, R247, R14, RZ ;  /* 0x0000000ef70e9210 */ /* 0x000fe20007fde0ff */
[----:B------:R-:W-:-:S03]  /*11f50*/  IMAD R248, R0, 0x2, R248 ;  /* 0x0000000200f87824 */ /* 0x000fc600078e02f8 */
[----:B------:R-:W-:Y:S02]  /*11f60*/  @!P1 LEA.HI.X.SX32 R250, R247, R250, 0x1, P6 ;  /* 0x000000faf7fa9211 */ /* 0x000fe400030f0eff */
        /* <DEDUP_REMOVED lines=10> */
[----:B------:R-:W-:-:S05]  /*12010*/  @!P2 LOP3.LUT R246, R246, 0x2, RZ, 0xc0, !PT ;  /* 0x00000002f6f6a812 */ /* 0x000fca00078ec0ff */
[----:B------:R-:W-:Y:S02]  /*12020*/  @!P2 IMAD R247, R0, UR6, R246 ;  /* 0x0000000600f7ac24 */ /* 0x000fe4000f8e02f6 */
[----:B------:R-:W1:Y:S01]  /*12030*/  @!P3 S2R R246, SR_TID.X ;  /* 0x0000000000f6b919 */ /* 0x000e620000002100 */
[----:B------:R-:W-:Y:S02]  /*12040*/  @!P2 SHF.R.S32.HI R250, RZ, 0x1f, R15 ;  /* 0x0000001ffffaa819 */ /* 0x000fe4000001140f */
[----:B------:R-:W-:Y:S01]  /*12050*/  @!P2 IADD3 R15, P6, PT, R247, R15, RZ ;  /* 0x0000000ff70fa210 */ /* 0x000fe20007fde0ff */
[----:B------:R-:W-:-:S03]  /*12060*/  IMAD.IADD R248, R248, 0x1, R0 ;  /* 0x00000001f8f87824 */ /* 0x000fc600078e0200 */
[----:B------:R-:W-:Y:S02]  /*12070*/  @!P2 LEA.HI.X.SX32 R250, R247, R250, 0x1, P6 ;  /* 0x000000faf7faa211 */ /* 0x000fe400030f0eff */
[----:B------:R-:W-:Y:S02]  /*12080*/  FSEL R135, R135, RZ, P5 ;  /* 0x000000ff87877208 */ /* 0x000fe40002800000 */
[----:B------:R-:W-:Y:S02]  /*12090*/  FSEL R134, R134, RZ, P5 ;  /* 0x000000ff86867208 */ /* 0x000fe40002800000 */
[----:B0-----:R-:W-:-:S04]  /*120a0*/  @!P2 LEA R12, P6, R15, R12, 0x2 ;  /* 0x0000000c0f0ca211 */ /* 0x001fc800078c10ff */
[----:B------:R0:W5:Y:S01]  /*120b0*/  @!P1 LDG.E.64 R134, desc[UR36][R10.64] ;  /* 0x000000240a869981 */ /* 0x000162000c1e1b00 */
[----:B------:R-:W-:Y:S01]  /*120c0*/  @!P2 LEA.HI.X R13, R15, R13, R250, 0x2, P6 ;  /* 0x0000000d0f0da211 */ /* 0x000fe200030f14fa */
[----:B------:R-:W-:-:S05]  /*120d0*/  IMAD.SHL.U32 R15, R248, 0x4, RZ ;  /* 0x00000004f80f7824 */ /* 0x000fca00078e00ff */
[----:B------:R-:W-:Y:S01]  /*120e0*/  ISETP.GE.AND P1, PT, R15, R5, PT ;  /* 0x000000050f00720c */ /* 0x000fe20003f26270 */
[----:B0-----:R-:W0:Y:S03]  /*120f0*/  @!P3 LDC.64 R10, c[0x0][0x3b8] ;  /* 0x0000ee00ff0abb82 */ /* 0x001e260000000a00 */
[----:B------:R-:W-:Y:S01]  /*12100*/  ISETP.GE.OR P1, PT, R4, UR43, P1 ;  /* 0x0000002b04007c0c */ /* 0x000fe20008f26670 */
[----:B-1----:R-:W-:-:S05]  /*12110*/  @!P3 IMAD.SHL.U32 R246, R246, 0x2, RZ ;  /* 0x00000002f6f6b824 */ /* 0x002fca00078e00ff */
[----:B------:R-:W-:-:S05]  /*12120*/  @!P3 LOP3.LUT R246, R246, 0x2, RZ, 0xc0, !PT ;  /* 0x00000002f6f6b812 */ /* 0x000fca00078ec0ff */
[----:B------:R-:W-:Y:S02]  /*12130*/  @!P3 IMAD R247, R0, UR6, R246 ;  /* 0x0000000600f7bc24 */ /* 0x000fe4000f8e02f6 */
[----:B------:R-:W1:Y:S01]  /*12140*/  @!P1 S2R R246, SR_TID.X ;  /* 0x0000000000f69919 */ /* 0x000e620000002100 */
[----:B------:R-:W-:Y:S02]  /*12150*/  @!P3 SHF.R.S32.HI R250, RZ, 0x1f, R14 ;  /* 0x0000001ffffab819 */ /* 0x000fe4000001140e */
[----:B------:R-:W-:Y:S01]  /*12160*/  @!P3 IADD3 R14, P6, PT, R247, R14, RZ ;  /* 0x0000000ef70eb210 */ /* 0x000fe20007fde0ff */
[----:B------:R-:W-:-:S03]  /*12170*/  IMAD.IADD R248, R248, 0x1, R0 ;  /* 0x00000001f8f87824 */ /* 0x000fc600078e0200 */
[----:B------:R-:W-:Y:S02]  /*12180*/  @!P3 LEA.HI.X.SX32 R250, R247, R250, 0x1, P6 ;  /* 0x000000faf7fab211 */ /* 0x000fe400030f0eff */
[----:B0-----:R-:W-:Y:S02]  /*12190*/  @!P3 LEA R10, P6, R14, R10, 0x2 ;  /* 0x0000000a0e0ab211 */ /* 0x001fe400078c10ff */
[----:B------:R-:W-:Y:S02]  /*121a0*/  FSEL R125, R125, RZ, P5 ;  /* 0x000000ff7d7d7208 */ /* 0x000fe40002800000 */
[----:B------:R-:W-:Y:S02]  /*121b0*/  FSEL R124, R124, RZ, P5 ;  /* 0x000000ff7c7c7208 */ /* 0x000fe40002800000 */
[----:B------:R-:W-:Y:S01]  /*121c0*/  @!P3 LEA.HI.X R11, R14, R11, R250, 0x2, P6 ;  /* 0x0000000b0e0bb211 */ /* 0x000fe200030f14fa */
[----:B------:R-:W-:-:S03]  /*121d0*/  IMAD.SHL.U32 R14, R248, 0x4, RZ ;  /* 0x00000004f80e7824 */ /* 0x000fc600078e00ff */
[----:B------:R0:W5:Y:S02]  /*121e0*/  @!P2 LDG.E.64 R124, desc[UR36][R12.64] ;  /* 0x000000240c7ca981 */ /* 0x000164000c1e1b00 */
[----:B------:R-:W-:-:S04]  /*121f0*/  ISETP.GE.AND P2, PT, R14, R5, PT ;  /* 0x000000050e00720c */ /* 0x000fc80003f46270 */
[----:B------:R-:W-:Y:S01]  /*12200*/  ISETP.GE.OR P2, PT, R4, UR43, P2 ;  /* 0x0000002b04007c0c */ /* 0x000fe20009746670 */
[----:B0-----:R-:W0:Y:S01]  /*12210*/  @!P1 LDC.64 R12, c[0x0][0x3b8] ;  /* 0x0000ee00ff0c9b82 */ /* 0x001e220000000a00 */
        /* <DEDUP_REMOVED lines=70> */
[C---:B------:R-:W-:Y:S02]  /*12680*/  @!P2 IMAD R247, R0.reuse, UR6, R246 ;  /* 0x0000000600f7ac24 */ /* 0x040fe4000f8e02f6 */
[----:B------:R-:W1:Y:S01]  /*12690*/  @!P3 S2R R246, SR_TID.X ;  /* 0x0000000000f6b919 */ /* 0x000e620000002100 */
[----:B------:R-:W-:Y:S02]  /*126a0*/  @!P2 SHF.R.S32.HI R250, RZ, 0x1f, R15 ;  /* 0x0000001ffffaa819 */ /* 0x000fe4000001140f */
[----:B------:R-:W-:Y:S01]  /*126b0*/  @!P2 IADD3 R15, P6, PT, R247, R15, RZ ;  /* 0x0000000ff70fa210 */ /* 0x000fe20007fde0ff */
[----:B------:R-:W-:-:S03]  /*126c0*/  IMAD R248, R0, 0x2, R248 ;  /* 0x0000000200f87824 */ /* 0x000fc600078e02f8 */
        /* <DEDUP_REMOVED lines=692> */
[----:B------:R-:W-:Y:S01]  /*15210*/  @!P1 IMAD R246, R0, UR6, R246 ;  /* 0x0000000600f69c24 */ /* 0x000fe2000f8e02f6 */
[----:B------:R-:W-:-:S04]  /*15220*/  @!P1 SHF.R.S32.HI R247, RZ, 0x1f, R14 ;  /* 0x0000001ffff79819 */ /* 0x000fc8000001140e */
[----:B------:R-:W-:-:S04]  /*15230*/  @!P1 IADD3 R14, P6, PT, R246, R14, RZ ;  /* 0x0000000ef60e9210 */ /* 0x000fc80007fde0ff */
[----:B------:R-:W-:Y:S02]  /*15240*/  @!P1 LEA.HI.X.SX32 R246, R246, R247, 0x1, P6 ;  /* 0x000000f7f6f69211 */ /* 0x000fe400030f0eff */
[----:B------:R-:W1:Y:S01]  /*15250*/  @!P2 S2R R247, SR_TID.X ;  /* 0x0000000000f7a919 */ /* 0x000e620000002100 */
[----:B0-----:R-:W-:-:S04]  /*15260*/  @!P1 LEA R10, P6, R14, R10, 0x2 ;  /* 0x0000000a0e0a9211 */ /* 0x001fc800078c10ff */
[----:B------:R-:W-:Y:S01]  /*15270*/  @!P1 LEA.HI.X R11, R14, R11, R246, 0x2, P6 ;  /* 0x0000000b0e0b9211 */ /* 0x000fe200030f14f6 */
[----:B------:R-:W-:Y:S01]  /*15280*/  IMAD.IADD R246, R248, 0x1, R0 ;  /* 0x00000001f8f67824 */ /* 0x000fe200078e0200 */
[----:B------:R-:W-:Y:S02]  /*15290*/  FSEL R229, R229, RZ, P5 ;  /* 0x000000ffe5e57208 */ /* 0x000fe40002800000 */
[----:B------:R-:W-:Y:S01]  /*152a0*/  FSEL R228, R228, RZ, P5 ;  /* 0x000000ffe4e47208 */ /* 0x000fe20002800000 */
[----:B------:R-:W-:-:S05]  /*152b0*/  IMAD.SHL.U32 R14, R246, 0x4, RZ ;  /* 0x00000004f60e7824 */ /* 0x000fca00078e00ff */
[----:B------:R0:W5:Y:S01]  /*152c0*/  @!P3 LDG.E.64 R228, desc[UR36][R12.64] ;  /* 0x000000240ce4b981 */ /* 0x000162000c1e1b00 */
[----:B------:R-:W-:-:S04]  /*152d0*/  ISETP.GE.AND P3, PT, R14, R5, PT ;  /* 0x000000050e00720c */ /* 0x000fc80003f66270 */
[----:B------:R-:W-:Y:S01]  /*152e0*/  ISETP.GE.OR P3, PT, R4, UR43, P3 ;  /* 0x0000002b04007c0c */ /* 0x000fe20009f66670 */
[----:B0-----:R-:W0:Y:S01]  /*152f0*/  @!P2 LDC.64 R12, c[0x0][0x3b8] ;  /* 0x0000ee00ff0cab82 */ /* 0x001e220000000a00 */
[----:B-1----:R-:W-:-:S05]  /*15300*/  @!P2 IMAD.SHL.U32 R247, R247, 0x2, RZ ;  /* 0x00000002f7f7a824 */ /* 0x002fca00078e00ff */
[----:B------:R-:W-:-:S06]  /*15310*/  @!P2 LOP3.LUT R248, R247, 0x2, RZ, 0xc0, !PT ;  /* 0x00000002f7f8a812 */ /* 0x000fcc00078ec0ff */
[----:B------:R-:W1:Y:S01]  /*15320*/  @!P3 S2R R247, SR_TID.X ;  /* 0x0000000000f7b919 */ /* 0x000e620000002100 */
[----:B------:R-:W-:Y:S01]  /*15330*/  @!P2 IMAD R248, R0, UR6, R248 ;  /* 0x0000000600f8ac24 */ /* 0x000fe2000f8e02f8 */
[----:B------:R-:W-:-:S04]  /*15340*/  @!P2 SHF.R.S32.HI R250, RZ, 0x1f, R15 ;  /* 0x0000001ffffaa819 */ /* 0x000fc8000001140f */
[----:B------:R-:W-:Y:S02]  /*15350*/  @!P2 IADD3 R15, P6, PT, R248, R15, RZ ;  /* 0x0000000ff80fa210 */ /* 0x000fe40007fde0ff */
[----:B------:R-:W-:Y:S02]  /*15360*/  FSEL R225, R225, RZ, P5 ;  /* 0x000000ffe1e17208 */ /* 0x000fe40002800000 */
[----:B------:R-:W-:Y:S02]  /*15370*/  FSEL R224, R224, RZ, P5 ;  /* 0x000000ffe0e07208 */ /* 0x000fe40002800000 */
[----:B------:R-:W-:Y:S01]  /*15380*/  @!P2 LEA.HI.X.SX32 R250, R248, R250, 0x1, P6 ;  /* 0x000000faf8faa211 */ /* 0x000fe200030f0eff */
[----:B------:R-:W-:Y:S01]  /*15390*/  IMAD.IADD R246, R246, 0x1, R0 ;  /* 0x00000001f6f67824 */ /* 0x000fe200078e0200 */
[C---:B0-----:R-:W-:Y:S02]  /*153a0*/  @!P2 LEA R12, P6, R15.reuse, R12, 0x2 ;  /* 0x0000000c0f0ca211 */ /* 0x041fe400078c10ff */
[----:B------:R0:W5:Y:S02]  /*153b0*/  @!P1 LDG.E.64 R224, desc[UR36][R10.64] ;  /* 0x000000240ae09981 */ /* 0x000164000c1e1b00 */
[----:B------:R-:W-:Y:S01]  /*153c0*/  @!P2 LEA.HI.X R13, R15, R13, R250, 0x2, P6 ;  /* 0x0000000d0f0da211 */ /* 0x000fe200030f14fa */
[----:B------:R-:W-:Y:S01]  /*153d0*/  IMAD.SHL.U32 R15, R246, 0x4, RZ ;  /* 0x00000004f60f7824 */ /* 0x000fe200078e00ff */
[----:B0-----:R-:W0:Y:S04]  /*153e0*/  @!P3 LDC.64 R10, c[0x0][0x3b8] ;  /* 0x0000ee00ff0abb82 */ /* 0x001e280000000a00 */
[----:B------:R-:W-:Y:S01]  /*153f0*/  ISETP.GE.AND P1, PT, R15, R5, PT ;  /* 0x000000050f00720c */ /* 0x000fe20003f26270 */
[----:B-1----:R-:W-:-:S03]  /*15400*/  @!P3 IMAD.SHL.U32 R247, R247, 0x2, RZ ;  /* 0x00000002f7f7b824 */ /* 0x002fc600078e00ff */
[----:B------:R-:W-:Y:S02]  /*15410*/  ISETP.GE.OR P1, PT, R4, UR43, P1 ;  /* 0x0000002b04007c0c */ /* 0x000fe40008f26670 */
[----:B------:R-:W-:Y:S02]  /*15420*/  @!P3 LOP3.LUT R247, R247, 0x2, RZ, 0xc0, !PT ;  /* 0x00000002f7f7b812 */ /* 0x000fe400078ec0ff */
[----:B------:R-:W-:Y:S02]  /*15430*/  FSEL R233, R233, RZ, P5 ;  /* 0x000000ffe9e97208 */ /* 0x000fe40002800000 */
[----:B------:R-:W-:Y:S01]  /*15440*/  FSEL R232, R232, RZ, P5 ;  /* 0x000000ffe8e87208 */ /* 0x000fe20002800000 */
[----:B------:R-:W-:Y:S01]  /*15450*/  @!P3 IMAD R247, R0, UR6, R247 ;  /* 0x0000000600f7bc24 */ /* 0x000fe2000f8e02f7 */
[----:B------:R-:W-:-:S04]  /*15460*/  @!P3 SHF.R.S32.HI R248, RZ, 0x1f, R14 ;  /* 0x0000001ffff8b819 */ /* 0x000fc8000001140e */
[C---:B------:R-:W-:Y:S01]  /*15470*/  @!P3 IADD3 R14, P6, PT, R247.reuse, R14, RZ ;  /* 0x0000000ef70eb210 */ /* 0x040fe20007fde0ff */
[----:B------:R1:W5:Y:S01]  /*15480*/  @!P2 LDG.E.64 R232, desc[UR36][R12.64] ;  /* 0x000000240ce8a981 */ /* 0x000362000c1e1b00 */
[----:B------:R-:W-:Y:S02]  /*15490*/  IMAD.IADD R246, R246, 0x1, R0 ;  /* 0x00000001f6f67824 */ /* 0x000fe400078e0200 */
[----:B------:R-:W-:Y:S02]  /*154a0*/  @!P3 LEA.HI.X.SX32 R248, R247, R248, 0x1, P6 ;  /* 0x000000f8f7f8b211 */ /* 0x000fe400030f0eff */
[C---:B0-----:R-:W-:Y:S01]  /*154b0*/  @!P3 LEA R10, P6, R14.reuse, R10, 0x2 ;  /* 0x0000000a0e0ab211 */ /* 0x041fe200078c10ff */
[----:B-1----:R-:W0:Y:S03]  /*154c0*/  @!P1 S2R R12, SR_TID.X ;  /* 0x00000000000c9919 */ /* 0x002e260000002100 */
[----:B------:R-:W-:Y:S01]  /*154d0*/  @!P3 LEA.HI.X R11, R14, R11, R248, 0x2, P6 ;  /* 0x0000000b0e0bb211 */ /* 0x000fe200030f14f8 */
[----:B------:R-:W-:-:S05]  /*154e0*/  IMAD.SHL.U32 R14, R246, 0x4, RZ ;  /* 0x00000004f60e7824 */ /* 0x000fca00078e00ff */
[----:B------:R-:W-:-:S04]  /*154f0*/  ISETP.GE.AND P2, PT, R14, R5, PT ;  /* 0x000000050e00720c */ /* 0x000fc80003f46270 */
[----:B------:R-:W-:Y:S02]  /*15500*/  ISETP.GE.OR P2, PT, R4, UR43, P2 ;  /* 0x0000002b04007c0c */ /* 0x000fe40009746670 */
[----:B------:R-:W-:Y:S02]  /*15510*/  FSEL R231, R231, RZ, P5 ;  /* 0x000000ffe7e77208 */ /* 0x000fe40002800000 */
[----:B------:R-:W-:Y:S01]  /*15520*/  FSEL R230, R230, RZ, P5 ;  /* 0x000000ffe6e67208 */ /* 0x000fe20002800000 */
[----:B------:R-:W-:-:S05]  /*15530*/  IMAD.IADD R246, R246, 0x1, R0 ;  /* 0x00000001f6f67824 */ /* 0x000fca00078e0200 */
[----:B------:R1:W5:Y:S03]  /*15540*/  @!P3 LDG.E.64 R230, desc[UR36][R10.64] ;  /* 0x000000240ae6b981 */ /* 0x000366000c1e1b00 */
[----:B------:R-:W2:Y:S01]  /*15550*/  @!P2 S2R R250, SR_TID.X ;  /* 0x0000000000faa919 */ /* 0x000ea20000002100 */
[----:B-1----:R-:W1:Y:S01]  /*15560*/  @!P1 LDC.64 R10, c[0x0][0x3b8] ;  /* 0x0000ee00ff0a9b82 */ /* 0x002e620000000a00 */
[----:B0-----:R-:W-:Y:S02]  /*15570*/  @!P1 IMAD.SHL.U32 R12, R12, 0x2, RZ ;  /* 0x000000020c0c9824 */ /* 0x001fe400078e00ff */
[----:B------:R-:W-:-:S03]  /*15580*/  IMAD.SHL.U32 R247, R246, 0x4, RZ ;  /* 0x00000004f6f77824 */ /* 0x000fc600078e00ff */
[----:B------:R-:W-:Y:S02]  /*15590*/  @!P1 LOP3.LUT R12, R12, 0x2, RZ, 0xc0, !PT ;  /* 0x000000020c0c9812 */ /* 0x000fe400078ec0ff */
[----:B------:R-:W-:-:S03]  /*155a0*/  ISETP.GE.AND P3, PT, R247, R5, PT ;  /* 0x00000005f700720c */ /* 0x000fc60003f66270 */
[----:B------:R-:W-:Y:S01]  /*155b0*/  @!P1 IMAD R12, R0, UR6, R12 ;  /* 0x00000006000c9c24 */ /* 0x000fe2000f8e020c */
[----:B------:R-:W-:Y:S02]  /*155c0*/  ISETP.GE.OR P3, PT, R4, UR43, P3 ;  /* 0x0000002b04007c0c */ /* 0x000fe40009f66670 */
[----:B------:R-:W-:Y:S02]  /*155d0*/  @!P1 SHF.R.S32.HI R13, RZ, 0x1f, R15 ;  /* 0x0000001fff0d9819 */ /* 0x000fe4000001140f */
[----:B------:R-:W-:-:S04]  /*155e0*/  @!P1 IADD3 R15, P6, PT, R12, R15, RZ ;  /* 0x0000000f0c0f9210 */ /* 0x000fc80007fde0ff */
[----:B------:R-:W-:Y:S02]  /*155f0*/  @!P1 LEA.HI.X.SX32 R13, R12, R13, 0x1, P6 ;  /* 0x0000000d0c0d9211 */ /* 0x000fe400030f0eff */
[----:B-1----:R-:W-:-:S03]  /*15600*/  @!P1 LEA R10, P6, R15, R10, 0x2 ;  /* 0x0000000a0f0a9211 */ /* 0x002fc600078c10ff */
[----:B------:R-:W0:Y:S01]  /*15610*/  @!P3 S2R R248, SR_TID.X ;  /* 0x0000000000f8b919 */ /* 0x000e220000002100 */
[----:B------:R-:W-:Y:S02]  /*15620*/  @!P1 LEA.HI.X R11, R15, R11, R13, 0x2, P6 ;  /* 0x0000000b0f0b9211 */ /* 0x000fe400030f140d */
[----:B------:R-:W1:Y:S01]  /*15630*/  @!P2 LDC.64 R12, c[0x0][0x3b8] ;  /* 0x0000ee00ff0cab82 */ /* 0x000e620000000a00 */
[----:B--2---:R-:W-:-:S05]  /*15640*/  @!P2 IMAD.SHL.U32 R250, R250, 0x2, RZ ;  /* 0x00000002fafaa824 */ /* 0x004fca00078e00ff */
[----:B------:R-:W-:-:S05]  /*15650*/  @!P2 LOP3.LUT R15, R250, 0x2, RZ, 0xc0, !PT ;  /* 0x00000002fa0fa812 */ /* 0x000fca00078ec0ff */
[----:B------:R-:W-:Y:S01]  /*15660*/  @!P2 IMAD R15, R0, UR6, R15 ;  /* 0x00000006000fac24 */ /* 0x000fe2000f8e020f */
[----:B------:R-:W-:-:S04]  /*15670*/  @!P2 SHF.R.S32.HI R250, RZ, 0x1f, R14 ;  /* 0x0000001ffffaa819 */ /* 0x000fc8000001140e */
[----:B------:R-:W-:-:S04]  /*15680*/  @!P2 IADD3 R14, P6, PT, R15, R14, RZ ;  /* 0x0000000e0f0ea210 */ /* 0x000fc80007fde0ff */
[----:B------:R-:W-:Y:S02]  /*15690*/  @!P2 LEA.HI.X.SX32 R250, R15, R250, 0x1, P6 ;  /* 0x000000fa0ffaa211 */ /* 0x000fe400030f0eff */
[----:B-1----:R-:W-:-:S04]  /*156a0*/  @!P2 LEA R12, P6, R14, R12, 0x2 ;  /* 0x0000000c0e0ca211 */ /* 0x002fc800078c10ff */
[----:B------:R-:W-:Y:S02]  /*156b0*/  @!P2 LEA.HI.X R13, R14, R13, R250, 0x2, P6 ;  /* 0x0000000d0e0da211 */ /* 0x000fe400030f14fa */
[----:B------:R-:W1:Y:S01]  /*156c0*/  @!P3 LDC.64 R14, c[0x0][0x3b8] ;  /* 0x0000ee00ff0ebb82 */ /* 0x000e620000000a00 */
[----:B0-----:R-:W-:-:S05]  /*156d0*/  @!P3 IMAD.SHL.U32 R248, R248, 0x2, RZ ;  /* 0x00000002f8f8b824 */ /* 0x001fca00078e00ff */
[----:B------:R-:W-:-:S05]  /*156e0*/  @!P3 LOP3.LUT R248, R248, 0x2, RZ, 0xc0, !PT ;  /* 0x00000002f8f8b812 */ /* 0x000fca00078ec0ff */
[----:B------:R-:W-:Y:S01]  /*156f0*/  @!P3 IMAD R248, R0, UR6, R248 ;  /* 0x0000000600f8bc24 */ /* 0x000fe2000f8e02f8 */
[----:B------:R-:W-:-:S04]  /*15700*/  @!P3 SHF.R.S32.HI R250, RZ, 0x1f, R247 ;  /* 0x0000001ffffab819 */ /* 0x000fc800000114f7 */
[----:B------:R-:W-:-:S04]  /*15710*/  @!P3 IADD3 R247, P6, PT, R248, R247, RZ ;  /* 0x000000f7f8f7b210 */ /* 0x000fc80007fde0ff */
[----:B------:R-:W-:Y:S02]  /*15720*/  @!P3 LEA.HI.X.SX32 R250, R248, R250, 0x1, P6 ;  /* 0x000000faf8fab211 */ /* 0x000fe400030f0eff */
[----:B-1----:R-:W-:Y:S02]  /*15730*/  @!P3 LEA R14, P6, R247, R14, 0x2 ;  /* 0x0000000ef70eb211 */ /* 0x002fe400078c10ff */
[----:B------:R-:W-:Y:S02]  /*15740*/  FSEL R241, R241, RZ, P5 ;  /* 0x000000fff1f17208 */ /* 0x000fe40002800000 */
[----:B------:R-:W-:Y:S02]  /*15750*/  FSEL R240, R240, RZ, P5 ;  /* 0x000000fff0f07208 */ /* 0x000fe40002800000 */
[----:B------:R-:W-:Y:S02]  /*15760*/  FSEL R239, R239, RZ, P5 ;  /* 0x000000ffefef7208 */ /* 0x000fe40002800000 */
[----:B------:R-:W-:-:S02]  /*15770*/  FSEL R238, R238, RZ, P5 ;  /* 0x000000ffeeee7208 */ /* 0x000fc40002800000 */
[----:B------:R-:W-:Y:S01]  /*15780*/  @!P3 LEA.HI.X R15, R247, R15, R250, 0x2, P6 ;  /* 0x0000000ff70fb211 */ /* 0x000fe200030f14fa */
[----:B------:R0:W5:Y:S04]  /*15790*/  @!P2 LDG.E.64 R240, desc[UR36][R12.64] ;  /* 0x000000240cf0a981 */ /* 0x000168000c1e1b00 */
[----:B------:R0:W5:Y:S01]  /*157a0*/  @!P3 LDG.E.64 R238, desc[UR36][R14.64] ;  /* 0x000000240eeeb981 */ /* 0x000162000c1e1b00 */
[----:B------:R-:W-:Y:S02]  /*157b0*/  FSEL R237, R237, RZ, P5 ;  /* 0x000000ffeded7208 */ /* 0x000fe40002800000 */
[----:B------:R-:W-:-:S06]  /*157c0*/  FSEL R236, R236, RZ, P5 ;  /* 0x000000ffecec7208 */ /* 0x000fcc0002800000 */
[----:B------:R0:W5:Y:S01]  /*157d0*/  @!P1 LDG.E.64 R236, desc[UR36][R10.64] ;  /* 0x000000240aec9981 */ /* 0x000162000c1e1b00 */
[----:B------:R-:W-:-:S13]  /*157e0*/  ISETP.GE.AND P1, PT, R4, UR43, PT ;  /* 0x0000002b04007c0c */ /* 0x000fda000bf26270 */
[----:B0-----:R-:W-:Y:S05]  /*157f0*/  @P1 BRA `(.L_x_3086) ;  /* 0x0000000000481947 */ /* 0x001fea0003800000 */
        /* <DEDUP_REMOVED lines=8> */
[----:B------:R-:W0:Y:S01]  /*15880*/  S2R R5, SR_TID.X ;  /* 0x0000000000057919 */ /* 0x000e220000002100 */
        /* <DEDUP_REMOVED lines=9> */
.L_x_3086:
[----:B------:R-:W-:Y:S05]  /*15920*/  BSYNC.RECONVERGENT B0 ;  /* 0x0000000000007941 */ /* 0x000fea0003800200 */
.L_x_2957:
        /* <DEDUP_REMOVED lines=9> */
[----:B-123--:R-:W2:Y:S04]  /*159c0*/  LDL R13, [R1+0x234] ;  /* 0x00023400010d7983 */ /* 0x00eea80000100800 */
[----:B------:R-:W3:Y:S04]  /*159d0*/  LDL R12, [R1+0x228] ;  /* 0x00022800010c7983 */ /* 0x000ee80000100800 */
[----:B------:R-:W3:Y:S04]  /*159e0*/  LDL R11, [R1+0x22c] ;  /* 0x00022c00010b7983 */ /* 0x000ee80000100800 */
[----:B----4-:R0:W-:Y:S04]  /*159f0*/  STL [R1+0x2c8], R31 ;  /* 0x0002c81f01007387 */ /* 0x0101e80000100800 */
[----:B0-----:R-:W4:Y:S04]  /*15a00*/  LDL R31, [R1+0x254] ;  /* 0x00025400011f7983 */ /* 0x001f280000100800 */
[----:B------:R0:W-:Y:S04]  /*15a10*/  STL [R1+0x2c4], R30 ;  /* 0x0002c41e01007387 */ /* 0x0001e80000100800 */
[----:B0-----:R-:W2:Y:S04]  /*15a20*/  LDL R30, [R1+0x250] ;  /* 0x00025000011e7983 */ /* 0x001ea80000100800 */
[----:B------:R0:W-:Y:S04]  /*15a30*/  STL [R1+0x2c0], R29 ;  /* 0x0002c01d01007387 */ /* 0x0001e80000100800 */
[----:B0-----:R-:W3:Y:S04]  /*15a40*/  LDL R29, [R1+0x25c] ;  /* 0x00025c00011d7983 */ /* 0x001ee80000100800 */
[----:B------:R0:W-:Y:S04]  /*15a50*/  STL [R1+0x2bc], R28 ;  /* 0x0002bc1c01007387 */ /* 0x0001e80000100800 */
[----:B0-----:R-:W2:Y:S04]  /*15a60*/  LDL R28, [R1+0x258] ;  /* 0x00025800011c7983 */ /* 0x001ea80000100800 */
[----:B------:R0:W-:Y:S04]  /*15a70*/  STL [R1+0x2b8], R27 ;  /* 0x0002b81b01007387 */ /* 0x0001e80000100800 */
        /* <DEDUP_REMOVED lines=19> */
[----:B0-----:R-:W2:Y:S04]  /*15bb0*/  LDL R23, [R1+0x1ec] ;  /* 0x0001ec0001177983 */ /* 0x001ea80000100800 */
[----:B-1----:R-:W2:Y:S04]  /*15bc0*/  LDL R2, [R1+0x220] ;  /* 0x0002200001027983 */ /* 0x002ea80000100800 */
[----:B------:R-:W2:Y:S04]  /*15bd0*/  LDL R0, [R1+0x224] ;  /* 0x0002240001007983 */ /* 0x000ea80000100800 */
        /* <DEDUP_REMOVED lines=8> */
[----:B------:R-:W2:Y:S01]  /*15c60*/  LDL R3, [R1+0x1b4] ;  /* 0x0001b40001037983 */ /* 0x000ea20000100800 */
[----:B-----5:R-:W-:Y:S01]  /*15c70*/  FMUL.FTZ R10, R10, R128 ;  /* 0x000000800a0a7220 */ /* 0x020fe20000410000 */
[----:B------:R-:W-:-:S04]  /*15c80*/  FMUL.FTZ R5, R5, R129 ;  /* 0x0000008105057220 */ /* 0x000fc80000410000 */
[----:B---3--:R-:W-:Y:S02]  /*15c90*/  FFMA.FTZ R5, R25, R171, R5 ;  /* 0x000000ab19057223 */ /* 0x008fe40000010005 */
[----:B------:R-:W3:Y:S02]  /*15ca0*/  LDL R25, [R1+0x1f4] ;  /* 0x0001f40001197983 */ /* 0x000ee40000100800 */
[----:B----4-:R-:W-:Y:S02]  /*15cb0*/  FFMA.FTZ R5, R27, R17, R5 ;  /* 0x000000111b057223 */ /* 0x010fe40000010005 */
[----:B------:R-:W4:Y:S02]  /*15cc0*/  LDL R27, [R1+0x1fc] ;  /* 0x0001fc00011b7983 */ /* 0x000f240000100800 */
[----:B------:R-:W-:Y:S02]  /*15cd0*/  FFMA.FTZ R5, R29, R121, R5 ;  /* 0x000000791d057223 */ /* 0x000fe40000010005 */
[----:B------:R-:W3:Y:S02]  /*15ce0*/  LDL R29, [R1+0x210] ;  /* 0x00021000011d7983 */ /* 0x000ee40000100800 */
[----:B------:R-:W-:Y:S01]  /*15cf0*/  FFMA.FTZ R5, R31, R9, R5 ;  /* 0x000000091f057223 */ /* 0x000fe20000010005 */
[----:B--2---:R-:W-:Y:S01]  /*15d00*/  FFMA.FTZ R10, R24, R170, R10 ;  /* 0x000000aa180a7223 */ /* 0x004fe2000001000a */
[----:B------:R-:W2:Y:S02]  /*15d10*/  LDL R31, [R1+0x218] ;  /* 0x00021800011f7983 */ /* 0x000ea40000100800 */
        /* <DEDUP_REMOVED lines=14> */
[----:B------:R-:W4:Y:S03]  /*15e00*/  LDL R251, [R1+0x208] ;  /* 0x0002080001fb7983 */ /* 0x000f260000100800 */
[----:B------:R-:W-:Y:S01]  /*15e10*/  FFMA.FTZ R10, R246, R124, R10 ;  /* 0x0000007cf60a7223 */ /* 0x000fe2000001000a */
[----:B------:R-:W4:Y:S03]  /*15e20*/  LDL R248, [R1+0x200] ;  /* 0x0002000001f87983 */ /* 0x000f260000100800 */
[----:B------:R-:W-:Y:S01]  /*15e30*/  FFMA.FTZ R10, R14, R242, R10 ;  /* 0x000000f20e0a7223 */ /* 0x000fe2000001000a */
[----:B------:R-:W4:Y:S03]  /*15e40*/  LDL R246, [R1+0x1f8] ;  /* 0x0001f80001f67983 */ /* 0x000f260000100800 */
[----:B------:R-:W-:Y:S01]  /*15e50*/  FFMA.FTZ R10, R12, R126, R10 ;  /* 0x0000007e0c0a7223 */ /* 0x000fe2000001000a */
[----:B------:R-:W4:Y:S04]  /*15e60*/  LDL R26, [R1+0x1f0] ;  /* 0x0001f000011a7983 */ /* 0x000f280000100800 */
[----:B------:R-:W4:Y:S04]  /*15e70*/  LDL R24, [R1+0x1e8] ;  /* 0x0001e80001187983 */ /* 0x000f280000100800 */
[----:B------:R-:W4:Y:S04]  /*15e80*/  LDL R15, [R1+0x1d4] ;  /* 0x0001d400010f7983 */ /* 0x000f280000100800 */
[----:B------:R-:W4:Y:S04]  /*15e90*/  LDL R14, [R1+0x1c8] ;  /* 0x0001c800010e7983 */ /* 0x000f280000100800 */
[----:B------:R-:W4:Y:S04]  /*15ea0*/  LDL R13, [R1+0x1cc] ;  /* 0x0001cc00010d7983 */ /* 0x000f280000100800 */
[----:B------:R-:W4:Y:S04]  /*15eb0*/  LDL R12, [R1+0x1c0] ;  /* 0x0001c000010c7983 */ /* 0x000f280000100800 */
[----:B------:R-:W4:Y:S01]  /*15ec0*/  LDL R11, [R1+0x1c4] ;  /* 0x0001c400010b7983 */ /* 0x000f220000100800 */
[----:B------:R-:W-:Y:S01]  /*15ed0*/  FFMA.FTZ R10, R2, R142, R10 ;  /* 0x0000008e020a7223 */ /* 0x000fe2000001000a */
[----:B------:R-:W-:-:S02]  /*15ee0*/  FFMA.FTZ R5, R0, R143, R5 ;  /* 0x0000008f00057223 */ /* 0x000fc40000010005 */
[----:B------:R-:W4:Y:S04]  /*15ef0*/  LDL R2, [R1+0x1a8] ;  /* 0x0001a80001027983 */ /* 0x000f280000100800 */
[----:B------:R-:W4:Y:S01]  /*15f00*/  LDL R0, [R1+0x1ac] ;  /* 0x0001ac0001007983 */ /* 0x000f220000100800 */
[----:B--2---:R-:W-:-:S03]  /*15f10*/  FFMA.FTZ R10, R31, R130, R10 ;  /* 0x000000821f0a7223 */ /* 0x004fc6000001000a */
[----:B------:R0:W5:Y:S01]  /*15f20*/  LDL.LU R31, [R1+0x2c8] ;  /* 0x0002c800011f7983 */ /* 0x0001620000300800 */
[----:B---3--:R-:W-:Y:S01]  /*15f30*/  FFMA.FTZ R10, R29, R132, R10 ;  /* 0x000000841d0a7223 */ /* 0x008fe2000001000a */
[----:B----4-:R-:W-:Y:S02]  /*15f40*/  FFMA.FTZ R5, R30, R131, R5 ;  /* 0x000000831e057223 */ /* 0x010fe40000010005 */
        /* <DEDUP_REMOVED lines=140> */
[----:B------:R-:W-:Y:S01]  /*16810*/  FFMA.FTZ R5, R247, R205, R5 ;  /* 0x000000cdf7057223 */ /* 0x000fe20000010005 */
[----:B------:R-:W-:-:S02]  /*16820*/  FFMA.FTZ R10, R246, R218, R10 ;  /* 0x000000daf60a7223 */ /* 0x000fc4000001000a */
        /* <DEDUP_REMOVED lines=9> */
[----:B------:R-:W4:Y:S01]  /*168c0*/  LDL R15, [R1+0x8c] ;  /* 0x00008c00010f7983 */ /* 0x000f220000100800 */
[----:B--2---:R-:W-:-:S03]  /*168d0*/  FFMA.FTZ R10, R14, R210, R10 ;  /* 0x000000d20e0a7223 */ /* 0x004fc6000001000a */
[----:B------:R-:W2:Y:S01]  /*168e0*/  LDL R14, [R1+0x80] ;  /* 0x00008000010e7983 */ /* 0x000ea20000100800 */
[----:B---3--:R-:W-:Y:S01]  /*168f0*/  FFMA.FTZ R5, R13, R211, R5 ;  /* 0x000000d30d057223 */ /* 0x008fe20000010005 */
[----:B------:R-:W-:Y:S02]  /*16900*/  FFMA.FTZ R10, R12, R222, R10 ;  /* 0x000000de0c0a7223 */ /* 0x000fe4000001000a */
[----:B------:R-:W3:Y:S01]  /*16910*/  LDL R13, [R1+0x84] ;  /* 0x00008400010d7983 */ /* 0x000ee20000100800 */
[----:B----4-:R-:W-:Y:S01]  /*16920*/  FFMA.FTZ R5, R11, R223, R5 ;  /* 0x000000df0b057223 */ /* 0x010fe20000010005 */
[----:B------:R-:W-:Y:S02]  /*16930*/  FFMA.FTZ R10, R7, R214, R10 ;  /* 0x000000d6070a7223 */ /* 0x000fe4000001000a */
[----:B------:R-:W4:Y:S01]  /*16940*/  LDL R12, [R1+0x78] ;  /* 0x00007800010c7983 */ /* 0x000f220000100800 */
[----:B------:R-:W-:-:S03]  /*16950*/  FFMA.FTZ R5, R6, R215, R5 ;  /* 0x000000d706057223 */ /* 0x000fc60000010005 */
[----:B------:R-:W2:Y:S01]  /*16960*/  LDL R7, [R1+0xb0] ;  /* 0x0000b00001077983 */ /* 0x000ea20000100800 */
[----:B------:R-:W-:-:S03]  /*16970*/  FFMA.FTZ R10, R4, R216, R10 ;  /* 0x000000d8040a7223 */ /* 0x000fc6000001000a */
[----:B------:R-:W3:Y:S01]  /*16980*/  LDL R6, [R1+0xb4] ;  /* 0x0000b40001067983 */ /* 0x000ee20000100800 */
        /* <DEDUP_REMOVED lines=8> */
[----:B------:R-:W-:-:S03]  /*16a10*/  FFMA.FTZ R10, R19, R220, R10 ;  /* 0x000000dc130a7223 */ /* 0x000fc6000001000a */
[----:B------:R0:W5:Y:S01]  /*16a20*/  LDL.LU R19, [R1+0x298] ;  /* 0x0002980001137983 */ /* 0x0001620000300800 */
[----:B------:R-:W-:-:S03]  /*16a30*/  FFMA.FTZ R5, R18, R221, R5 ;  /* 0x000000dd12057223 */ /* 0x000fc60000010005 */
[----:B------:R0:W5:Y:S01]  /*16a40*/  LDL.LU R18, [R1+0x294] ;  /* 0x0002940001127983 */ /* 0x0001620000300800 */
[----:B--2---:R-:W-:-:S03]  /*16a50*/  FFMA.FTZ R10, R7, R228, R10 ;  /* 0x000000e4070a7223 */ /* 0x004fc6000001000a */
[----:B------:R0:W5:Y:S01]  /*16a60*/  LDL.LU R7, [R1+0x290] ;  /* 0x0002900001077983 */ /* 0x0001620000300800 */
[----:B---3--:R-:W-:-:S03]  /*16a70*/  FFMA.FTZ R5, R6, R229, R5 ;  /* 0x000000e506057223 */ /* 0x008fc60000010005 */
[----:B------:R0:W5:Y:S01]  /*16a80*/  LDL.LU R6, [R1+0x28c] ;  /* 0x00028c0001067983 */ /* 0x0001620000300800 */
[----:B----4-:R-:W-:-:S03]  /*16a90*/  FFMA.FTZ R10, R4, R224, R10 ;  /* 0x000000e0040a7223 */ /* 0x010fc6000001000a */
        /* <DEDUP_REMOVED lines=8> */
[----:B------:R-:W-:-:S04]  /*16b20*/  FFMA.FTZ R10, R248, R236, R10 ;  /* 0x000000ecf80a7223 */ /* 0x000fc8000001000a */
[----:B------:R-:W-:Y:S02]  /*16b30*/  FFMA.FTZ R10, R246, R240, R10 ;  /* 0x000000f0f60a7223 */ /* 0x000fe4000001000a */
[----:B------:R-:W1:Y:S01]  /*16b40*/  S2R R246, SR_TID.X ;  /* 0x0000000000f67919 */ /* 0x000e620000002100 */
[----:B------:R-:W-:-:S04]  /*16b50*/  FFMA.FTZ R5, R250, R231, R5 ;  /* 0x000000e7fa057223 */ /* 0x000fc80000010005 */
[----:B------:R-:W-:-:S04]  /*16b60*/  FFMA.FTZ R5, R247, R237, R5 ;  /* 0x000000edf7057223 */ /* 0x000fc80000010005 */
        /* <DEDUP_REMOVED lines=10> */
.L_x_3288:
[----:B------:R2:W5:Y:S04]  /*16c10*/  LDL R13, [R1+0x68] ;  /* 0x00006800010d7983 */ /* 0x0005680000100800 */
[----:B------:R2:W5:Y:S01]  /*16c20*/  LDL R12, [R1+0x64] ;  /* 0x00006400010c7983 */ /* 0x0005620000100800 */
[----:B------:R-:W-:Y:S01]  /*16c30*/  ISETP.EQ.U32.OR P1, PT, R247, 0x1, P1 ;  /* 0x00000001f700780c */ /* 0x000fe20000f22470 */
[----:B-1----:R-:W-:Y:S01]  /*16c40*/  FADD.FTZ R10, R5, R14 ;  /* 0x0000000e050a7221 */ /* 0x002fe20000010000 */
[----:B------:R-:W-:Y:S03]  /*16c50*/  BSSY.RECONVERGENT B0, `(.L_x_3216) ;  /* 0x000001b000007945 */ /* 0x000fe60003800200 */
[----:B------:R-:W-:-:S08]  /*16c60*/  FMUL.FTZ R10, R10, UR17 ;  /* 0x000000110a0a7c20 */ /* 0x000fd00008410000 */
[----:B--2---:R-:W-:Y:S05]  /*16c70*/  @P1 BRA `(.L_x_3217) ;  /* 0x0000000000601947 */ /* 0x004fea0003800000 */
[----:B------:R-:W1:Y:S01]  /*16c80*/  LDC R11, c[0x0][0x430] ;  /* 0x00010c00ff0b7b82 */ /* 0x000e620000000800 */
[----:B------:R-:W1:Y:S01]  /*16c90*/  LDCU UR4, c[0x0][0x408] ;  /* 0x00008100ff0477ac */ /* 0x000e620008000800 */
[----:B------:R-:W-:Y:S01]  /*16ca0*/  ISETP.NE.U32.AND P1, PT, RZ, UR10, PT ;  /* 0x0000000aff007c0c */ /* 0x000fe2000bf25070 */
[----:B------:R-:W2:Y:S01]  /*16cb0*/  LDL R15, [R1+0x6c] ;  /* 0x00006c00010f7983 */ /* 0x000ea20000100800 */
[----:B------:R-:W-:Y:S02]  /*16cc0*/  ISETP.NE.U32.AND P2, PT, RZ, UR20, PT ;  /* 0x00000014ff007c0c */ /* 0x000fe4000bf45070 */
[----:B------:R-:W-:Y:S02]  /*16cd0*/  ISETP.NE.AND.EX P1, PT, RZ, UR11, PT, P1 ;  /* 0x0000000bff007c0c */ /* 0x000fe4000bf25310 */
[----:B------:R-:W-:Y:S01]  /*16ce0*/  ISETP.NE.AND.EX P2, PT, RZ, UR21, PT, P2 ;  /* 0x00000015ff007c0c */ /* 0x000fe2000bf45320 */
[----:B-1----:R-:W-:-:S10]  /*16cf0*/  VIADD R11, R11, UR4 ;  /* 0x000000040b0b7c36 */ /* 0x002fd40008000000 */
[----:B-----5:R-:W-:Y:S02]  /*16d00*/  @P1 ISETP.GE.AND P3, PT, R4, R11, PT ;  /* 0x0000000b0400120c */ /* 0x020fe40003f66270 */
[----:B0-----:R-:W0:Y:S02]  /*16d10*/  @P2 LDC.64 R4, c[0x0][0x438] ;  /* 0x00010e00ff042b82 */ /* 0x001e240000000a00 */
[----:B0-----:R-:W-:-:S06]  /*16d20*/  @P2 IMAD.WIDE R4, R12, 0x4, R4 ;  /* 0x000000040c042825 */ /* 0x001fcc00078e0204 */
[----:B------:R-:W3:Y:S01]  /*16d30*/  @P2 LDG.E R4, desc[UR36][R4.64] ;  /* 0x0000002404042981 */ /* 0x000ee2000c1e1900 */
[----:B------:R-:W0:Y:S01]  /*16d40*/  @P1 S2R R11, SR_CTAID.X ;  /* 0x00000000000b1919 */ /* 0x000e220000002500 */
[----:B---3--:R-:W-:Y:S02]  /*16d50*/  @P2 FADD.FTZ R10, R10, R4 ;  /* 0x000000040a0a2221 */ /* 0x008fe40000010000 */
[----:B------:R-:W0:Y:S02]  /*16d60*/  @P1 LDC.64 R4, c[0x0][0x448] ;  /* 0x00011200ff041b82 */ /* 0x000e240000000a00 */
[----:B0-----:R-:W-:-:S06]  /*16d70*/  @P1 IMAD.WIDE.U32 R4, R11, 0x4, R4 ;  /* 0x000000040b041825 */ /* 0x001fcc00078e0004 */
[----:B------:R0:W3:Y:S02]  /*16d80*/  @P1 LDG.E R4, desc[UR36][R4.64] ;  /* 0x0000002404041981 */ /* 0x0000e4000c1e1900 */
[----:B0-----:R-:W-:-:S04]  /*16d90*/  @P1 SEL R5, RZ, UR39, P3 ;  /* 0x00000027ff051c07 */ /* 0x001fc80009800000 */
[----:B------:R-:W-:-:S04]  /*16da0*/  @P1 IADD3 R5, PT, PT, R249, -UR44, R5 ;  /* 0x8000002cf9051c10 */ /* 0x000fc8000fffe005 */
[----:B------:R-:W-:-:S05]  /*16db0*/  @P1 I2FP.F32.S32 R5, R5 ;  /* 0x0000000500051245 */ /* 0x000fca0000201400 */
[----:B---3--:R-:W-:-:S05]  /*16dc0*/  @P1 FFMA.FTZ R10, R5, R4, R10 ;  /* 0x00000004050a1223 */ /* 0x008fca000001000a */
[----:B--2---:R-:W-:Y:S01]  /*16dd0*/  @!P4 FMNMX.FTZ R15, R15, R10, !PT ;  /* 0x0000000a0f0fc209 */ /* 0x004fe20007810000 */
[----:B------:R1:W-:Y:S04]  /*16de0*/  STS [R13], R10 ;  /* 0x0000000a0d007388 */ /* 0x0003e80000000800 */
[----:B------:R1:W-:Y:S02]  /*16df0*/  @!P4 STL [R1+0x6c], R15 ;  /* 0x00006c0f0100c387 */ /* 0x0003e40000100800 */
.L_x_3217:
[----:B------:R-:W-:Y:S05]  /*16e00*/  BSYNC.RECONVERGENT B0 ;  /* 0x0000000000007941 */ /* 0x000fea0003800200 */
.L_x_3216:
[----:B-1----:R-:W2:Y:S04]  /*16e10*/  LDL R10, [R1+0x74] ;  /* 0x00007400010a7983 */ /* 0x002ea80000100800 */
[----:B0-----:R-:W3:Y:S01]  /*16e20*/  LDL.LU R5, [R1+0x60] ;  /* 0x0000600001057983 */ /* 0x001ee20000300800 */
[----:B-----5:R-:W-:Y:S02]  /*16e30*/  VIADD R13, R13, 0x100 ;  /* 0x000001000d0d7836 */ /* 0x020fe40000000000 */
[----:B------:R-:W-:Y:S02]  /*16e40*/  VIADD R12, R12, 0x40 ;  /* 0x000000400c0c7836 */ /* 0x000fe40000000000 */
[C---:B------:R-:W-:Y:S02]  /*16e50*/  VIADD R4, R249.reuse, 0x3f ;  /* 0x0000003ff9047836 */ /* 0x040fe40000000000 */
[----:B------:R-:W-:-:S03]  /*16e60*/  VIADD R249, R249, 0x40 ;  /* 0x00000040f9f97836 */ /* 0x000fc60000000000 */
[----:B--2---:R-:W-:Y:S02]  /*16e70*/  ISETP.GE.AND P1, PT, R4, R10, PT ;  /* 0x0000000a0400720c */ /* 0x004fe40003f26270 */
[----:B---3--:R-:W-:-:S05]  /*16e80*/  IADD3 R5, P2, PT, R5, 0x40, RZ ;  /* 0x0000004005057810 */ /* 0x008fca0007f5e0ff */
[----:B------:R1:W-:Y:S01]  /*16e90*/  STL [R1+0x60], R5 ;  /* 0x0000600501007387 */ /* 0x0003e20000100800 */
[----:B------:R-:W-:-:S03]  /*16ea0*/  IMAD.X R252, RZ, RZ, R252, P2 ;  /* 0x000000fffffc7224 */ /* 0x000fc600010e06fc */
[----:B------:R1:W-:Y:S04]  /*16eb0*/  STL [R1+0x68], R13 ;  /* 0x0000680d01007387 */ /* 0x0003e80000100800 */
[----:B------:R1:W-:Y:S01]  /*16ec0*/  STL [R1+0x64], R12 ;  /* 0x0000640c01007387 */ /* 0x0003e20000100800 */
[----:B------:R-:W-:Y:S05]  /*16ed0*/  @!P1 BRA `(.L_x_3218) ;  /* 0xfffffec400689947 */ /* 0x000fea000383ffff */
.L_x_2956:
[----:B------:R-:W-:Y:S05]  /*16ee0*/  BSYNC B1 ;  /* 0x0000000000017941 */ /* 0x000fea0003800000 */
.L_x_2955:
[----:B------:R-:W-:Y:S01]  /*16ef0*/  UMOV UR4, 0xffffffff ;  /* 0xffffffff00047882 */ /* 0x000fe20000000000 */
[----:B------:R-:W-:Y:S02]  /*16f00*/  LOP3.LUT P0, R24, R246, 0x1f, RZ, 0xc0, !PT ;  /* 0x0000001ff6187812 */ /* 0x000fe4000780c0ff */
[----:B------:R-:W-:Y:S11]  /*16f10*/  BRA.DIV UR4, `(.L_x_3219) ;  /* 0x0000005204c87947 */ /* 0x000ff6000b800000 */
[----:B------:R-:W2:Y:S04]  /*16f20*/  LDL.LU R2, [R1+0x6c] ;  /* 0x00006c0001027983 */ /* 0x000ea80000300800 */
[----:B--2---:R-:W1:Y:S02]  /*16f30*/  SHFL.BFLY PT, R14, R2, 0x10, 0x1f ;  /* 0x0e001f00020e7f89 */ /* 0x004e6400000e0000 */
[----:B-1----:R-:W-:-:S05]  /*16f40*/  FMNMX.FTZ R13, R14, R2, !PT ;  /* 0x000000020e0d7209 */ /* 0x002fca0007810000 */
[----:B------:R-:W0:Y:S02]  /*16f50*/  SHFL.BFLY PT, R14, R13, 0x8, 0x1f ;  /* 0x0d001f000d0e7f89 */ /* 0x000e2400000e0000 */
[----:B0-----:R-:W-:-:S05]  /*16f60*/  FMNMX.FTZ R2, R13, R14, !PT ;  /* 0x0000000e0d027209 */ /* 0x001fca0007810000 */
[----:B------:R-:W0:Y:S02]  /*16f70*/  SHFL.BFLY PT, R14, R2, 0x4, 0x1f ;  /* 0x0c801f00020e7f89 */ /* 0x000e2400000e0000 */
[----:B0-----:R-:W-:-:S05]  /*16f80*/  FMNMX.FTZ R3, R2, R14, !PT ;  /* 0x0000000e02037209 */ /* 0x001fca0007810000 */
[----:B------:R0:W1:Y:S02]  /*16f90*/  SHFL.BFLY PT, R14, R3, 0x2, 0x1f ;  /* 0x0c401f00030e7f89 */ /* 0x00006400000e0000 */
.L_x_3294:
[----:B------:R-:W2:Y:S01]  /*16fa0*/  S2R R11, SR_CgaCtaId ;  /* 0x00000000000b7919 */ /* 0x000ea20000008800 */
[----:B------:R-:W-:Y:S01]  /*16fb0*/  MOV R10, 0x400 ;  /* 0x00000400000a7802 */ /* 0x000fe20000000f00 */
[----:B------:R-:W-:Y:S01]  /*16fc0*/  IMAD.SHL.U32 R2, R246, 0x4, RZ ;  /* 0x00000004f6027824 */ /* 0x000fe200078e00ff */
[----:B-1----:R-:W-:Y:S01]  /*16fd0*/  FMNMX.FTZ R14, R3, R14, !PT ;  /* 0x0000000e030e7209 */ /* 0x002fe20007810000 */
[----:B------:R-:W-:Y:S05]  /*16fe0*/  WARPSYNC.ALL ;  /* 0x0000000000007948 */ /* 0x000fea0003800000 */
[----:B------:R-:W-:Y:S02]  /*16ff0*/  LOP3.LUT R4, R2, 0x7c, RZ, 0xc0, !PT ;  /* 0x0000007c02047812 */ /* 0x000fe400078ec0ff */
[----:B--2---:R-:W-:-:S04]  /*17000*/  LEA R5, R11, R10, 0x18 ;  /* 0x0000000a0b057211 */ /* 0x004fc800078ec0ff */
[----:B0-----:R-:W-:Y:S01]  /*17010*/  @!P0 LEA.HI R3, R246, R5, RZ, 0x1d ;  /* 0x00000005f6038211 */ /* 0x001fe200078fe8ff */
[----:B------:R-:W-:-:S04]  /*17020*/  IMAD.IADD R4, R5, 0x1, R4 ;  /* 0x0000000105047824 */ /* 0x000fc800078e0204 */
[----:B------:R-:W-:Y:S01]  /*17030*/  @!P0 STS [R3], R14 ;  /* 0x0000000e03008388 */ /* 0x000fe20000000800 */
[----:B------:R-:W-:Y:S01]  /*17040*/  BAR.SYNC.DEFER_BLOCKING 0x0 ;  /* 0x0000000000007b1d */ /* 0x000fe20000010000 */
[----:B------:R-:W-:Y:S01]  /*17050*/  ISETP.GT.U32.AND P0, PT, R24, 0x3, PT ;  /* 0x000000031800780c */ /* 0x000fe20003f04070 */
[----:B------:R-:W-:Y:S02]  /*17060*/  IMAD.MOV.U32 R6, RZ, RZ, -0x800001 ;  /* 0xff7fffffff067424 */ /* 0x000fe400078e00ff */
[----:B------:R-:W-:Y:S02]  /*17070*/  IMAD.MOV.U32 R9, RZ, RZ, RZ ;  /* 0x000000ffff097224 */ /* 0x000fe400078e00ff */
[----:B------:R-:W-:Y:S08]  /*17080*/  BSSY.RECONVERGENT B0, `(.L_x_3220) ;  /* 0x0000155000007945 */ /* 0x000ff00003800200 */
[----:B------:R-:W0:Y:S04]  /*17090*/  @!P0 LDS R6, [R4] ;  /* 0x0000000004068984 */ /* 0x000e280000000800 */
[----:B0-----:R-:W0:Y:S02]  /*170a0*/  SHFL.BFLY PT, R3, R6, 0x2, 0x1f ;  /* 0x0c401f0006037f89 */ /* 0x001e2400000e0000 */
        /* <DEDUP_REMOVED lines=30> */
.L_x_3225:
[----:B0-----:R-:W1:Y:S01]  /*17290*/  LDS R8, [R7] ;  /* 0x0000000007087984 */ /* 0x001e620000000800 */
        /* <DEDUP_REMOVED lines=10> */
.L_x_3224:
[----:B------:R-:W-:Y:S05]  /*17340*/  BSYNC.RECONVERGENT B1 ;  /* 0x0000000000017941 */ /* 0x000fea0003800200 */
.L_x_3223:
        /* <DEDUP_REMOVED lines=14> */
.L_x_3228:
[----:B------:R-:W1:Y:S01]  /*17430*/  LDS R7, [R6+-0x400] ;  /* 0xfffc000006077984 */ /* 0x000e620000000800 */
[----:B------:R-:W-:-:S03]  /*17440*/  VIADD R0, R0, 0x800 ;  /* 0x0000080000007836 */ /* 0x000fc60000000000 */
[----:B0-----:R-:W0:Y:S02]  /*17450*/  LDS R8, [R6+-0x200] ;  /* 0xfffe000006087984 */ /* 0x001e240000000800 */
[----:B------:R-:W-:Y:S02]  /*17460*/  ISETP.GE.AND P1, PT, R0, R25, PT ;  /* 0x000000190000720c */ /* 0x000fe40003f26270 */
[----:B------:R-:W2:Y:S04]  /*17470*/  LDS R10, [R6] ;  /* 0x00000000060a7984 */ /* 0x000ea80000000800 */
[----:B------:R-:W3:Y:S04]  /*17480*/  LDS R11, [R6+0x200] ;  /* 0x00020000060b7984 */ /* 0x000ee80000000800 */
[----:B------:R-:W5:Y:S04]  /*17490*/  LDS R12, [R6+0x400] ;  /* 0x00040000060c7984 */ /* 0x000f680000000800 */
        /* <DEDUP_REMOVED lines=8> */
[----:B0-----:R-:W-:Y:S01]  /*17520*/  FADD.FTZ R8, -R27, R8 ;  /* 0x000000081b087221 */ /* 0x001fe20000010100 */
[----:B------:R-:W-:Y:S02]  /*17530*/  FMUL.FTZ R7, R7, 1.4426950216293334961 ;  /* 0x3fb8aa3b07077820 */ /* 0x000fe40000410000 */
[----:B------:R-:W0:Y:S01]  /*17540*/  LDS R20, [R6+0x1400] ;  /* 0x0014000006147984 */ /* 0x000e220000000800 */
[C---:B--2---:R-:W-:Y:S01]  /*17550*/  FADD.FTZ R10, -R27.reuse, R10 ;  /* 0x0000000a1b0a7221 */ /* 0x044fe20000010100 */
[----:B------:R-:W-:Y:S02]  /*17560*/  FMUL.FTZ R8, R8, 1.4426950216293334961 ;  /* 0x3fb8aa3b08087820 */ /* 0x000fe40000410000 */
[----:B------:R-:W2:Y:S01]  /*17570*/  MUFU.EX2 R7, R7 ;  /* 0x0000000700077308 */ /* 0x000ea20000000800 */
[----:B------:R-:W0:Y:S01]  /*17580*/  LDS R21, [R6+0x1600] ;  /* 0x0016000006157984 */ /* 0x000e220000000800 */
[C---:B---3--:R-:W-:Y:S01]  /*17590*/  FADD.FTZ R11, -R27.reuse, R11 ;  /* 0x0000000b1b0b7221 */ /* 0x048fe20000010100 */
[----:B------:R-:W-:Y:S01]  /*175a0*/  FMUL.FTZ R10, R10, 1.4426950216293334961 ;  /* 0x3fb8aa3b0a0a7820 */ /* 0x000fe20000410000 */
[----:B------:R-:W3:Y:S01]  /*175b0*/  MUFU.EX2 R8, R8 ;  /* 0x0000000800087308 */ /* 0x000ee20000000800 */
[----:B------:R-:W0:Y:S01]  /*175c0*/  LDS R22, [R6+0x1800] ;  /* 0x0018000006167984 */ /* 0x000e220000000800 */
[----:B-----5:R-:W-:Y:S01]  /*175d0*/  FADD.FTZ R12, -R27, R12 ;  /* 0x0000000c1b0c7221 */ /* 0x020fe20000010100 */
[----:B------:R-:W-:Y:S01]  /*175e0*/  FMUL.FTZ R11, R11, 1.4426950216293334961 ;  /* 0x3fb8aa3b0b0b7820 */ /* 0x000fe20000410000 */
[C---:B----4-:R-:W-:Y:S01]  /*175f0*/  FADD.FTZ R13, -R27.reuse, R13 ;  /* 0x0000000d1b0d7221 */ /* 0x050fe20000010100 */
        /* <DEDUP_REMOVED lines=71> */
.L_x_3227:
[----:B------:R-:W-:Y:S05]  /*17a70*/  BSYNC.RECONVERGENT B1 ;  /* 0x0000000000017941 */ /* 0x000fea0003800200 */
.L_x_3226:
[----:B------:R-:W-:Y:S01]  /*17a80*/  IADD3 R7, PT, PT, -R0, UR44, RZ ;  /* 0x0000002c00077c10 */ /* 0x000fe2000fffe1ff */
[----:B------:R-:W-:Y:S03]  /*17a90*/  BSSY.RECONVERGENT B1, `(.L_x_3229) ;  /* 0x0000036000017945 */ /* 0x000fe60003800200 */
[----:B------:R-:W-:-:S13]  /*17aa0*/  ISETP.GT.AND P1, PT, R7, 0x200, PT ;  /* 0x000002000700780c */ /* 0x000fda0003f24270 */
[----:B------:R-:W-:Y:S05]  /*17ab0*/  @!P1 BRA `(.L_x_3230) ;  /* 0x0000000000cc9947 */ /* 0x000fea0003800000 */
[----:B------:R-:W1:Y:S01]  /*17ac0*/  LDS R7, [R6+-0x400] ;  /* 0xfffc000006077984 */ /* 0x000e620000000800 */
[----:B------:R-:W-:Y:S01]  /*17ad0*/  PLOP3.LUT P0, PT, PT, PT, PT, 0x8, 0x80 ;  /* 0x000000000080781c */ /* 0x000fe20003f0e170 */
[----:B------:R-:W-:Y:S02]  /*17ae0*/  VIADD R0, R0, 0x400 ;  /* 0x0000040000007836 */ /* 0x000fe40000000000 */
[----:B0-----:R-:W0:Y:S04]  /*17af0*/  LDS R8, [R6+-0x200] ;  /* 0xfffe000006087984 */ /* 0x001e280000000800 */
[----:B------:R-:W2:Y:S04]  /*17b00*/  LDS R10, [R6] ;  /* 0x00000000060a7984 */ /* 0x000ea80000000800 */
[----:B------:R-:W3:Y:S04]  /*17b10*/  LDS R11, [R6+0x200] ;  /* 0x00020000060b7984 */ /* 0x000ee80000000800 */
[----:B------:R-:W5:Y:S04]  /*17b20*/  LDS R12, [R6+0x400] ;  /* 0x00040000060c7984 */ /* 0x000f680000000800 */
        /* <DEDUP_REMOVED lines=12> */
[----:B-----5:R-:W-:Y:S01]  /*17bf0*/  FADD.FTZ R12, -R27, R12 ;  /* 0x0000000c1b0c7221 */ /* 0x020fe20000010100 */
[----:B------:R-:W-:Y:S02]  /*17c00*/  FMUL.FTZ R11, R11, 1.4426950216293334961 ;  /* 0x3fb8aa3b0b0b7820 */ /* 0x000fe40000410000 */
[----:B------:R-:W2:Y:S01]  /*17c10*/  MUFU.EX2 R10, R10 ;  /* 0x0000000a000a7308 */ /* 0x000ea20000000800 */
[----:B----4-:R-:W-:Y:S01]  /*17c20*/  FADD.FTZ R13, -R27, R13 ;  /* 0x0000000d1b0d7221 */ /* 0x010fe20000010100 */
        /* <DEDUP_REMOVED lines=28> */
.L_x_3230:
[----:B------:R-:W-:Y:S05]  /*17df0*/  BSYNC.RECONVERGENT B1 ;  /* 0x0000000000017941 */ /* 0x000fea0003800200 */
.L_x_3229:
[----:B------:R-:W-:-:S13]  /*17e00*/  ISETP.LT.OR P0, PT, R0, UR44, P0 ;  /* 0x0000002c00007c0c */ /* 0x000fda0008701670 */
[----:B------:R-:W-:Y:S05]  /*17e10*/  @!P0 BRA `(.L_x_3221) ;  /* 0x0000000400ec8947 */ /* 0x000fea0003800000 */
[----:B------:R-:W1:Y:S04]  /*17e20*/  LDS R0, [R6+-0x400] ;  /* 0xfffc000006007984 */ /* 0x000e680000000800 */
[----:B------:R-:W2:Y:S04]  /*17e30*/  LDS R7, [R6+-0x200] ;  /* 0xfffe000006077984 */ /* 0x000ea80000000800 */
[----:B0-----:R-:W0:Y:S04]  /*17e40*/  LDS R8, [R6] ;  /* 0x0000000006087984 */ /* 0x001e280000000800 */
[----:B------:R-:W3:Y:S01]  /*17e50*/  LDS R10, [R6+0x200] ;  /* 0x00020000060a7984 */ /* 0x000ee20000000800 */
[C---:B-1----:R-:W-:Y:S01]  /*17e60*/  FADD.FTZ R0, -R27.reuse, R0 ;  /* 0x000000001b007221 */ /* 0x042fe20000010100 */
[----:B--2---:R-:W-:-:S03]  /*17e70*/  FADD.FTZ R7, -R27, R7 ;  /* 0x000000071b077221 */ /* 0x004fc60000010100 */
[----:B------:R-:W-:Y:S01]  /*17e80*/  FMUL.FTZ R0, R0, 1.4426950216293334961 ;  /* 0x3fb8aa3b00007820 */ /* 0x000fe20000410000 */
[----:B0-----:R-:W-:Y:S01]  /*17e90*/  FADD.FTZ R8, -R27, R8 ;  /* 0x000000081b087221 */ /* 0x001fe20000010100 */
        /* <DEDUP_REMOVED lines=17> */
.L_x_3222:
[----:B0-----:R-:W-:Y:S01]  /*17fb0*/  IMAD.MOV.U32 R8, RZ, RZ, 0x80 ;  /* 0x00000080ff087424 */ /* 0x001fe200078e00ff */
[----:B------:R-:W0:Y:S01]  /*17fc0*/  S2UR UR4, SR_CTAID.Y ;  /* 0x00000000000479c3 */ /* 0x000e220000002600 */
        /* <DEDUP_REMOVED lines=8> */
[----:B0-----:R-:W-:Y:S02]  /*18050*/  IMAD R15, R0, UR4, RZ ;  /* 0x00000004000f7c24 */ /* 0x001fe4000f8e02ff */
[----:B------:R-:W-:-:S03]  /*18060*/  IMAD.MOV.U32 R0, RZ, RZ, R3 ;  /* 0x000000ffff007224 */ /* 0x000fc600078e0003 */
[----:B------:R-:W-:-:S05]  /*18070*/  SHF.R.S32.HI R14, RZ, 0x1f, R15 ;  /* 0x0000001fff0e7819 */ /* 0x000fca000001140f */
[----:B------:R-:W-:Y:S05]  /*18080*/  @!P0 BRA `(.L_x_3232) ;  /* 0x00000000006c8947 */ /* 0x000fea0003800000 */
[----:B------:R-:W-:Y:S01]  /*18090*/  VIADD R10, R10, 0x820 ;  /* 0x000008200a0a7836 */ /* 0x000fe20000000000 */
[----:B------:R-:W-:Y:S01]  /*180a0*/  LEA.HI R0, R8, 0x1, RZ, 0x19 ;  /* 0x0000000108007811 */ /* 0x000fe200078fc8ff */
[----:B------:R-:W-:Y:S01]  /*180b0*/  IMAD.MOV.U32 R9, RZ, RZ, RZ ;  /* 0x000000ffff097224 */ /* 0x000fe200078e00ff */
[--C-:B------:R-:W-:Y:S02]  /*180c0*/  IADD3 R13, P0, P2, R15, R6, R3.reuse ;  /* 0x000000060f0d7210 */ /* 0x100fe40007a1e003 */
[----:B------:R-:W-:Y:S02]  /*180d0*/  LEA R11, R11, R10, 0x18 ;  /* 0x0000000a0b0b7211 */ /* 0x000fe400078ec0ff */
[----:B------:R-:W-:Y:S01]  /*180e0*/  LOP3.LUT R6, R0, 0x3, RZ, 0xc0, !PT ;  /* 0x0000000300067812 */ /* 0x000fe200078ec0ff */
[----:B------:R-:W-:Y:S01]  /*180f0*/  IMAD.MOV.U32 R0, RZ, RZ, R3 ;  /* 0x000000ffff007224 */ /* 0x000fe200078e0003 */
[----:B------:R-:W-:Y:S01]  /*18100*/  IADD3.X R7, PT, PT, R14, R7, RZ, P0, P2 ;  /* 0x000000070e077210 */ /* 0x000fe200007e44ff */
[----:B------:R-:W-:-:S02]  /*18110*/  IMAD.IADD R8, R2, 0x1, R11 ;  /* 0x0000000102087824 */ /* 0x000fc400078e020b */
[----:B------:R-:W-:-:S07]  /*18120*/  IMAD.MOV R10, RZ, RZ, -R6 ;  /* 0x000000ffff0a7224 */ /* 0x000fce00078e0a06 */
.L_x_3233:
        /* <DEDUP_REMOVED lines=17> */
.L_x_3232:
[----:B------:R-:W-:Y:S05]  /*18240*/  BSYNC.RECONVERGENT B1 ;  /* 0x0000000000017941 */ /* 0x000fea0003800200 */
.L_x_3231:
        /* <DEDUP_REMOVED lines=13> */
.L_x_3234:
[----:B------:R-:W-:-:S05]  /*18320*/  IMAD.MOV.U32 R6, RZ, RZ, R11 ;  /* 0x000000ffff067224 */ /* 0x000fca00078e000b */
[----:B------:R-:W2:Y:S04]  /*18330*/  LDG.E.U8 R13, desc[UR36][R6.64+-0x100] ;  /* 0xffff0024060d7981 */ /* 0x000ea8000c1e1100 */
[----:B------:R-:W3:Y:S04]  /*18340*/  LDG.E.U8 R10, desc[UR36][R6.64+-0x80] ;  /* 0xffff8024060a7981 */ /* 0x000ee8000c1e1100 */
[----:B------:R-:W5:Y:S04]  /*18350*/  LDG.E.U8 R11, desc[UR36][R6.64] ;  /* 0x00000024060b7981 */ /* 0x000f68000c1e1100 */
[----:B------:R-:W4:Y:S01]  /*18360*/  LDG.E.U8 R12, desc[UR36][R6.64+0x80] ;  /* 0x00008024060c7981 */ /* 0x000f22000c1e1100 */
[----:B------:R-:W-:-:S02]  /*18370*/  IMAD.MOV.U32 R15, RZ, RZ, RZ ;  /* 0x000000ffff0f7224 */ /* 0x000fc400078e00ff */
[----:B------:R-:W-:Y:S02]  /*18380*/  IMAD.MOV.U32 R17, RZ, RZ, RZ ;  /* 0x000000ffff117224 */ /* 0x000fe400078e00ff */
[----:B------:R-:W-:Y:S01]  /*18390*/  VIADD R0, R0, 0x200 ;  /* 0x0000020000007836 */ /* 0x000fe20000000000 */
[----:B--2---:R-:W-:Y:S01]  /*183a0*/  ISETP.NE.AND P0, PT, R13, RZ, PT ;  /* 0x000000ff0d00720c */ /* 0x004fe20003f05270 */
[----:B------:R-:W-:Y:S01]  /*183b0*/  IMAD.MOV.U32 R13, RZ, RZ, RZ ;  /* 0x000000ffff0d7224 */ /* 0x000fe200078e00ff */
        /* <DEDUP_REMOVED lines=13> */
[C---:B--2---:R-:W-:Y:S01]  /*18490*/  @!P2 FADD.FTZ R14, -R27.reuse, R14 ;  /* 0x0000000e1b0ea221 */ /* 0x044fe20000010100 */
        /* <DEDUP_REMOVED lines=19> */
.L_x_3221:
[----:B------:R-:W-:Y:S05]  /*185d0*/  BSYNC.RECONVERGENT B0 ;  /* 0x0000000000007941 */ /* 0x000fea0003800200 */
.L_x_3220:
[----:B0-----:R-:W0:Y:S01]  /*185e0*/  SHFL.BFLY PT, R0, R9, 0x10, 0x1f ;  /* 0x0e001f0009007f89 */ /* 0x001e2200000e0000 */
[C---:B------:R-:W-:Y:S01]  /*185f0*/  ISETP.NE.AND P0, PT, R24.reuse, RZ, PT ;  /* 0x000000ff1800720c */ /* 0x040fe20003f05270 */
[----:B------:R-:W2:Y:S01]  /*18600*/  LDCU.U8 UR11, c[0x0][0x48c] ;  /* 0x00009180ff0b77ac */ /* 0x000ea20008000000 */
[----:B------:R-:W-:Y:S01]  /*18610*/  ISETP.GT.U32.AND P1, PT, R24, 0x3, PT ;  /* 0x000000031800780c */ /* 0x000fe20003f24070 */
[----:B------:R-:W3:Y:S01]  /*18620*/  S2UR UR10, SR_CTAID.X ;  /* 0x00000000000a79c3 */ /* 0x000ee20000002500 */
[----:B------:R-:W-:Y:S01]  /*18630*/  UMOV UR4, URZ ;  /* 0x000000ff00047c82 */ /* 0x000fe20008000000 */
[----:B------:R-:W-:-:S08]  /*18640*/  UMOV UR5, URZ ;  /* 0x000000ff00057c82 */ /* 0x000fd00008000000 */
[----:B------:R-:W-:-:S04]  /*18650*/  @!P0 SHF.R.U32.HI R10, RZ, 0x3, R246 ;  /* 0x00000003ff0a8819 */ /* 0x000fc800000116f6 */
[----:B------:R-:W-:Y:S01]  /*18660*/  @!P0 LOP3.LUT R10, R10, 0x7c, RZ, 0xc0, !PT ;  /* 0x0000007c0a0a8812 */ /* 0x000fe200078ec0ff */
[----:B--2---:R-:W-:Y:S01]  /*18670*/  UISETP.NE.AND UP0, UPT, UR11, URZ, UPT ;  /* 0x000000ff0b00728c */ /* 0x004fe2000bf05270 */
[----:B0-----:R-:W-:-:S03]  /*18680*/  FADD.FTZ R0, R0, R9 ;  /* 0x0000000900007221 */ /* 0x001fc60000010000 */
[----:B------:R-:W-:Y:S02]  /*18690*/  @!P0 IMAD.IADD R9, R10, 0x1, R5 ;  /* 0x000000010a098824 */ /* 0x000fe400078e0205 */
        /* <DEDUP_REMOVED lines=18> */
[----:B----4-:R0:W2:Y:S01]  /*187c0*/  MUFU.RCP R29, R6 ;  /* 0x00000006001d7308 */ /* 0x0100a20000001000 */
        /* <DEDUP_REMOVED lines=10> */
.L_x_3235:
        /* <DEDUP_REMOVED lines=22> */
[----:B---3--:R-:W-:-:S06]  /*189d0*/  ULEA UR7, UR8, UR7, 0x18 ;  /* 0x0000000708077291 */ /* 0x008fcc000f8ec0ff */
[----:B------:R-:W-:-:S07]  /*189e0*/  VIADD R0, R2, UR7 ;  /* 0x0000000702007c36 */ /* 0x000fce0008000000 */
.L_x_3241:
[----:B------:R-:W2:Y:S01]  /*189f0*/  LDS R4, [R0] ;  /* 0x0000000000047984 */ /* 0x000ea20000000800 */
[----:B------:R-:W-:-:S05]  /*18a00*/  VIADD R5, R5, 0x1 ;  /* 0x0000000105057836 */ /* 0x000fca0000000000 */
[----:B------:R-:W-:Y:S01]  /*18a10*/  ISETP.NE.AND P0, PT, R5, RZ, PT ;  /* 0x000000ff0500720c */ /* 0x000fe20003f05270 */
[----:B--2---:R-:W-:-:S05]  /*18a20*/  FMUL.FTZ R7, R4, R29 ;  /* 0x0000001d04077220 */ /* 0x004fca0000410000 */
[----:B------:R2:W-:Y:S02]  /*18a30*/  STS [R0], R7 ;  /* 0x0000000700007388 */ /* 0x0005e40000000800 */
[----:B--2---:R-:W-:-:S05]  /*18a40*/  VIADD R0, R0, 0x200 ;  /* 0x0000020000007836 */ /* 0x004fca0000000000 */
[----:B------:R-:W-:Y:S05]  /*18a50*/  @P0 BRA `(.L_x_3241) ;  /* 0xfffffffc00e40947 */ /* 0x000fea000383ffff */
.L_x_3240:
[----:B------:R-:W-:Y:S05]  /*18a60*/  BSYNC.RECONVERGENT B1 ;  /* 0x0000000000017941 */ /* 0x000fea0003800200 */
.L_x_3239:
[----:B------:R-:W-:Y:S05]  /*18a70*/  @!P1 BRA `(.L_x_3237) ;  /* 0x0000001000dc9947 */ /* 0x000fea0003800000 */
[----:B------:R-:W3:Y:S01]  /*18a80*/  S2R R5, SR_CgaCtaId ;  /* 0x0000000000057919 */ /* 0x000ee20000008800 */
        /* <DEDUP_REMOVED lines=8> */
[----:B---3--:R-:W-:-:S04]  /*18b10*/  LEA R5, R5, R4, 0x18 ;  /* 0x0000000405057211 */ /* 0x008fc800078ec0ff */
[----:B------:R-:W-:Y:S01]  /*18b20*/  IADD3 R0, PT, PT, R0, 0x400, R5 ;  /* 0x0000040000007810 */ /* 0x000fe20007ffe005 */
[----:B------:R-:W-:Y:S06]  /*18b30*/  @!P1 BRA `(.L_x_3243) ;  /* 0x0000000000dc9947 */ /* 0x000fec0003800000 */
[----:B------:R-:W-:Y:S01]  /*18b40*/  IMAD.U32 R30, RZ, RZ, UR44 ;  /* 0x0000002cff1e7e24 */ /* 0x000fe2000f8e00ff */
[----:B------:R-:W-:-:S03]  /*18b50*/  PLOP3.LUT P0, PT, PT, PT, PT, 0x8, 0x80 ;  /* 0x000000000080781c */ /* 0x000fc60003f0e170 */
[----:B------:R-:W-:-:S10]  /*18b60*/  VIADD R30, R30, 0xfffffa00 ;  /* 0xfffffa001e1e7836 */ /* 0x000fd40000000000 */
.L_x_3244:
[----:B------:R-:W2:Y:S01]  /*18b70*/  LDS R4, [R0+-0x400] ;  /* 0xfffc000000047984 */ /* 0x000ea20000000800 */
[----:B------:R-:W-:-:S03]  /*18b80*/  VIADD R3, R3, 0x800 ;  /* 0x0000080003037836 */ /* 0x000fc60000000000 */
[----:B0-----:R-:W0:Y:S02]  /*18b90*/  LDS R6, [R0+-0x200] ;  /* 0xfffe000000067984 */ /* 0x001e240000000800 */
[----:B------:R-:W-:Y:S02]  /*18ba0*/  ISETP.GE.AND P1, PT, R3, R30, PT ;  /* 0x0000001e0300720c */ /* 0x000fe40003f26270 */
[----:B------:R-:W3:Y:S04]  /*18bb0*/  LDS R8, [R0] ;  /* 0x0000000000087984 */ /* 0x000ee80000000800 */
[----:B------:R-:W4:Y:S04]  /*18bc0*/  LDS R10, [R0+0x200] ;  /* 0x00020000000a7984 */ /* 0x000f280000000800 */
[----:B------:R-:W5:Y:S04]  /*18bd0*/  LDS R12, [R0+0x400] ;  /* 0x00040000000c7984 */ /* 0x000f680000000800 */
        /* <DEDUP_REMOVED lines=8> */
[----:B0-----:R-:W-:-:S03]  /*18c60*/  FMUL.FTZ R7, R29, R6 ;  /* 0x000000061d077220 */ /* 0x001fc60000410000 */
[----:B------:R-:W0:Y:S01]  /*18c70*/  LDS R25, [R0+0x1400] ;  /* 0x0014000000197984 */ /* 0x000e220000000800 */
[----:B---3--:R-:W-:-:S03]  /*18c80*/  FMUL.FTZ R9, R29, R8 ;  /* 0x000000081d097220 */ /* 0x008fc60000410000 */
[----:B------:R-:W3:Y:S01]  /*18c90*/  LDS R26, [R0+0x1600] ;  /* 0x00160000001a7984 */ /* 0x000ee20000000800 */
[----:B----4-:R-:W-:-:S03]  /*18ca0*/  FMUL.FTZ R11, R29, R10 ;  /* 0x0000000a1d0b7220 */ /* 0x010fc60000410000 */
[----:B-1----:R-:W1:Y:S01]  /*18cb0*/  LDS R27, [R0+0x1800] ;  /* 0x00180000001b7984 */ /* 0x002e620000000800 */
[----:B-----5:R-:W-:-:S03]  /*18cc0*/  FMUL.FTZ R13, R29, R12 ;  /* 0x0000000c1d0d7220 */ /* 0x020fc60000410000 */
[----:B------:R-:W4:Y:S01]  /*18cd0*/  LDS R28, [R0+0x1a00] ;  /* 0x001a0000001c7984 */ /* 0x000f220000000800 */
        /* <DEDUP_REMOVED lines=29> */
.L_x_3243:
[----:B------:R-:W-:Y:S05]  /*18eb0*/  BSYNC.RECONVERGENT B1 ;  /* 0x0000000000017941 */ /* 0x000fea0003800200 */
.L_x_3242:
[----:B------:R-:W-:Y:S01]  /*18ec0*/  IADD3 R4, PT, PT, -R3, UR44, RZ ;  /* 0x0000002c03047c10 */ /* 0x000fe2000fffe1ff */
[----:B------:R-:W-:Y:S03]  /*18ed0*/  BSSY.RECONVERGENT B1, `(.L_x_3245) ;  /* 0x000001e000017945 */ /* 0x000fe60003800200 */
[----:B------:R-:W-:-:S13]  /*18ee0*/  ISETP.GT.AND P1, PT, R4, 0x200, PT ;  /* 0x000002000400780c */ /* 0x000fda0003f24270 */
[----:B------:R-:W-:Y:S05]  /*18ef0*/  @!P1 BRA `(.L_x_3246) ;  /* 0x00000000006c9947 */ /* 0x000fea0003800000 */
[----:B------:R-:W2:Y:S01]  /*18f00*/  LDS R4, [R0+-0x400] ;  /* 0xfffc000000047984 */ /* 0x000ea20000000800 */
[----:B------:R-:W-:Y:S01]  /*18f10*/  PLOP3.LUT P0, PT, PT, PT, PT, 0x8, 0x80 ;  /* 0x000000000080781c */ /* 0x000fe20003f0e170 */
[----:B------:R-:W-:Y:S02]  /*18f20*/  VIADD R3, R3, 0x400 ;  /* 0x0000040003037836 */ /* 0x000fe40000000000 */
[----:B0-----:R-:W0:Y:S04]  /*18f30*/  LDS R6, [R0+-0x200] ;  /* 0xfffe000000067984 */ /* 0x001e280000000800 */
        /* <DEDUP_REMOVED lines=23> */
.L_x_3246:
[----:B------:R-:W-:Y:S05]  /*190b0*/  BSYNC.RECONVERGENT B1 ;  /* 0x0000000000017941 */ /* 0x000fea0003800200 */
.L_x_3245:
[----:B------:R-:W-:-:S13]  /*190c0*/  ISETP.LT.OR P0, PT, R3, UR44, P0 ;  /* 0x0000002c03007c0c */ /* 0x000fda0008701670 */
[----:B------:R-:W-:Y:S05]  /*190d0*/  @!P0 BRA `(.L_x_3237) ;  /* 0x0000000c00448947 */ /* 0x000fea0003800000 */
[----:B------:R-:W2:Y:S04]  /*190e0*/  LDS R3, [R0+-0x400] ;  /* 0xfffc000000037984 */ /* 0x000ea80000000800 */
[----:B------:R-:W3:Y:S04]  /*190f0*/  LDS R4, [R0+-0x200] ;  /* 0xfffe000000047984 */ /* 0x000ee80000000800 */
[----:B0-----:R-:W0:Y:S04]  /*19100*/  LDS R6, [R0] ;  /* 0x0000000000067984 */ /* 0x001e280000000800 */
[----:B------:R-:W4:Y:S01]  /*19110*/  LDS R8, [R0+0x200] ;  /* 0x0002000000087984 */ /* 0x000f220000000800 */
[-C--:B--2---:R-:W-:Y:S01]  /*19120*/  FMUL.FTZ R3, R3, R29.reuse ;  /* 0x0000001d03037220 */ /* 0x084fe20000410000 */
[----:B---3--:R-:W-:-:S04]  /*19130*/  FMUL.FTZ R5, R4, R29 ;  /* 0x0000001d04057220 */ /* 0x008fc80000410000 */
[----:B------:R3:W-:Y:S01]  /*19140*/  STS [R0+-0x400], R3 ;  /* 0xfffc000300007388 */ /* 0x0007e20000000800 */
[----:B0-----:R-:W-:-:S03]  /*19150*/  FMUL.FTZ R7, R6, R29 ;  /* 0x0000001d06077220 */ /* 0x001fc60000410000 */
[----:B------:R3:W-:Y:S01]  /*19160*/  STS [R0+-0x200], R5 ;  /* 0xfffe000500007388 */ /* 0x0007e20000000800 */
[----:B----4-:R-:W-:-:S03]  /*19170*/  FMUL.FTZ R9, R8, R29 ;  /* 0x0000001d08097220 */ /* 0x010fc60000410000 */
[----:B------:R3:W-:Y:S04]  /*19180*/  STS [R0], R7 ;  /* 0x0000000700007388 */ /* 0x0007e80000000800 */
[----:B------:R3:W-:Y:S01]  /*19190*/  STS [R0+0x200], R9 ;  /* 0x0002000900007388 */ /* 0x0007e20000000800 */
[----:B------:R-:W-:Y:S05]  /*191a0*/  BRA `(.L_x_3237) ;  /* 0x0000000c00107947 */ /* 0x000fea0003800000 */
.L_x_3238:
        /* <DEDUP_REMOVED lines=10> */
[----:B------:R-:W4:Y:S01]  /*19250*/  LDCU.64 UR14, c[0x0][0x480] ;  /* 0x00009000ff0e77ac */ /* 0x000f220008000a00 */
[----:B------:R-:W-:Y:S02]  /*19260*/  LEA.HI R0, R0, 0x1, RZ, 0x19 ;  /* 0x0000000100007811 */ /* 0x000fe400078fc8ff */
[----:B------:R-:W-:Y:S01]  /*19270*/  IADD3 R9, P0, PT, R3, UR4, RZ ;  /* 0x0000000403097c10 */ /* 0x000fe2000ff1e0ff */
[----:B------:R-:W-:Y:S02]  /*19280*/  UMOV UR7, 0x400 ;  /* 0x0000040000077882 */ /* 0x000fe40000000000 */
[----:B------:R-:W-:Y:S01]  /*19290*/  UIADD3 UR7, UPT, UPT, UR7, 0x820, URZ ;  /* 0x0000082007077890 */ /* 0x000fe2000fffe0ff */
[C---:B------:R-:W-:Y:S01]  /*192a0*/  IMAD.SHL.U32 R4, R0.reuse, 0x80, RZ ;  /* 0x0000008000047824 */ /* 0x040fe200078e00ff */
[----:B------:R-:W-:Y:S01]  /*192b0*/  LOP3.LUT R0, R0, 0x3, RZ, 0xc0, !PT ;  /* 0x0000000300007812 */ /* 0x000fe200078ec0ff */
[----:B0-----:R-:W-:-:S03]  /*192c0*/  IMAD.X R6, RZ, RZ, UR5, P0 ;  /* 0x00000005ff067e24 */ /* 0x001fc600080e06ff */
[----:B------:R-:W-:-:S05]  /*192d0*/  LOP3.LUT R4, R4, 0x180, RZ, 0xc0, !PT ;  /* 0x0000018004047812 */ /* 0x000fca00078ec0ff */
[----:B------:R-:W-:Y:S01]  /*192e0*/  IMAD.IADD R3, R3, 0x1, R4 ;  /* 0x0000000103037824 */ /* 0x000fe200078e0204 */
[----:B----4-:R-:W-:-:S04]  /*192f0*/  LEA R8, P0, R9, UR14, 0x2 ;  /* 0x0000000e09087c11 */ /* 0x010fc8000f8010ff */
[----:B------:R-:W-:Y:S01]  /*19300*/  LEA.HI.X R9, R9, UR15, R6, 0x2, P0 ;  /* 0x0000000f09097c11 */ /* 0x000fe200080f1406 */
[----:B---3--:R-:W-:Y:S01]  /*19310*/  ULEA UR7, UR8, UR7, 0x18 ;  /* 0x0000000708077291 */ /* 0x008fe2000f8ec0ff */
[----:B------:R-:W-:-:S05]  /*19320*/  IMAD.MOV R6, RZ, RZ, -R0 ;  /* 0x000000ffff067224 */ /* 0x000fca00078e0a00 */
[----:B------:R-:W-:-:S07]  /*19330*/  VIADD R0, R2, UR7 ;  /* 0x0000000702007c36 */ /* 0x000fce0008000000 */
.L_x_3249:
[----:B---3--:R-:W2:Y:S01]  /*19340*/  LDS R4, [R0] ;  /* 0x0000000000047984 */ /* 0x008ea20000000800 */
        /* <DEDUP_REMOVED lines=11> */
.L_x_3248:
[----:B------:R-:W-:Y:S05]  /*19400*/  BSYNC.RECONVERGENT B1 ;  /* 0x0000000000017941 */ /* 0x000fea0003800200 */
.L_x_3247:
[----:B------:R-:W-:Y:S05]  /*19410*/  @!P1 BRA `(.L_x_3237) ;  /* 0x0000000800749947 */ /* 0x000fea0003800000 */
[----:B---3--:R-:W3:Y:S01]  /*19420*/  S2R R5, SR_CgaCtaId ;  /* 0x0000000000057919 */ /* 0x008ee20000008800 */
[----:B------:R-:W0:Y:S01]  /*19430*/  LDCU.64 UR8, c[0x0][0x480] ;  /* 0x00009000ff0877ac */ /* 0x000e220008000a00 */
        /* <DEDUP_REMOVED lines=8> */
[----:B0-----:R-:W-:-:S04]  /*194c0*/  LEA R6, P0, R4, UR8, 0x2 ;  /* 0x0000000804067c11 */ /* 0x001fc8000f8010ff */
[----:B------:R-:W-:Y:S02]  /*194d0*/  LEA.HI.X R8, R4, UR9, R7, 0x2, P0 ;  /* 0x0000000904087c11 */ /* 0x000fe400080f1407 */
[----:B------:R-:W-:Y:S02]  /*194e0*/  IADD3 R4, P0, PT, R6, 0x400, RZ ;  /* 0x0000040006047810 */ /* 0x000fe40007f1e0ff */
[----:B---3--:R-:W-:-:S03]  /*194f0*/  LEA R7, R5, R0, 0x18 ;  /* 0x0000000005077211 */ /* 0x008fc600078ec0ff */
[----:B------:R-:W-:Y:S01]  /*19500*/  IMAD.X R5, RZ, RZ, R8, P0 ;  /* 0x000000ffff057224 */ /* 0x000fe200000e0608 */
[----:B------:R-:W-:Y:S02]  /*19510*/  LEA R0, R3, -UR7, 0x2 ;  /* 0x8000000703007c11 */ /* 0x000fe4000f8e10ff */
[----:B------:R-:W-:Y:S02]  /*19520*/  PLOP3.LUT P0, PT, PT, PT, PT, 0x80, 0x8 ;  /* 0x000000000008781c */ /* 0x000fe40003f0f070 */
[----:B------:R-:W-:Y:S01]  /*19530*/  IADD3 R0, PT, PT, R0, 0x400, R7 ;  /* 0x0000040000007810 */ /* 0x000fe20007ffe007 */
[----:B------:R-:W-:Y:S10]  /*19540*/  @!P1 BRA `(.L_x_3251) ;  /* 0x00000004002c9947 */ /* 0x000ff40003800000 */
[----:B------:R-:W-:Y:S01]  /*19550*/  IMAD.U32 R28, RZ, RZ, UR44 ;  /* 0x0000002cff1c7e24 */ /* 0x000fe2000f8e00ff */
[----:B------:R-:W-:-:S03]  /*19560*/  PLOP3.LUT P0, PT, PT, PT, PT, 0x8, 0x80 ;  /* 0x000000000080781c */ /* 0x000fc60003f0e170 */
[----:B------:R-:W-:-:S10]  /*19570*/  VIADD R28, R28, 0xfffffa00 ;  /* 0xfffffa001c1c7836 */ /* 0x000fd40000000000 */
.L_x_3252:
[----:B------:R-:W2:Y:S01]  /*19580*/  LDS R6, [R0+-0x400] ;  /* 0xfffc000000067984 */ /* 0x000ea20000000800 */
[----:B------:R-:W-:-:S03]  /*19590*/  VIADD R3, R3, 0x800 ;  /* 0x0000080003037836 */ /* 0x000fc60000000000 */
[----:B------:R-:W0:Y:S02]  /*195a0*/  LDS R8, [R0+-0x200] ;  /* 0xfffe000000087984 */ /* 0x000e240000000800 */
[----:B------:R-:W-:Y:S02]  /*195b0*/  ISETP.GE.AND P2, PT, R3, R28, PT ;  /* 0x0000001c0300720c */ /* 0x000fe40003f46270 */
[----:B------:R-:W3:Y:S04]  /*195c0*/  LDS R12, [R0+0x200] ;  /* 0x00020000000c7984 */ /* 0x000ee80000000800 */
[----:B------:R-:W4:Y:S04]  /*195d0*/  LDS R10, [R0] ;  /* 0x00000000000a7984 */ /* 0x000f280000000800 */
[----:B------:R-:W-:Y:S04]  /*195e0*/  LDS R20, [R0+0xa00] ;  /* 0x000a000000147984 */ /* 0x000fe80000000800 */
        /* <DEDUP_REMOVED lines=8> */
[----:B------:R-:W-:Y:S01]  /*19670*/  LDS R6, [R0+0x1a00] ;  /* 0x001a000000067984 */ /* 0x000fe20000000800 */
[----:B---3--:R-:W-:-:S03]  /*19680*/  FMUL.FTZ R13, R29, R12 ;  /* 0x0000000c1d0d7220 */ /* 0x008fc60000410000 */
[----:B------:R-:W-:Y:S01]  /*19690*/  LDS R24, [R0+0x1200] ;  /* 0x0012000000187984 */ /* 0x000fe20000000800 */
[----:B----4-:R-:W-:-:S03]  /*196a0*/  FMUL.FTZ R11, R29, R10 ;  /* 0x0000000a1d0b7220 */ /* 0x010fc60000410000 */
[----:B------:R-:W0:Y:S04]  /*196b0*/  LDS R25, [R0+0x1400] ;  /* 0x0014000000197984 */ /* 0x000e280000000800 */
[----:B------:R-:W-:Y:S04]  /*196c0*/  LDS R26, [R0+0x1600] ;  /* 0x00160000001a7984 */ /* 0x000fe80000000800 */
[----:B-1----:R-:W1:Y:S01]  /*196d0*/  LDS R27, [R0+0x1800] ;  /* 0x00180000001b7984 */ /* 0x002e620000000800 */
[----:B-----5:R-:W-:-:S03]  /*196e0*/  FMUL.FTZ R15, R29, R14 ;  /* 0x0000000e1d0f7220 */ /* 0x020fc60000410000 */
[----:B------:R-:W-:Y:S01]  /*196f0*/  STG.E desc[UR36][R4.64+-0x400], R7 ;  /* 0xfffc000704007986 */ /* 0x000fe2000c101924 */
[----:B------:R-:W-:-:S03]  /*19700*/  FMUL.FTZ R17, R29, R16 ;  /* 0x000000101d117220 */ /* 0x000fc60000410000 */
        /* <DEDUP_REMOVED lines=47> */
.L_x_3251:
[----:B------:R-:W-:Y:S05]  /*19a00*/  BSYNC.RECONVERGENT B1 ;  /* 0x0000000000017941 */ /* 0x000fea0003800200 */
.L_x_3250:
        /* <DEDUP_REMOVED lines=15> */
[----:B------:R-:W-:Y:S01]  /*19b00*/  IADD3 R6, P1, PT, R4, 0x1000, RZ ;  /* 0x0000100004067810 */ /* 0x000fe20007f3e0ff */
[----:B0-----:R-:W-:-:S03]  /*19b10*/  FMUL.FTZ R9, R29, R8 ;  /* 0x000000081d097220 */ /* 0x001fc60000410000 */
[----:B------:R-:W-:Y:S01]  /*19b20*/  STG.E desc[UR36][R4.64+-0x400], R7 ;  /* 0xfffc000704007986 */ /* 0x000fe2000c101924 */
[----:B---3--:R-:W-:-:S03]  /*19b30*/  FMUL.FTZ R11, R29, R10 ;  /* 0x0000000a1d0b7220 */ /* 0x008fc60000410000 */
[----:B------:R-:W-:Y:S01]  /*19b40*/  STS [R0+-0x400], R7 ;  /* 0xfffc000700007388 */ /* 0x000fe20000000800 */
        /* <DEDUP_REMOVED lines=8> */
[----:B0-----:R-:W-:Y:S02]  /*19bd0*/  IMAD.X R9, RZ, RZ, R5, P1 ;  /* 0x000000ffff097224 */ /* 0x001fe400008e0605 */
        /* <DEDUP_REMOVED lines=14> */
.L_x_3254:
[----:B------:R-:W-:Y:S05]  /*19cc0*/  BSYNC.RECONVERGENT B1 ;  /* 0x0000000000017941 */ /* 0x000fea0003800200 */
.L_x_3253:
[----:B------:R-:W-:-:S13]  /*19cd0*/  ISETP.LT.OR P0, PT, R3, UR44, P0 ;  /* 0x0000002c03007c0c */ /* 0x000fda0008701670 */
        /* <DEDUP_REMOVED lines=17> */
.L_x_3237:
[----:B------:R-:W-:Y:S05]  /*19df0*/  BSYNC.RECONVERGENT B0 ;  /* 0x0000000000007941 */ /* 0x000fea0003800200 */
.L_x_3236:
[----:B------:R-:W-:Y:S01]  /*19e00*/  ULEA.HI UR4, UR43, UR43, URZ, 0x1 ;  /* 0x0000002b2b047291 */ /* 0x000fe2000f8f08ff */
[----:B------:R-:W4:Y:S01]  /*19e10*/  S2UR UR5, SR_CTAID.Y ;  /* 0x00000000000579c3 */ /* 0x000f220000002600 */
[----:B------:R-:W5:Y:S01]  /*19e20*/  LDCU UR12, c[0x0][0x40c] ;  /* 0x00008180ff0c77ac */ /* 0x000f620008000800 */
[----:B------:R-:W-:Y:S01]  /*19e30*/  SHF.R.U32.HI R14, RZ, 0x6, R246 ;  /* 0x00000006ff0e7819 */ /* 0x000fe200000116f6 */
[----:B------:R-:W-:Y:S01]  /*19e40*/  IMAD.SHL.U32 R15, R246, 0x10, RZ ;  /* 0x00000010f60f7824 */ /* 0x000fe200078e00ff */
[----:B0--3--:R-:W-:Y:S01]  /*19e50*/  LOP3.LUT R0, R2, 0xfc, RZ, 0xc0, !PT ;  /* 0x000000fc02007812 */ /* 0x009fe200078ec0ff */
[----:B------:R-:W-:Y:S01]  /*19e60*/  ULOP3.LUT UR4, UR4, 0xfffffffe, URZ, 0xc0, !UPT ;  /* 0xfffffffe04047892 */ /* 0x000fe2000f8ec0ff */
[----:B------:R-:W-:Y:S01]  /*19e70*/  BSSY.RECONVERGENT B0, `(.L_x_3255) ;  /* 0x000001f000007945 */ /* 0x000fe20003800200 */
[----:B------:R-:W4:Y:S01]  /*19e80*/  LDCU UR11, c[0x0][0x3f8] ;  /* 0x00007f00ff0b77ac */ /* 0x000f220008000800 */
[----:B------:R-:W0:Y:S01]  /*19e90*/  S2UR UR17, SR_CgaCtaId ;  /* 0x00000000001179c3 */ /* 0x000e220000008800 */
[----:B------:R-:W-:-:S02]  /*19ea0*/  CS2R R6, SRZ ;  /* 0x0000000000067805 */ /* 0x000fc4000001ff00 */
[----:B------:R-:W-:Y:S01]  /*19eb0*/  CS2R R4, SRZ ;  /* 0x0000000000047805 */ /* 0x000fe2000001ff00 */
[----:B------:R-:W-:Y:S01]  /*19ec0*/  UIADD3 UR4, UPT, UPT, UR43, -UR4, URZ ;  /* 0x800000042b047290 */ /* 0x000fe2000fffe0ff */
[----:B------:R-:W-:Y:S01]  /*19ed0*/  LOP3.LUT R15, R15, 0x3f0, RZ, 0xc0, !PT ;  /* 0x000003f00f0f7812 */ /* 0x000fe200078ec0ff */
[----:B------:R-:W3:Y:S04]  /*19ee0*/  LDCU UR9, c[0x0][0x3f4] ;  /* 0x00007e80ff0977ac */ /* 0x000ee80008000800 */
[----:B------:R-:W-:Y:S01]  /*19ef0*/  ISETP.NE.AND P0, PT, R14, UR4, PT ;  /* 0x000000040e007c0c */ /* 0x000fe2000bf05270 */
[----:B------:R-:W-:Y:S02]  /*19f00*/  UMOV UR16, 0x400 ;  /* 0x0000040000107882 */ /* 0x000fe40000000000 */
[----:B------:R-:W-:Y:S01]  /*19f10*/  UIADD3 UR8, UPT, UPT, UR16, 0x420, URZ ;  /* 0x0000042010087890 */ /* 0x000fe2000fffe0ff */
[----:B-----5:R-:W-:-:S04]  /*19f20*/  ISETP.NE.OR P0, PT, RZ, UR12, P0 ;  /* 0x0000000cff007c0c */ /* 0x020fc80008705670 */
[----:B------:R-:W-:Y:S01]  /*19f30*/  ISETP.GT.U32.OR P0, PT, R0, 0x8f, P0 ;  /* 0x0000008f0000780c */ /* 0x000fe20000704470 */
[----:B----4-:R-:W-:-:S04]  /*19f40*/  UIMAD UR5, UR5, UR11, UR10 ;  /* 0x0000000b050572a4 */ /* 0x010fc8000f8e020a */
[----:B------:R-:W-:Y:S01]  /*19f50*/  UIMAD UR7, UR5, 0x90, URZ ;  /* 0x00000090050778a4 */ /* 0x000fe2000f8e02ff */
[----:B---3--:R-:W-:Y:S01]  /*19f60*/  IMAD.U32 R17, RZ, RZ, UR9 ;  /* 0x00000009ff117e24 */ /* 0x008fe2000f8e00ff */
[----:B0-----:R-:W-:-:S03]  /*19f70*/  ULEA UR8, UR17, UR8, 0x18 ;  /* 0x0000000811087291 */ /* 0x001fc6000f8ec0ff */
[C-C-:B------:R-:W-:Y:S02]  /*19f80*/  IMAD R21, R17.reuse, UR6, R0.reuse ;  /* 0x0000000611157c24 */ /* 0x140fe4000f8e0200 */
[----:B------:R-:W-:Y:S01]  /*19f90*/  IMAD R19, R17, UR7, R0 ;  /* 0x0000000711137c24 */ /* 0x000fe2000f8e0200 */
[----:B------:R-:W-:Y:S06]  /*19fa0*/  @P0 BRA `(.L_x_3256) ;  /* 0x00000000002c0947 */ /* 0x000fec0003800000 */
        /* <DEDUP_REMOVED lines=10> */
.L_x_3257:
[----:B-----5:R0:W-:Y:S02]  /*1a050*/  STS.128 [R15+UR8], R4 ;  /* 0x000000040f007988 */ /* 0x0201e40008000c08 */
.L_x_3256:
[----:B------:R-:W-:Y:S05]  /*1a060*/  BSYNC.RECONVERGENT B0 ;  /* 0x0000000000007941 */ /* 0x000fea0003800200 */
.L_x_3255:
[----:B------:R-:W-:Y:S01]  /*1a070*/  BAR.SYNC.DEFER_BLOCKING 0x0 ;  /* 0x0000000000007b1d */ /* 0x000fe20000010000 */
[----:B------:R-:W-:Y:S02]  /*1a080*/  ISETP.GT.U32.AND P0, PT, R0, 0x8f, PT ;  /* 0x0000008f0000780c */ /* 0x000fe40003f04070 */
[----:B------:R-:W-:Y:S02]  /*1a090*/  CS2R R10, SRZ ;  /* 0x00000000000a7805 */ /* 0x000fe4000001ff00 */
[----:B------:R-:W-:Y:S01]  /*1a0a0*/  CS2R R8, SRZ ;  /* 0x0000000000087805 */ /* 0x000fe2000001ff00 */
[----:B------:R-:W3:Y:S01]  /*1a0b0*/  LDCU UR18, c[0x0][0x40c] ;  /* 0x00008180ff1277ac */ /* 0x000ee20008000800 */
[----:B------:R-:W-:Y:S07]  /*1a0c0*/  BSSY.RECONVERGENT B0, `(.L_x_3258) ;  /* 0x00001d2000007945 */ /* 0x000fee0003800200 */
[----:B------:R-:W-:Y:S05]  /*1a0d0*/  @P0 BRA `(.L_x_3259) ;  /* 0x0000001c00400947 */ /* 0x000fea0003800000 */
[----:B------:R-:W4:Y:S01]  /*1a0e0*/  LDC.64 R12, c[0x0][0x3c0] ;  /* 0x0000f000ff0c7b82 */ /* 0x000f220000000a00 */
[----:B------:R-:W-:Y:S01]  /*1a0f0*/  VIADD R25, R14, UR13 ;  /* 0x0000000d0e197c36 */ /* 0x000fe20008000000 */
[----:B------:R-:W-:Y:S01]  /*1a100*/  VIMNMX R24, PT, PT, R17, UR43, PT ;  /* 0x0000002b11187c48 */ /* 0x000fe2000bfe0100 */
[----:B------:R-:W-:Y:S01]  /*1a110*/  BSSY.RECONVERGENT B1, `(.L_x_3260) ;  /* 0x00000cb000017945 */ /* 0x000fe20003800200 */
[----:B------:R-:W-:Y:S02]  /*1a120*/  IMAD.MOV.U32 R11, RZ, RZ, RZ ;  /* 0x000000ffff0b7224 */ /* 0x000fe400078e00ff */
[----:B------:R-:W-:Y:S01]  /*1a130*/  ISETP.GE.AND P0, PT, R25, R24, PT ;  /* 0x000000181900720c */ /* 0x000fe20003f06270 */
[----:B----4-:R-:W-:-:S04]  /*1a140*/  IMAD.WIDE R2, R19, 0x4, R12 ;  /* 0x0000000413027825 */ /* 0x010fc800078e020c */
[----:B------:R-:W-:-:S08]  /*1a150*/  IMAD.WIDE R12, R21, 0x4, R12 ;  /* 0x00000004150c7825 */ /* 0x000fd000078e020c */
[----:B------:R-:W-:Y:S05]  /*1a160*/  @P0 BRA `(.L_x_3261) ;  /* 0x0000000c00140947 */ /* 0x000fea0003800000 */
[----:B------:R-:W-:Y:S01]  /*1a170*/  ULOP3.LUT UR5, URZ, UR13, URZ, 0x33, !UPT ;  /* 0x0000000dff057292 */ /* 0x000fe2000f8e33ff */
[----:B------:R-:W-:Y:S01]  /*1a180*/  VIADDMNMX R11, R25, 0x2, R24, !PT ;  /* 0x00000002190b7846 */ /* 0x000fe20007800118 */
[----:B------:R-:W4:Y:S01]  /*1a190*/  LDC.64 R8, c[0x0][0x458] ;  /* 0x00011600ff087b82 */ /* 0x000f220000000a00 */
[----:B------:R-:W-:Y:S01]  /*1a1a0*/  UIMAD UR6, UR38, UR11, UR10 ;  /* 0x0000000b260672a4 */ /* 0x000fe2000f8e020a */
[----:B------:R-:W-:Y:S01]  /*1a1b0*/  BSSY.RECONVERGENT B2, `(.L_x_3262) ;  /* 0x0000042000027945 */ /* 0x000fe20003800200 */
[----:B-1----:R-:W-:Y:S01]  /*1a1c0*/  IMAD.MOV.U32 R27, RZ, RZ, R25 ;  /* 0x000000ffff1b7224 */ /* 0x002fe200078e0019 */
[----:B------:R-:W-:-:S03]  /*1a1d0*/  IADD3 R20, PT, PT, -R14, UR5, R11 ;  /* 0x000000050e147c10 */ /* 0x000fc6000fffe10b */
[----:B------:R-:W-:Y:S01]  /*1a1e0*/  IMAD.U32 R23, RZ, RZ, UR6 ;  /* 0x00000006ff177e24 */ /* 0x000fe2000f8e00ff */
[----:B------:R-:W-:-:S03]  /*1a1f0*/  LOP3.LUT R10, R20, 0x6, RZ, 0xc0, !PT ;  /* 0x00000006140a7812 */ /* 0x000fc600078ec0ff */
[----:B------:R-:W-:Y:S01]  /*1a200*/  IMAD R23, R23, 0x90, R0 ;  /* 0x0000009017177824 */ /* 0x000fe200078e0200 */
[----:B------:R-:W-:Y:S02]  /*1a210*/  ISETP.NE.AND P0, PT, R10, 0x6, PT ;  /* 0x000000060a00780c */ /* 0x000fe40003f05270 */
[----:B------:R-:W-:Y:S01]  /*1a220*/  CS2R R10, SRZ ;  /* 0x00000000000a7805 */ /* 0x000fe2000001ff00 */
[----:B----4-:R-:W-:Y:S01]  /*1a230*/  IMAD.WIDE R22, R23, 0x4, R8 ;  /* 0x0000000417167825 */ /* 0x010fe200078e0208 */
[----:B------:R-:W-:-:S09]  /*1a240*/  CS2R R8, SRZ ;  /* 0x0000000000087805 */ /* 0x000fd2000001ff00 */
[----:B------:R-:W-:Y:S05]  /*1a250*/  @!P0 BRA `(.L_x_3263) ;  /* 0x0000000000dc8947 */ /* 0x000fea0003800000 */
[----:B------:R-:W1:Y:S01]  /*1a260*/  LDCU.64 UR14, c[0x0][0x3c0] ;  /* 0x00007800ff0e77ac */ /* 0x000e620008000a00 */
[----:B------:R-:W-:Y:S01]  /*1a270*/  IMAD R16, R25, 0x90, RZ ;  /* 0x0000009019107824 */ /* 0x000fe200078e02ff */
[----:B------:R-:W-:Y:S01]  /*1a280*/  LEA.HI R8, R20, 0x1, RZ, 0x1f ;  /* 0x0000000114087811 */ /* 0x000fe200078ff8ff */
[----:B------:R-:W-:Y:S01]  /*1a290*/  IMAD.MOV.U32 R27, RZ, RZ, R25 ;  /* 0x000000ffff1b7224 */ /* 0x000fe200078e0019 */
[----:B------:R-:W-:Y:S01]  /*1a2a0*/  UIADD3 UR5, UPT, UPT, UR16, 0x820, URZ ;  /* 0x0000082010057890 */ /* 0x000fe2000fffe0ff */
[----:B------:R-:W-:-:S03]  /*1a2b0*/  IMAD.WIDE.U32 R16, R16, 0x4, RZ ;  /* 0x0000000410107825 */ /* 0x000fc600078e00ff */
[----:B------:R-:W-:Y:S01]  /*1a2c0*/  ULEA UR5, UR17, UR5, 0x18 ;  /* 0x0000000511057291 */ /* 0x000fe2000f8ec0ff */
[----:B------:R-:W-:-:S04]  /*1a2d0*/  IMAD.WIDE R18, R19, 0x4, R16 ;  /* 0x0000000413127825 */ /* 0x000fc800078e0210 */
[----:B------:R-:W-:Y:S01]  /*1a2e0*/  IMAD.WIDE R16, R21, 0x4, R16 ;  /* 0x0000000415107825 */ /* 0x000fe200078e0210 */
[----:B-1----:R-:W-:Y:S02]  /*1a2f0*/  IADD3 R40, P0, PT, R18, UR14, RZ ;  /* 0x0000000e12287c10 */ /* 0x002fe4000ff1e0ff */
[----:B------:R-:W-:Y:S02]  /*1a300*/  IADD3 R26, P1, PT, R16, UR14, RZ ;  /* 0x0000000e101a7c10 */ /* 0x000fe4000ff3e0ff */
[----:B------:R-:W-:Y:S01]  /*1a310*/  LOP3.LUT R16, R8, 0x3, RZ, 0xc0, !PT ;  /* 0x0000000308107812 */ /* 0x000fe200078ec0ff */
[----:B------:R-:W-:Y:S01]  /*1a320*/  IMAD.MOV.U32 R8, RZ, RZ, RZ ;  /* 0x000000ffff087224 */ /* 0x000fe200078e00ff */
[----:B------:R-:W-:Y:S02]  /*1a330*/  IADD3.X R43, PT, PT, R19, UR15, RZ, P0, !PT ;  /* 0x0000000f132b7c10 */ /* 0x000fe400087fe4ff */
[----:B------:R-:W-:Y:S01]  /*1a340*/  IADD3.X R41, PT, PT, R17, UR15, RZ, P1, !PT ;  /* 0x0000000f11297c10 */ /* 0x000fe20008ffe4ff */
[----:B------:R-:W-:Y:S01]  /*1a350*/  IMAD.MOV R19, RZ, RZ, -R16 ;  /* 0x000000ffff137224 */ /* 0x000fe200078e0a10 */
[----:B------:R-:W-:-:S07]  /*1a360*/  LEA R18, R14, UR5, 0x2 ;  /* 0x000000050e127c11 */ /* 0x000fce000f8e10ff */
.L_x_3265:
[----:B-1----:R-:W-:Y:S01]  /*1a370*/  IMAD.MOV.U32 R16, RZ, RZ, R26 ;  /* 0x000000ffff107224 */ /* 0x002fe200078e001a */
[----:B------:R1:W4:Y:S01]  /*1a380*/  LDS R21, [R18] ;  /* 0x0000000012157984 */ /* 0x0003220000000800 */
[----:B------:R-:W-:-:S05]  /*1a390*/  IMAD.MOV.U32 R17, RZ, RZ, R41 ;  /* 0x000000ffff117224 */ /* 0x000fca00078e0029 */
[----:B--2---:R1:W5:Y:S01]  /*1a3a0*/  LDG.E.128 R28, desc[UR36][R16.64] ;  /* 0x00000024101c7981 */ /* 0x004362000c1e1d00 */
[----:B------:R-:W-:Y:S01]  /*1a3b0*/  UISETP.NE.AND UP0, UPT, UR12, URZ, UPT ;  /* 0x000000ff0c00728c */ /* 0x000fe2000bf05270 */
[----:B------:R-:W-:-:S08]  /*1a3c0*/  VIADD R19, R19, 0x1 ;  /* 0x0000000113137836 */ /* 0x000fd00000000000 */
[----:B-1----:R-:W-:Y:S05]  /*1a3d0*/  BRA.U UP0, `(.L_x_3264) ;  /* 0x00000001004c7547 */ /* 0x002fea000b800000 */
[----:B------:R-:W-:Y:S01]  /*1a3e0*/  UISETP.NE.AND UP0, UPT, UR42, URZ, UPT ;  /* 0x000000ff2a00728c */ /* 0x000fe2000bf05270 */
[----:B------:R-:W1:Y:S05]  /*1a3f0*/  LDS.128 R32, [R15+UR8] ;  /* 0x000000080f207984 */ /* 0x000e6a0008000c00 */
[----:B------:R-:W-:-:S13]  /*1a400*/  PLOP3.LUT P0, PT, PT, PT, UP0, 0x80, 0x8 ;  /* 0x000000000008781c */ /* 0x000fda0003f0f008 */
[----:B------:R-:W2:Y:S01]  /*1a410*/  @P0 LDG.E.128 R36, desc[UR36][R22.64] ;  /* 0x0000002416240981 */ /* 0x000ea2000c1e1d00 */
[----:B------:R-:W-:Y:S01]  /*1a420*/  PLOP3.LUT P0, PT, PT, PT, UP0, 0x80, 0x8 ;  /* 0x000000000008781c */ /* 0x000fe20003f0f008 */
[----:B------:R-:W-:Y:S01]  /*1a430*/  IMAD.MOV.U32 R16, RZ, RZ, R40 ;  /* 0x000000ffff107224 */ /* 0x000fe200078e0028 */
[----:B------:R-:W-:Y:S01]  /*1a440*/  PLOP3.LUT P1, PT, PT, PT, UP0, 0x80, 0x8 ;  /* 0x000000000008781c */ /* 0x000fe20003f2f008 */
[----:B------:R-:W-:Y:S01]  /*1a450*/  IMAD.MOV.U32 R17, RZ, RZ, R43 ;  /* 0x000000ffff117224 */ /* 0x000fe200078e002b */
        /* <DEDUP_REMOVED lines=11> */
.L_x_3264:
[----:B------:R-:W-:Y:S01]  /*1a510*/  ISETP.NE.AND P0, PT, R19, RZ, PT ;  /* 0x000000ff1300720c */ /* 0x000fe20003f05270 */
[C---:B----45:R-:W-:Y:S01]  /*1a520*/  FFMA.FTZ R8, R21.reuse, R28, R8 ;  /* 0x0000001c15087223 */ /* 0x070fe20000010008 */
        /* <DEDUP_REMOVED lines=10> */
.L_x_3263:
[----:B---3--:R-:W-:Y:S05]  /*1a5d0*/  BSYNC.RECONVERGENT B2 ;  /* 0x0000000000027941 */ /* 0x008fea0003800200 */
.L_x_3262:
[----:B------:R-:W-:-:S13]  /*1a5e0*/  ISETP.GE.U32.AND P0, PT, R20, 0x6, PT ;  /* 0x000000061400780c */ /* 0x000fda0003f06070 */
[----:B------:R-:W-:Y:S05]  /*1a5f0*/  @!P0 BRA `(.L_x_3261) ;  /* 0x0000000400f08947 */ /* 0x000fea0003800000 */
[----:B------:R-:W3:Y:S02]  /*1a600*/  LDCU UR5, c[0x0][0x40c] ;  /* 0x00008180ff0577ac */ /* 0x000ee40008000800 */
[----:B---3--:R-:W-:-:S06]  /*1a610*/  UISETP.NE.AND UP0, UPT, UR5, URZ, UPT ;  /* 0x000000ff0500728c */ /* 0x008fcc000bf05270 */
[----:B------:R-:W-:-:S13]  /*1a620*/  PLOP3.LUT P0, PT, PT, PT, UP0, 0x80, 0x8 ;  /* 0x000000000008781c */ /* 0x000fda0003f0f008 */
.L_x_3271:
[----:B------:R-:W-:-:S04]  /*1a630*/  IMAD R21, R27, 0x90, RZ ;  /* 0x000000901b157824 */ /* 0x000fc800078e02ff */
[----:B-1----:R-:W-:-:S05]  /*1a640*/  IMAD.WIDE.U32 R16, R21, 0x4, R12 ;  /* 0x0000000415107825 */ /* 0x002fca00078e000c */
[----:B--2---:R1:W5:Y:S01]  /*1a650*/  LDG.E.128 R28, desc[UR36][R16.64] ;  /* 0x00000024101c7981 */ /* 0x004362000c1e1d00 */
[----:B------:R-:W-:Y:S04]  /*1a660*/  BSSY.RECONVERGENT B2, `(.L_x_3266) ;  /* 0x0000014000027945 */ /* 0x000fe80003800200 */
[----:B------:R-:W-:Y:S05]  /*1a670*/  @P0 BRA `(.L_x_3267) ;  /* 0x0000000000480947 */ /* 0x000fea0003800000 */
[----:B------:R-:W-:Y:S01]  /*1a680*/  UISETP.NE.AND UP0, UPT, UR42, URZ, UPT ;  /* 0x000000ff2a00728c */ /* 0x000fe2000bf05270 */
[----:B-1----:R-:W1:Y:S05]  /*1a690*/  LDS.128 R16, [R15+UR8] ;  /* 0x000000080f107984 */ /* 0x002e6a0008000c00 */
        /* <DEDUP_REMOVED lines=16> */
.L_x_3267:
[----:B------:R-:W-:Y:S05]  /*1a7a0*/  BSYNC.RECONVERGENT B2 ;  /* 0x0000000000027941 */ /* 0x000fea0003800200 */
.L_x_3266:
[----:B------:R-:W-:Y:S01]  /*1a7b0*/  VIADD R41, R21, 0x120 ;  /* 0x0000012015297836 */ /* 0x000fe20000000000 */
        /* <DEDUP_REMOVED lines=15> */
[----:B------:R-:W-:Y:S01]  /*1a8b0*/  UISETP.NE.AND UP0, UPT, UR42, URZ, UPT ;  /* 0x000000ff2a00728c */ /* 0x000fe2000bf05270 */
[----:B------:R-:W1:Y:S05]  /*1a8c0*/  LDS.128 R48, [R15+UR8] ;  /* 0x000000080f307984 */ /* 0x000e6a0008000c00 */
        /* <DEDUP_REMOVED lines=16> */
.L_x_3268:
[----:B------:R2:W5:Y:S01]  /*1a9d0*/  LDG.E.128 R36, desc[UR36][R18.64] ;  /* 0x0000002412247981 */ /* 0x000562000c1e1d00 */
[----:B------:R-:W-:Y:S05]  /*1a9e0*/  @P0 BRA `(.L_x_3269) ;  /* 0x0000000000480947 */ /* 0x000fea0003800000 */
[----:B------:R-:W-:Y:S01]  /*1a9f0*/  UISETP.NE.AND UP0, UPT, UR42, URZ, UPT ;  /* 0x000000ff2a00728c */ /* 0x000fe2000bf05270 */
[----:B------:R-:W3:Y:S05]  /*1aa00*/  LDS.128 R48, [R15+UR8] ;  /* 0x000000080f307984 */ /* 0x000eea0008000c00 */
[----:B------:R-:W-:-:S13]  /*1aa10*/  PLOP3.LUT P1, PT, PT, PT, UP0, 0x80, 0x8 ;  /* 0x000000000008781c */ /* 0x000fda0003f2f008 */
[----:B-12---:R-:W2:Y:S01]  /*1aa20*/  @P1 LDG.E.128 R16, desc[UR36][R22.64] ;  /* 0x0000002416101981 */ /* 0x006ea2000c1e1d00 */
[----:B------:R-:W-:Y:S02]  /*1aa30*/  PLOP3.LUT P1, PT, PT, PT, UP0, 0x80, 0x8 ;  /* 0x000000000008781c */ /* 0x000fe40003f2f008 */
[----:B------:R-:W-:Y:S02]  /*1aa40*/  PLOP3.LUT P2, PT, PT, PT, UP0, 0x80, 0x8 ;  /* 0x000000000008781c */ /* 0x000fe40003f4f008 */
[----:B------:R-:W-:Y:S02]  /*1aa50*/  PLOP3.LUT P3, PT, PT, PT, UP0, 0x80, 0x8 ;  /* 0x000000000008781c */ /* 0x000fe40003f6f008 */
[----:B------:R-:W-:Y:S01]  /*1aa60*/  PLOP3.LUT P4, PT, PT, PT, UP0, 0x80, 0x8 ;  /* 0x000000000008781c */ /* 0x000fe20003f8f008 */
[----:B---3-5:R-:W-:Y:S01]  /*1aa70*/  FADD.FTZ R36, R48, R36 ;  /* 0x0000002430247221 */ /* 0x028fe20000010000 */
        /* <DEDUP_REMOVED lines=9> */
.L_x_3269:
        /* <DEDUP_REMOVED lines=17> */
[----:B------:R-:W-:Y:S01]  /*1ac20*/  UISETP.NE.AND UP0, UPT, UR42, URZ, UPT ;  /* 0x000000ff2a00728c */ /* 0x000fe2000bf05270 */
[----:B------:R-:W1:Y:S05]  /*1ac30*/  LDS.128 R28, [R15+UR8] ;  /* 0x000000080f1c7984 */ /* 0x000e6a0008000c00 */
[----:B------:R-:W-:-:S13]  /*1ac40*/  PLOP3.LUT P1, PT, PT, PT, UP0, 0x80, 0x8 ;  /* 0x000000000008781c */ /* 0x000fda0003f2f008 */
        /* <DEDUP_REMOVED lines=15> */
.L_x_3270:
        /* <DEDUP_REMOVED lines=8> */
.L_x_3261:
[----:B---3--:R-:W-:Y:S05]  /*1adc0*/  BSYNC.RECONVERGENT B1 ;  /* 0x0000000000017941 */ /* 0x008fea0003800200 */
.L_x_3260:
[----:B------:R-:W-:Y:S01]  /*1add0*/  ISETP.GE.AND P0, PT, R25, UR43, PT ;  /* 0x0000002b19007c0c */ /* 0x000fe2000bf06270 */
[----:B------:R-:W-:-:S12]  /*1ade0*/  BSSY.RECONVERGENT B1, `(.L_x_3272) ;  /* 0x00000d1000017945 */ /* 0x000fd80003800200 */
[----:B------:R-:W-:Y:S05]  /*1adf0*/  @P0 BRA `(.L_x_3273) ;  /* 0x0000000c003c0947 */ /* 0x000fea0003800000 */
[----:B------:R-:W3:Y:S01]  /*1ae00*/  LDCU UR5, c[0x0][0x3f8] ;  /* 0x00007f00ff0577ac */ /* 0x000ee20008000800 */
[----:B------:R-:W-:Y:S01]  /*1ae10*/  VIADD R20, R25, 0x2 ;  /* 0x0000000219147836 */ /* 0x000fe20000000000 */
[----:B-1----:R-:W1:Y:S01]  /*1ae20*/  LDC.64 R16, c[0x0][0x458] ;  /* 0x00011600ff107b82 */ /* 0x002e620000000a00 */
[----:B------:R-:W-:Y:S01]  /*1ae30*/  BSSY.RECONVERGENT B2, `(.L_x_3274) ;  /* 0x0000049000027945 */ /* 0x000fe20003800200 */
[----:B------:R-:W-:Y:S01]  /*1ae40*/  ULOP3.LUT UR6, URZ, UR13, URZ, 0x33, !UPT ;  /* 0x0000000dff067292 */ /* 0x000fe2000f8e33ff */
[----:B------:R-:W-:Y:S01]  /*1ae50*/  IMAD.MOV.U32 R22, RZ, RZ, R25 ;  /* 0x000000ffff167224 */ /* 0x000fe200078e0019 */
[----:B------:R-:W-:-:S04]  /*1ae60*/  VIMNMX R19, PT, PT, R20, UR43, !PT ;  /* 0x0000002b14137c48 */ /* 0x000fc8000ffe0100 */
[----:B------:R-:W-:-:S04]  /*1ae70*/  IADD3 R21, PT, PT, -R14, UR6, R19 ;  /* 0x000000060e157c10 */ /* 0x000fc8000fffe113 */
[----:B------:R-:W-:Y:S01]  /*1ae80*/  LOP3.LUT P0, RZ, R21, 0x2, RZ, 0xc0, !PT ;  /* 0x0000000215ff7812 */ /* 0x000fe2000780c0ff */
[----:B---3--:R-:W-:-:S06]  /*1ae90*/  UIMAD UR5, UR38, UR5, UR10 ;  /* 0x00000005260572a4 */ /* 0x008fcc000f8e020a */
[----:B------:R-:W-:-:S04]  /*1aea0*/  IMAD.U32 R19, RZ, RZ, UR5 ;  /* 0x00000005ff137e24 */ /* 0x000fc8000f8e00ff */
[----:B------:R-:W-:-:S04]  /*1aeb0*/  IMAD R19, R19, 0x90, R0 ;  /* 0x0000009013137824 */ /* 0x000fc800078e0200 */
[----:B-1----:R-:W-:Y:S01]  /*1aec0*/  IMAD.WIDE R18, R19, 0x4, R16 ;  /* 0x0000000413127825 */ /* 0x002fe200078e0210 */
        /* <DEDUP_REMOVED lines=29> */
[----:B--2---:R1:W5:Y:S01]  /*1b0a0*/  LDG.E.128 R28, desc[UR36][R16.64] ;  /* 0x00000024101c7981 */ /* 0x004362000c1e1d00 */
        /* <DEDUP_REMOVED lines=9> */
[----:B------:R-:W-:Y:S01]  /*1b140*/  UISETP.NE.AND UP0, UPT, UR42, URZ, UPT ;  /* 0x000000ff2a00728c */ /* 0x000fe2000bf05270 */
[----:B------:R-:W1:Y:S05]  /*1b150*/  LDS.128 R36, [R15+UR8] ;  /* 0x000000080f247984 */ /* 0x000e6a0008000c00 */
        /* <DEDUP_REMOVED lines=17> */
.L_x_3276:
[C---:B---3-5:R-:W-:Y:S01]  /*1b270*/  FFMA.FTZ R8, R23.reuse, R28, R8 ;  /* 0x0000001c17087223 */ /* 0x068fe20000010008 */
[C---:B------:R-:W-:Y:S01]  /*1b280*/  FFMA.FTZ R9, R23.reuse, R29, R9 ;  /* 0x0000001d17097223 */ /* 0x040fe20000010009 */
[C---:B------:R-:W-:Y:S01]  /*1b290*/  FFMA.FTZ R10, R23.reuse, R30, R10 ;  /* 0x0000001e170a7223 */ /* 0x040fe2000001000a */
[----:B------:R-:W-:Y:S01]  /*1b2a0*/  FFMA.FTZ R11, R23, R31, R11 ;  /* 0x0000001f170b7223 */ /* 0x000fe2000001000b */
[----:B------:R-:W-:-:S07]  /*1b2b0*/  IMAD.MOV.U32 R22, RZ, RZ, R20 ;  /* 0x000000ffff167224 */ /* 0x000fce00078e0014 */
.L_x_3275:
[----:B------:R-:W-:Y:S05]  /*1b2c0*/  BSYNC.RECONVERGENT B2 ;  /* 0x0000000000027941 */ /* 0x000fea0003800200 */
.L_x_3274:
[----:B------:R-:W-:-:S13]  /*1b2d0*/  ISETP.GE.U32.AND P0, PT, R21, 0x2, PT ;  /* 0x000000021500780c */ /* 0x000fda0003f06070 */
[----:B------:R-:W-:Y:S05]  /*1b2e0*/  @!P0 BRA `(.L_x_3273) ;  /* 0x0000000800008947 */ /* 0x000fea0003800000 */
[----:B------:R-:W3:Y:S01]  /*1b2f0*/  S2R R20, SR_CgaCtaId ;  /* 0x0000000000147919 */ /* 0x000ee20000008800 */
[----:B-1----:R-:W-:Y:S01]  /*1b300*/  MOV R16, 0x400 ;  /* 0x0000040000107802 */ /* 0x002fe20000000f00 */
[----:B------:R-:W-:Y:S01]  /*1b310*/  USHF.L.U32 UR5, UR13, 0x2, URZ ;  /* 0x000000020d057899 */ /* 0x000fe200080006ff */
[----:B------:R-:W-:-:S03]  /*1b320*/  IMAD R21, R22, 0x90, RZ ;  /* 0x0000009016157824 */ /* 0x000fc600078e02ff */
[----:B------:R-:W-:Y:S02]  /*1b330*/  VIADD R17, R16, 0x820 ;  /* 0x0000082010117836 */ /* 0x000fe40000000000 */
[----:B------:R-:W-:-:S03]  /*1b340*/  LEA R16, R22, -UR5, 0x2 ;  /* 0x8000000516107c11 */ /* 0x000fc6000f8e10ff */
[----:B---3--:R-:W-:Y:S01]  /*1b350*/  LEA R17, R20, R17, 0x18 ;  /* 0x0000001114117211 */ /* 0x008fe200078ec0ff */
[----:B------:R-:W-:-:S03]  /*1b360*/  VIADD R20, R22, 0x2 ;  /* 0x0000000216147836 */ /* 0x000fc60000000000 */
[----:B------:R-:W-:-:S07]  /*1b370*/  IADD3 R22, PT, PT, R16, 0x8, R17 ;  /* 0x0000000810167810 */ /* 0x000fce0007ffe011 */
.L_x_3283:
        /* <DEDUP_REMOVED lines=8> */
[----:B------:R-:W3:Y:S01]  /*1b400*/  I2F.RP R24, R25 ;  /* 0x0000001900187306 */ /* 0x000ee20000209400 */
[----:B------:R-:W-:Y:S02]  /*1b410*/  ISETP.GE.AND P1, PT, R23, RZ, PT ;  /* 0x000000ff1700720c */ /* 0x000fe40003f26270 */
[----:B------:R-:W-:Y:S01]  /*1b420*/  ISETP.NE.AND P2, PT, R36, RZ, PT ;  /* 0x000000ff2400720c */ /* 0x000fe20003f45270 */
[----:B------:R4:W0:Y:S04]  /*1b430*/  LDS R23, [R22+-0x8] ;  /* 0xfffff80016177984 */ /* 0x0008280000000800 */
[----:B---3--:R-:W3:Y:S02]  /*1b440*/  MUFU.RCP R24, R24 ;  /* 0x0000001800187308 */ /* 0x008ee40000001000 */
[----:B---3--:R-:W-:-:S06]  /*1b450*/  VIADD R26, R24, 0xffffffe ;  /* 0x0ffffffe181a7836 */ /* 0x008fcc0000000000 */
[----:B------:R-:W3:Y:S02]  /*1b460*/  F2I.FTZ.U32.TRUNC.NTZ R17, R26 ;  /* 0x0000001a00117305 */ /* 0x000ee4000021f000 */
[----:B---3--:R-:W-:-:S04]  /*1b470*/  IMAD.MOV R16, RZ, RZ, -R17 ;  /* 0x000000ffff107224 */ /* 0x008fc800078e0a11 */
        /* <DEDUP_REMOVED lines=17> */
[----:B0---4-:R-:W-:Y:S05]  /*1b590*/  BRA.U UP0, `(.L_x_3279) ;  /* 0x0000000100487547 */ /* 0x011fea000b800000 */
[----:B------:R-:W-:Y:S01]  /*1b5a0*/  UISETP.NE.AND UP0, UPT, UR42, URZ, UPT ;  /* 0x000000ff2a00728c */ /* 0x000fe2000bf05270 */
[----:B--2---:R-:W0:Y:S05]  /*1b5b0*/  LDS.128 R28, [R15+UR8] ;  /* 0x000000080f1c7984 */ /* 0x004e2a0008000c00 */
[----:B------:R-:W-:-:S13]  /*1b5c0*/  PLOP3.LUT P0, PT, PT, PT, UP0, 0x80, 0x8 ;  /* 0x000000000008781c */ /* 0x000fda0003f0f008 */
[----:B------:R-:W2:Y:S01]  /*1b5d0*/  @P0 LDG.E.128 R32, desc[UR36][R18.64] ;  /* 0x0000002412200981 */ /* 0x000ea2000c1e1d00 */
[----:B------:R-:W-:Y:S01]  /*1b5e0*/  PLOP3.LUT P0, PT, PT, PT, UP0, 0x80, 0x8 ;  /* 0x000000000008781c */ /* 0x000fe20003f0f008 */
[----:B------:R-:W-:Y:S01]  /*1b5f0*/  IMAD.WIDE.U32 R16, R21, 0x4, R2 ;  /* 0x0000000415107825 */ /* 0x000fe200078e0002 */
[----:B------:R-:W-:Y:S02]  /*1b600*/  PLOP3.LUT P1, PT, PT, PT, UP0, 0x80, 0x8 ;  /* 0x000000000008781c */ /* 0x000fe40003f2f008 */
[----:B------:R-:W-:Y:S02]  /*1b610*/  PLOP3.LUT P2, PT, PT, PT, UP0, 0x80, 0x8 ;  /* 0x000000000008781c */ /* 0x000fe40003f4f008 */
[----:B------:R-:W-:Y:S01]  /*1b620*/  PLOP3.LUT P3, PT, PT, PT, UP0, 0x80, 0x8 ;  /* 0x000000000008781c */ /* 0x000fe20003f6f008 */
[----:B0----5:R-:W-:Y:S01]  /*1b630*/  FADD.FTZ R24, R24, R28 ;  /* 0x0000001c18187221 */ /* 0x021fe20000010000 */
        /* <DEDUP_REMOVED lines=8> */
.L_x_3279:
[C---:B-----5:R-:W-:Y:S01]  /*1b6c0*/  FFMA.FTZ R8, R23.reuse, R24, R8 ;  /* 0x0000001817087223 */ /* 0x060fe20000010008 */
[C---:B------:R-:W-:Y:S01]  /*1b6d0*/  FFMA.FTZ R9, R23.reuse, R25, R9 ;  /* 0x0000001917097223 */ /* 0x040fe20000010009 */
[C---:B------:R-:W-:Y:S01]  /*1b6e0*/  FFMA.FTZ R10, R23.reuse, R26, R10 ;  /* 0x0000001a170a7223 */ /* 0x040fe2000001000a */
[----:B------:R-:W-:-:S07]  /*1b6f0*/  FFMA.FTZ R11, R23, R27, R11 ;  /* 0x0000001b170b7223 */ /* 0x000fce000001000b */
.L_x_3278:
[----:B------:R-:W-:Y:S05]  /*1b700*/  BSYNC.RECONVERGENT B2 ;  /* 0x0000000000027941 */ /* 0x000fea0003800200 */
.L_x_3277:
[----:B------:R-:W-:Y:S01]  /*1b710*/  ISETP.GE.AND P0, PT, R20, R36, PT ;  /* 0x000000241400720c */ /* 0x000fe20003f06270 */
[----:B------:R-:W-:-:S12]  /*1b720*/  BSSY.RECONVERGENT B2, `(.L_x_3280) ;  /* 0x0000036000027945 */ /* 0x000fd80003800200 */
[----:B------:R-:W-:Y:S05]  /*1b730*/  @!P0 BRA `(.L_x_3281) ;  /* 0x0000000000d08947 */ /* 0x000fea0003800000 */
[----:B------:R-:W-:Y:S01]  /*1b740*/  IABS R23, R36 ;  /* 0x0000002400177213 */ /* 0x000fe20000000000 */
[----:B------:R-:W1:Y:S01]  /*1b750*/  LDCU UR5, c[0x0][0x40c] ;  /* 0x00008180ff0577ac */ /* 0x000e620008000800 */
[----:B0-----:R-:W-:Y:S02]  /*1b760*/  IABS R26, R20 ;  /* 0x00000014001a7213 */ /* 0x001fe40000000000 */
[----:B------:R-:W0:Y:S01]  /*1b770*/  I2F.RP R24, R23 ;  /* 0x0000001700187306 */ /* 0x000e220000209400 */
[----:B------:R-:W-:Y:S02]  /*1b780*/  ISETP.GE.AND P1, PT, R20, RZ, PT ;  /* 0x000000ff1400720c */ /* 0x000fe40003f26270 */
[----:B------:R-:W-:-:S05]  /*1b790*/  ISETP.NE.AND P2, PT, R36, RZ, PT ;  /* 0x000000ff2400720c */ /* 0x000fca0003f45270 */
[----:B0-----:R-:W0:Y:S02]  /*1b7a0*/  MUFU.RCP R24, R24 ;  /* 0x0000001800187308 */ /* 0x001e240000001000 */
[----:B0-----:R-:W-:-:S06]  /*1b7b0*/  VIADD R25, R24, 0xffffffe ;  /* 0x0ffffffe18197836 */ /* 0x001fcc0000000000 */
[----:B------:R-:W0:Y:S02]  /*1b7c0*/  F2I.FTZ.U32.TRUNC.NTZ R17, R25 ;  /* 0x0000001900117305 */ /* 0x000e24000021f000 */
        /* <DEDUP_REMOVED lines=12> */
[----:B------:R0:W3:Y:S02]  /*1b890*/  LDS R23, [R22] ;  /* 0x0000000016177984 */ /* 0x0000e40000000800 */
[----:B------:R-:W-:Y:S01]  /*1b8a0*/  @!P1 IMAD.MOV R16, RZ, RZ, -R16 ;  /* 0x000000ffff109224 */ /* 0x000fe200078e0a10 */
[----:B------:R-:W-:-:S05]  /*1b8b0*/  @!P2 LOP3.LUT R16, RZ, R36, RZ, 0x33, !PT ;  /* 0x00000024ff10a212 */ /* 0x000fca00078e33ff */
[----:B------:R-:W-:-:S04]  /*1b8c0*/  IMAD R17, R16, 0x90, RZ ;  /* 0x0000009010117824 */ /* 0x000fc800078e02ff */
[----:B------:R-:W-:-:S05]  /*1b8d0*/  IMAD.WIDE.U32 R16, R17, 0x4, R12 ;  /* 0x0000000411107825 */ /* 0x000fca00078e000c */
[----:B------:R0:W5:Y:S01]  /*1b8e0*/  LDG.E.128 R24, desc[UR36][R16.64] ;  /* 0x0000002410187981 */ /* 0x000162000c1e1d00 */
[----:B-1----:R-:W-:-:S09]  /*1b8f0*/  UISETP.NE.AND UP0, UPT, UR5, URZ, UPT ;  /* 0x000000ff0500728c */ /* 0x002fd2000bf05270 */
[----:B0-----:R-:W-:Y:S05]  /*1b900*/  BRA.U UP0, `(.L_x_3282) ;  /* 0x00000001004c7547 */ /* 0x001fea000b800000 */
[----:B------:R-:W-:Y:S01]  /*1b910*/  UISETP.NE.AND UP0, UPT, UR42, URZ, UPT ;  /* 0x000000ff2a00728c */ /* 0x000fe2000bf05270 */
[----:B------:R-:W0:Y:S05]  /*1b920*/  LDS.128 R32, [R15+UR8] ;  /* 0x000000080f207984 */ /* 0x000e2a0008000c00 */
[----:B------:R-:W-:-:S13]  /*1b930*/  PLOP3.LUT P0, PT, PT, PT, UP0, 0x80, 0x8 ;  /* 0x000000000008781c */ /* 0x000fda0003f0f008 */
[----:B--2---:R-:W2:Y:S01]  /*1b940*/  @P0 LDG.E.128 R28, desc[UR36][R18.64] ;  /* 0x00000024121c0981 */ /* 0x004ea2000c1e1d00 */
[----:B------:R-:W-:Y:S01]  /*1b950*/  PLOP3.LUT P0, PT, PT, PT, UP0, 0x80, 0x8 ;  /* 0x000000000008781c */ /* 0x000fe20003f0f008 */
[----:B------:R-:W-:Y:S01]  /*1b960*/  VIADD R17, R21, 0x120 ;  /* 0x0000012015117836 */ /* 0x000fe20000000000 */
[----:B------:R-:W-:Y:S02]  /*1b970*/  PLOP3.LUT P1, PT, PT, PT, UP0, 0x80, 0x8 ;  /* 0x000000000008781c */ /* 0x000fe40003f2f008 */
[----:B------:R-:W-:Y:S01]  /*1b980*/  PLOP3.LUT P2, PT, PT, PT, UP0, 0x80, 0x8 ;  /* 0x000000000008781c */ /* 0x000fe20003f4f008 */
[----:B------:R-:W-:Y:S01]  /*1b990*/  IMAD.WIDE.U32 R16, R17, 0x4, R2 ;  /* 0x0000000411107825 */ /* 0x000fe200078e0002 */
[----:B------:R-:W-:-:S03]  /*1b9a0*/  PLOP3.LUT P3, PT, PT, PT, UP0, 0x80, 0x8 ;  /* 0x000000000008781c */ /* 0x000fc60003f6f008 */
[----:B0----5:R-:W-:Y:S01]  /*1b9b0*/  FADD.FTZ R24, R32, R24 ;  /* 0x0000001820187221 */ /* 0x021fe20000010000 */
        /* <DEDUP_REMOVED lines=8> */
.L_x_3282:
[C---:B---3-5:R-:W-:Y:S01]  /*1ba40*/  FFMA.FTZ R8, R23.reuse, R24, R8 ;  /* 0x0000001817087223 */ /* 0x068fe20000010008 */
[C---:B------:R-:W-:Y:S01]  /*1ba50*/  FFMA.FTZ R9, R23.reuse, R25, R9 ;  /* 0x0000001917097223 */ /* 0x040fe20000010009 */
[C---:B------:R-:W-:Y:S01]  /*1ba60*/  FFMA.FTZ R10, R23.reuse, R26, R10 ;  /* 0x0000001a170a7223 */ /* 0x040fe2000001000a */
[----:B------:R-:W-:-:S07]  /*1ba70*/  FFMA.FTZ R11, R23, R27, R11 ;  /* 0x0000001b170b7223 */ /* 0x000fce000001000b */
.L_x_3281:
[----:B------:R-:W-:Y:S05]  /*1ba80*/  BSYNC.RECONVERGENT B2 ;  /* 0x0000000000027941 */ /* 0x000fea0003800200 */
.L_x_3280:
[C---:B0-----:R-:W-:Y:S02]  /*1ba90*/  VIADD R16, R20.reuse, 0x2 ;  /* 0x0000000214107836 */ /* 0x041fe40000000000 */
[----:B------:R-:W-:Y:S02]  /*1baa0*/  VIADD R20, R20, 0x4 ;  /* 0x0000000414147836 */ /* 0x000fe40000000000 */
[----:B------:R-:W-:Y:S01]  /*1bab0*/  VIADD R21, R21, 0x240 ;  /* 0x0000024015157836 */ /* 0x000fe20000000000 */
[----:B------:R-:W-:Y:S01]  /*1bac0*/  ISETP.GE.AND P0, PT, R16, UR43, PT ;  /* 0x0000002b10007c0c */ /* 0x000fe2000bf06270 */
[----:B------:R-:W-:-:S12]  /*1bad0*/  VIADD R22, R22, 0x10 ;  /* 0x0000001016167836 */ /* 0x000fd80000000000 */
[----:B------:R-:W-:Y:S05]  /*1bae0*/  @!P0 BRA `(.L_x_3283) ;  /* 0xfffffff800248947 */ /* 0x000fea000383ffff */
.L_x_3273:
[----:B------:R-:W-:Y:S05]  /*1baf0*/  BSYNC.RECONVERGENT B1 ;  /* 0x0000000000017941 */ /* 0x000fea0003800200 */
.L_x_3272:
[----:B------:R-:W-:-:S13]  /*1bb00*/  ISETP.NE.AND P0, PT, R14, UR4, PT ;  /* 0x000000040e007c0c */ /* 0x000fda000bf05270 */
[----:B------:R-:W-:Y:S05]  /*1bb10*/  @P0 BRA `(.L_x_3259) ;  /* 0x0000000000b00947 */ /* 0x000fea0003800000 */
[----:B------:R-:W-:Y:S02]  /*1bb20*/  UMOV UR5, 0x90 ;  /* 0x0000009000057882 */ /* 0x000fe40000000000 */
[----:B------:R-:W-:-:S06]  /*1bb30*/  UIMAD UR5, UR44, UR5, -0x90 ;  /* 0xffffff702c0574a4 */ /* 0x000fcc000f8e0205 */
[----:B------:R-:W-:-:S04]  /*1bb40*/  IMAD.U32 R13, RZ, RZ, UR5 ;  /* 0x00000005ff0d7e24 */ /* 0x000fc8000f8e00ff */
[----:B------:R-:W-:-:S05]  /*1bb50*/  IMAD.WIDE R12, R13, 0x4, R2 ;  /* 0x000000040d0c7825 */ /* 0x000fca00078e0202 */
[----:B-1----:R1:W5:Y:S01]  /*1bb60*/  LDG.E.128 R16, desc[UR36][R12.64] ;  /* 0x000000240c107981 */ /* 0x002362000c1e1d00 */
[----:B------:R-:W3:Y:S01]  /*1bb70*/  S2UR UR6, SR_CgaCtaId ;  /* 0x00000000000679c3 */ /* 0x000ee20000008800 */
[----:B------:R-:W-:Y:S02]  /*1bb80*/  UMOV UR5, 0x400 ;  /* 0x0000040000057882 */ /* 0x000fe40000000000 */
[----:B------:R-:W-:Y:S02]  /*1bb90*/  UIADD3 UR9, UPT, UPT, UR5, 0x820, URZ ;  /* 0x0000082005097890 */ /* 0x000fe4000fffe0ff */
[----:B------:R-:W-:Y:S02]  /*1bba0*/  UIADD3 UR5, UPT, UPT, UR44, -UR13, URZ ;  /* 0x8000000d2c057290 */ /* 0x000fe4000fffe0ff */
[----:B---3--:R-:W-:-:S04]  /*1bbb0*/  ULEA UR6, UR6, UR9, 0x18 ;  /* 0x0000000906067291 */ /* 0x008fc8000f8ec0ff */
[----:B------:R-:W-:-:S09]  /*1bbc0*/  ULEA UR5, UR5, UR6, 0x2 ;  /* 0x0000000605057291 */ /* 0x000fd2000f8e10ff */
[----:B------:R-:W3:Y:S02]  /*1bbd0*/  LDS R21, [UR5+-0x4] ;  /* 0xfffffc05ff157984 */ /* 0x000ee40008000800 */
[----:B------:R-:W4:Y:S02]  /*1bbe0*/  LDCU UR5, c[0x0][0x40c] ;  /* 0x00008180ff0577ac */ /* 0x000f240008000800 */
[----:B----4-:R-:W-:-:S09]  /*1bbf0*/  UISETP.NE.AND UP0, UPT, UR5, URZ, UPT ;  /* 0x000000ff0500728c */ /* 0x010fd2000bf05270 */
[----:B-1----:R-:W-:Y:S05]  /*1bc00*/  BRA.U UP0, `(.L_x_3284) ;  /* 0x0000000100647547 */ /* 0x002fea000b800000 */
[----:B------:R-:W1:Y:S02]  /*1bc10*/  LDCU.64 UR14, c[0x0][0x460] ;  /* 0x00008c00ff0e77ac */ /* 0x000e640008000a00 */
[----:B-1----:R-:W-:-:S04]  /*1bc20*/  UISETP.NE.U32.AND UP0, UPT, UR14, URZ, UPT ;  /* 0x000000ff0e00728c */ /* 0x002fc8000bf05070 */
[----:B------:R-:W-:-:S06]  /*1bc30*/  UISETP.NE.AND.EX UP0, UPT, UR15, URZ, UPT, UP0 ;  /* 0x000000ff0f00728c */ /* 0x000fcc000bf05300 */
[----:B------:R-:W-:-:S05]  /*1bc40*/  PLOP3.LUT P0, PT, PT, PT, UP0, 0x80, 0x8 ;  /* 0x000000000008781c */ /* 0x000fca0003f0f008 */
[----:B------:R-:W1:Y:S01]  /*1bc50*/  @UP0 LDCU UR5, c[0x0][0x3f8] ;  /* 0x00007f00ff0507ac */ /* 0x000e620008000800 */
[----:B------:R-:W4:Y:S01]  /*1bc60*/  @UP0 LDCU.64 UR14, c[0x0][0x458] ;  /* 0x00008b00ff0e07ac */ /* 0x000f220008000a00 */
[----:B-1----:R-:W-:Y:S01]  /*1bc70*/  @UP0 UIMAD UR5, UR38, UR5, UR10 ;  /* 0x00000005260502a4 */ /* 0x002fe2000f8e020a */
[----:B----4-:R-:W-:-:S05]  /*1bc80*/  IMAD.U32 R12, RZ, RZ, UR14 ;  /* 0x0000000eff0c7e24 */ /* 0x010fca000f8e00ff */
[----:B0-----:R-:W-:Y:S02]  /*1bc90*/  IMAD.U32 R15, RZ, RZ, UR5 ;  /* 0x00000005ff0f7e24 */ /* 0x001fe4000f8e00ff */
[----:B------:R-:W-:Y:S02]  /*1bca0*/  IMAD.U32 R13, RZ, RZ, UR15 ;  /* 0x0000000fff0d7e24 */ /* 0x000fe4000f8e00ff */
[----:B------:R-:W-:-:S04]  /*1bcb0*/  @P0 IMAD R15, R15, 0x90, R0 ;  /* 0x000000900f0f0824 */ /* 0x000fc800078e0200 */
[----:B------:R-:W-:-:S06]  /*1bcc0*/  @P0 IMAD.WIDE R12, R15, 0x4, R12 ;  /* 0x000000040f0c0825 */ /* 0x000fcc00078e020c */
[----:B------:R-:W4:Y:S01]  /*1bcd0*/  @P0 LDG.E.128 R12, desc[UR36][R12.64] ;  /* 0x000000240c0c0981 */ /* 0x000f22000c1e1d00 */
[----:B------:R-:W-:Y:S01]  /*1bce0*/  UIMAD UR5, UR40, 0x90, URZ ;  /* 0x00000090280578a4 */ /* 0x000fe2000f8e02ff */
[----:B-----5:R-:W-:Y:S01]  /*1bcf0*/  FADD.FTZ R16, R16, R4 ;  /* 0x0000000410107221 */ /* 0x020fe20000010000 */
[----:B------:R-:W-:Y:S01]  /*1bd00*/  FADD.FTZ R17, R17, R5 ;  /* 0x0000000511117221 */ /* 0x000fe20000010000 */
[----:B------:R-:W-:Y:S01]  /*1bd10*/  FADD.FTZ R18, R18, R6 ;  /* 0x0000000612127221 */ /* 0x000fe20000010000 */
[----:B------:R-:W-:Y:S02]  /*1bd20*/  FADD.FTZ R19, R19, R7 ;  /* 0x0000000713137221 */ /* 0x000fe40000010000 */
[----:B------:R-:W-:-:S04]  /*1bd30*/  IMAD.U32 R23, RZ, RZ, UR5 ;  /* 0x00000005ff177e24 */ /* 0x000fc8000f8e00ff */
[----:B------:R-:W-:-:S04]  /*1bd40*/  IMAD.WIDE R2, R23, 0x4, R2 ;  /* 0x0000000417027825 */ /* 0x000fc800078e0202 */
[----:B----4-:R-:W-:Y:S01]  /*1bd50*/  @P0 FMUL.FTZ R16, R16, R12 ;  /* 0x0000000c10100220 */ /* 0x010fe20000410000 */
[----:B------:R-:W-:Y:S01]  /*1bd60*/  @P0 FMUL.FTZ R17, R17, R13 ;  /* 0x0000000d11110220 */ /* 0x000fe20000410000 */
[----:B------:R-:W-:Y:S01]  /*1bd70*/  @P0 FMUL.FTZ R18, R18, R14 ;  /* 0x0000000e12120220 */ /* 0x000fe20000410000 */
[----:B------:R-:W-:-:S05]  /*1bd80*/  @P0 FMUL.FTZ R19, R19, R15 ;  /* 0x0000000f13130220 */ /* 0x000fca0000410000 */
[----:B------:R1:W-:Y:S02]  /*1bd90*/  STG.E.128 desc[UR36][R2.64], R16 ;  /* 0x0000001002007986 */ /* 0x0003e4000c101d24 */
.L_x_3284:
[C---:B---3-5:R-:W-:Y:S01]  /*1bda0*/  FFMA.FTZ R8, R21.reuse, R16, R8 ;  /* 0x0000001015087223 */ /* 0x068fe20000010008 */
[C---:B------:R-:W-:Y:S01]  /*1bdb0*/  FFMA.FTZ R9, R21.reuse, R17, R9 ;  /* 0x0000001115097223 */ /* 0x040fe20000010009 */
[C---:B------:R-:W-:Y:S01]  /*1bdc0*/  FFMA.FTZ R10, R21.reuse, R18, R10 ;  /* 0x00000012150a7223 */ /* 0x040fe2000001000a */
[----:B------:R-:W-:-:S07]  /*1bdd0*/  FFMA.FTZ R11, R21, R19, R11 ;  /* 0x00000013150b7223 */ /* 0x000fce000001000b */
.L_x_3259:
[----:B---3--:R-:W-:Y:S05]  /*1bde0*/  BSYNC.RECONVERGENT B0 ;  /* 0x0000000000007941 */ /* 0x008fea0003800200 */
.L_x_3258:
[----:B------:R-:W-:Y:S01]  /*1bdf0*/  BAR.SYNC.DEFER_BLOCKING 0x0 ;  /* 0x0000000000007b1d */ /* 0x000fe20000010000 */
[----:B------:R-:W-:-:S13]  /*1be00*/  ISETP.GT.U32.AND P0, PT, R0, 0x8f, PT ;  /* 0x0000008f0000780c */ /* 0x000fda0003f04070 */
[----:B------:R-:W-:Y:S05]  /*1be10*/  @P0 EXIT ;  /* 0x000000000000094d */ /* 0x000fea0003800000 */
[----:B------:R-:W3:Y:S01]  /*1be20*/  S2UR UR5, SR_CgaCtaId ;  /* 0x00000000000579c3 */ /* 0x000ee20000008800 */
[----:B------:R-:W-:Y:S01]  /*1be30*/  UMOV UR4, 0x400 ;  /* 0x0000040000047882 */ /* 0x000fe20000000000 */
[C---:B-1----:R-:W-:Y:S01]  /*1be40*/  LOP3.LUT R2, R246.reuse, 0x3c0, RZ, 0xc0, !PT ;  /* 0x000003c0f6027812 */ /* 0x042fe200078ec0ff */
[----:B------:R-:W-:Y:S01]  /*1be50*/  UIADD3 UR4, UPT, UPT, UR4, 0x820, URZ ;  /* 0x0000082004047890 */ /* 0x000fe2000fffe0ff */
[----:B------:R-:W-:Y:S02]  /*1be60*/  ISETP.GT.U32.AND P1, PT, R246, 0x3f, PT ;  /* 0x0000003ff600780c */ /* 0x000fe40003f24070 */
[----:B------:R-:W-:Y:S01]  /*1be70*/  ISETP.NE.AND P0, PT, R2, 0x40, PT ;  /* 0x000000400200780c */ /* 0x000fe20003f05270 */
[----:B---3--:R-:W-:-:S06]  /*1be80*/  ULEA UR4, UR5, UR4, 0x18 ;  /* 0x0000000405047291 */ /* 0x008fcc000f8ec0ff */
[----:B------:R-:W-:-:S06]  /*1be90*/  LEA R2, R0, UR4, 0x2 ;  /* 0x0000000400027c11 */ /* 0x000fcc000f8e10ff */
[----:B------:R1:W-:Y:S01]  /*1bea0*/  @!P0 STS.128 [R2], R8 ;  /* 0x0000000802008388 */ /* 0x0003e20000000c00 */
[----:B------:R-:W-:Y:S06]  /*1beb0*/  BAR.SYNC.DEFER_BLOCKING 0x0 ;  /* 0x0000000000007b1d */ /* 0x000fec0000010000 */
[----:B0-----:R1:W0:Y:S02]  /*1bec0*/  @!P1 LDS.128 R4, [R2] ;  /* 0x0000000002049984 */ /* 0x0012240000000c00 */
        /* <DEDUP_REMOVED lines=27> */
[----:B0-----:R-:W-:-:S03]  /*1c080*/  PRMT R9, R9, 0x8880, RZ ;  /* 0x0000888009097816 */ /* 0x001fc600000000ff */
[----:B------:R-:W-:Y:S01]  /*1c090*/  IMAD R3, R3, 0x1000000, R4 ;  /* 0x0100000003037824 */ /* 0x000fe200078e0204 */
[----:B------:R-:W-:Y:S02]  /*1c0a0*/  PRMT R2, R9, 0x7710, RZ ;  /* 0x0000771009027816 */ /* 0x000fe400000000ff */
[----:B---3--:R-:W-:Y:S02]  /*1c0b0*/  PRMT R5, R8, 0x8880, RZ ;  /* 0x0000888008057816 */ /* 0x008fe400000000ff */
[----:B------:R-:W-:Y:S02]  /*1c0c0*/  LOP3.LUT R4, R2, 0xff, RZ, 0xc0, !PT ;  /* 0x000000ff02047812 */ /* 0x000fe400078ec0ff */
[----:B------:R-:W-:Y:S02]  /*1c0d0*/  PRMT R0, R5, 0x7710, RZ ;  /* 0x0000771005007816 */ /* 0x000fe400000000ff */
[----:B-1----:R-:W-:Y:S01]  /*1c0e0*/  IADD3 R2, P0, PT, R6, UR4, RZ ;  /* 0x0000000406027c10 */ /* 0x002fe2000ff1e0ff */
[----:B------:R-:W-:Y:S01]  /*1c0f0*/  IMAD R4, R4, 0x100, R3 ;  /* 0x0000010004047824 */ /* 0x000fe200078e0203 */
[----:B------:R-:W-:-:S02]  /*1c100*/  LOP3.LUT R5, R0, 0xff, RZ, 0xc0, !PT ;  /* 0x000000ff00057812 */ /* 0x000fc400078ec0ff */
[----:B------:R-:W-:-:S03]  /*1c110*/  LEA.HI.X.SX32 R3, R6, UR5, 0x1, P0 ;  /* 0x0000000506037c11 */ /* 0x000fc600080f0eff */
[----:B------:R-:W-:-:S05]  /*1c120*/  IMAD.IADD R5, R4, 0x1, R5 ;  /* 0x0000000104057824 */ /* 0x000fca00078e0205 */
[----:B------:R-:W-:Y:S01]  /*1c130*/  STG.E desc[UR36][R2.64], R5 ;  /* 0x0000000502007986 */ /* 0x000fe2000c101924 */
[----:B------:R-:W-:Y:S05]  /*1c140*/  EXIT ;  /* 0x000000000000794d */ /* 0x000fea0003800000 */
.L_x_3285:
[----:B------:R-:W0:Y:S01]  /*1c150*/  LDC.64 R2, c[0x0][0x380] ;  /* 0x0000e000ff027b82 */ /* 0x000e220000000a00 */
[----:B------:R-:W-:-:S04]  /*1c160*/  VIADD R5, R0, UR7 ;  /* 0x0000000700057c36 */ /* 0x000fc80008000000 */
[----:B0-----:R-:W-:-:S05]  /*1c170*/  IMAD.WIDE R2, R5, 0x4, R2 ;  /* 0x0000000405027825 */ /* 0x001fca00078e0202 */
[----:B------:R-:W-:Y:S01]  /*1c180*/  STG.E.128 desc[UR36][R2.64], R8 ;  /* 0x0000000802007986 */ /* 0x000fe2000c101d24 */
[----:B------:R-:W-:Y:S05]  /*1c190*/  EXIT ;  /* 0x000000000000794d */ /* 0x000fea0003800000 */
.L_x_3215:
        /* <DEDUP_REMOVED lines=8> */
.L_x_3287:
[----:B------:R-:W-:Y:S05]  /*1c220*/  BSYNC B0 ;  /* 0x0000000000007941 */ /* 0x000fea0003800000 */
.L_x_3286:
[----:B------:R-:W-:Y:S05]  /*1c230*/  BRA `(.L_x_3288) ;  /* 0xffffffa800747947 */ /* 0x000fea000383ffff */
.L_x_3219:
[----:B------:R-:W2:Y:S01]  /*1c240*/  LDL R4, [R1+0x6c] ;  /* 0x00006c0001047983 */ /* 0x000ea20000100800 */
[----:B------:R-:W-:Y:S01]  /*1c250*/  BSSY B0, `(.L_x_3289) ;  /* 0x0000008000007945 */ /* 0x000fe20003800000 */
[----:B-1----:R-:W-:Y:S02]  /*1c260*/  IMAD.MOV.U32 R12, RZ, RZ, 0x10 ;  /* 0x00000010ff0c7424 */ /* 0x002fe400078e00ff */
[----:B------:R-:W-:Y:S02]  /*1c270*/  IMAD.MOV.U32 R11, RZ, RZ, 0x1f ;  /* 0x0000001fff0b7424 */ /* 0x000fe400078e00ff */
[----:B------:R-:W-:Y:S02]  /*1c280*/  IMAD.MOV.U32 R15, RZ, RZ, -0x1 ;  /* 0xffffffffff0f7424 */ /* 0x000fe400078e00ff */
[----:B--2---:R-:W-:-:S07]  /*1c290*/  IMAD.MOV.U32 R13, RZ, RZ, R4 ;  /* 0x000000ffff0d7224 */ /* 0x004fce00078e0004 */
[----:B----4-:R-:W-:Y:S05]  /*1c2a0*/  WARPSYNC.COLLECTIVE R15, `(.L_x_3290) ;  /* 0x000000000f087348 */ /* 0x010fea0003c00000 */
[----:B------:R0:W1:Y:S02]  /*1c2b0*/  SHFL.BFLY P6, R14, R13, R12, R11 ;  /* 0x0c00000c0d0e7389 */ /* 0x00006400000c000b */
[----:B01--4-:R-:W-:Y:S05]  /*1c2c0*/  ENDCOLLECTIVE ;  /* 0x000000000000791b */ /* 0x013fea0003800000 */
.L_x_3290:
[----:B------:R-:W-:Y:S05]  /*1c2d0*/  BSYNC B0 ;  /* 0x0000000000007941 */ /* 0x000fea0003800000 */
.L_x_3289:
[----:B------:R-:W-:Y:S01]  /*1c2e0*/  FMNMX.FTZ R13, R14, R4, !PT ;  /* 0x000000040e0d7209 */ /* 0x000fe20007810000 */
[----:B------:R-:W-:Y:S02]  /*1c2f0*/  IMAD.MOV.U32 R12, RZ, RZ, 0x8 ;  /* 0x00000008ff0c7424 */ /* 0x000fe400078e00ff */
[----:B------:R-:W-:Y:S02]  /*1c300*/  IMAD.MOV.U32 R11, RZ, RZ, 0x1f ;  /* 0x0000001fff0b7424 */ /* 0x000fe400078e00ff */
[----:B------:R-:W-:-:S07]  /*1c310*/  IMAD.MOV.U32 R15, RZ, RZ, -0x1 ;  /* 0xffffffffff0f7424 */ /* 0x000fce00078e00ff */
[----:B------:R-:W-:Y:S05]  /*1c320*/  WARPSYNC.COLLECTIVE R15, `(.L_x_3291) ;  /* 0x000000000f087348 */ /* 0x000fea0003c00000 */
[----:B------:R0:W1:Y:S02]  /*1c330*/  SHFL.BFLY P6, R14, R13, R12, R11 ;  /* 0x0c00000c0d0e7389 */ /* 0x00006400000c000b */
[----:B01----:R-:W-:Y:S05]  /*1c340*/  ENDCOLLECTIVE ;  /* 0x000000000000791b */ /* 0x003fea0003800000 */
.L_x_3291:
[----:B------:R-:W-:Y:S01]  /*1c350*/  IMAD.MOV.U32 R12, RZ, RZ, 0x4 ;  /* 0x00000004ff0c7424 */ /* 0x000fe200078e00ff */
[----:B------:R-:W-:-:S05]  /*1c360*/  FMNMX.FTZ R2, R13, R14, !PT ;  /* 0x0000000e0d027209 */ /* 0x000fca0007810000 */
[----:B------:R-:W-:-:S07]  /*1c370*/  IMAD.MOV.U32 R13, RZ, RZ, R2 ;  /* 0x000000ffff0d7224 */ /* 0x000fce00078e0002 */
[----:B------:R-:W-:Y:S05]  /*1c380*/  WARPSYNC.COLLECTIVE R15, `(.L_x_3292) ;  /* 0x000000000f087348 */ /* 0x000fea0003c00000 */
[----:B------:R0:W1:Y:S02]  /*1c390*/  SHFL.BFLY P6, R14, R13, R12, R11 ;  /* 0x0c00000c0d0e7389 */ /* 0x00006400000c000b */
[----:B01----:R-:W-:Y:S05]  /*1c3a0*/  ENDCOLLECTIVE ;  /* 0x000000000000791b */ /* 0x003fea0003800000 */
.L_x_3292:
[----:B------:R-:W-:Y:S01]  /*1c3b0*/  IMAD.MOV.U32 R12, RZ, RZ, 0x2 ;  /* 0x00000002ff0c7424 */ /* 0x000fe200078e00ff */
[----:B------:R-:W-:-:S05]  /*1c3c0*/  FMNMX.FTZ R3, R2, R14, !PT ;  /* 0x0000000e02037209 */ /* 0x000fca0007810000 */
[----:B------:R-:W-:-:S07]  /*1c3d0*/  IMAD.MOV.U32 R13, RZ, RZ, R3 ;  /* 0x000000ffff0d7224 */ /* 0x000fce00078e0003 */
[----:B------:R-:W-:Y:S05]  /*1c3e0*/  WARPSYNC.COLLECTIVE R15, `(.L_x_3293) ;  /* 0x000000000f087348 */ /* 0x000fea0003c00000 */
[----:B------:R0:W1:Y:S02]  /*1c3f0*/  SHFL.BFLY P6, R14, R13, R12, R11 ;  /* 0x0c00000c0d0e7389 */ /* 0x00006400000c000b */
[----:B01----:R-:W-:Y:S05]  /*1c400*/  ENDCOLLECTIVE ;  /* 0x000000000000791b */ /* 0x003fea0003800000 */
.L_x_3293:
[----:B------:R-:W-:Y:S05]  /*1c410*/  BRA `(.L_x_3294) ;  /* 0xffffffa800e07947 */ /* 0x000fea000383ffff */
.L_x_3295:
        /* <DEDUP_REMOVED lines=14> */
.L_x_5599:


//--------------------- .text._ZN4mmha33masked_multihead_attention_kernelIfLi144ELi256ELi4ELi64ELi64ELb1ELb0EEEv26Multihead_attention_paramsIT_XT5_EE --------------------------
	.section	.text._ZN4mmha33masked_multihead_attention_kernelIfLi144ELi256ELi4ELi64ELi64ELb1ELb0EEEv26Multihead_attention_paramsIT_XT5_EE,"ax",@progbits
	.align	128
        .global         _ZN4mmha33masked_multihead_attention_kernelIfLi144ELi256ELi4ELi64ELi64ELb1ELb0EEEv26Multihead_attention_paramsIT_XT5_EE
        .type           _ZN4mmha33masked_multihead_attention_kernelIfLi144ELi256ELi4ELi64ELi64ELb1ELb0EEEv26Multihead_attention_paramsIT_XT5_EE,@function
        .size           _ZN4mmha33masked_multihead_attention_kernelIfLi144ELi256ELi4ELi64ELi64ELb1ELb0EEEv26Multihead_attention_paramsIT_XT5_EE,(.L_x_5600 - _ZN4mmha33masked_multihead_attention_kernelIfLi144ELi256ELi4ELi64ELi64ELb1ELb0EEEv26Multihead_attention_paramsIT_XT5_EE)
        .other          _ZN4mmha33masked_multihead_attention_kernelIfLi144ELi256ELi4ELi64ELi64ELb1ELb0EEEv26Multihead_attention_paramsIT_XT5_EE,@"STO_CUDA_ENTRY STV_DEFAULT"
_ZN4mmha33masked_multihead_attention_kernelIfLi144ELi256ELi4ELi64ELi64ELb1ELb0EEEv26Multihead_attention_paramsIT_XT5_EE:
.text._ZN4mmha33masked_multihead_attention_kernelIfLi144ELi256ELi4ELi64ELi64ELb1ELb0EEEv26Multihead_attention_paramsIT_XT5_EE:
        /* <DEDUP_REMOVED lines=12> */
.L_x_3296:
[----:B------:R-:W1:Y:S08]  /*00c0*/  LDC R6, c[0x0][0x3f0] ;  /* 0x0000fc00ff067b82 */ /* 0x000e700000000800 */
[----:B------:R-:W3:Y:S08]  /*00d0*/  LDC.64 R8, c[0x0][0x460] ;  /* 0x00011800ff087b82 */ /* 0x000ef00000000a00 */
[----:B------:R-:W4:Y:S01]  /*00e0*/  LDC R48, c[0x0][0x40c] ;  /* 0x00010300ff307b82 */ /* 0x000f220000000800 */
[----:B-1----:R-:W-:-:S07]  /*00f0*/  IABS R5, R6 ;  /* 0x0000000600057213 */ /* 0x002fce0000000000 */
[----:B------:R-:W2:Y:S01]  /*0100*/  LDC.64 R16, c[0x0][0x498] ;  /* 0x00012600ff107b82 */ /* 0x000ea20000000a00 */
[----:B------:R-:W1:Y:S01]  /*0110*/  I2F.RP R0, R5 ;  /* 0x0000000500007306 */ /* 0x000e620000209400 */
[----:B---3--:R-:W-:Y:S01]  /*0120*/  ISETP.NE.U32.AND P0, PT, R8, RZ, PT ;  /* 0x000000ff0800720c */ /* 0x008fe20003f05070 */
[----:B------:R-:W3:Y:S05]  /*0130*/  S2R R37, SR_TID.X ;  /* 0x0000000000257919 */ /* 0x000eea0000002100 */
[----:B------:R-:W0:Y:S01]  /*0140*/  LDC R14, c[0x0][0x3f8] ;  /* 0x0000fe00ff0e7b82 */ /* 0x000e220000000800 */
[----:B------:R-:W-:-:S04]  /*0150*/  ISETP.NE.AND.EX P0, PT, R9, RZ, PT, P0 ;  /* 0x000000ff0900720c */ /* 0x000fc80003f05300 */
[----:B----4-:R-:W-:Y:S01]  /*0160*/  ISETP.EQ.AND P3, PT, R48, RZ, P0 ;  /* 0x000000ff3000720c */ /* 0x010fe20000762270 */
[----:B-1----:R-:W1:Y:S01]  /*0170*/  MUFU.RCP R0, R0 ;  /* 0x0000000000007308 */ /* 0x002e620000001000 */
[----:B------:R-:W0:Y:S01]  /*0180*/  S2R R23, SR_CTAID.X ;  /* 0x0000000000177919 */ /* 0x000e220000002500 */
[----:B------:R-:W-:Y:S01]  /*0190*/  BSSY.RECONVERGENT B0, `(.L_x_3297) ;  /* 0x000003b000007945 */ /* 0x000fe20003800200 */
[----:B------:R-:W-:Y:S01]  /*01a0*/  P2R R19, PR, RZ, 0x8 ;  /* 0x00000008ff137803 */ /* 0x000fe20000000000 */
[----:B--2---:R-:W-:-:S06]  /*01b0*/  IMAD.WIDE.U32 R16, R21, 0x4, R16 ;  /* 0x0000000415107825 */ /* 0x004fcc00078e0010 */
[----:B------:R2:W5:Y:S01]  /*01c0*/  LDG.E R16, desc[UR36][R16.64] ;  /* 0x0000002410107981 */ /* 0x000562000c1e1900 */
[----:B-1----:R-:W-:-:S04]  /*01d0*/  VIADD R2, R0, 0xffffffe ;  /* 0x0ffffffe00027836 */ /* 0x002fc80000000000 */
[----:B------:R1:W4:Y:S02]  /*01e0*/  F2I.FTZ.U32.TRUNC.NTZ R3, R2 ;  /* 0x0000000200037305 */ /* 0x000324000021f000 */
[----:B-1----:R-:W-:Y:S02]  /*01f0*/  IMAD.MOV.U32 R2, RZ, RZ, RZ ;  /* 0x000000ffff027224 */ /* 0x002fe400078e00ff */
[----:B----4-:R-:W-:-:S04]  /*0200*/  IMAD.MOV R4, RZ, RZ, -R3 ;  /* 0x000000ffff047224 */ /* 0x010fc800078e0a03 */
[----:B------:R-:W-:Y:S01]  /*0210*/  IMAD R7, R4, R5, RZ ;  /* 0x0000000504077224 */ /* 0x000fe200078e02ff */
[----:B------:R-:W-:-:S03]  /*0220*/  IABS R4, R21 ;  /* 0x0000001500047213 */ /* 0x000fc60000000000 */
[----:B------:R-:W-:-:S06]  /*0230*/  IMAD.HI.U32 R3, R3, R7, R2 ;  /* 0x0000000703037227 */ /* 0x000fcc00078e0002 */
        /* <DEDUP_REMOVED lines=8> */
[----:B------:R-:W1:Y:S01]  /*02c0*/  @P3 LDC.64 R4, c[0x0][0x460] ;  /* 0x00011800ff043b82 */ /* 0x000e620000000a00 */
[----:B------:R-:W-:-:S04]  /*02d0*/  LOP3.LUT R0, R21, R6, RZ, 0x3c, !PT ;  /* 0x0000000615007212 */ /* 0x000fc800078e3cff */
[----:B------:R-:W-:-:S03]  /*02e0*/  ISETP.GE.AND P2, PT, R0, RZ, PT ;  /* 0x000000ff0000720c */ /* 0x000fc60003f46270 */
[----:B------:R-:W4:Y:S03]  /*02f0*/  LDC R0, c[0x0][0x3e8] ;  /* 0x0000fa00ff007b82 */ /* 0x000f260000000800 */
[----:B------:R-:W-:-:S04]  /*0300*/  @P0 VIADD R3, R3, 0x1 ;  /* 0x0000000103030836 */ /* 0x000fc80000000000 */
[----:B------:R-:W-:-:S04]  /*0310*/  IMAD.MOV.U32 R51, RZ, RZ, R3 ;  /* 0x000000ffff337224 */ /* 0x000fc800078e0003 */
[----:B------:R-:W-:Y:S01]  /*0320*/  @!P2 IMAD.MOV R51, RZ, RZ, -R51 ;  /* 0x000000ffff33a224 */ /* 0x000fe200078e0a33 */
[----:B------:R-:W-:-:S05]  /*0330*/  @!P1 LOP3.LUT R51, RZ, R6, RZ, 0x33, !PT ;  /* 0x00000006ff339212 */ /* 0x000fca00078e33ff */
[----:B-1----:R-:W-:-:S05]  /*0340*/  @P3 IMAD.WIDE R4, R51, 0x4, R4 ;  /* 0x0000000433043825 */ /* 0x002fca00078e0204 */
[----:B------:R2:W5:Y:S01]  /*0350*/  @P3 LDG.E R2, desc[UR36][R4.64] ;  /* 0x0000002404023981 */ /* 0x000562000c1e1900 */
[----:B----4-:R-:W-:Y:S02]  /*0360*/  ISETP.NE.AND P0, PT, R0, RZ, PT ;  /* 0x000000ff0000720c */ /* 0x010fe40003f05270 */
[----:B---3--:R-:W-:Y:S01]  /*0370*/  ISETP.GT.U32.AND P2, PT, R37, 0x23, PT ;  /* 0x000000232500780c */ /* 0x008fe20003f44070 */
[----:B0-----:R-:W-:Y:S01]  /*0380*/  IMAD R38, R21, R14, R23 ;  /* 0x0000000e15267224 */ /* 0x001fe200078e0217 */
[----:B------:R-:W-:Y:S02]  /*0390*/  CS2R R34, SRZ ;  /* 0x0000000000227805 */ /* 0x000fe4000001ff00 */
        /* <DEDUP_REMOVED lines=26> */
.L_x_3298:
[----:B------:R-:W-:Y:S05]  /*0540*/  BSYNC.RECONVERGENT B0 ;  /* 0x0000000000007941 */ /* 0x000fea0003800200 */
.L_x_3297:
        /* <DEDUP_REMOVED lines=22> */
[----:B----4-:R-:W-:Y:S01]  /*06b0*/  @!P2 IMAD R0, R37, R20, R36 ;  /* 0x000000142500a224 */ /* 0x010fe200078e0224 */
[----:B--2---:R-:W-:Y:S01]  /*06c0*/  ISETP.NE.U32.AND P1, PT, R10, RZ, PT ;  /* 0x000000ff0a00720c */ /* 0x004fe20003f25070 */
[----:B------:R-:W-:Y:S01]  /*06d0*/  IMAD.MOV.U32 R17, RZ, RZ, RZ ;  /* 0x000000ffff117224 */ /* 0x000fe200078e00ff */
[----:B------:R-:W-:Y:S01]  /*06e0*/  IABS R18, R36 ;  /* 0x0000002400127213 */ /* 0x000fe20000000000 */
[----:B------:R-:W-:Y:S01]  /*06f0*/  @!P2 IMAD.SHL.U32 R13, R0, 0x4, RZ ;  /* 0x00000004000da824 */ /* 0x000fe200078e00ff */
[----:B------:R-:W-:Y:S01]  /*0700*/  ISETP.NE.AND.EX P1, PT, R11, RZ, PT, P1 ;  /* 0x000000ff0b00720c */ /* 0x000fe20003f25310 */
[----:B------:R-:W-:Y:S01]  /*0710*/  @!P3 IMAD R0, R2, R14, RZ ;  /* 0x0000000e0200b224 */ /* 0x000fe200078e02ff */
[----:B------:R-:W1:Y:S01]  /*0720*/  @!P3 LDC.64 R10, c[0x0][0x450] ;  /* 0x00011400ff0abb82 */ /* 0x000e620000000a00 */
[----:B------:R-:W-:Y:S01]  /*0730*/  @!P2 IMAD R13, R38, R20, R13 ;  /* 0x00000014260da224 */ /* 0x000fe200078e020d */
[----:B------:R-:W2:Y:S01]  /*0740*/  LDCU.U8 UR4, c[0x0][0x404] ;  /* 0x00008080ff0477ac */ /* 0x000ea20008000000 */
[----:B------:R-:W-:-:S02]  /*0750*/  @!P3 IMAD R15, R0, 0x90, R3 ;  /* 0x00000090000fb824 */ /* 0x000fc400078e0203 */
[----:B0-----:R-:W-:-:S03]  /*0760*/  @!P2 IMAD.WIDE R4, R13, 0x4, R4 ;  /* 0x000000040d04a825 */ /* 0x001fc600078e0204 */
[----:B------:R-:W0:Y:S02]  /*0770*/  @!P4 LDC.64 R8, c[0x0][0x3a0] ;  /* 0x0000e800ff08cb82 */ /* 0x000e240000000a00 */
[----:B------:R-:W3:Y:S06]  /*0780*/  @!P2 LDG.E.128 R28, desc[UR36][R4.64] ;  /* 0x00000024041ca981 */ /* 0x000eec000c1e1d00 */
[----:B------:R-:W4:Y:S01]  /*0790*/  @!P0 LDC.64 R6, c[0x0][0x390] ;  /* 0x0000e400ff068b82 */ /* 0x000f220000000a00 */
[----:B-1----:R-:W-:-:S07]  /*07a0*/  @!P3 IMAD.WIDE R10, R15, 0x4, R10 ;  /* 0x000000040f0ab825 */ /* 0x002fce00078e020a */
[----:B------:R-:W1:Y:S01]  /*07b0*/  @P1 LDC.64 R12, c[0x0][0x418] ;  /* 0x00010600ff0c1b82 */ /* 0x000e620000000a00 */
[----:B------:R-:W3:Y:S01]  /*07c0*/  @!P3 LDG.E.128 R44, desc[UR36][R10.64] ;  /* 0x000000240a2cb981 */ /* 0x000ee2000c1e1d00 */
[----:B0-----:R-:W-:-:S05]  /*07d0*/  @!P4 IMAD.WIDE.U32 R8, R3, 0x4, R8 ;  /* 0x000000040308c825 */ /* 0x001fca00078e0008 */
[----:B------:R-:W3:Y:S01]  /*07e0*/  @!P4 LDG.E.128 R24, desc[UR36][R8.64] ;  /* 0x000000240818c981 */ /* 0x000ee2000c1e1d00 */
[----:B----4-:R-:W-:-:S05]  /*07f0*/  @!P0 IMAD.WIDE.U32 R6, R3, 0x4, R6 ;  /* 0x0000000403068825 */ /* 0x010fca00078e0006 */
[----:B------:R1:W4:Y:S02]  /*0800*/  @!P0 LDG.E.128 R40, desc[UR36][R6.64] ;  /* 0x0000002406288981 */ /* 0x000324000c1e1d00 */
[----:B-1----:R-:W-:Y:S01]  /*0810*/  @P1 IMAD.WIDE.U32 R6, R21, 0x4, R12 ;  /* 0x0000000415061825 */ /* 0x002fe200078e000c */
[----:B------:R-:W-:-:S04]  /*0820*/  IABS R13, R20 ;  /* 0x00000014000d7213 */ /* 0x000fc80000000000 */
[----:B------:R-:W0:Y:S01]  /*0830*/  I2F.RP R0, R13 ;  /* 0x0000000d00007306 */ /* 0x000e220000209400 */
[----:B------:R1:W5:Y:S07]  /*0840*/  @P1 LDG.E R17, desc[UR36][R6.64] ;  /* 0x0000002406111981 */ /* 0x00036e000c1e1900 */
[----:B0-----:R-:W0:Y:S02]  /*0850*/  MUFU.RCP R0, R0 ;  /* 0x0000000000007308 */ /* 0x001e240000001000 */
[----:B0-----:R-:W-:-:S06]  /*0860*/  VIADD R3, R0, 0xffffffe ;  /* 0x0ffffffe00037836 */ /* 0x001fcc0000000000 */
[----:B------:R0:W2:Y:S01]  /*0870*/  F2I.FTZ.U32.TRUNC.NTZ R5, R3 ;  /* 0x0000000300057305 */ /* 0x0000a2000021f000 */
[----:B------:R-:W-:Y:S01]  /*0880*/  ISETP.GE.AND P2, PT, R36, RZ, PT ;  /* 0x000000ff2400720c */ /* 0x000fe20003f46270 */
[----:B0-----:R-:W0:Y:S01]  /*0890*/  LDC R3, c[0x0][0x400] ;  /* 0x00010000ff037b82 */ /* 0x001e220000000800 */
[----:B--2---:R-:W-:-:S04]  /*08a0*/  IMAD.MOV R4, RZ, RZ, -R5 ;  /* 0x000000ffff047224 */ /* 0x004fc800078e0a05 */
[----:B------:R-:W-:Y:S02]  /*08b0*/  IMAD R9, R4, R13, RZ ;  /* 0x0000000d04097224 */ /* 0x000fe400078e02ff */
[----:B------:R-:W-:-:S04]  /*08c0*/  IMAD.MOV.U32 R4, RZ, RZ, RZ ;  /* 0x000000ffff047224 */ /* 0x000fc800078e00ff */
        /* <DEDUP_REMOVED lines=10> */
[----:B------:R-:W-:Y:S02]  /*0970*/  @!P0 LOP3.LUT R18, RZ, R20, RZ, 0x33, !PT ;  /* 0x00000014ff128212 */ /* 0x000fe400078e33ff */
[----:B------:R-:W-:Y:S02]  /*0980*/  ISETP.NE.AND P0, PT, RZ, UR4, PT ;  /* 0x00000004ff007c0c */ /* 0x000fe4000bf05270 */
[----:B------:R-:W-:Y:S02]  /*0990*/  ISETP.NE.AND P1, PT, R48, RZ, PT ;  /* 0x000000ff3000720c */ /* 0x000fe40003f25270 */
[----:B0-----:R-:W-:Y:S01]  /*09a0*/  ISETP.LT.OR P0, PT, R3, 0x1, P0 ;  /* 0x000000010300780c */ /* 0x001fe20000701670 */
[----:B------:R-:W-:Y:S01]  /*09b0*/  BSSY.RECONVERGENT B6, `(.L_x_3299) ;  /* 0x000011f000067945 */ /* 0x000fe20003800200 */
[----:B------:R-:W-:-:S09]  /*09c0*/  IMAD R51, R51, R14, RZ ;  /* 0x0000000e33337224 */ /* 0x000fd200078e02ff */
        /* <DEDUP_REMOVED lines=12> */
[----:B-1----:R-:W-:Y:S06]  /*0a90*/  @P0 BRA `(.L_x_3300) ;  /* 0x00000004002c0947 */ /* 0x002fec0003800000 */
        /* <DEDUP_REMOVED lines=43> */
.L_x_3301:
        /* <DEDUP_REMOVED lines=11> */
[----:B------:R-:W-:Y:S02]  /*0e00*/  FMUL.FTZ R0, R0, R3 ;  /* 0x0000000300007220 */ /* 0x000fe40000410000 */
[----:B------:R-:W0:Y:S02]  /*0e10*/  MUFU.EX2 R5, -R4 ;  /* 0x8000000400057308 */ /* 0x000e240000000800 */
[----:B------:R-:W-:-:S04]  /*0e20*/  FMUL.FTZ R0, R0, 13.28771209716796875 ;  /* 0x41549a7800007820 */ /* 0x000fc80000410000 */
        /* <DEDUP_REMOVED lines=18> */
.L_x_3300:
        /* <DEDUP_REMOVED lines=54> */
.L_x_3303:
        /* <DEDUP_REMOVED lines=15> */
.L_x_3304:
        /* <DEDUP_REMOVED lines=71> */
.L_x_3310:
[----:B------:R-:W-:Y:S05]  /*1810*/  BSYNC.RECONVERGENT B2 ;  /* 0x0000000000027941 */ /* 0x000fea0003800200 */
.L_x_3309:
[----:B-1----:R0:W-:Y:S04]  /*1820*/  STS [R43], R28 ;  /* 0x0000001c2b007388 */ /* 0x0021e80000000800 */
[----:B--2---:R0:W-:Y:S04]  /*1830*/  STS [R43+0x4], R30 ;  /* 0x0000041e2b007388 */ /* 0x0041e80000000800 */
[----:B---3--:R0:W-:Y:S04]  /*1840*/  STS [R42], R29 ;  /* 0x0000001d2a007388 */ /* 0x0081e80000000800 */
[----:B----4-:R0:W-:Y:S01]  /*1850*/  STS [R42+0x4], R31 ;  /* 0x0000041f2a007388 */ /* 0x0101e20000000800 */
[----:B------:R-:W-:Y:S05]  /*1860*/  BRA `(.L_x_3311) ;  /* 0x0000000000847947 */ /* 0x000fea0003800000 */
.L_x_3308:
        /* <DEDUP_REMOVED lines=33> */
.L_x_3311:
[----:B------:R-:W-:Y:S05]  /*1a80*/  BSYNC.RECONVERGENT B1 ;  /* 0x0000000000017941 */ /* 0x000fea0003800200 */
.L_x_3307:
[----:B------:R1:W-:Y:S04]  /*1a90*/  STS [R21], R32 ;  /* 0x0000002015007388 */ /* 0x0003e80000000800 */
[----:B------:R1:W-:Y:S04]  /*1aa0*/  STS [R21+0x4], R34 ;  /* 0x0000042215007388 */ /* 0x0003e80000000800 */
[----:B------:R1:W-:Y:S04]  /*1ab0*/  STS [R20], R33 ;  /* 0x0000002114007388 */ /* 0x0003e80000000800 */
[----:B------:R1:W-:Y:S02]  /*1ac0*/  STS [R20+0x4], R35 ;  /* 0x0000042314007388 */ /* 0x0003e40000000800 */
.L_x_3306:
[----:B------:R-:W-:Y:S05]  /*1ad0*/  BSYNC.RECONVERGENT B0 ;  /* 0x0000000000007941 */ /* 0x000fea0003800200 */
.L_x_3305:
        /* <DEDUP_REMOVED lines=10> */
.L_x_3313:
[----:B------:R-:W-:Y:S05]  /*1b80*/  BSYNC.RECONVERGENT B0 ;  /* 0x0000000000007941 */ /* 0x000fea0003800200 */
.L_x_3312:
[----:B------:R-:W-:Y:S06]  /*1b90*/  BAR.SYNC.DEFER_BLOCKING 0x0 ;  /* 0x0000000000007b1d */ /* 0x000fec0000010000 */
.L_x_3302:
[----:B------:R-:W-:Y:S05]  /*1ba0*/  BSYNC.RECONVERGENT B6 ;  /* 0x0000000000067941 */ /* 0x000fea0003800200 */
.L_x_3299:
        /* <DEDUP_REMOVED lines=9> */
[----:B------:R-:W-:-:S04]  /*1c40*/  ISETP.GT.U32.OR P0, PT, R37, 0x23, P1 ;  /* 0x000000232500780c */ /* 0x000fc80000f04470 */
[----:B0-----:R-:W-:-:S05]  /*1c50*/  LEA R0, R8, R0, 0x18 ;  /* 0x0000000008007211 */ /* 0x001fca00078ec0ff */
[----:B------:R-:W-:-:S04]  /*1c60*/  @!P1 VIADD R3, R3, 0x410 ;  /* 0x0000041003039836 */ /* 0x000fc80000000000 */
[----:B------:R-:W0:Y:S08]  /*1c70*/  @!P0 LDC R9, c[0x0][0x3f4] ;  /* 0x0000fd00ff098b82 */ /* 0x000e300000000800 */
[----:B-1----:R-:W1:Y:S01]  /*1c80*/  @!P0 LDC.64 R4, c[0x0][0x3b8] ;  /* 0x0000ee00ff048b82 */ /* 0x002e620000000a00 */
[----:B0-----:R-:W-:-:S04]  /*1c90*/  @!P0 IMAD R6, R37, R9, R18 ;  /* 0x0000000925068224 */ /* 0x001fc800078e0212 */
[----:B------:R-:W-:Y:S01]  /*1ca0*/  @!P0 IMAD.SHL.U32 R7, R6, 0x4, RZ ;  /* 0x0000000406078824 */ /* 0x000fe200078e00ff */
[----:B------:R-:W-:Y:S01]  /*1cb0*/  @!P1 LEA R6, R8, R3, 0x18 ;  /* 0x0000000308069211 */ /* 0x000fe200078ec0ff */
[C---:B------:R-:W-:Y:S02]  /*1cc0*/  IMAD R3, R37.reuse, 0x10, R0 ;  /* 0x0000001025037824 */ /* 0x040fe400078e0200 */
[----:B--2-4-:R-:W-:Y:S01]  /*1cd0*/  FMUL.FTZ R0, R32, R28 ;  /* 0x0000001c20007220 */ /* 0x014fe20000410000 */
[----:B------:R-:W-:Y:S02]  /*1ce0*/  @!P0 IMAD R7, R38, R9, R7 ;  /* 0x0000000926078224 */ /* 0x000fe400078e0207 */
[----:B------:R-:W-:Y:S01]  /*1cf0*/  @!P1 IMAD R6, R37, 0x10, R6 ;  /* 0x0000001025069824 */ /* 0x000fe200078e0206 */
[----:B------:R3:W-:Y:S01]  /*1d00*/  STS.128 [R3], R32 ;  /* 0x0000002003007388 */ /* 0x0007e20000000c00 */
[----:B-1----:R-:W-:-:S04]  /*1d10*/  @!P0 IMAD.WIDE R4, R7, 0x4, R4 ;  /* 0x0000000407048825 */ /* 0x002fc800078e0204 */
[----:B------:R-:W-:Y:S01]  /*1d20*/  FFMA.FTZ R7, R33, R29, R0 ;  /* 0x0000001d21077223 */ /* 0x000fe20000010000 */
[----:B------:R3:W-:Y:S03]  /*1d30*/  @!P1 STS.128 [R6], R24 ;  /* 0x0000001806009388 */ /* 0x0007e60000000c00 */
[----:B------:R-:W-:Y:S01]  /*1d40*/  FFMA.FTZ R0, R34, R30, R7 ;  /* 0x0000001e22007223 */ /* 0x000fe20000010007 */
[----:B------:R3:W-:Y:S03]  /*1d50*/  @!P0 STG.E.128 desc[UR36][R4.64], R28 ;  /* 0x0000001c04008986 */ /* 0x0007e6000c101d24 */
[----:B------:R-:W-:-:S07]  /*1d60*/  FFMA.FTZ R0, R35, R31, R0 ;  /* 0x0000001f23007223 */ /* 0x000fce0000010000 */
.L_x_3315:
[----:B------:R-:W-:Y:S05]  /*1d70*/  BSYNC.RECONVERGENT B0 ;  /* 0x0000000000007941 */ /* 0x000fea0003800200 */
.L_x_3314:
[----:B---3--:R-:W1:Y:S01]  /*1d80*/  SHFL.BFLY PT, R3, R0, 0x10, 0x1f ;  /* 0x0e001f0000037f89 */ /* 0x008e6200000e0000 */
[----:B------:R-:W3:Y:S01]  /*1d90*/  S2UR UR5, SR_CgaCtaId ;  /* 0x00000000000579c3 */ /* 0x000ee20000008800 */
[----:B------:R-:W-:Y:S01]  /*1da0*/  UMOV UR4, 0x400 ;  /* 0x0000040000047882 */ /* 0x000fe20000000000 */
[----:B------:R-:W-:Y:S01]  /*1db0*/  BSSY.RECONVERGENT B0, `(.L_x_3316) ;  /* 0x000002f000007945 */ /* 0x000fe20003800200 */
[----:B------:R-:W-:Y:S02]  /*1dc0*/  IMAD.MOV.U32 R159, RZ, RZ, -0x800001 ;  /* 0xff7fffffff9f7424 */ /* 0x000fe400078e00ff */
[----:B-1----:R-:W-:Y:S01]  /*1dd0*/  FADD.FTZ R4, R3, R0 ;  /* 0x0000000003047221 */ /* 0x002fe20000010000 */
[----:B------:R-:W-:Y:S01]  /*1de0*/  SHF.R.U32.HI R0, RZ, 0x3, R37 ;  /* 0x00000003ff007819 */ /* 0x000fe20000011625 */
[----:B---3--:R-:W-:-:S03]  /*1df0*/  ULEA UR6, UR5, UR4, 0x18 ;  /* 0x0000000405067291 */ /* 0x008fc6000f8ec0ff */
[----:B------:R-:W1:Y:S01]  /*1e00*/  SHFL.BFLY PT, R3, R4, 0x8, 0x1f ;  /* 0x0d001f0004037f89 */ /* 0x000e6200000e0000 */
[----:B------:R-:W-:Y:S01]  /*1e10*/  LOP3.LUT R0, R0, 0x7c, RZ, 0xc0, !PT ;  /* 0x0000007c00007812 */ /* 0x000fe200078ec0ff */
        /* <DEDUP_REMOVED lines=15> */
[----:B------:R-:W-:-:S04]  /*1f10*/  UIADD3 UR6, UPT, UPT, UR4, 0x810, URZ ;  /* 0x0000081004067890 */ /* 0x000fc8000fffe0ff */
[C---:B------:R-:W-:Y:S01]  /*1f20*/  VIADDMNMX R5, R16.reuse, -R3, RZ, !PT ;  /* 0x8000000310057246 */ /* 0x040fe200078001ff */
[----:B------:R-:W-:Y:S01]  /*1f30*/  ULEA UR6, UR5, UR6, 0x18 ;  /* 0x0000000605067291 */ /* 0x000fe2000f8ec0ff */
[----:B------:R-:W1:Y:S03]  /*1f40*/  @!P1 LDS R9, [R4+0x8] ;  /* 0x0000080004099984 */ /* 0x000e660000000800 */
[----:B------:R-:W-:-:S05]  /*1f50*/  IMAD.IADD R160, R16, 0x1, -R5 ;  /* 0x0000000110a07824 */ /* 0x000fca00078e0a05 */
[----:B------:R-:W-:Y:S01]  /*1f60*/  LEA R160, R160, UR6, 0x2 ;  /* 0x00000006a0a07c11 */ /* 0x000fe2000f8e10ff */
        /* <DEDUP_REMOVED lines=11> */
[----:B------:R-:W3:Y:S01]  /*2020*/  LDC.64 R6, c[0x0][0x438] ;  /* 0x00010e00ff067b82 */ /* 0x000ee20000000a00 */
[----:B-----5:R-:W-:-:S04]  /*2030*/  IMAD.IADD R36, R36, 0x1, -R17 ;  /* 0x0000000124247824 */ /* 0x020fc800078e0a11 */
[----:B-1----:R-:W-:-:S04]  /*2040*/  IMAD R23, R23, UR7, R36 ;  /* 0x0000000717177c24 */ /* 0x002fc8000f8e0224 */
[----:B------:R-:W-:-:S04]  /*2050*/  IMAD R23, R23, UR7, R36 ;  /* 0x0000000717177c24 */ /* 0x000fc8000f8e0224 */
[----:B---3--:R-:W-:-:S06]  /*2060*/  IMAD.WIDE R6, R23, 0x4, R6 ;  /* 0x0000000417067825 */ /* 0x008fcc00078e0206 */
[----:B------:R-:W3:Y:S02]  /*2070*/  LDG.E R6, desc[UR36][R6.64] ;  /* 0x0000002406067981 */ /* 0x000ee4000c1e1900 */
[----:B---3--:R-:W-:-:S07]  /*2080*/  FADD.FTZ R159, R159, R6 ;  /* 0x000000069f9f7221 */ /* 0x008fce0000010000 */
.L_x_3318:
[----:B------:R3:W-:Y:S02]  /*2090*/  STS [R160+-0x4], R159 ;  /* 0xfffffc9fa0007388 */ /* 0x0007e40000000800 */
.L_x_3317:
[----:B------:R-:W-:Y:S05]  /*20a0*/  BSYNC.RECONVERGENT B0 ;  /* 0x0000000000007941 */ /* 0x000fea0003800200 */
.L_x_3316:
[----:B------:R-:W-:Y:S01]  /*20b0*/  BAR.SYNC.DEFER_BLOCKING 0x0 ;  /* 0x0000000000007b1d */ /* 0x000fe20000010000 */
[----:B------:R-:W-:Y:S01]  /*20c0*/  UIADD3 UR7, UPT, UPT, UR4, 0x10, URZ ;  /* 0x0000001004077890 */ /* 0x000fe2000fffe0ff */
[----:B------:R-:W-:Y:S02]  /*20d0*/  LOP3.LUT R11, R22, 0xc, RZ, 0xc0, !PT ;  /* 0x0000000c160b7812 */ /* 0x000fe400078ec0ff */
[----:B------:R-:W-:Y:S01]  /*20e0*/  LOP3.LUT R13, RZ, R5, RZ, 0x33, !PT ;  /* 0x00000005ff0d7212 */ /* 0x000fe200078e33ff */
[----:B------:R-:W-:-:S03]  /*20f0*/  ULEA UR7, UR5, UR7, 0x18 ;  /* 0x0000000705077291 */ /* 0x000fc6000f8ec0ff */
[----:B------:R-:W0:Y:S01]  /*2100*/  S2UR UR12, SR_CTAID.X ;  /* 0x00000000000c79c3 */ /* 0x000e220000002500 */
[----:B------:R-:W0:Y:S01]  /*2110*/  LDCU UR13, c[0x0][0x40c] ;  /* 0x00008180ff0d77ac */ /* 0x000e220008000800 */
[----:B------:R-:W2:Y:S01]  /*2120*/  S2R R130, SR_TID.X ;  /* 0x0000000000827919 */ /* 0x000ea20000002100 */
[----:B------:R-:W-:Y:S01]  /*2130*/  IADD3 R13, PT, PT, R13, 0x7, R16 ;  /* 0x000000070d0d7810 */ /* 0x000fe20007ffe010 */
[----:B------:R-:W0:Y:S03]  /*2140*/  LDCU UR17, c[0x0][0x3f4] ;  /* 0x00007e80ff1177ac */ /* 0x000e260008000800 */
[----:B------:R-:W-:Y:S01]  /*2150*/  SHF.R.S32.HI R12, RZ, 0x1f, R13 ;  /* 0x0000001fff0c7819 */ /* 0x000fe2000001140d */
[----:B------:R-:W0:Y:S01]  /*2160*/  LDC R116, c[0x0][0x3f0] ;  /* 0x0000fc00ff747b82 */ /* 0x000e220000000800 */
[----:B------:R-:W0:Y:S02]  /*2170*/  LDCU UR16, c[0x0][0x410] ;  /* 0x00008200ff1077ac */ /* 0x000e240008000800 */
[----:B------:R-:W-:Y:S01]  /*2180*/  LEA.HI R12, R12, R13, RZ, 0x3 ;  /* 0x0000000d0c0c7211 */ /* 0x000fe200078f18ff */
[----:B------:R-:W0:Y:S03]  /*2190*/  LDCU.64 UR14, c[0x0][0x3b8] ;  /* 0x00007700ff0e77ac */ /* 0x000e260008000a00 */
[----:B------:R-:W-:Y:S01]  /*21a0*/  LOP3.LUT R122, R12, 0xfffffff8, RZ, 0xc0, !PT ;  /* 0xfffffff80c7a7812 */ /* 0x000fe200078ec0ff */
[----:B------:R-:W0:Y:S01]  /*21b0*/  LDCU.64 UR18, c[0x0][0x438] ;  /* 0x00008700ff1277ac */ /* 0x000e220008000a00 */
[----:B------:R0:W1:Y:S01]  /*21c0*/  LDS R158, [R11+UR7] ;  /* 0x000000070b9e7984 */ /* 0x0000620008000800 */
[----:B------:R-:W0:Y:S03]  /*21d0*/  LDCU.64 UR10, c[0x0][0x448] ;  /* 0x00008900ff0a77ac */ /* 0x000e260008000a00 */
[----:B------:R0:W1:Y:S04]  /*21e0*/  LDS R157, [R11+UR7+0x10] ;  /* 0x000010070b9d7984 */ /* 0x0000680008000800 */
[----:B------:R0:W1:Y:S04]  /*21f0*/  LDS R156, [R11+UR7+0x20] ;  /* 0x000020070b9c7984 */ /* 0x0000680008000800 */
[----:B------:R0:W1:Y:S02]  /*2200*/  LDS R155, [R11+UR7+0x30] ;  /* 0x000030070b9b7984 */ /* 0x0000640008000800 */
[----:B0-----:R-:W-:-:S02]  /*2210*/  IMAD R116, R51, R116, UR12 ;  /* 0x0000000c33747e24 */ /* 0x001fc4000f8e0274 */
[----:B------:R0:W0:Y:S01]  /*2220*/  LDS R154, [R11+UR7+0x40] ;  /* 0x000040070b9a7984 */ /* 0x0000220008000800 */
[----:B--2---:R-:W-:-:S03]  /*2230*/  SHF.R.U32.HI R13, RZ, 0x2, R130 ;  /* 0x00000002ff0d7819 */ /* 0x004fc60000011682 */
[----:B------:R2:W0:Y:S01]  /*2240*/  LDS R153, [R11+UR7+0x50] ;  /* 0x000050070b997984 */ /* 0x0004220008000800 */
[----:B------:R-:W-:-:S03]  /*2250*/  ISETP.GE.AND P0, PT, R13, R122, PT ;  /* 0x0000007a0d00720c */ /* 0x000fc60003f06270 */
        /* <DEDUP_REMOVED lines=22> */
[----:B-1----:R2:W1:Y:S04]  /*23c0*/  LDS R6, [R11+UR7+0x1c0] ;  /* 0x0001c0070b067984 */ /* 0x0024680008000800 */
        /* <DEDUP_REMOVED lines=39> */
[----:B------:R-:W-:-:S09]  /*2640*/  ULEA UR4, UR5, UR4, 0x18 ;  /* 0x0000000405047291 */ /* 0x000fd2000f8ec0ff */
[----:B------:R1:W2:Y:S04]  /*2650*/  LDS R51, [R11+UR4] ;  /* 0x000000040b337984 */ /* 0x0002a80008000800 */
[----:B------:R1:W3:Y:S04]  /*2660*/  LDS R52, [R11+UR4+0x10] ;  /* 0x000010040b347984 */ /* 0x0002e80008000800 */
[----:B------:R1:W4:Y:S04]  /*2670*/  LDS R53, [R11+UR4+0x20] ;  /* 0x000020040b357984 */ /* 0x0003280008000800 */
        /* <DEDUP_REMOVED lines=60> */
[----:B--234-:R1:W0:Y:S02]  /*2a40*/  LDS R114, [R11+UR4+0x3f0] ;  /* 0x0003f0040b727984 */ /* 0x01c2240008000800 */
.L_x_3319:
[----:B------:R-:W-:Y:S01]  /*2a50*/  BSSY B1, `(.L_x_3320) ;  /* 0x00010e8000017945 */ /* 0x000fe20003800000 */
[----:B------:R-:W-:-:S03]  /*2a60*/  IMAD R116, R116, 0x90, RZ ;  /* 0x0000009074747824 */ /* 0x000fc600078e02ff */
[----:B------:R-:W-:Y:S05]  /*2a70*/  @P0 BRA `(.L_x_3321) ;  /* 0x0000010c00940947 */ /* 0x000fea0003800000 */
[----:B------:R-:W-:Y:S01]  /*2a80*/  IABS R115, R3 ;  /* 0x0000000300737213 */ /* 0x000fe20000000000 */
[----:B------:R-:W2:Y:S01]  /*2a90*/  S2R R124, SR_CTAID.Y ;  /* 0x00000000007c7919 */ /* 0x000ea20000002600 */
[----:B------:R-:W2:Y:S01]  /*2aa0*/  LDC R15, c[0x0][0x3f8] ;  /* 0x0000fe00ff0f7b82 */ /* 0x000ea20000000800 */
[----:B------:R-:W3:Y:S01]  /*2ab0*/  LDCU.64 UR8, c[0x0][0x420] ;  /* 0x00008400ff0877ac */ /* 0x000ee20008000a00 */
[----:B01----:R-:W0:Y:S01]  /*2ac0*/  I2F.RP R11, R115 ;  /* 0x00000073000b7306 */ /* 0x003e220000209400 */
[----:B------:R-:W-:Y:S01]  /*2ad0*/  LEA.HI R123, R130, R5, RZ, 0x1e ;  /* 0x00000005827b7211 */ /* 0x000fe200078ff0ff */
[----:B------:R-:W-:Y:S01]  /*2ae0*/  IMAD.IADD R122, R122, 0x1, R5 ;  /* 0x000000017a7a7824 */ /* 0x000fe200078e0205 */
[----:B------:R-:W1:Y:S03]  /*2af0*/  LDCU UR4, c[0x0][0x408] ;  /* 0x00008100ff0477ac */ /* 0x000e660008000800 */
[----:B------:R-:W4:Y:S08]  /*2b00*/  LDC R119, c[0x0][0x440] ;  /* 0x00011000ff777b82 */ /* 0x000f300000000800 */
[----:B------:R-:W1:Y:S01]  /*2b10*/  LDC.64 R228, c[0x0][0x450] ;  /* 0x00011400ffe47b82 */ /* 0x000e620000000a00 */
[----:B0-----:R-:W0:Y:S01]  /*2b20*/  MUFU.RCP R11, R11 ;  /* 0x0000000b000b7308 */ /* 0x001e220000001000 */
[----:B---3--:R-:W-:-:S04]  /*2b30*/  ISETP.NE.U32.AND P0, PT, RZ, UR8, PT ;  /* 0x00000008ff007c0c */ /* 0x008fc8000bf05070 */
[----:B------:R-:W-:Y:S02]  /*2b40*/  ISETP.NE.AND.EX P0, PT, RZ, UR9, PT, P0 ;  /* 0x00000009ff007c0c */ /* 0x000fe4000bf05300 */
[----:B------:R-:W1:Y:S01]  /*2b50*/  LDC R125, c[0x0][0x430] ;  /* 0x00010c00ff7d7b82 */ /* 0x000e620000000800 */
[C---:B--2---:R-:W-:Y:S02]  /*2b60*/  IMAD R118, R124.reuse, R15, UR12 ;  /* 0x0000000c7c767e24 */ /* 0x044fe4000f8e020f */
[-C--:B------:R-:W-:Y:S02]  /*2b70*/  IMAD R124, R124, R3.reuse, RZ ;  /* 0x000000037c7c7224 */ /* 0x080fe400078e02ff */
[----:B0-----:R-:W-:Y:S02]  /*2b80*/  VIADD R12, R11, 0xffffffe ;  /* 0x0ffffffe0b0c7836 */ /* 0x001fe40000000000 */
[----:B----4-:R-:W-:Y:S01]  /*2b90*/  IMAD R11, R119, UR12, R16 ;  /* 0x0000000c770b7c24 */ /* 0x010fe2000f8e0210 */
[----:B------:R-:W-:Y:S01]  /*2ba0*/  SHF.R.S32.HI R121, RZ, 0x1f, R124 ;  /* 0x0000001fff797819 */ /* 0x000fe2000001147c */
[----:B------:R0:W2:Y:S01]  /*2bb0*/  F2I.FTZ.U32.TRUNC.NTZ R13, R12 ;  /* 0x0000000c000d7305 */ /* 0x0000a2000021f000 */
[----:B------:R-:W-:Y:S01]  /*2bc0*/  IMAD R118, R118, R3, RZ ;  /* 0x0000000376767224 */ /* 0x000fe200078e02ff */
[----:B------:R-:W-:Y:S01]  /*2bd0*/  LOP3.LUT R3, R130, 0x3, RZ, 0xc0, !PT ;  /* 0x0000000382037812 */ /* 0x000fe200078ec0ff */
[----:B------:R-:W-:-:S04]  /*2be0*/  VIADD R120, R11, 0xffffffff ;  /* 0xffffffff0b787836 */ /* 0x000fc80000000000 */
[--C-:B------:R-:W-:Y:S01]  /*2bf0*/  IMAD R119, R120, R119, R123.reuse ;  /* 0x0000007778777224 */ /* 0x100fe200078e027b */
[----:B------:R-:W-:Y:S01]  /*2c00*/  IADD3 R120, P1, P2, R124, UR8, R123 ;  /* 0x000000087c787c10 */ /* 0x000fe2000fa3e07b */
[----:B------:R-:W-:Y:S01]  /*2c10*/  IMAD R118, R118, 0x90, R3 ;  /* 0x0000009076767824 */ /* 0x000fe200078e0203 */
[----:B------:R-:W-:Y:S01]  /*2c20*/  LOP3.LUT R124, R130, 0x3fc, RZ, 0xc0, !PT ;  /* 0x000003fc827c7812 */ /* 0x000fe200078ec0ff */
[----:B0-----:R-:W-:Y:S01]  /*2c30*/  IMAD.MOV.U32 R12, RZ, RZ, RZ ;  /* 0x000000ffff0c7224 */ /* 0x001fe200078e00ff */
[----:B------:R-:W-:Y:S01]  /*2c40*/  IADD3.X R121, PT, PT, R121, UR9, RZ, P1, P2 ;  /* 0x0000000979797c10 */ /* 0x000fe20008fe44ff */
[----:B------:R-:W-:Y:S01]  /*2c50*/  VIADD R123, R123, 0x1 ;  /* 0x000000017b7b7836 */ /* 0x000fe20000000000 */
[----:B------:R-:W-:Y:S01]  /*2c60*/  SHF.R.S32.HI R126, RZ, 0x1f, R118 ;  /* 0x0000001fff7e7819 */ /* 0x000fe20000011476 */
[----:B--2---:R-:W-:Y:S02]  /*2c70*/  IMAD.MOV R14, RZ, RZ, -R13 ;  /* 0x000000ffff0e7224 */ /* 0x004fe400078e0a0d */
[----:B------:R-:W-:-:S02]  /*2c80*/  VIADD R124, R124, UR6 ;  /* 0x000000067c7c7c36 */ /* 0x000fc40008000000 */
[----:B------:R-:W-:Y:S02]  /*2c90*/  IMAD R117, R14, R115, RZ ;  /* 0x000000730e757224 */ /* 0x000fe400078e02ff */
[----:B------:R-:W-:Y:S02]  /*2ca0*/  IMAD R14, R2, R15, UR12 ;  /* 0x0000000c020e7e24 */ /* 0x000fe4000f8e020f */
[----:B------:R-:W-:-:S04]  /*2cb0*/  IMAD.HI.U32 R117, R13, R117, R12 ;  /* 0x000000750d757227 */ /* 0x000fc800078e000c */
[----:B------:R-:W-:Y:S02]  /*2cc0*/  IMAD R11, R14, 0x90, R3 ;  /* 0x000000900e0b7824 */ /* 0x000fe400078e0203 */
[----:B-1----:R-:W-:Y:S02]  /*2cd0*/  VIADD R125, R125, UR4 ;  /* 0x000000047d7d7c36 */ /* 0x002fe40008000000 */
[----:B------:R-:W-:-:S07]  /*2ce0*/  IMAD.WIDE R228, R11, 0x4, R228 ;  /* 0x000000040be47825 */ /* 0x000fce00078e02e4 */
.L_x_3583:
[----:B------:R-:W2:Y:S01]  /*2cf0*/  @P0 LDG.E.U8 R14, desc[UR36][R120.64] ;  /* 0x00000024780e0981 */ /* 0x000ea2000c1e1100 */
[----:B------:R-:W-:Y:S01]  /*2d00*/  VIADD R128, R123, 0xffffffff ;  /* 0xffffffff7b807836 */ /* 0x000fe20000000000 */
[----:B------:R-:W-:Y:S01]  /*2d10*/  UISETP.NE.AND UP0, UPT, UR13, URZ, UPT ;  /* 0x000000ff0d00728c */ /* 0x000fe2000bf05270 */
[----:B------:R-:W-:Y:S01]  /*2d20*/  IMAD.U32 R3, RZ, RZ, UR17 ;  /* 0x00000011ff037e24 */ /* 0x000fe2000f8e00ff */
[----:B------:R-:W-:Y:S02]  /*2d30*/  BSSY.RECONVERGENT B0, `(.L_x_3322) ;  /* 0x0001051000007945 */ /* 0x000fe40003800200 */
        /* <DEDUP_REMOVED lines=8> */
[----:B------:R-:W-:-:S05]  /*2dc0*/  @!P1 IMAD.IADD R12, R12, 0x1, -R13 ;  /* 0x000000010c0c9824 */ /* 0x000fca00078e0a0d */
[----:B------:R-:W-:-:S13]  /*2dd0*/  ISETP.GT.U32.AND P1, PT, R115, R12, PT ;  /* 0x0000000c7300720c */ /* 0x000fda0003f24070 */
[----:B------:R-:W-:-:S04]  /*2de0*/  @!P1 IMAD.IADD R12, R12, 0x1, -R13 ;  /* 0x000000010c0c9824 */ /* 0x000fc800078e0a0d */
[----:B------:R-:W-:Y:S01]  /*2df0*/  @!P2 IMAD.MOV R12, RZ, RZ, -R12 ;  /* 0x000000ffff0ca224 */ /* 0x000fe200078e0a0c */
[----:B------:R-:W-:Y:S02]  /*2e00*/  @!P3 LOP3.LUT R12, RZ, R3, RZ, 0x33, !PT ;  /* 0x00000003ff0cb212 */ /* 0x000fe400078e33ff */
[----:B--2---:R-:W-:Y:S01]  /*2e10*/  ISETP.NE.AND P4, PT, R14, RZ, P0 ;  /* 0x000000ff0e00720c */ /* 0x004fe20000785270 */
[----:B------:R-:W-:-:S12]  /*2e20*/  BRA.U UP0, `(.L_x_3323) ;  /* 0x000000c900107547 */ /* 0x000fd8000b800000 */
[----:B------:R-:W-:-:S13]  /*2e30*/  ISETP.NE.AND P5, PT, R19, RZ, PT ;  /* 0x000000ff1300720c */ /* 0x000fda0003fa5270 */
[----:B------:R-:W-:Y:S05]  /*2e40*/  @!P5 BRA `(.L_x_3324) ;  /* 0x000000680000d947 */ /* 0x000fea0003800000 */
[--C-:B------:R-:W-:Y:S01]  /*2e50*/  IMAD.IADD R224, R12, 0x1, R3.reuse ;  /* 0x000000010ce07824 */ /* 0x100fe200078e0203 */
[----:B------:R-:W-:Y:S01]  /*2e60*/  BSSY.RECONVERGENT B2, `(.L_x_3325) ;  /* 0x0000028000027945 */ /* 0x000fe20003800200 */
[----:B------:R-:W-:Y:S02]  /*2e70*/  VIADD R127, R16, 0xffffffff ;  /* 0xffffffff107f7836 */ /* 0x000fe40000000000 */
[C---:B------:R-:W-:Y:S02]  /*2e80*/  IMAD R234, R3.reuse, 0x4, R224 ;  /* 0x0000000403ea7824 */ /* 0x040fe400078e02e0 */
[----:B------:R-:W-:Y:S01]  /*2e90*/  IMAD.SHL.U32 R12, R12, 0x4, RZ ;  /* 0x000000040c0c7824 */ /* 0x000fe200078e00ff */
[----:B------:R-:W-:Y:S01]  /*2ea0*/  ISETP.GE.AND P1, PT, R128, R127, PT ;  /* 0x0000007f8000720c */ /* 0x000fe20003f26270 */
[----:B------:R-:W-:Y:S02]  /*2eb0*/  IMAD.IADD R232, R234, 0x1, R3 ;  /* 0x00000001eae87824 */ /* 0x000fe400078e0203 */
[----:B------:R-:W-:-:S02]  /*2ec0*/  IMAD R11, R3, 0x90, RZ ;  /* 0x00000090030b7824 */ /* 0x000fc400078e02ff */
[----:B------:R-:W-:-:S04]  /*2ed0*/  IMAD.IADD R230, R232, 0x1, R3 ;  /* 0x00000001e8e67824 */ /* 0x000fc800078e0203 */
        /* <DEDUP_REMOVED lines=8> */
[----:B------:R-:W-:-:S04]  /*2f60*/  IMAD.IADD R222, R226, 0x1, R3 ;  /* 0x00000001e2de7824 */ /* 0x000fc800078e0203 */
[----:B------:R-:W-:-:S04]  /*2f70*/  IMAD.IADD R132, R222, 0x1, R3 ;  /* 0x00000001de847824 */ /* 0x000fc800078e0203 */
[----:B------:R-:W-:Y:S01]  /*2f80*/  IMAD.IADD R130, R132, 0x1, R3 ;  /* 0x0000000184827824 */ /* 0x000fe200078e0203 */
[----:B------:R-:W-:Y:S06]  /*2f90*/  @P1 BRA `(.L_x_3326) ;  /* 0x0000000000501947 */ /* 0x000fec0003800000 */
[----:B------:R-:W-:Y:S01]  /*2fa0*/  ISETP.GE.AND P2, PT, R12, R11, PT ;  /* 0x0000000b0c00720c */ /* 0x000fe20003f46270 */
[----:B------:R-:W2:-:S12]  /*2fb0*/  LDG.E R227, desc[UR36][R228.64] ;  /* 0x00000024e4e37981 */ /* 0x000e98000c1e1900 */
[----:B------:R-:W0:Y:S01]  /*2fc0*/  @!P2 S2R R13, SR_TID.X ;  /* 0x00000000000da919 */ /* 0x000e220000002100 */
[----:B------:R-:W1:Y:S01]  /*2fd0*/  @!P2 LDC.64 R14, c[0x0][0x3b8] ;  /* 0x0000ee00ff0eab82 */ /* 0x000e620000000a00 */
[----:B0-----:R-:W-:-:S05]  /*2fe0*/  @!P2 LOP3.LUT R13, R13, 0x3, RZ, 0xc0, !PT ;  /* 0x000000030d0da812 */ /* 0x001fca00078ec0ff */
[----:B------:R-:W-:-:S05]  /*2ff0*/  @!P2 IMAD R13, R116, R3, R13 ;  /* 0x00000003740da224 */ /* 0x000fca00078e020d */
[----:B------:R-:W-:-:S04]  /*3000*/  @!P2 IADD3 R131, P3, PT, R12, R13, RZ ;  /* 0x0000000d0c83a210 */ /* 0x000fc80007f7e0ff */
[----:B------:R-:W-:Y:S02]  /*3010*/  @!P2 LEA.HI.X.SX32 R252, R13, RZ, 0x1, P3 ;  /* 0x000000ff0dfca211 */ /* 0x000fe400018f0eff */
[----:B-1----:R-:W-:-:S04]  /*3020*/  @!P2 LEA R250, P3, R131, R14, 0x2 ;  /* 0x0000000e83faa211 */ /* 0x002fc800078610ff */
[----:B------:R-:W-:Y:S01]  /*3030*/  @!P2 LEA.HI.X R251, R131, R15, R252, 0x2, P3 ;  /* 0x0000000f83fba211 */ /* 0x000fe200018f14fc */
[----:B------:R-:W-:Y:S01]  /*3040*/  IMAD.MOV.U32 R252, RZ, RZ, RZ ;  /* 0x000000fffffc7224 */ /* 0x000fe200078e00ff */
[----:B------:R-:W0:Y:S05]  /*3050*/  @!P2 LDC.64 R14, c[0x0][0x3b8] ;  /* 0x0000ee00ff0eab82 */ /* 0x000e2a0000000a00 */
        /* <DEDUP_REMOVED lines=8> */
.L_x_3326:
[----:B------:R-:W-:Y:S05]  /*30e0*/  BSYNC.RECONVERGENT B2 ;  /* 0x0000000000027941 */ /* 0x000fea0003800200 */
.L_x_3325:
[----:B------:R-:W-:Y:S04]  /*30f0*/  BSSY.RECONVERGENT B2, `(.L_x_3327) ;  /* 0x0000018000027945 */ /* 0x000fe80003800200 */
[----:B------:R-:W-:Y:S05]  /*3100*/  @P1 BRA `(.L_x_3328) ;  /* 0x0000000000581947 */ /* 0x000fea0003800000 */
[----:B------:R-:W-:-:S05]  /*3110*/  IMAD.SHL.U32 R13, R224, 0x4, RZ ;  /* 0x00000004e00d7824 */ /* 0x000fca00078e00ff */
[----:B------:R-:W-:-:S13]  /*3120*/  ISETP.GE.AND P2, PT, R13, R11, PT ;  /* 0x0000000b0d00720c */ /* 0x000fda0003f46270 */
[----:B------:R-:W1:Y:S01]  /*3130*/  @!P2 S2R R131, SR_TID.X ;  /* 0x000000000083a919 */ /* 0x000e620000002100 */
[----:B0-----:R-:W0:Y:S01]  /*3140*/  @!P2 LDC.64 R14, c[0x0][0x3b8] ;  /* 0x0000ee00ff0eab82 */ /* 0x001e220000000a00 */
[----:B-1----:R-:W-:-:S05]  /*3150*/  @!P2 LOP3.LUT R131, R131, 0x3, RZ, 0xc0, !PT ;  /* 0x000000038383a812 */ /* 0x002fca00078ec0ff */
[----:B------:R-:W-:Y:S01]  /*3160*/  @!P2 IMAD R220, R116, R3, R131 ;  /* 0x0000000374dca224 */ /* 0x000fe200078e0283 */
[----:B------:R-:W-:-:S04]  /*3170*/  @!P2 SHF.R.S32.HI R131, RZ, 0x1f, R13 ;  /* 0x0000001fff83a819 */ /* 0x000fc8000001140d */
        /* <DEDUP_REMOVED lines=15> */
.L_x_3328:
[----:B------:R-:W-:Y:S05]  /*3270*/  BSYNC.RECONVERGENT B2 ;  /* 0x0000000000027941 */ /* 0x000fea0003800200 */
.L_x_3327:
[----:B------:R-:W-:Y:S04]  /*3280*/  BSSY.RECONVERGENT B2, `(.L_x_3329) ;  /* 0x0000019000027945 */ /* 0x000fe80003800200 */
[----:B------:R-:W-:Y:S05]  /*3290*/  @P1 BRA `(.L_x_3330) ;  /* 0x00000000005c1947 */ /* 0x000fea0003800000 */
[----:B------:R-:W-:Y:S01]  /*32a0*/  IMAD R133, R3, 0x8, R12 ;  /* 0x0000000803857824 */ /* 0x000fe200078e020c */
[----:B------:R-:W2:Y:S04]  /*32b0*/  LDG.E R225, desc[UR36][R228.64+0x20] ;  /* 0x00002024e4e17981 */ /* 0x000ea8000c1e1900 */
[----:B------:R-:W-:-:S13]  /*32c0*/  ISETP.GE.AND P2, PT, R133, R11, PT ;  /* 0x0000000b8500720c */ /* 0x000fda0003f46270 */
[----:B------:R-:W3:Y:S01]  /*32d0*/  @!P2 S2R R13, SR_TID.X ;  /* 0x00000000000da919 */ /* 0x000ee20000002100 */
[----:B01----:R-:W0:Y:S01]  /*32e0*/  @!P2 LDC.64 R14, c[0x0][0x3b8] ;  /* 0x0000ee00ff0eab82 */ /* 0x003e220000000a00 */
[----:B---3--:R-:W-:-:S05]  /*32f0*/  @!P2 LOP3.LUT R13, R13, 0x3, RZ, 0xc0, !PT ;  /* 0x000000030d0da812 */ /* 0x008fca00078ec0ff */
[----:B------:R-:W-:Y:S01]  /*3300*/  @!P2 IMAD R252, R116, R3, R13 ;  /* 0x0000000374fca224 */ /* 0x000fe200078e020d */
[----:B------:R-:W-:-:S04]  /*3310*/  @!P2 SHF.R.S32.HI R13, RZ, 0x1f, R133 ;  /* 0x0000001fff0da819 */ /* 0x000fc80000011485 */
[----:B------:R-:W-:-:S04]  /*3320*/  @!P2 IADD3 R131, P3, PT, R252, R133, RZ ;  /* 0x00000085fc83a210 */ /* 0x000fc80007f7e0ff */
[----:B------:R-:W-:Y:S02]  /*3330*/  @!P2 LEA.HI.X.SX32 R252, R252, R13, 0x1, P3 ;  /* 0x0000000dfcfca211 */ /* 0x000fe400018f0eff */
[----:B0-----:R-:W-:-:S04]  /*3340*/  @!P2 LEA R250, P3, R131, R14, 0x2 ;  /* 0x0000000e83faa211 */ /* 0x001fc800078610ff */
[----:B------:R-:W-:Y:S01]  /*3350*/  @!P2 LEA.HI.X R251, R131, R15, R252, 0x2, P3 ;  /* 0x0000000f83fba211 */ /* 0x000fe200018f14fc */
[----:B------:R-:W-:-:S06]  /*3360*/  IMAD.MOV.U32 R252, RZ, RZ, RZ ;  /* 0x000000fffffc7224 */ /* 0x000fcc00078e00ff */
[----:B------:R-:W3:Y:S01]  /*3370*/  @!P2 LDG.E R252, desc[UR36][R250.64] ;  /* 0x00000024fafca981 */ /* 0x000ee2000c1e1900 */
[----:B------:R-:W-:-:S13]  /*3380*/  ISETP.GE.AND P2, PT, R133, R11, PT ;  /* 0x0000000b8500720c */ /* 0x000fda0003f46270 */
[----:B------:R-:W0:Y:S01]  /*3390*/  @!P2 LDC.64 R14, c[0x0][0x3b8] ;  /* 0x0000ee00ff0eab82 */ /* 0x000e220000000a00 */
[----:B------:R-:W-:-:S04]  /*33a0*/  @!P2 IADD3 R13, P3, PT, R118, R133, RZ ;  /* 0x00000085760da210 */ /* 0x000fc80007f7e0ff */
[----:B------:R-:W-:Y:S02]  /*33b0*/  @!P2 LEA.HI.X.SX32 R131, R133, R126, 0x1, P3 ;  /* 0x0000007e8583a211 */ /* 0x000fe400018f0eff */
[----:B0-----:R-:W-:-:S04]  /*33c0*/  @!P2 LEA R14, P3, R13, R14, 0x2 ;  /* 0x0000000e0d0ea211 */ /* 0x001fc800078610ff */
[----:B------:R-:W-:Y:S01]  /*33d0*/  @!P2 LEA.HI.X R15, R13, R15, R131, 0x2, P3 ;  /* 0x0000000f0d0fa211 */ /* 0x000fe200018f1483 */
[----:B---3--:R-:W-:-:S04]  /*33e0*/  FADD.FTZ R252, R53, R252 ;  /* 0x000000fc35fc7221 */ /* 0x008fc80000010000 */
[----:B--2---:R-:W-:-:S05]  /*33f0*/  FMUL.FTZ R225, R252, R225 ;  /* 0x000000e1fce17220 */ /* 0x004fca0000410000 */
[----:B------:R2:W-:Y:S02]  /*3400*/  @!P2 STG.E desc[UR36][R14.64], R225 ;  /* 0x000000e10e00a986 */ /* 0x0005e4000c101924 */
.L_x_3330:
[----:B------:R-:W-:Y:S05]  /*3410*/  BSYNC.RECONVERGENT B2 ;  /* 0x0000000000027941 */ /* 0x000fea0003800200 */
.L_x_3329:
[----:B------:R-:W-:Y:S04]  /*3420*/  BSSY.RECONVERGENT B2, `(.L_x_3331) ;  /* 0x000001a000027945 */ /* 0x000fe80003800200 */
[----:B------:R-:W-:Y:S05]  /*3430*/  @P1 BRA `(.L_x_3332) ;  /* 0x0000000000601947 */ /* 0x000fea0003800000 */
[----:B------:R-:W-:-:S04]  /*3440*/  IMAD R224, R3, 0x2, R224 ;  /* 0x0000000203e07824 */ /* 0x000fc800078e02e0 */
[----:B------:R-:W-:-:S05]  /*3450*/  IMAD.SHL.U32 R224, R224, 0x4, RZ ;  /* 0x00000004e0e07824 */ /* 0x000fca00078e00ff */
[----:B------:R-:W-:-:S13]  /*3460*/  ISETP.GE.AND P2, PT, R224, R11, PT ;  /* 0x0000000be000720c */ /* 0x000fda0003f46270 */
[----:B------:R-:W3:Y:S01]  /*3470*/  @!P2 S2R R13, SR_TID.X ;  /* 0x00000000000da919 */ /* 0x000ee20000002100 */
[----:B012---:R-:W0:Y:S01]  /*3480*/  @!P2 LDC.64 R14, c[0x0][0x3b8] ;  /* 0x0000ee00ff0eab82 */ /* 0x007e220000000a00 */
[----:B---3--:R-:W-:-:S05]  /*3490*/  @!P2 LOP3.LUT R13, R13, 0x3, RZ, 0xc0, !PT ;  /* 0x000000030d0da812 */ /* 0x008fca00078ec0ff */
[----:B------:R-:W-:Y:S01]  /*34a0*/  @!P2 IMAD R218, R116, R3, R13 ;  /* 0x0000000374daa224 */ /* 0x000fe200078e020d */
[----:B------:R-:W-:-:S04]  /*34b0*/  @!P2 SHF.R.S32.HI R13, RZ, 0x1f, R224 ;  /* 0x0000001fff0da819 */ /* 0x000fc800000114e0 */
[----:B------:R-:W-:-:S04]  /*34c0*/  @!P2 IADD3 R131, P3, PT, R218, R224, RZ ;  /* 0x000000e0da83a210 */ /* 0x000fc80007f7e0ff */
[----:B------:R-:W-:Y:S01]  /*34d0*/  @!P2 LEA.HI.X.SX32 R218, R218, R13, 0x1, P3 ;  /* 0x0000000ddadaa211 */ /* 0x000fe200018f0eff */
[----:B------:R-:W-:Y:S01]  /*34e0*/  IMAD.MOV.U32 R13, RZ, RZ, RZ ;  /* 0x000000ffff0d7224 */ /* 0x000fe200078e00ff */
[----:B0-----:R-:W-:-:S04]  /*34f0*/  @!P2 LEA R250, P3, R131, R14, 0x2 ;  /* 0x0000000e83faa211 */ /* 0x001fc800078610ff */
[----:B------:R-:W-:Y:S02]  /*3500*/  @!P2 LEA.HI.X R251, R131, R15, R218, 0x2, P3 ;  /* 0x0000000f83fba211 */ /* 0x000fe400018f14da */
[----:B------:R-:W2:Y:S04]  /*3510*/  LDG.E R218, desc[UR36][R228.64+0x30] ;  /* 0x00003024e4da7981 */ /* 0x000ea8000c1e1900 */
        /* <DEDUP_REMOVED lines=10> */
.L_x_3332:
[----:B------:R-:W-:Y:S05]  /*35c0*/  BSYNC.RECONVERGENT B2 ;  /* 0x0000000000027941 */ /* 0x000fea0003800200 */
.L_x_3331:
[----:B------:R-:W-:Y:S01]  /*35d0*/  BSSY.RECONVERGENT B2, `(.L_x_3333) ;  /* 0x000001a000027945 */ /* 0x000fe20003800200 */
[----:B------:R-:W-:-:S03]  /*35e0*/  IMAD.IADD R224, R130, 0x1, R3 ;  /* 0x0000000182e07824 */ /* 0x000fc600078e0203 */
[----:B------:R-:W-:Y:S05]  /*35f0*/  @P1 BRA `(.L_x_3334) ;  /* 0x00000000005c1947 */ /* 0x000fea0003800000 */
[----:B------:R-:W-:Y:S01]  /*3600*/  IMAD R133, R3, 0x10, R12 ;  /* 0x0000001003857824 */ /* 0x000fe200078e020c */
[----:B------:R-:W4:Y:S04]  /*3610*/  LDG.E R223, desc[UR36][R228.64+0x40] ;  /* 0x00004024e4df7981 */ /* 0x000f28000c1e1900 */
[----:B------:R-:W-:-:S13]  /*3620*/  ISETP.GE.AND P2, PT, R133, R11, PT ;  /* 0x0000000b8500720c */ /* 0x000fda0003f46270 */
[----:B------:R-:W0:Y:S02]  /*3630*/  @!P2 S2R R13, SR_TID.X ;  /* 0x00000000000da919 */ /* 0x000e240000002100 */
[----:B0123--:R-:W0:Y:S01]  /*3640*/  @!P2 LDC.64 R14, c[0x0][0x3b8] ;  /* 0x0000ee00ff0eab82 */ /* 0x00fe220000000a00 */
[----:B------:R-:W-:-:S05]  /*3650*/  @!P2 LOP3.LUT R13, R13, 0x3, RZ, 0xc0, !PT ;  /* 0x000000030d0da812 */ /* 0x000fca00078ec0ff */
[----:B------:R-:W-:Y:S01]  /*3660*/  @!P2 IMAD R252, R116, R3, R13 ;  /* 0x0000000374fca224 */ /* 0x000fe200078e020d */
[----:B------:R-:W-:-:S04]  /*3670*/  @!P2 SHF.R.S32.HI R13, RZ, 0x1f, R133 ;  /* 0x0000001fff0da819 */ /* 0x000fc80000011485 */
[----:B------:R-:W-:-:S04]  /*3680*/  @!P2 IADD3 R131, P3, PT, R252, R133, RZ ;  /* 0x00000085fc83a210 */ /* 0x000fc80007f7e0ff */
[----:B------:R-:W-:Y:S02]  /*3690*/  @!P2 LEA.HI.X.SX32 R252, R252, R13, 0x1, P3 ;  /* 0x0000000dfcfca211 */ /* 0x000fe400018f0eff */
[----:B0-----:R-:W-:-:S04]  /*36a0*/  @!P2 LEA R250, P3, R131, R14, 0x2 ;  /* 0x0000000e83faa211 */ /* 0x001fc800078610ff */
[----:B------:R-:W-:Y:S01]  /*36b0*/  @!P2 LEA.HI.X R251, R131, R15, R252, 0x2, P3 ;  /* 0x0000000f83fba211 */ /* 0x000fe200018f14fc */
[----:B------:R-:W-:-:S06]  /*36c0*/  IMAD.MOV.U32 R252, RZ, RZ, RZ ;  /* 0x000000fffffc7224 */ /* 0x000fcc00078e00ff */
[----:B------:R-:W2:Y:S01]  /*36d0*/  @!P2 LDG.E R252, desc[UR36][R250.64] ;  /* 0x00000024fafca981 */ /* 0x000ea2000c1e1900 */
[----:B------:R-:W-:-:S13]  /*36e0*/  ISETP.GE.AND P2, PT, R133, R11, PT ;  /* 0x0000000b8500720c */ /* 0x000fda0003f46270 */
[----:B------:R-:W0:Y:S01]  /*36f0*/  @!P2 LDC.64 R14, c[0x0][0x3b8] ;  /* 0x0000ee00ff0eab82 */ /* 0x000e220000000a00 */
[----:B------:R-:W-:-:S04]  /*3700*/  @!P2 IADD3 R13, P3, PT, R118, R133, RZ ;  /* 0x00000085760da210 */ /* 0x000fc80007f7e0ff */
[----:B------:R-:W-:Y:S02]  /*3710*/  @!P2 LEA.HI.X.SX32 R131, R133, R126, 0x1, P3 ;  /* 0x0000007e8583a211 */ /* 0x000fe400018f0eff */
[----:B0-----:R-:W-:-:S04]  /*3720*/  @!P2 LEA R14, P3, R13, R14, 0x2 ;  /* 0x0000000e0d0ea211 */ /* 0x001fc800078610ff */
[----:B------:R-:W-:Y:S01]  /*3730*/  @!P2 LEA.HI.X R15, R13, R15, R131, 0x2, P3 ;  /* 0x0000000f0d0fa211 */ /* 0x000fe200018f1483 */
[----:B--2---:R-:W-:-:S04]  /*3740*/  FADD.FTZ R252, R55, R252 ;  /* 0x000000fc37fc7221 */ /* 0x004fc80000010000 */
[----:B----4-:R-:W-:-:S05]  /*3750*/  FMUL.FTZ R223, R252, R223 ;  /* 0x000000dffcdf7220 */ /* 0x010fca0000410000 */
[----:B------:R4:W-:Y:S02]  /*3760*/  @!P2 STG.E desc[UR36][R14.64], R223 ;  /* 0x000000df0e00a986 */ /* 0x0009e4000c101924 */
.L_x_3334:
[----:B------:R-:W-:Y:S05]  /*3770*/  BSYNC.RECONVERGENT B2 ;  /* 0x0000000000027941 */ /* 0x000fea0003800200 */
.L_x_3333:
[----:B------:R-:W-:Y:S04]  /*3780*/  BSSY.RECONVERGENT B2, `(.L_x_3335) ;  /* 0x0000018000027945 */ /* 0x000fe80003800200 */
[----:B------:R-:W-:Y:S05]  /*3790*/  @P1 BRA `(.L_x_3336) ;  /* 0x0000000000581947 */ /* 0x000fea0003800000 */
[----:B------:R-:W-:-:S05]  /*37a0*/  IMAD.SHL.U32 R13, R234, 0x4, RZ ;  /* 0x00000004ea0d7824 */ /* 0x000fca00078e00ff */
[----:B------:R-:W-:-:S13]  /*37b0*/  ISETP.GE.AND P2, PT, R13, R11, PT ;  /* 0x0000000b0d00720c */ /* 0x000fda0003f46270 */
[----:B------:R-:W0:Y:S02]  /*37c0*/  @!P2 S2R R131, SR_TID.X ;  /* 0x000000000083a919 */ /* 0x000e240000002100 */
[----:B01234-:R-:W0:Y:S01]  /*37d0*/  @!P2 LDC.64 R14, c[0x0][0x3b8] ;  /* 0x0000ee00ff0eab82 */ /* 0x01fe220000000a00 */
[----:B------:R-:W-:-:S05]  /*37e0*/  @!P2 LOP3.LUT R131, R131, 0x3, RZ, 0xc0, !PT ;  /* 0x000000038383a812 */ /* 0x000fca00078ec0ff */
        /* <DEDUP_REMOVED lines=17> */
.L_x_3336:
[----:B------:R-:W-:Y:S05]  /*3900*/  BSYNC.RECONVERGENT B2 ;  /* 0x0000000000027941 */ /* 0x000fea0003800200 */
.L_x_3335:
[----:B------:R-:W-:Y:S01]  /*3910*/  BSSY.RECONVERGENT B2, `(.L_x_3337) ;  /* 0x0000019000027945 */ /* 0x000fe20003800200 */
[----:B------:R-:W-:-:S03]  /*3920*/  IMAD.IADD R234, R224, 0x1, R3 ;  /* 0x00000001e0ea7824 */ /* 0x000fc600078e0203 */
[----:B------:R-:W-:Y:S05]  /*3930*/  @P1 BRA `(.L_x_3338) ;  /* 0x0000000000581947 */ /* 0x000fea0003800000 */
[----:B------:R-:W-:Y:S01]  /*3940*/  IMAD.SHL.U32 R13, R232, 0x4, RZ ;  /* 0x00000004e80d7824 */ /* 0x000fe200078e00ff */
[----:B------:R-:W2:Y:S04]  /*3950*/  LDG.E R221, desc[UR36][R228.64+0x60] ;  /* 0x00006024e4dd7981 */ /* 0x000ea8000c1e1900 */
[----:B------:R-:W-:-:S13]  /*3960*/  ISETP.GE.AND P2, PT, R13, R11, PT ;  /* 0x0000000b0d00720c */ /* 0x000fda0003f46270 */
[----:B------:R-:W0:Y:S02]  /*3970*/  @!P2 S2R R131, SR_TID.X ;  /* 0x000000000083a919 */ /* 0x000e240000002100 */
[----:B01234-:R-:W0:Y:S01]  /*3980*/  @!P2 LDC.64 R14, c[0x0][0x3b8] ;  /* 0x0000ee00ff0eab82 */ /* 0x01fe220000000a00 */
[----:B------:R-:W-:-:S05]  /*3990*/  @!P2 LOP3.LUT R131, R131, 0x3, RZ, 0xc0, !PT ;  /* 0x000000038383a812 */ /* 0x000fca00078ec0ff */
[----:B------:R-:W-:Y:S01]  /*39a0*/  @!P2 IMAD R250, R116, R3, R131 ;  /* 0x0000000374faa224 */ /* 0x000fe200078e0283 */
[----:B------:R-:W-:-:S04]  /*39b0*/  @!P2 SHF.R.S32.HI R131, RZ, 0x1f, R13 ;  /* 0x0000001fff83a819 */ /* 0x000fc8000001140d */
        /* <DEDUP_REMOVED lines=11> */
[----:B--2---:R-:W-:-:S04]  /*3a70*/  FADD.FTZ R250, R57, R250 ;  /* 0x000000fa39fa7221 */ /* 0x004fc80000010000 */
[----:B------:R-:W-:-:S05]  /*3a80*/  FMUL.FTZ R221, R250, R221 ;  /* 0x000000ddfadd7220 */ /* 0x000fca0000410000 */
[----:B------:R0:W-:Y:S02]  /*3a90*/  @!P2 STG.E desc[UR36][R14.64], R221 ;  /* 0x000000dd0e00a986 */ /* 0x0001e4000c101924 */
.L_x_3338:
[----:B------:R-:W-:Y:S05]  /*3aa0*/  BSYNC.RECONVERGENT B2 ;  /* 0x0000000000027941 */ /* 0x000fea0003800200 */
.L_x_3337:
[----:B------:R-:W-:Y:S01]  /*3ab0*/  BSSY.RECONVERGENT B2, `(.L_x_3339) ;  /* 0x0000019000027945 */ /* 0x000fe20003800200 */
[----:B------:R-:W-:-:S03]  /*3ac0*/  IMAD.IADD R232, R234, 0x1, R3 ;  /* 0x00000001eae87824 */ /* 0x000fc600078e0203 */
        /* <DEDUP_REMOVED lines=23> */
.L_x_3340:
[----:B------:R-:W-:Y:S05]  /*3c40*/  BSYNC.RECONVERGENT B2 ;  /* 0x0000000000027941 */ /* 0x000fea0003800200 */
.L_x_3339:
[----:B------:R-:W-:Y:S01]  /*3c50*/  BSSY.RECONVERGENT B2, `(.L_x_3341) ;  /* 0x000001a000027945 */ /* 0x000fe20003800200 */
[----:B------:R-:W-:-:S03]  /*3c60*/  IMAD.IADD R230, R232, 0x1, R3 ;  /* 0x00000001e8e67824 */ /* 0x000fc600078e0203 */
[----:B------:R-:W-:Y:S05]  /*3c70*/  @P1 BRA `(.L_x_3342) ;  /* 0x00000000005c1947 */ /* 0x000fea0003800000 */
[----:B------:R-:W-:Y:S01]  /*3c80*/  IMAD R133, R3, 0x20, R12 ;  /* 0x0000002003857824 */ /* 0x000fe200078e020c */
        /* <DEDUP_REMOVED lines=20> */
[----:B------:R-:W-:-:S05]  /*3dd0*/  FMUL.FTZ R219, R252, R219 ;  /* 0x000000dbfcdb7220 */ /* 0x000fca0000410000 */
[----:B------:R0:W-:Y:S02]  /*3de0*/  @!P2 STG.E desc[UR36][R14.64], R219 ;  /* 0x000000db0e00a986 */ /* 0x0001e4000c101924 */
.L_x_3342:
[----:B------:R-:W-:Y:S05]  /*3df0*/  BSYNC.RECONVERGENT B2 ;  /* 0x0000000000027941 */ /* 0x000fea0003800200 */
.L_x_3341:
        /* <DEDUP_REMOVED lines=24> */
.L_x_3344:
[----:B------:R-:W-:Y:S05]  /*3f80*/  BSYNC.RECONVERGENT B2 ;  /* 0x0000000000027941 */ /* 0x000fea0003800200 */
.L_x_3343:
        /* <DEDUP_REMOVED lines=25> */
.L_x_3346:
[----:B------:R-:W-:Y:S05]  /*4120*/  BSYNC.RECONVERGENT B2 ;  /* 0x0000000000027941 */ /* 0x000fea0003800200 */
.L_x_3345:
        /* <DEDUP_REMOVED lines=25> */
.L_x_3348:
[----:B------:R-:W-:Y:S05]  /*42c0*/  BSYNC.RECONVERGENT B2 ;  /* 0x0000000000027941 */ /* 0x000fea0003800200 */
.L_x_3347:
        /* <DEDUP_REMOVED lines=25> */
.L_x_3350:
[----:B------:R-:W-:Y:S05]  /*4460*/  BSYNC.RECONVERGENT B2 ;  /* 0x0000000000027941 */ /* 0x000fea0003800200 */
.L_x_3349:
        /* <DEDUP_REMOVED lines=25> */
.L_x_3352:
[----:B------:R-:W-:Y:S05]  /*4600*/  BSYNC.RECONVERGENT B2 ;  /* 0x0000000000027941 */ /* 0x000fea0003800200 */
.L_x_3351:
        /* <DEDUP_REMOVED lines=25> */
.L_x_3354:
[----:B------:R-:W-:Y:S05]  /*47a0*/  BSYNC.RECONVERGENT B2 ;  /* 0x0000000000027941 */ /* 0x000fea0003800200 */
.L_x_3353:
        /* <DEDUP_REMOVED lines=25> */
.L_x_3356:
[----:B------:R-:W-:Y:S05]  /*4940*/  BSYNC.RECONVERGENT B2 ;  /* 0x0000000000027941 */ /* 0x000fea0003800200 */
.L_x_3355:
        /* <DEDUP_REMOVED lines=26> */
.L_x_3358:
[----:B------:R-:W-:Y:S05]  /*4af0*/  BSYNC.RECONVERGENT B2 ;  /* 0x0000000000027941 */ /* 0x000fea0003800200 */
.L_x_3357:
        /* <DEDUP_REMOVED lines=24> */
.L_x_3360:
[----:B------:R-:W-:Y:S05]  /*4c80*/  BSYNC.RECONVERGENT B2 ;  /* 0x0000000000027941 */ /* 0x000fea0003800200 */
.L_x_3359:
[----:B------:R-:W-:Y:S01]  /*4c90*/  BSSY.RECONVERGENT B2, `(.L_x_3361) ;  /* 0x0000019000027945 */ /* 0x000fe20003800200 */
[----:B------:R-:W-:-:S03]  /*4ca0*/  IMAD R226, R3, 0x2, R236 ;  /* 0x0000000203e27824 */ /* 0x000fc600078e02ec */
        /* <DEDUP_REMOVED lines=23> */
.L_x_3362:
[----:B------:R-:W-:Y:S05]  /*4e20*/  BSYNC.RECONVERGENT B2 ;  /* 0x0000000000027941 */ /* 0x000fea0003800200 */
.L_x_3361:
        /* <DEDUP_REMOVED lines=25> */
.L_x_3364:
[----:B------:R-:W-:Y:S05]  /*4fc0*/  BSYNC.RECONVERGENT B2 ;  /* 0x0000000000027941 */ /* 0x000fea0003800200 */
.L_x_3363:
        /* <DEDUP_REMOVED lines=25> */
.L_x_3366:
[----:B------:R-:W-:Y:S05]  /*5160*/  BSYNC.RECONVERGENT B2 ;  /* 0x0000000000027941 */ /* 0x000fea0003800200 */
.L_x_3365:
        /* <DEDUP_REMOVED lines=25> */
.L_x_3368:
[----:B------:R-:W-:Y:S05]  /*5300*/  BSYNC.RECONVERGENT B2 ;  /* 0x0000000000027941 */ /* 0x000fea0003800200 */
.L_x_3367:
        /* <DEDUP_REMOVED lines=25> */
.L_x_3370:
[----:B------:R-:W-:Y:S05]  /*54a0*/  BSYNC.RECONVERGENT B2 ;  /* 0x0000000000027941 */ /* 0x000fea0003800200 */
.L_x_3369:
        /* <DEDUP_REMOVED lines=25> */
.L_x_3372:
[----:B------:R-:W-:Y:S05]  /*5640*/  BSYNC.RECONVERGENT B2 ;  /* 0x0000000000027941 */ /* 0x000fea0003800200 */
.L_x_3371:
        /* <DEDUP_REMOVED lines=25> */
.L_x_3374:
[----:B------:R-:W-:Y:S05]  /*57e0*/  BSYNC.RECONVERGENT B2 ;  /* 0x0000000000027941 */ /* 0x000fea0003800200 */
.L_x_3373:
        /* <DEDUP_REMOVED lines=25> */
.L_x_3376:
[----:B------:R-:W-:Y:S05]  /*5980*/  BSYNC.RECONVERGENT B2 ;  /* 0x0000000000027941 */ /* 0x000fea0003800200 */
.L_x_3375:
        /* <DEDUP_REMOVED lines=25> */
.L_x_3378:
[----:B------:R-:W-:Y:S05]  /*5b20*/  BSYNC.RECONVERGENT B2 ;  /* 0x0000000000027941 */ /* 0x000fea0003800200 */
.L_x_3377:
        /* <DEDUP_REMOVED lines=25> */
.L_x_3380:
[----:B------:R-:W-:Y:S05]  /*5cc0*/  BSYNC.RECONVERGENT B2 ;  /* 0x0000000000027941 */ /* 0x000fea0003800200 */
.L_x_3379:
        /* <DEDUP_REMOVED lines=25> */
.L_x_3382:
[----:B------:R-:W-:Y:S05]  /*5e60*/  BSYNC.RECONVERGENT B2 ;  /* 0x0000000000027941 */ /* 0x000fea0003800200 */
.L_x_3381:
        /* <DEDUP_REMOVED lines=25> */
.L_x_3384:
[----:B------:R-:W-:Y:S05]  /*6000*/  BSYNC.RECONVERGENT B2 ;  /* 0x0000000000027941 */ /* 0x000fea0003800200 */
.L_x_3383:
        /* <DEDUP_REMOVED lines=25> */
.L_x_3386:
[----:B------:R-:W-:Y:S05]  /*61a0*/  BSYNC.RECONVERGENT B2 ;  /* 0x0000000000027941 */ /* 0x000fea0003800200 */
.L_x_3385:
        /* <DEDUP_REMOVED lines=25> */
.L_x_3388:
[----:B------:R-:W-:Y:S05]  /*6340*/  BSYNC.RECONVERGENT B2 ;  /* 0x0000000000027941 */ /* 0x000fea0003800200 */
.L_x_3387:
[----:B------:R-:W-:Y:S01]  /*6350*/  BSSY.RECONVERGENT B2, `(.L_x_3389) ;  /* 0x0000019000027945 */ /* 0x000fe20003800200 */
[----:B------:R-:W-:Y:S02]  /*6360*/  IMAD.IADD R236, R238, 0x1, R3 ;  /* 0x00000001eeec7824 */ /* 0x000fe400078e0203 */
[----:B------:R-:W-:Y:S01]  /*6370*/  IMAD R133, R3, 0x80, R12 ;  /* 0x0000008003857824 */ /* 0x000fe200078e020c */
[----:B------:R-:W-:Y:S06]  /*6380*/  @P1 BRA `(.L_x_3390) ;  /* 0x0000000000541947 */ /* 0x000fec0003800000 */
[----:B------:R-:W-:Y:S01]  /*6390*/  ISETP.GE.AND P2, PT, R133, R11, PT ;  /* 0x0000000b8500720c */ /* 0x000fe20003f46270 */
[----:B------:R-:W2:-:S12]  /*63a0*/  LDG.E R193, desc[UR36][R228.64+0x200] ;  /* 0x00020024e4c17981 */ /* 0x000e98000c1e1900 */
        /* <DEDUP_REMOVED lines=19> */
.L_x_3390:
[----:B------:R-:W-:Y:S05]  /*64e0*/  BSYNC.RECONVERGENT B2 ;  /* 0x0000000000027941 */ /* 0x000fea0003800200 */
.L_x_3389:
        /* <DEDUP_REMOVED lines=25> */
.L_x_3392:
[----:B------:R-:W-:Y:S05]  /*6680*/  BSYNC.RECONVERGENT B2 ;  /* 0x0000000000027941 */ /* 0x000fea0003800200 */
.L_x_3391:
        /* <DEDUP_REMOVED lines=25> */
.L_x_3394:
[----:B------:R-:W-:Y:S05]  /*6820*/  BSYNC.RECONVERGENT B2 ;  /* 0x0000000000027941 */ /* 0x000fea0003800200 */
.L_x_3393:
        /* <DEDUP_REMOVED lines=25> */
.L_x_3396:
[----:B------:R-:W-:Y:S05]  /*69c0*/  BSYNC.RECONVERGENT B2 ;  /* 0x0000000000027941 */ /* 0x000fea0003800200 */
.L_x_3395:
        /* <DEDUP_REMOVED lines=25> */
.L_x_3398:
[----:B------:R-:W-:Y:S05]  /*6b60*/  BSYNC.RECONVERGENT B2 ;  /* 0x0000000000027941 */ /* 0x000fea0003800200 */
.L_x_3397:
        /* <DEDUP_REMOVED lines=25> */
.L_x_3400:
[----:B------:R-:W-:Y:S05]  /*6d00*/  BSYNC.RECONVERGENT B2 ;  /* 0x0000000000027941 */ /* 0x000fea0003800200 */
.L_x_3399:
        /* <DEDUP_REMOVED lines=25> */
.L_x_3402:
[----:B------:R-:W-:Y:S05]  /*6ea0*/  BSYNC.RECONVERGENT B2 ;  /* 0x0000000000027941 */ /* 0x000fea0003800200 */
.L_x_3401:
        /* <DEDUP_REMOVED lines=25> */
.L_x_3404:
[----:B------:R-:W-:Y:S05]  /*7040*/  BSYNC.RECONVERGENT B2 ;  /* 0x0000000000027941 */ /* 0x000fea0003800200 */
.L_x_3403:
        /* <DEDUP_REMOVED lines=25> */
.L_x_3406:
[----:B------:R-:W-:Y:S05]  /*71e0*/  BSYNC.RECONVERGENT B2 ;  /* 0x0000000000027941 */ /* 0x000fea0003800200 */
.L_x_3405:
        /* <DEDUP_REMOVED lines=25> */
.L_x_3408:
[----:B------:R-:W-:Y:S05]  /*7380*/  BSYNC.RECONVERGENT B2 ;  /* 0x0000000000027941 */ /* 0x000fea0003800200 */
.L_x_3407:
        /* <DEDUP_REMOVED lines=25> */
.L_x_3410:
[----:B------:R-:W-:Y:S05]  /*7520*/  BSYNC.RECONVERGENT B2 ;  /* 0x0000000000027941 */ /* 0x000fea0003800200 */
.L_x_3409:
        /* <DEDUP_REMOVED lines=25> */
.L_x_3412:
[----:B------:R-:W-:Y:S05]  /*76c0*/  BSYNC.RECONVERGENT B2 ;  /* 0x0000000000027941 */ /* 0x000fea0003800200 */
.L_x_3411:
        /* <DEDUP_REMOVED lines=25> */
.L_x_3414:
[----:B------:R-:W-:Y:S05]  /*7860*/  BSYNC.RECONVERGENT B2 ;  /* 0x0000000000027941 */ /* 0x000fea0003800200 */
.L_x_3413:
        /* <DEDUP_REMOVED lines=25> */
.L_x_3416:
[----:B------:R-:W-:Y:S05]  /*7a00*/  BSYNC.RECONVERGENT B2 ;  /* 0x0000000000027941 */ /* 0x000fea0003800200 */
.L_x_3415:
        /* <DEDUP_REMOVED lines=25> */
.L_x_3418:
[----:B------:R-:W-:Y:S05]  /*7ba0*/  BSYNC.RECONVERGENT B2 ;  /* 0x0000000000027941 */ /* 0x000fea0003800200 */
.L_x_3417:
        /* <DEDUP_REMOVED lines=25> */
.L_x_3420:
[----:B------:R-:W-:Y:S05]  /*7d40*/  BSYNC.RECONVERGENT B2 ;  /* 0x0000000000027941 */ /* 0x000fea0003800200 */
.L_x_3419:
[----:B------:R-:W-:Y:S04]  /*7d50*/  BSSY.RECONVERGENT B2, `(.L_x_3421) ;  /* 0x0000018000027945 */ /* 0x000fe80003800200 */
        /* <DEDUP_REMOVED lines=23> */
.L_x_3422:
[----:B------:R-:W-:Y:S05]  /*7ed0*/  BSYNC.RECONVERGENT B2 ;  /* 0x0000000000027941 */ /* 0x000fea0003800200 */
.L_x_3421:
[----:B------:R-:W-:Y:S04]  /*7ee0*/  BSSY.RECONVERGENT B2, `(.L_x_3423) ;  /* 0x0000018000027945 */ /* 0x000fe80003800200 */
[----:B------:R-:W-:Y:S05]  /*7ef0*/  @P1 BRA `(.L_x_3424) ;  /* 0x0000000000581947 */ /* 0x000fea0003800000 */
[----:B------:R-:W-:Y:S02]  /*7f00*/  IMAD.SHL.U32 R131, R226, 0x4, RZ ;  /* 0x00000004e2837824 */ /* 0x000fe400078e00ff */
[----:B------:R-:W-:-:S03]  /*7f10*/  IMAD.MOV.U32 R133, RZ, RZ, RZ ;  /* 0x000000ffff857224 */ /* 0x000fc600078e00ff */
        /* <DEDUP_REMOVED lines=20> */
.L_x_3424:
[----:B------:R-:W-:Y:S05]  /*8060*/  BSYNC.RECONVERGENT B2 ;  /* 0x0000000000027941 */ /* 0x000fea0003800200 */
.L_x_3423:
        /* <DEDUP_REMOVED lines=24> */
.L_x_3426:
[----:B------:R-:W-:Y:S05]  /*81f0*/  BSYNC.RECONVERGENT B2 ;  /* 0x0000000000027941 */ /* 0x000fea0003800200 */
.L_x_3425:
        /* <DEDUP_REMOVED lines=24> */
.L_x_3428:
[----:B------:R-:W-:Y:S05]  /*8380*/  BSYNC.RECONVERGENT B2 ;  /* 0x0000000000027941 */ /* 0x000fea0003800200 */
.L_x_3427:
        /* <DEDUP_REMOVED lines=24> */
.L_x_3430:
[----:B------:R-:W-:Y:S05]  /*8510*/  BSYNC.RECONVERGENT B2 ;  /* 0x0000000000027941 */ /* 0x000fea0003800200 */
.L_x_3429:
        /* <DEDUP_REMOVED lines=24> */
.L_x_3432:
[----:B------:R-:W-:Y:S05]  /*86a0*/  BSYNC.RECONVERGENT B2 ;  /* 0x0000000000027941 */ /* 0x000fea0003800200 */
.L_x_3431:
        /* <DEDUP_REMOVED lines=24> */
.L_x_3434:
[----:B------:R-:W-:Y:S05]  /*8830*/  BSYNC.RECONVERGENT B2 ;  /* 0x0000000000027941 */ /* 0x000fea0003800200 */
.L_x_3433:
        /* <DEDUP_REMOVED lines=24> */
.L_x_3436:
[----:B------:R-:W-:Y:S05]  /*89c0*/  BSYNC.RECONVERGENT B2 ;  /* 0x0000000000027941 */ /* 0x000fea0003800200 */
.L_x_3435:
        /* <DEDUP_REMOVED lines=24> */
.L_x_3438:
[----:B------:R-:W-:Y:S05]  /*8b50*/  BSYNC.RECONVERGENT B2 ;  /* 0x0000000000027941 */ /* 0x000fea0003800200 */
.L_x_3437:
        /* <DEDUP_REMOVED lines=24> */
.L_x_3440:
[----:B------:R-:W-:Y:S05]  /*8ce0*/  BSYNC.RECONVERGENT B2 ;  /* 0x0000000000027941 */ /* 0x000fea0003800200 */
.L_x_3439:
        /* <DEDUP_REMOVED lines=24> */
.L_x_3442:
[----:B------:R-:W-:Y:S05]  /*8e70*/  BSYNC.RECONVERGENT B2 ;  /* 0x0000000000027941 */ /* 0x000fea0003800200 */
.L_x_3441:
        /* <DEDUP_REMOVED lines=24> */
.L_x_3444:
[----:B------:R-:W-:Y:S05]  /*9000*/  BSYNC.RECONVERGENT B2 ;  /* 0x0000000000027941 */ /* 0x000fea0003800200 */
.L_x_3443:
        /* <DEDUP_REMOVED lines=24> */
.L_x_3446:
[----:B------:R-:W-:Y:S05]  /*9190*/  BSYNC.RECONVERGENT B2 ;  /* 0x0000000000027941 */ /* 0x000fea0003800200 */
.L_x_3445:
        /* <DEDUP_REMOVED lines=24> */
.L_x_3448:
[----:B------:R-:W-:Y:S05]  /*9320*/  BSYNC.RECONVERGENT B2 ;  /* 0x0000000000027941 */ /* 0x000fea0003800200 */
.L_x_3447:
        /* <DEDUP_REMOVED lines=24> */
.L_x_3450:
[----:B------:R-:W-:Y:S05]  /*94b0*/  BSYNC.RECONVERGENT B2 ;  /* 0x0000000000027941 */ /* 0x000fea0003800200 */
.L_x_3449:
[----:B------:R-:W-:Y:S05]  /*94c0*/  @P1 BRA `(.L_x_3451) ;  /* 0x0000009c005c1947 */ /* 0x000fea0003800000 */
[----:B------:R-:W-:-:S04]  /*94d0*/  IMAD.IADD R238, R238, 0x1, R3 ;  /* 0x00000001eeee7824 */ /* 0x000fc800078e0203 */
        /* <DEDUP_REMOVED lines=23> */
.L_x_3324:
        /* <DEDUP_REMOVED lines=21> */
[----:B------:R-:W-:-:S13]  /*97a0*/  ISETP.GE.AND P2, PT, R12, R11, PT ;  /* 0x0000000b0c00720c */ /* 0x000fda0003f46270 */
        /* <DEDUP_REMOVED lines=17> */
.L_x_3453:
[----:B------:R-:W-:Y:S05]  /*98c0*/  BSYNC.RECONVERGENT B2 ;  /* 0x0000000000027941 */ /* 0x000fea0003800200 */
.L_x_3452:
        /* <DEDUP_REMOVED lines=14> */
[----:B------:R-:W0:Y:S03]  /*99b0*/  @!P2 LDC.64 R14, c[0x0][0x3b8] ;  /* 0x0000ee00ff0eab82 */ /* 0x000e260000000a00 */
[----:B------:R-:W2:Y:S01]  /*99c0*/  @!P2 LDG.E R131, desc[UR36][R250.64] ;  /* 0x00000024fa83a981 */ /* 0x000ea2000c1e1900 */
[----:B------:R-:W-:-:S04]  /*99d0*/  @!P2 IADD3 R133, P3, PT, R118, R13, RZ ;  /* 0x0000000d7685a210 */ /* 0x000fc80007f7e0ff */
[----:B------:R-:W-:Y:S02]  /*99e0*/  @!P2 LEA.HI.X.SX32 R220, R13, R126, 0x1, P3 ;  /* 0x0000007e0ddca211 */ /* 0x000fe400018f0eff */
[----:B0-----:R-:W-:-:S04]  /*99f0*/  @!P2 LEA R14, P3, R133, R14, 0x2 ;  /* 0x0000000e850ea211 */ /* 0x001fc800078610ff */
[----:B------:R-:W-:Y:S01]  /*9a00*/  @!P2 LEA.HI.X R15, R133, R15, R220, 0x2, P3 ;  /* 0x0000000f850fa211 */ /* 0x000fe200018f14dc */
[----:B--2---:R-:W-:-:S05]  /*9a10*/  FADD.FTZ R220, R52, R131 ;  /* 0x0000008334dc7221 */ /* 0x004fca0000010000 */
[----:B------:R1:W-:Y:S03]  /*9a20*/  @!P2 STG.E desc[UR36][R14.64], R220 ;  /* 0x000000dc0e00a986 */ /* 0x0003e6000c101924 */
.L_x_3455:
[----:B------:R-:W-:Y:S05]  /*9a30*/  BSYNC.RECONVERGENT B2 ;  /* 0x0000000000027941 */ /* 0x000fea0003800200 */
.L_x_3454:
[----:B------:R-:W-:Y:S04]  /*9a40*/  BSSY.RECONVERGENT B2, `(.L_x_3456) ;  /* 0x0000017000027945 */ /* 0x000fe80003800200 */
[----:B------:R-:W-:Y:S05]  /*9a50*/  @P1 BRA `(.L_x_3457) ;  /* 0x0000000000541947 */ /* 0x000fea0003800000 */
[----:B------:R-:W-:-:S05]  /*9a60*/  IMAD R133, R3, 0x8, R12 ;  /* 0x0000000803857824 */ /* 0x000fca00078e020c */
[----:B------:R-:W-:-:S13]  /*9a70*/  ISETP.GE.AND P2, PT, R133, R11, PT ;  /* 0x0000000b8500720c */ /* 0x000fda0003f46270 */
[----:B------:R-:W2:Y:S01]  /*9a80*/  @!P2 S2R R13, SR_TID.X ;  /* 0x00000000000da919 */ /* 0x000ea20000002100 */
[----:B01----:R-:W0:Y:S01]  /*9a90*/  @!P2 LDC.64 R14, c[0x0][0x3b8] ;  /* 0x0000ee00ff0eab82 */ /* 0x003e220000000a00 */
[----:B--2---:R-:W-:-:S05]  /*9aa0*/  @!P2 LOP3.LUT R13, R13, 0x3, RZ, 0xc0, !PT ;  /* 0x000000030d0da812 */ /* 0x004fca00078ec0ff */
        /* <DEDUP_REMOVED lines=14> */
[----:B--2---:R-:W-:-:S05]  /*9b90*/  FADD.FTZ R225, R53, R252 ;  /* 0x000000fc35e17221 */ /* 0x004fca0000010000 */
[----:B------:R2:W-:Y:S03]  /*9ba0*/  @!P2 STG.E desc[UR36][R14.64], R225 ;  /* 0x000000e10e00a986 */ /* 0x0005e6000c101924 */
.L_x_3457:
[----:B------:R-:W-:Y:S05]  /*9bb0*/  BSYNC.RECONVERGENT B2 ;  /* 0x0000000000027941 */ /* 0x000fea0003800200 */
.L_x_3456:
        /* <DEDUP_REMOVED lines=14> */
[----:B------:R-:W-:-:S05]  /*9ca0*/  @!P2 LEA.HI.X R251, R131, R15, R218, 0x2, P3 ;  /* 0x0000000f83fba211 */ /* 0x000fca00018f14da */
        /* <DEDUP_REMOVED lines=9> */
.L_x_3459:
[----:B------:R-:W-:Y:S05]  /*9d40*/  BSYNC.RECONVERGENT B2 ;  /* 0x0000000000027941 */ /* 0x000fea0003800200 */
.L_x_3458:
[----:B------:R-:W-:Y:S01]  /*9d50*/  BSSY.RECONVERGENT B2, `(.L_x_3460) ;  /* 0x0000018000027945 */ /* 0x000fe20003800200 */
[----:B------:R-:W-:-:S03]  /*9d60*/  IMAD.IADD R224, R130, 0x1, R3 ;  /* 0x0000000182e07824 */ /* 0x000fc600078e0203 */
[----:B------:R-:W-:Y:S05]  /*9d70*/  @P1 BRA `(.L_x_3461) ;  /* 0x0000000000541947 */ /* 0x000fea0003800000 */
[----:B------:R-:W-:-:S05]  /*9d80*/  IMAD R133, R3, 0x10, R12 ;  /* 0x0000001003857824 */ /* 0x000fca00078e020c */
[----:B------:R-:W-:-:S13]  /*9d90*/  ISETP.GE.AND P2, PT, R133, R11, PT ;  /* 0x0000000b8500720c */ /* 0x000fda0003f46270 */
[----:B------:R-:W4:Y:S01]  /*9da0*/  @!P2 S2R R13, SR_TID.X ;  /* 0x00000000000da919 */ /* 0x000f220000002100 */
[----:B0123--:R-:W0:Y:S01]  /*9db0*/  @!P2 LDC.64 R14, c[0x0][0x3b8] ;  /* 0x0000ee00ff0eab82 */ /* 0x00fe220000000a00 */
[----:B----4-:R-:W-:-:S05]  /*9dc0*/  @!P2 LOP3.LUT R13, R13, 0x3, RZ, 0xc0, !PT ;  /* 0x000000030d0da812 */ /* 0x010fca00078ec0ff */
        /* <DEDUP_REMOVED lines=16> */
.L_x_3461:
[----:B------:R-:W-:Y:S05]  /*9ed0*/  BSYNC.RECONVERGENT B2 ;  /* 0x0000000000027941 */ /* 0x000fea0003800200 */
.L_x_3460:
        /* <DEDUP_REMOVED lines=22> */
.L_x_3463:
[----:B------:R-:W-:Y:S05]  /*a040*/  BSYNC.RECONVERGENT B2 ;  /* 0x0000000000027941 */ /* 0x000fea0003800200 */
.L_x_3462:
        /* <DEDUP_REMOVED lines=23> */
.L_x_3465:
[----:B------:R-:W-:Y:S05]  /*a1c0*/  BSYNC.RECONVERGENT B2 ;  /* 0x0000000000027941 */ /* 0x000fea0003800200 */
.L_x_3464:
        /* <DEDUP_REMOVED lines=23> */
.L_x_3467:
[----:B------:R-:W-:Y:S05]  /*a340*/  BSYNC.RECONVERGENT B2 ;  /* 0x0000000000027941 */ /* 0x000fea0003800200 */
.L_x_3466:
[----:B------:R-:W-:Y:S01]  /*a350*/  BSSY.RECONVERGENT B2, `(.L_x_3468) ;  /* 0x0000018000027945 */ /* 0x000fe20003800200 */
[----:B------:R-:W-:-:S03]  /*a360*/  IMAD.IADD R230, R232, 0x1, R3 ;  /* 0x00000001e8e67824 */ /* 0x000fc600078e0203 */
[----:B------:R-:W-:Y:S05]  /*a370*/  @P1 BRA `(.L_x_3469) ;  /* 0x0000000000541947 */ /* 0x000fea0003800000 */
[----:B------:R-:W-:-:S05]  /*a380*/  IMAD R133, R3, 0x20, R12 ;  /* 0x0000002003857824 */ /* 0x000fca00078e020c */
        /* <DEDUP_REMOVED lines=20> */
.L_x_3469:
[----:B------:R-:W-:Y:S05]  /*a4d0*/  BSYNC.RECONVERGENT B2 ;  /* 0x0000000000027941 */ /* 0x000fea0003800200 */
.L_x_3468:
        /* <DEDUP_REMOVED lines=22> */
.L_x_3471:
[----:B------:R-:W-:Y:S05]  /*a640*/  BSYNC.RECONVERGENT B2 ;  /* 0x0000000000027941 */ /* 0x000fea0003800200 */
.L_x_3470:
        /* <DEDUP_REMOVED lines=23> */
.L_x_3473:
[----:B------:R-:W-:Y:S05]  /*a7c0*/  BSYNC.RECONVERGENT B2 ;  /* 0x0000000000027941 */ /* 0x000fea0003800200 */
.L_x_3472:
        /* <DEDUP_REMOVED lines=23> */
.L_x_3475:
[----:B------:R-:W-:Y:S05]  /*a940*/  BSYNC.RECONVERGENT B2 ;  /* 0x0000000000027941 */ /* 0x000fea0003800200 */
.L_x_3474:
        /* <DEDUP_REMOVED lines=23> */
.L_x_3477:
[----:B------:R-:W-:Y:S05]  /*aac0*/  BSYNC.RECONVERGENT B2 ;  /* 0x0000000000027941 */ /* 0x000fea0003800200 */
.L_x_3476:
        /* <DEDUP_REMOVED lines=23> */
.L_x_3479:
[----:B------:R-:W-:Y:S05]  /*ac40*/  BSYNC.RECONVERGENT B2 ;  /* 0x0000000000027941 */ /* 0x000fea0003800200 */
.L_x_3478:
        /* <DEDUP_REMOVED lines=23> */
.L_x_3481:
[----:B------:R-:W-:Y:S05]  /*adc0*/  BSYNC.RECONVERGENT B2 ;  /* 0x0000000000027941 */ /* 0x000fea0003800200 */
.L_x_3480:
        /* <DEDUP_REMOVED lines=23> */
.L_x_3483:
[----:B------:R-:W-:Y:S05]  /*af40*/  BSYNC.RECONVERGENT B2 ;  /* 0x0000000000027941 */ /* 0x000fea0003800200 */
.L_x_3482:
        /* <DEDUP_REMOVED lines=24> */
.L_x_3485:
[----:B------:R-:W-:Y:S05]  /*b0d0*/  BSYNC.RECONVERGENT B2 ;  /* 0x0000000000027941 */ /* 0x000fea0003800200 */
.L_x_3484:
        /* <DEDUP_REMOVED lines=22> */
.L_x_3487:
[----:B------:R-:W-:Y:S05]  /*b240*/  BSYNC.RECONVERGENT B2 ;  /* 0x0000000000027941 */ /* 0x000fea0003800200 */
.L_x_3486:
[----:B------:R-:W-:Y:S01]  /*b250*/  BSSY.RECONVERGENT B2, `(.L_x_3488) ;  /* 0x0000017000027945 */ /* 0x000fe20003800200 */
[----:B------:R-:W-:-:S03]  /*b260*/  IMAD R226, R3, 0x2, R236 ;  /* 0x0000000203e27824 */ /* 0x000fc600078e02ec */
        /* <DEDUP_REMOVED lines=21> */
.L_x_3489:
[----:B------:R-:W-:Y:S05]  /*b3c0*/  BSYNC.RECONVERGENT B2 ;  /* 0x0000000000027941 */ /* 0x000fea0003800200 */
.L_x_3488:
        /* <DEDUP_REMOVED lines=23> */
.L_x_3491:
[----:B------:R-:W-:Y:S05]  /*b540*/  BSYNC.RECONVERGENT B2 ;  /* 0x0000000000027941 */ /* 0x000fea0003800200 */
.L_x_3490:
        /* <DEDUP_REMOVED lines=23> */
.L_x_3493:
[----:B------:R-:W-:Y:S05]  /*b6c0*/  BSYNC.RECONVERGENT B2 ;  /* 0x0000000000027941 */ /* 0x000fea0003800200 */
.L_x_3492:
        /* <DEDUP_REMOVED lines=23> */
.L_x_3495:
[----:B------:R-:W-:Y:S05]  /*b840*/  BSYNC.RECONVERGENT B2 ;  /* 0x0000000000027941 */ /* 0x000fea0003800200 */
.L_x_3494:
        /* <DEDUP_REMOVED lines=23> */
.L_x_3497:
[----:B------:R-:W-:Y:S05]  /*b9c0*/  BSYNC.RECONVERGENT B2 ;  /* 0x0000000000027941 */ /* 0x000fea0003800200 */
.L_x_3496:
        /* <DEDUP_REMOVED lines=23> */
.L_x_3499:
[----:B------:R-:W-:Y:S05]  /*bb40*/  BSYNC.RECONVERGENT B2 ;  /* 0x0000000000027941 */ /* 0x000fea0003800200 */
.L_x_3498:
        /* <DEDUP_REMOVED lines=23> */
.L_x_3501:
[----:B------:R-:W-:Y:S05]  /*bcc0*/  BSYNC.RECONVERGENT B2 ;  /* 0x0000000000027941 */ /* 0x000fea0003800200 */
.L_x_3500:
        /* <DEDUP_REMOVED lines=23> */
.L_x_3503:
[----:B------:R-:W-:Y:S05]  /*be40*/  BSYNC.RECONVERGENT B2 ;  /* 0x0000000000027941 */ /* 0x000fea0003800200 */
.L_x_3502:
        /* <DEDUP_REMOVED lines=23> */
.L_x_3505:
[----:B------:R-:W-:Y:S05]  /*bfc0*/  BSYNC.RECONVERGENT B2 ;  /* 0x0000000000027941 */ /* 0x000fea0003800200 */
.L_x_3504:
[----:B------:R-:W-:Y:S01]  /*bfd0*/  BSSY.RECONVERGENT B2, `(.L_x_3506) ;  /* 0x0000017000027945 */ /* 0x000fe20003800200 */
[----:B------:R-:W-:-:S03]  /*bfe0*/  IMAD.IADD R246, R248, 0x1, R3 ;  /* 0x00000001f8f67824 */ /* 0x000fc600078e0203 */
        /* <DEDUP_REMOVED lines=21> */
.L_x_3507:
[----:B------:R-:W-:Y:S05]  /*c140*/  BSYNC.RECONVERGENT B2 ;  /* 0x0000000000027941 */ /* 0x000fea0003800200 */
.L_x_3506:
        /* <DEDUP_REMOVED lines=23> */
.L_x_3509:
[----:B------:R-:W-:Y:S05]  /*c2c0*/  BSYNC.RECONVERGENT B2 ;  /* 0x0000000000027941 */ /* 0x000fea0003800200 */
.L_x_3508:
        /* <DEDUP_REMOVED lines=23> */
.L_x_3511:
[----:B------:R-:W-:Y:S05]  /*c440*/  BSYNC.RECONVERGENT B2 ;  /* 0x0000000000027941 */ /* 0x000fea0003800200 */
.L_x_3510:
        /* <DEDUP_REMOVED lines=23> */
.L_x_3513:
[----:B------:R-:W-:Y:S05]  /*c5c0*/  BSYNC.RECONVERGENT B2 ;  /* 0x0000000000027941 */ /* 0x000fea0003800200 */
.L_x_3512:
        /* <DEDUP_REMOVED lines=23> */
.L_x_3515:
[----:B------:R-:W-:Y:S05]  /*c740*/  BSYNC.RECONVERGENT B2 ;  /* 0x0000000000027941 */ /* 0x000fea0003800200 */
.L_x_3514:
[----:B------:R-:W-:Y:S01]  /*c750*/  BSSY.RECONVERGENT B2, `(.L_x_3516) ;  /* 0x0000017000027945 */ /* 0x000fe20003800200 */
[----:B------:R-:W-:Y:S02]  /*c760*/  IMAD.IADD R236, R238, 0x1, R3 ;  /* 0x00000001eeec7824 */ /* 0x000fe400078e0203 */
[----:B------:R-:W-:Y:S01]  /*c770*/  IMAD R133, R3, 0x80, R12 ;  /* 0x0000008003857824 */ /* 0x000fe200078e020c */
[----:B------:R-:W-:Y:S06]  /*c780*/  @P1 BRA `(.L_x_3517) ;  /* 0x00000000004c1947 */ /* 0x000fec0003800000 */
        /* <DEDUP_REMOVED lines=19> */
.L_x_3517:
[----:B------:R-:W-:Y:S05]  /*c8c0*/  BSYNC.RECONVERGENT B2 ;  /* 0x0000000000027941 */ /* 0x000fea0003800200 */
.L_x_3516:
        /* <DEDUP_REMOVED lines=23> */
.L_x_3519:
[----:B------:R-:W-:Y:S05]  /*ca40*/  BSYNC.RECONVERGENT B2 ;  /* 0x0000000000027941 */ /* 0x000fea0003800200 */
.L_x_3518:
        /* <DEDUP_REMOVED lines=23> */
.L_x_3521:
[----:B------:R-:W-:Y:S05]  /*cbc0*/  BSYNC.RECONVERGENT B2 ;  /* 0x0000000000027941 */ /* 0x000fea0003800200 */
.L_x_3520:
        /* <DEDUP_REMOVED lines=23> */
.L_x_3523:
[----:B------:R-:W-:Y:S05]  /*cd40*/  BSYNC.RECONVERGENT B2 ;  /* 0x0000000000027941 */ /* 0x000fea0003800200 */
.L_x_3522:
        /* <DEDUP_REMOVED lines=23> */
.L_x_3525:
[----:B------:R-:W-:Y:S05]  /*cec0*/  BSYNC.RECONVERGENT B2 ;  /* 0x0000000000027941 */ /* 0x000fea0003800200 */
.L_x_3524:
        /* <DEDUP_REMOVED lines=23> */
.L_x_3527:
[----:B------:R-:W-:Y:S05]  /*d040*/  BSYNC.RECONVERGENT B2 ;  /* 0x0000000000027941 */ /* 0x000fea0003800200 */
.L_x_3526:
        /* <DEDUP_REMOVED lines=23> */
.L_x_3529:
[----:B------:R-:W-:Y:S05]  /*d1c0*/  BSYNC.RECONVERGENT B2 ;  /* 0x0000000000027941 */ /* 0x000fea0003800200 */
.L_x_3528:
        /* <DEDUP_REMOVED lines=23> */
.L_x_3531:
[----:B------:R-:W-:Y:S05]  /*d340*/  BSYNC.RECONVERGENT B2 ;  /* 0x0000000000027941 */ /* 0x000fea0003800200 */
.L_x_3530:
        /* <DEDUP_REMOVED lines=23> */
.L_x_3533:
[----:B------:R-:W-:Y:S05]  /*d4c0*/  BSYNC.RECONVERGENT B2 ;  /* 0x0000000000027941 */ /* 0x000fea0003800200 */
.L_x_3532:
        /* <DEDUP_REMOVED lines=23> */
.L_x_3535:
[----:B------:R-:W-:Y:S05]  /*d640*/  BSYNC.RECONVERGENT B2 ;  /* 0x0000000000027941 */ /* 0x000fea0003800200 */
.L_x_3534:
        /* <DEDUP_REMOVED lines=23> */
.L_x_3537:
[----:B------:R-:W-:Y:S05]  /*d7c0*/  BSYNC.RECONVERGENT B2 ;  /* 0x0000000000027941 */ /* 0x000fea0003800200 */
.L_x_3536:
        /* <DEDUP_REMOVED lines=23> */
.L_x_3539:
[----:B------:R-:W-:Y:S05]  /*d940*/  BSYNC.RECONVERGENT B2 ;  /* 0x0000000000027941 */ /* 0x000fea0003800200 */
.L_x_3538:
        /* <DEDUP_REMOVED lines=23> */
.L_x_3541:
[----:B------:R-:W-:Y:S05]  /*dac0*/  BSYNC.RECONVERGENT B2 ;  /* 0x0000000000027941 */ /* 0x000fea0003800200 */
.L_x_3540:
        /* <DEDUP_REMOVED lines=23> */
.L_x_3543:
[----:B------:R-:W-:Y:S05]  /*dc40*/  BSYNC.RECONVERGENT B2 ;  /* 0x0000000000027941 */ /* 0x000fea0003800200 */
.L_x_3542:
        /* <DEDUP_REMOVED lines=23> */
.L_x_3545:
[----:B------:R-:W-:Y:S05]  /*ddc0*/  BSYNC.RECONVERGENT B2 ;  /* 0x0000000000027941 */ /* 0x000fea0003800200 */
.L_x_3544:
        /* <DEDUP_REMOVED lines=23> */
.L_x_3547:
[----:B------:R-:W-:Y:S05]  /*df40*/  BSYNC.RECONVERGENT B2 ;  /* 0x0000000000027941 */ /* 0x000fea0003800200 */
.L_x_3546:
        /* <DEDUP_REMOVED lines=22> */
.L_x_3549:
[----:B------:R-:W-:Y:S05]  /*e0b0*/  BSYNC.RECONVERGENT B2 ;  /* 0x0000000000027941 */ /* 0x000fea0003800200 */
.L_x_3548:
        /* <DEDUP_REMOVED lines=22> */
.L_x_3551:
[----:B------:R-:W-:Y:S05]  /*e220*/  BSYNC.RECONVERGENT B2 ;  /* 0x0000000000027941 */ /* 0x000fea0003800200 */
.L_x_3550:
        /* <DEDUP_REMOVED lines=22> */
.L_x_3553:
[----:B------:R-:W-:Y:S05]  /*e390*/  BSYNC.RECONVERGENT B2 ;  /* 0x0000000000027941 */ /* 0x000fea0003800200 */
.L_x_3552:
        /* <DEDUP_REMOVED lines=22> */
.L_x_3555:
[----:B------:R-:W-:Y:S05]  /*e500*/  BSYNC.RECONVERGENT B2 ;  /* 0x0000000000027941 */ /* 0x000fea0003800200 */
.L_x_3554:
        /* <DEDUP_REMOVED lines=22> */
.L_x_3557:
[----:B------:R-:W-:Y:S05]  /*e670*/  BSYNC.RECONVERGENT B2 ;  /* 0x0000000000027941 */ /* 0x000fea0003800200 */
.L_x_3556:
        /* <DEDUP_REMOVED lines=22> */
.L_x_3559:
[----:B------:R-:W-:Y:S05]  /*e7e0*/  BSYNC.RECONVERGENT B2 ;  /* 0x0000000000027941 */ /* 0x000fea0003800200 */
.L_x_3558:
        /* <DEDUP_REMOVED lines=22> */
.L_x_3561:
[----:B------:R-:W-:Y:S05]  /*e950*/  BSYNC.RECONVERGENT B2 ;  /* 0x0000000000027941 */ /* 0x000fea0003800200 */
.L_x_3560:
        /* <DEDUP_REMOVED lines=22> */
.L_x_3563:
[----:B------:R-:W-:Y:S05]  /*eac0*/  BSYNC.RECONVERGENT B2 ;  /* 0x0000000000027941 */ /* 0x000fea0003800200 */
.L_x_3562:
        /* <DEDUP_REMOVED lines=22> */
.L_x_3565:
[----:B------:R-:W-:Y:S05]  /*ec30*/  BSYNC.RECONVERGENT B2 ;  /* 0x0000000000027941 */ /* 0x000fea0003800200 */
.L_x_3564:
        /* <DEDUP_REMOVED lines=22> */
.L_x_3567:
[----:B------:R-:W-:Y:S05]  /*eda0*/  BSYNC.RECONVERGENT B2 ;  /* 0x0000000000027941 */ /* 0x000fea0003800200 */
.L_x_3566:
        /* <DEDUP_REMOVED lines=22> */
.L_x_3569:
[----:B------:R-:W-:Y:S05]  /*ef10*/  BSYNC.RECONVERGENT B2 ;  /* 0x0000000000027941 */ /* 0x000fea0003800200 */
.L_x_3568:
        /* <DEDUP_REMOVED lines=22> */
.L_x_3571:
[----:B------:R-:W-:Y:S05]  /*f080*/  BSYNC.RECONVERGENT B2 ;  /* 0x0000000000027941 */ /* 0x000fea0003800200 */
.L_x_3570:
        /* <DEDUP_REMOVED lines=22> */
.L_x_3573:
[----:B------:R-:W-:Y:S05]  /*f1f0*/  BSYNC.RECONVERGENT B2 ;  /* 0x0000000000027941 */ /* 0x000fea0003800200 */
.L_x_3572:
        /* <DEDUP_REMOVED lines=22> */
.L_x_3575:
[----:B------:R-:W-:Y:S05]  /*f360*/  BSYNC.RECONVERGENT B2 ;  /* 0x0000000000027941 */ /* 0x000fea0003800200 */
.L_x_3574:
        /* <DEDUP_REMOVED lines=22> */
.L_x_3577:
[----:B------:R-:W-:Y:S05]  /*f4d0*/  BSYNC.RECONVERGENT B2 ;  /* 0x0000000000027941 */ /* 0x000fea0003800200 */
.L_x_3576:
[----:B------:R-:W-:Y:S05]  /*f4e0*/  @P1 BRA `(.L_x_3451) ;  /* 0x0000003c00541947 */ /* 0x000fea0003800000 */
[----:B------:R-:W-:Y:S01]  /*f4f0*/  IMAD.IADD R238, R238, 0x1, R3 ;  /* 0x00000001eeee7824 */ /* 0x000fe200078e0203 */
[----:B------:R-:W-:Y:S01]  /*f500*/  BSSY.RECONVERGENT B2, `(.L_x_3578) ;  /* 0x000000e000027945 */ /* 0x000fe20003800200 */
[----:B------:R-:W-:Y:S02]  /*f510*/  IMAD.MOV.U32 R13, RZ, RZ, RZ ;  /* 0x000000ffff0d7224 */ /* 0x000fe400078e00ff */
[----:B01234-:R-:W-:-:S05]  /*f520*/  IMAD.SHL.U32 R15, R238, 0x4, RZ ;  /* 0x00000004ee0f7824 */ /* 0x01ffca00078e00ff */
[----:B------:R-:W-:-:S13]  /*f530*/  ISETP.GE.AND P1, PT, R15, R11, PT ;  /* 0x0000000b0f00720c */ /* 0x000fda0003f26270 */
[----:B------:R-:W-:Y:S05]  /*f540*/  @P1 BRA `(.L_x_3579) ;  /* 0x0000000000241947 */ /* 0x000fea0003800000 */
[----:B------:R-:W0:Y:S02]  /*f550*/  S2R R11, SR_TID.X ;  /* 0x00000000000b7919 */ /* 0x000e240000002100 */
[----:B0-----:R-:W-:-:S05]  /*f560*/  LOP3.LUT R11, R11, 0x3, RZ, 0xc0, !PT ;  /* 0x000000030b0b7812 */ /* 0x001fca00078ec0ff */
[----:B------:R-:W-:Y:S01]  /*f570*/  IMAD R14, R116, R3, R11 ;  /* 0x00000003740e7224 */ /* 0x000fe200078e020b */
[----:B------:R-:W-:-:S04]  /*f580*/  SHF.R.S32.HI R11, RZ, 0x1f, R15 ;  /* 0x0000001fff0b7819 */ /* 0x000fc8000001140f */
[----:B------:R-:W-:-:S04]  /*f590*/  IADD3 R13, P2, PT, R14, R15, RZ ;  /* 0x0000000f0e0d7210 */ /* 0x000fc80007f5e0ff */
[----:B------:R-:W-:Y:S02]  /*f5a0*/  LEA.HI.X.SX32 R14, R14, R11, 0x1, P2 ;  /* 0x0000000b0e0e7211 */ /* 0x000fe400010f0eff */
[----:B------:R-:W-:-:S04]  /*f5b0*/  LEA R12, P2, R13, UR14, 0x2 ;  /* 0x0000000e0d0c7c11 */ /* 0x000fc8000f8410ff */
[----:B------:R-:W-:-:S06]  /*f5c0*/  LEA.HI.X R13, R13, UR15, R14, 0x2, P2 ;  /* 0x0000000f0d0d7c11 */ /* 0x000fcc00090f140e */
[----:B------:R0:W5:Y:S03]  /*f5d0*/  LDG.E R13, desc[UR36][R12.64] ;  /* 0x000000240c0d7981 */ /* 0x000166000c1e1900 */
.L_x_3579:
[----:B------:R-:W-:Y:S05]  /*f5e0*/  BSYNC.RECONVERGENT B2 ;  /* 0x0000000000027941 */ /* 0x000fea0003800200 */
.L_x_3578:
[----:B-----5:R-:W-:Y:S01]  /*f5f0*/  FADD.FTZ R161, R114, R13 ;  /* 0x0000000d72a17221 */ /* 0x020fe20000010000 */
[----:B------:R-:W-:Y:S06]  /*f600*/  @P1 BRA `(.L_x_3451) ;  /* 0x0000003c000c1947 */ /* 0x000fec0003800000 */
[----:B------:R-:W-:-:S04]  /*f610*/  IADD3 R11, P1, PT, R118, R15, RZ ;  /* 0x0000000f760b7210 */ /* 0x000fc80007f3e0ff */
[----:B------:R-:W-:Y:S02]  /*f620*/  LEA.HI.X.SX32 R14, R15, R126, 0x1, P1 ;  /* 0x0000007e0f0e7211 */ /* 0x000fe400008f0eff */
[----:B0-----:R-:W-:-:S04]  /*f630*/  LEA R12, P1, R11, UR14, 0x2 ;  /* 0x0000000e0b0c7c11 */ /* 0x001fc8000f8210ff */
[----:B------:R-:W-:-:S05]  /*f640*/  LEA.HI.X R13, R11, UR15, R14, 0x2, P1 ;  /* 0x0000000f0b0d7c11 */ /* 0x000fca00088f140e */
[----:B------:R0:W-:Y:S01]  /*f650*/  STG.E desc[UR36][R12.64], R161 ;  /* 0x000000a10c007986 */ /* 0x0001e2000c101924 */
[----:B------:R-:W-:Y:S05]  /*f660*/  BRA `(.L_x_3451) ;  /* 0x0000003800f47947 */ /* 0x000fea0003800000 */
.L_x_3323:
[----:B------:R-:W-:Y:S02]  /*f670*/  IMAD.SHL.U32 R222, R12, 0x4, RZ ;  /* 0x000000040cde7824 */ /* 0x000fe400078e00ff */
[C---:B------:R-:W-:Y:S02]  /*f680*/  IMAD R11, R3.reuse, 0x90, RZ ;  /* 0x00000090030b7824 */ /* 0x040fe400078e02ff */
[C-C-:B------:R-:W-:Y:S02]  /*f690*/  IMAD R14, R3.reuse, 0x8, R222.reuse ;  /* 0x00000008030e7824 */ /* 0x140fe400078e02de */
[----:B------:R-:W-:Y:S02]  /*f6a0*/  VIADD R127, R16, 0xffffffff ;  /* 0xffffffff107f7836 */ /* 0x000fe40000000000 */
[C-C-:B------:R-:W-:Y:S01]  /*f6b0*/  IMAD R226, R3.reuse, 0x10, R222.reuse ;  /* 0x0000001003e27824 */ /* 0x140fe200078e02de */
[----:B------:R-:W-:Y:S01]  /*f6c0*/  ISETP.GE.AND P2, PT, R14, R11, PT ;  /* 0x0000000b0e00720c */ /* 0x000fe20003f46270 */
[----:B------:R-:W-:-:S03]  /*f6d0*/  IMAD R232, R3, 0x20, R222 ;  /* 0x0000002003e87824 */ /* 0x000fc600078e02de */
[----:B------:R-:W-:Y:S02]  /*f6e0*/  ISETP.GE.OR P2, PT, R128, R127, P2 ;  /* 0x0000007f8000720c */ /* 0x000fe40001746670 */
[-C--:B------:R-:W-:Y:S02]  /*f6f0*/  ISETP.GE.AND P1, PT, R226, R11.reuse, PT ;  /* 0x0000000be200720c */ /* 0x080fe40003f26270 */
[----:B------:R-:W-:Y:S02]  /*f700*/  ISETP.GE.AND P3, PT, R232, R11, PT ;  /* 0x0000000be800720c */ /* 0x000fe40003f66270 */
[CC--:B------:R-:W-:Y:S02]  /*f710*/  ISETP.GE.OR P1, PT, R128.reuse, R127.reuse, P1 ;  /* 0x0000007f8000720c */ /* 0x0c0fe40000f26670 */
[----:B------:R-:W-:-:S05]  /*f720*/  ISETP.GE.OR P3, PT, R128, R127, P3 ;  /* 0x0000007f8000720c */ /* 0x000fca0001f66670 */
[----:B------:R-:W0:Y:S01]  /*f730*/  @!P2 S2R R13, SR_TID.X ;  /* 0x00000000000da919 */ /* 0x000e220000002100 */
[----:B------:R-:W1:Y:S05]  /*f740*/  @!P2 LDC.64 R130, c[0x0][0x3b8] ;  /* 0x0000ee00ff82ab82 */ /* 0x000e6a0000000a00 */
[----:B------:R-:W2:Y:S02]  /*f750*/  @!P1 S2R R230, SR_TID.X ;  /* 0x0000000000e69919 */ /* 0x000ea40000002100 */
[----:B------:R-:W3:Y:S01]  /*f760*/  @!P3 S2R R233, SR_TID.X ;  /* 0x0000000000e9b919 */ /* 0x000ee20000002100 */
[----:B0-----:R-:W-:-:S05]  /*f770*/  @!P2 LOP3.LUT R13, R13, 0x3, RZ, 0xc0, !PT ;  /* 0x000000030d0da812 */ /* 0x001fca00078ec0ff */
[-C--:B------:R-:W-:Y:S01]  /*f780*/  @!P2 IMAD R224, R116, R3.reuse, R13 ;  /* 0x0000000374e0a224 */ /* 0x080fe200078e020d */
[----:B------:R-:W-:Y:S02]  /*f790*/  @!P2 SHF.R.S32.HI R13, RZ, 0x1f, R14 ;  /* 0x0000001fff0da819 */ /* 0x000fe4000001140e */
[----:B--2---:R-:W-:Y:S02]  /*f7a0*/  @!P1 LOP3.LUT R230, R230, 0x3, RZ, 0xc0, !PT ;  /* 0x00000003e6e69812 */ /* 0x004fe400078ec0ff */
[----:B------:R-:W-:Y:S02]  /*f7b0*/  @!P2 IADD3 R133, P5, PT, R224, R14, RZ ;  /* 0x0000000ee085a210 */ /* 0x000fe40007fbe0ff */
[----:B------:R-:W0:Y:S01]  /*f7c0*/  @!P1 LDC.64 R14, c[0x0][0x3b8] ;  /* 0x0000ee00ff0e9b82 */ /* 0x000e220000000a00 */
[----:B------:R-:W-:Y:S01]  /*f7d0*/  @!P1 IMAD R230, R116, R3, R230 ;  /* 0x0000000374e69224 */ /* 0x000fe200078e02e6 */
[----:B------:R-:W-:Y:S02]  /*f7e0*/  @!P2 LEA.HI.X.SX32 R224, R224, R13, 0x1, P5 ;  /* 0x0000000de0e0a211 */ /* 0x000fe400028f0eff */
[----:B-1----:R-:W-:-:S04]  /*f7f0*/  @!P2 LEA R132, P5, R133, R130, 0x2 ;  /* 0x000000828584a211 */ /* 0x002fc800078a10ff */
[----:B------:R-:W-:Y:S02]  /*f800*/  @!P2 LEA.HI.X R133, R133, R131, R224, 0x2, P5 ;  /* 0x000000838585a211 */ /* 0x000fe400028f14e0 */
[----:B------:R-:W-:Y:S01]  /*f810*/  ISETP.GE.AND P5, PT, R128, R127, PT ;  /* 0x0000007f8000720c */ /* 0x000fe20003fa6270 */
[----:B------:R-:W1:Y:S03]  /*f820*/  @!P3 LDC.64 R130, c[0x0][0x3b8] ;  /* 0x0000ee00ff82bb82 */ /* 0x000e660000000a00 */
[----:B------:R-:W-:Y:S02]  /*f830*/  FSEL R225, R225, RZ, P5 ;  /* 0x000000ffe1e17208 */ /* 0x000fe40002800000 */
[----:B------:R-:W-:-:S04]  /*f840*/  @!P1 SHF.R.S32.HI R13, RZ, 0x1f, R226 ;  /* 0x0000001fff0d9819 */ /* 0x000fc800000114e2 */
[----:B------:R1:W5:Y:S01]  /*f850*/  @!P2 LDG.E R225, desc[UR36][R132.64] ;  /* 0x0000002484e1a981 */ /* 0x000362000c1e1900 */
[C---:B------:R-:W-:Y:S01]  /*f860*/  @!P1 IADD3 R224, P2, PT, R230.reuse, R226, RZ ;  /* 0x000000e2e6e09210 */ /* 0x040fe20007f5e0ff */
[----:B------:R-:W-:Y:S01]  /*f870*/  IMAD R226, R3, 0x40, R222 ;  /* 0x0000004003e27824 */ /* 0x000fe200078e02de */
[----:B---3--:R-:W-:Y:S02]  /*f880*/  @!P3 LOP3.LUT R233, R233, 0x3, RZ, 0xc0, !PT ;  /* 0x00000003e9e9b812 */ /* 0x008fe400078ec0ff */
[----:B------:R-:W-:Y:S02]  /*f890*/  @!P1 LEA.HI.X.SX32 R13, R230, R13, 0x1, P2 ;  /* 0x0000000de60d9211 */ /* 0x000fe400010f0eff */
[----:B0-----:R-:W-:Y:S01]  /*f8a0*/  @!P1 LEA R230, P2, R224, R14, 0x2 ;  /* 0x0000000ee0e69211 */ /* 0x001fe200078410ff */
[----:B------:R-:W-:Y:S01]  /*f8b0*/  @!P3 IMAD R233, R116, R3, R233 ;  /* 0x0000000374e9b224 */ /* 0x000fe200078e02e9 */
[----:B------:R-:W-:Y:S02]  /*f8c0*/  FSEL R223, R223, RZ, P5 ;  /* 0x000000ffdfdf7208 */ /* 0x000fe40002800000 */
[----:B------:R-:W-:-:S02]  /*f8d0*/  @!P1 LEA.HI.X R231, R224, R15, R13, 0x2, P2 ;  /* 0x0000000fe0e79211 */ /* 0x000fc400010f140d */
[----:B------:R-:W-:Y:S02]  /*f8e0*/  ISETP.GE.AND P2, PT, R226, R11, PT ;  /* 0x0000000be200720c */ /* 0x000fe40003f46270 */
[----:B------:R-:W-:Y:S01]  /*f8f0*/  @!P3 SHF.R.S32.HI R13, RZ, 0x1f, R232 ;  /* 0x0000001fff0db819 */ /* 0x000fe200000114e8 */
[----:B------:R0:W5:Y:S01]  /*f900*/  @!P1 LDG.E R223, desc[UR36][R230.64] ;  /* 0x00000024e6df9981 */ /* 0x000162000c1e1900 */
[----:B------:R-:W-:Y:S02]  /*f910*/  ISETP.GE.OR P2, PT, R128, R127, P2 ;  /* 0x0000007f8000720c */ /* 0x000fe40001746670 */
[----:B------:R-:W-:-:S04]  /*f920*/  @!P3 IADD3 R14, P1, PT, R233, R232, RZ ;  /* 0x000000e8e90eb210 */ /* 0x000fc80007f3e0ff */
[----:B------:R-:W-:Y:S02]  /*f930*/  @!P3 LEA.HI.X.SX32 R13, R233, R13, 0x1, P1 ;  /* 0x0000000de90db211 */ /* 0x000fe400008f0eff */
[----:B-1----:R-:W-:-:S04]  /*f940*/  @!P3 LEA R132, P1, R14, R130, 0x2 ;  /* 0x000000820e84b211 */ /* 0x002fc800078210ff */
[----:B------:R-:W-:Y:S02]  /*f950*/  @!P3 LEA.HI.X R133, R14, R131, R13, 0x2, P1 ;  /* 0x000000830e85b211 */ /* 0x000fe400008f140d */
[----:B------:R-:W-:Y:S01]  /*f960*/  ISETP.GE.AND P1, PT, R222, R11, PT ;  /* 0x0000000bde00720c */ /* 0x000fe20003f26270 */
[----:B------:R-:W1:Y:S01]  /*f970*/  @!P2 S2R R130, SR_TID.X ;  /* 0x000000000082a919 */ /* 0x000e620000002100 */
[----:B------:R-:W2:Y:S02]  /*f980*/  @!P2 LDC.64 R14, c[0x0][0x3b8] ;  /* 0x0000ee00ff0eab82 */ /* 0x000ea40000000a00 */
[----:B------:R-:W-:-:S13]  /*f990*/  ISETP.GE.OR P1, PT, R128, R127, P1 ;  /* 0x0000007f8000720c */ /* 0x000fda0000f26670 */
[----:B------:R-:W3:Y:S01]  /*f9a0*/  @!P1 S2R R232, SR_TID.X ;  /* 0x0000000000e89919 */ /* 0x000ee20000002100 */
[----:B------:R-:W-:Y:S02]  /*f9b0*/  FSEL R219, R219, RZ, P5 ;  /* 0x000000ffdbdb7208 */ /* 0x000fe40002800000 */
[----:B------:R-:W-:-:S04]  /*f9c0*/  @!P2 SHF.R.S32.HI R13, RZ, 0x1f, R226 ;  /* 0x0000001fff0da819 */ /* 0x000fc800000114e2 */
[----:B------:R4:W5:Y:S01]  /*f9d0*/  @!P3 LDG.E R219, desc[UR36][R132.64] ;  /* 0x0000002484dbb981 */ /* 0x000962000c1e1900 */
[----:B-1----:R-:W-:-:S05]  /*f9e0*/  @!P2 LOP3.LUT R130, R130, 0x3, RZ, 0xc0, !PT ;  /* 0x000000038282a812 */ /* 0x002fca00078ec0ff */
[----:B0-----:R-:W-:Y:S02]  /*f9f0*/  @!P2 IMAD R230, R116, R3, R130 ;  /* 0x0000000374e6a224 */ /* 0x001fe400078e0282 */
[----:B------:R-:W0:Y:S03]  /*fa00*/  @!P1 LDC.64 R130, c[0x0][0x3b8] ;  /* 0x0000ee00ff829b82 */ /* 0x000e260000000a00 */
[----:B------:R-:W-:Y:S01]  /*fa10*/  @!P2 IADD3 R224, P3, PT, R230, R226, RZ ;  /* 0x000000e2e6e0a210 */ /* 0x000fe20007f7e0ff */
[----:B------:R-:W-:-:S03]  /*fa20*/  IMAD R226, R3, 0x80, R222 ;  /* 0x0000008003e27824 */ /* 0x000fc600078e02de */
[----:B------:R-:W-:Y:S02]  /*fa30*/  @!P2 LEA.HI.X.SX32 R13, R230, R13, 0x1, P3 ;  /* 0x0000000de60da211 */ /* 0x000fe400018f0eff */
[----:B--2---:R-:W-:Y:S02]  /*fa40*/  @!P2 LEA R14, P3, R224, R14, 0x2 ;  /* 0x0000000ee00ea211 */ /* 0x004fe400078610ff */
[----:B---3--:R-:W-:Y:S02]  /*fa50*/  @!P1 LOP3.LUT R232, R232, 0x3, RZ, 0xc0, !PT ;  /* 0x00000003e8e89812 */ /* 0x008fe400078ec0ff */
[----:B------:R-:W-:Y:S02]  /*fa60*/  FSEL R211, R211, RZ, P5 ;  /* 0x000000ffd3d37208 */ /* 0x000fe40002800000 */
[----:B------:R-:W-:Y:S01]  /*fa70*/  @!P2 LEA.HI.X R15, R224, R15, R13, 0x2, P3 ;  /* 0x0000000fe00fa211 */ /* 0x000fe200018f140d */
[----:B------:R-:W-:Y:S01]  /*fa80*/  @!P1 IMAD R13, R116, R3, R232 ;  /* 0x00000003740d9224 */ /* 0x000fe200078e02e8 */
[----:B------:R-:W-:Y:S01]  /*fa90*/  ISETP.GE.AND P3, PT, R226, R11, PT ;  /* 0x0000000be200720c */ /* 0x000fe20003f66270 */
[----:B------:R-:W-:-:S02]  /*faa0*/  IMAD.IADD R230, R12, 0x1, R3 ;  /* 0x000000010ce67824 */ /* 0x000fc400078e0203 */
[----:B------:R1:W5:Y:S01]  /*fab0*/  @!P2 LDG.E R211, desc[UR36][R14.64] ;  /* 0x000000240ed3a981 */ /* 0x000362000c1e1900 */
[----:B------:R-:W-:Y:S02]  /*fac0*/  ISETP.GE.OR P3, PT, R128, R127, P3 ;  /* 0x0000007f8000720c */ /* 0x000fe40001f66670 */
[----:B------:R-:W-:Y:S01]  /*fad0*/  @!P1 IADD3 R222, P2, PT, R13, R222, RZ ;  /* 0x000000de0dde9210 */ /* 0x000fe20007f5e0ff */
[----:B----4-:R-:W-:-:S03]  /*fae0*/  IMAD.SHL.U32 R132, R230, 0x4, RZ ;  /* 0x00000004e6847824 */ /* 0x010fc600078e00ff */
[----:B------:R-:W-:Y:S02]  /*faf0*/  @!P1 LEA.HI.X.SX32 R13, R13, RZ, 0x1, P2 ;  /* 0x000000ff0d0d9211 */ /* 0x000fe400010f0eff */
[----:B0-----:R-:W-:-:S04]  /*fb00*/  @!P1 LEA R12, P2, R222, R130, 0x2 ;  /* 0x00000082de0c9211 */ /* 0x001fc800078410ff */
[----:B------:R-:W-:Y:S01]  /*fb10*/  @!P1 LEA.HI.X R13, R222, R131, R13, 0x2, P2 ;  /* 0x00000083de0d9211 */ /* 0x000fe200010f140d */
[----:B-1----:R-:W0:Y:S01]  /*fb20*/  @!P3 LDC.64 R14, c[0x0][0x3b8] ;  /* 0x0000ee00ff0ebb82 */ /* 0x002e220000000a00 */
[----:B------:R-:W-:Y:S01]  /*fb30*/  ISETP.GE.AND P2, PT, R132, R11, PT ;  /* 0x0000000b8400720c */ /* 0x000fe20003f46270 */
[----:B------:R-:W1:Y:S03]  /*fb40*/  @!P3 S2R R130, SR_TID.X ;  /* 0x000000000082b919 */ /* 0x000e660000002100 */
[----:B------:R-:W-:-:S13]  /*fb50*/  ISETP.GE.OR P2, PT, R128, R127, P2 ;  /* 0x0000007f8000720c */ /* 0x000fda0001746670 */
[----:B------:R-:W2:Y:S01]  /*fb60*/  @!P2 S2R R231, SR_TID.X ;  /* 0x0000000000e7a919 */ /* 0x000ea20000002100 */
[----:B------:R-:W-:Y:S01]  /*fb70*/  FSEL R227, R227, RZ, P5 ;  /* 0x000000ffe3e37208 */ /* 0x000fe20002800000 */
[----:B------:R-:W-:Y:S01]  /*fb80*/  IMAD R133, R3, 0x2, R230 ;  /* 0x0000000203857824 */ /* 0x000fe200078e02e6 */
[----:B------:R-:W-:-:S04]  /*fb90*/  @!P3 SHF.R.S32.HI R222, RZ, 0x1f, R226 ;  /* 0x0000001fffdeb819 */ /* 0x000fc800000114e2 */
[----:B------:R3:W5:Y:S01]  /*fba0*/  @!P1 LDG.E R227, desc[UR36][R12.64] ;  /* 0x000000240ce39981 */ /* 0x000762000c1e1900 */
[----:B-1----:R-:W-:-:S05]  /*fbb0*/  @!P3 LOP3.LUT R130, R130, 0x3, RZ, 0xc0, !PT ;  /* 0x000000038282b812 */ /* 0x002fca00078ec0ff */
[----:B------:R-:W-:Y:S02]  /*fbc0*/  @!P3 IMAD R233, R116, R3, R130 ;  /* 0x0000000374e9b224 */ /* 0x000fe400078e0282 */
[----:B------:R-:W1:Y:S03]  /*fbd0*/  @!P2 LDC.64 R130, c[0x0][0x3b8] ;  /* 0x0000ee00ff82ab82 */ /* 0x000e660000000a00 */
[----:B------:R-:W-:Y:S01]  /*fbe0*/  @!P3 IADD3 R224, P1, PT, R233, R226, RZ ;  /* 0x000000e2e9e0b210 */ /* 0x000fe20007f3e0ff */
[----:B------:R-:W-:-:S03]  /*fbf0*/  IMAD.SHL.U32 R226, R133, 0x4, RZ ;  /* 0x0000000485e27824 */ /* 0x000fc600078e00ff */
[----:B------:R-:W-:Y:S02]  /*fc00*/  @!P3 LEA.HI.X.SX32 R222, R233, R222, 0x1, P1 ;  /* 0x000000dee9deb211 */ /* 0x000fe400008f0eff */
[C---:B0-----:R-:W-:Y:S02]  /*fc10*/  @!P3 LEA R14, P1, R224.reuse, R14, 0x2 ;  /* 0x0000000ee00eb211 */ /* 0x041fe400078210ff */
[----:B--2---:R-:W-:Y:S02]  /*fc20*/  @!P2 LOP3.LUT R231, R231, 0x3, RZ, 0xc0, !PT ;  /* 0x00000003e7e7a812 */ /* 0x004fe400078ec0ff */
[----:B------:R-:W-:Y:S02]  /*fc30*/  FSEL R193, R193, RZ, P5 ;  /* 0x000000ffc1c17208 */ /* 0x000fe40002800000 */
[----:B------:R-:W-:Y:S01]  /*fc40*/  @!P3 LEA.HI.X R15, R224, R15, R222, 0x2, P1 ;  /* 0x0000000fe00fb211 */ /* 0x000fe200008f14de */
[----:B------:R-:W-:Y:S01]  /*fc50*/  @!P2 IMAD R231, R116, R3, R231 ;  /* 0x0000000374e7a224 */ /* 0x000fe200078e02e7 */
[----:B------:R-:W-:Y:S01]  /*fc60*/  ISETP.GE.AND P1, PT, R226, R11, PT ;  /* 0x0000000be200720c */ /* 0x000fe20003f26270 */
[----:B------:R-:W-:Y:S01]  /*fc70*/  IMAD R230, R3, 0x4, R230 ;  /* 0x0000000403e67824 */ /* 0x000fe200078e02e6 */
[----:B---3--:R-:W-:Y:S01]  /*fc80*/  @!P2 SHF.R.S32.HI R12, RZ, 0x1f, R132 ;  /* 0x0000001fff0ca819 */ /* 0x008fe20000011484 */
[----:B------:R0:W5:Y:S01]  /*fc90*/  @!P3 LDG.E R193, desc[UR36][R14.64] ;  /* 0x000000240ec1b981 */ /* 0x000162000c1e1900 */
[----:B------:R-:W-:-:S02]  /*fca0*/  ISETP.GE.OR P1, PT, R128, R127, P1 ;  /* 0x0000007f8000720c */ /* 0x000fc40000f26670 */
[----:B------:R-:W-:Y:S01]  /*fcb0*/  @!P2 IADD3 R13, P3, PT, R231, R132, RZ ;  /* 0x00000084e70da210 */ /* 0x000fe20007f7e0ff */
[----:B------:R-:W-:-:S03]  /*fcc0*/  IMAD.SHL.U32 R132, R230, 0x4, RZ ;  /* 0x00000004e6847824 */ /* 0x000fc600078e00ff */
[----:B------:R-:W-:Y:S02]  /*fcd0*/  @!P2 LEA.HI.X.SX32 R222, R231, R12, 0x1, P3 ;  /* 0x0000000ce7dea211 */ /* 0x000fe400018f0eff */
[----:B-1----:R-:W-:-:S04]  /*fce0*/  @!P2 LEA R12, P3, R13, R130, 0x2 ;  /* 0x000000820d0ca211 */ /* 0x002fc800078610ff */
[----:B------:R-:W-:Y:S01]  /*fcf0*/  @!P2 LEA.HI.X R13, R13, R131, R222, 0x2, P3 ;  /* 0x000000830d0da211 */ /* 0x000fe200018f14de */
[----:B0-----:R-:W0:Y:S01]  /*fd00*/  @!P1 LDC.64 R14, c[0x0][0x3b8] ;  /* 0x0000ee00ff0e9b82 */ /* 0x001e220000000a00 */
[----:B------:R-:W-:Y:S01]  /*fd10*/  ISETP.GE.AND P3, PT, R132, R11, PT ;  /* 0x0000000b8400720c */ /* 0x000fe20003f66270 */
[----:B------:R-:W1:Y:S03]  /*fd20*/  @!P1 S2R R130, SR_TID.X ;  /* 0x0000000000829919 */ /* 0x000e660000002100 */
[----:B------:R-:W-:-:S13]  /*fd30*/  ISETP.GE.OR P3, PT, R128, R127, P3 ;  /* 0x0000007f8000720c */ /* 0x000fda0001f66670 */
[----:B------:R-:W2:Y:S01]  /*fd40*/  @!P3 S2R R231, SR_TID.X ;  /* 0x0000000000e7b919 */ /* 0x000ea20000002100 */
[----:B------:R-:W-:Y:S01]  /*fd50*/  FSEL R220, R220, RZ, P5 ;  /* 0x000000ffdcdc7208 */ /* 0x000fe20002800000 */
[----:B------:R-:W-:Y:S01]  /*fd60*/  IMAD.IADD R230, R230, 0x1, R3 ;  /* 0x00000001e6e67824 */ /* 0x000fe200078e0203 */
[----:B------:R-:W-:-:S04]  /*fd70*/  @!P1 SHF.R.S32.HI R133, RZ, 0x1f, R226 ;  /* 0x0000001fff859819 */ /* 0x000fc800000114e2 */
[----:B------:R3:W5:Y:S01]  /*fd80*/  @!P2 LDG.E R220, desc[UR36][R12.64] ;  /* 0x000000240cdca981 */ /* 0x000762000c1e1900 */
[----:B-1----:R-:W-:-:S05]  /*fd90*/  @!P1 LOP3.LUT R130, R130, 0x3, RZ, 0xc0, !PT ;  /* 0x0000000382829812 */ /* 0x002fca00078ec0ff */
[----:B------:R-:W-:Y:S02]  /*fda0*/  @!P1 IMAD R222, R116, R3, R130 ;  /* 0x0000000374de9224 */ /* 0x000fe400078e0282 */
[----:B------:R-:W1:Y:S03]  /*fdb0*/  @!P3 LDC.64 R130, c[0x0][0x3b8] ;  /* 0x0000ee00ff82bb82 */ /* 0x000e660000000a00 */
[----:B------:R-:W-:-:S04]  /*fdc0*/  @!P1 IADD3 R224, P2, PT, R222, R226, RZ ;  /* 0x000000e2dee09210 */ /* 0x000fc80007f5e0ff */
[----:B------:R-:W-:Y:S01]  /*fdd0*/  @!P1 LEA.HI.X.SX32 R133, R222, R133, 0x1, P2 ;  /* 0x00000085de859211 */ /* 0x000fe200010f0eff */
[----:B------:R-:W-:Y:S01]  /*fde0*/  IMAD.SHL.U32 R222, R230, 0x4, RZ ;  /* 0x00000004e6de7824 */ /* 0x000fe200078e00ff */
[----:B0-----:R-:W-:Y:S02]  /*fdf0*/  @!P1 LEA R14, P2, R224, R14, 0x2 ;  /* 0x0000000ee00e9211 */ /* 0x001fe400078410ff */
[----:B--2---:R-:W-:Y:S02]  /*fe00*/  @!P3 LOP3.LUT R231, R231, 0x3, RZ, 0xc0, !PT ;  /* 0x00000003e7e7b812 */ /* 0x004fe400078ec0ff */
[----:B------:R-:W-:Y:S02]  /*fe10*/  FSEL R218, R218, RZ, P5 ;  /* 0x000000ffdada7208 */ /* 0x000fe40002800000 */
[----:B------:R-:W-:Y:S01]  /*fe20*/  @!P1 LEA.HI.X R15, R224, R15, R133, 0x2, P2 ;  /* 0x0000000fe00f9211 */ /* 0x000fe200010f1485 */
[----:B------:R-:W-:Y:S01]  /*fe30*/  @!P3 IMAD R231, R116, R3, R231 ;  /* 0x0000000374e7b224 */ /* 0x000fe200078e02e7 */
[----:B------:R-:W-:Y:S01]  /*fe40*/  ISETP.GE.AND P2, PT, R222, R11, PT ;  /* 0x0000000bde00720c */ /* 0x000fe20003f46270 */
[----:B------:R-:W-:Y:S01]  /*fe50*/  IMAD.IADD R230, R230, 0x1, R3 ;  /* 0x00000001e6e67824 */ /* 0x000fe200078e0203 */
        /* <DEDUP_REMOVED lines=703> */
[----:B------:R-:W-:Y:S01]  /*12a50*/  IMAD.IADD R230, R230, 0x1, R3 ;  /* 0x00000001e6e67824 */ /* 0x000fe200078e0203 */
[----:B------:R-:W-:-:S03]  /*12a60*/  FSEL R170, R170, RZ, P5 ;  /* 0x000000ffaaaa7208 */ /* 0x000fc60002800000 */
[----:B------:R-:W-:-:S03]  /*12a70*/  IMAD.SHL.U32 R12, R230, 0x4, RZ ;  /* 0x00000004e60c7824 */ /* 0x000fc600078e00ff */
[----:B------:R3:W5:Y:S01]  /*12a80*/  @!P2 LDG.E R170, desc[UR36][R130.64] ;  /* 0x0000002482aaa981 */ /* 0x000762000c1e1900 */
[----:B-1----:R-:W-:Y:S01]  /*12a90*/  @!P1 LOP3.LUT R133, R133, 0x3, RZ, 0xc0, !PT ;  /* 0x0000000385859812 */ /* 0x002fe200078ec0ff */
[----:B---3--:R-:W1:Y:S01]  /*12aa0*/  @!P3 LDC.64 R130, c[0x0][0x3b8] ;  /* 0x0000ee00ff82bb82 */ /* 0x008e620000000a00 */
[----:B------:R-:W-:-:S03]  /*12ab0*/  ISETP.GE.AND P2, PT, R12, R11, PT ;  /* 0x0000000b0c00720c */ /* 0x000fc60003f46270 */
[----:B------:R-:W-:Y:S01]  /*12ac0*/  @!P1 IMAD R224, R116, R3, R133 ;  /* 0x0000000374e09224 */ /* 0x000fe200078e0285 */
        /* <DEDUP_REMOVED lines=8> */
[----:B------:R-:W-:Y:S02]  /*12b50*/  @!P1 SHF.R.S32.HI R13, RZ, 0x1f, R222 ;  /* 0x0000001fff0d9819 */ /* 0x000fe400000114de */
[----:B------:R-:W-:Y:S01]  /*12b60*/  @!P1 IADD3 R133, P5, PT, R224, R222, RZ ;  /* 0x000000dee0859210 */ /* 0x000fe20007fbe0ff */
[----:B------:R-:W-:Y:S01]  /*12b70*/  IMAD.IADD R230, R230, 0x1, R3 ;  /* 0x00000001e6e67824 */ /* 0x000fe200078e0203 */
[----:B------:R-:W-:Y:S02]  /*12b80*/  ISETP.GE.OR P2, PT, R128, R127, P2 ;  /* 0x0000007f8000720c */ /* 0x000fe40001746670 */
[----:B------:R-:W-:Y:S01]  /*12b90*/  @!P1 LEA.HI.X.SX32 R224, R224, R13, 0x1, P5 ;  /* 0x0000000de0e09211 */ /* 0x000fe200028f0eff */
[----:B------:R-:W-:Y:S01]  /*12ba0*/  IMAD.SHL.U32 R222, R230, 0x4, RZ ;  /* 0x00000004e6de7824 */ /* 0x000fe200078e00ff */
[----:B0-----:R-:W-:-:S02]  /*12bb0*/  @!P1 LEA R14, P5, R133, R14, 0x2 ;  /* 0x0000000e850e9211 */ /* 0x001fc400078a10ff */
[----:B--2---:R-:W-:Y:S02]  /*12bc0*/  @!P3 LOP3.LUT R226, R226, 0x3, RZ, 0xc0, !PT ;  /* 0x00000003e2e2b812 */ /* 0x004fe400078ec0ff */
[----:B------:R-:W-:Y:S02]  /*12bd0*/  @!P1 LEA.HI.X R15, R133, R15, R224, 0x2, P5 ;  /* 0x0000000f850f9211 */ /* 0x000fe400028f14e0 */
[----:B------:R-:W-:Y:S01]  /*12be0*/  ISETP.GE.AND P5, PT, R222, R11, PT ;  /* 0x0000000bde00720c */ /* 0x000fe20003fa6270 */
[----:B------:R-:W-:Y:S01]  /*12bf0*/  @!P3 IMAD R226, R116, R3, R226 ;  /* 0x0000000374e2b224 */ /* 0x000fe200078e02e2 */
[----:B------:R-:W-:Y:S01]  /*12c00*/  @!P3 SHF.R.S32.HI R13, RZ, 0x1f, R132 ;  /* 0x0000001fff0db819 */ /* 0x000fe20000011484 */
[----:B------:R0:W5:Y:S01]  /*12c10*/  @!P1 LDG.E R169, desc[UR36][R14.64] ;  /* 0x000000240ea99981 */ /* 0x000162000c1e1900 */
[----:B------:R-:W-:Y:S01]  /*12c20*/  ISETP.GE.OR P5, PT, R128, R127, P5 ;  /* 0x0000007f8000720c */ /* 0x000fe20002fa6670 */
[----:B------:R-:W-:Y:S01]  /*12c30*/  IMAD.IADD R230, R230, 0x1, R3 ;  /* 0x00000001e6e67824 */ /* 0x000fe200078e0203 */
[----:B------:R-:W-:Y:S01]  /*12c40*/  @!P3 IADD3 R133, P1, PT, R226, R132, RZ ;  /* 0x00000084e285b210 */ /* 0x000fe20007f3e0ff */
[----:B------:R-:W2:Y:S02]  /*12c50*/  @!P2 S2R R231, SR_TID.X ;  /* 0x0000000000e7a919 */ /* 0x000ea40000002100 */
[----:B------:R-:W-:Y:S01]  /*12c60*/  IMAD.SHL.U32 R224, R230, 0x4, RZ ;  /* 0x00000004e6e07824 */ /* 0x000fe200078e00ff */
[----:B------:R-:W-:-:S02]  /*12c70*/  @!P3 LEA.HI.X.SX32 R226, R226, R13, 0x1, P1 ;  /* 0x0000000de2e2b211 */ /* 0x000fc400008f0eff */
[----:B-1----:R-:W-:-:S04]  /*12c80*/  @!P3 LEA R132, P1, R133, R130, 0x2 ;  /* 0x000000828584b211 */ /* 0x002fc800078210ff */
[----:B------:R-:W-:Y:S01]  /*12c90*/  @!P3 LEA.HI.X R133, R133, R131, R226, 0x2, P1 ;  /* 0x000000838585b211 */ /* 0x000fe200008f14e2 */
[----:B0-----:R-:W0:Y:S01]  /*12ca0*/  @!P5 LDC.64 R14, c[0x0][0x3b8] ;  /* 0x0000ee00ff0edb82 */ /* 0x001e220000000a00 */
[----:B------:R-:W-:Y:S01]  /*12cb0*/  ISETP.GE.AND P1, PT, R224, R11, PT ;  /* 0x0000000be000720c */ /* 0x000fe20003f26270 */
[----:B------:R-:W1:Y:S03]  /*12cc0*/  @!P5 S2R R232, SR_TID.X ;  /* 0x0000000000e8d919 */ /* 0x000e660000002100 */
[----:B------:R-:W-:Y:S01]  /*12cd0*/  ISETP.GE.OR P1, PT, R128, R127, P1 ;  /* 0x0000007f8000720c */ /* 0x000fe20000f26670 */
[----:B------:R3:W5:Y:S02]  /*12ce0*/  @!P3 LDG.E R168, desc[UR36][R132.64] ;  /* 0x0000002484a8b981 */ /* 0x000764000c1e1900 */
[----:B------:R-:W4:Y:S10]  /*12cf0*/  @!P2 LDC.64 R130, c[0x0][0x3b8] ;  /* 0x0000ee00ff82ab82 */ /* 0x000f340000000a00 */
[----:B------:R-:W3:Y:S01]  /*12d00*/  @!P1 S2R R234, SR_TID.X ;  /* 0x0000000000ea9919 */ /* 0x000ee20000002100 */
[----:B--2---:R-:W-:-:S05]  /*12d10*/  @!P2 LOP3.LUT R231, R231, 0x3, RZ, 0xc0, !PT ;  /* 0x00000003e7e7a812 */ /* 0x004fca00078ec0ff */
[----:B------:R-:W-:Y:S01]  /*12d20*/  @!P2 IMAD R231, R116, R3, R231 ;  /* 0x0000000374e7a224 */ /* 0x000fe200078e02e7 */
[----:B------:R-:W-:-:S04]  /*12d30*/  @!P2 SHF.R.S32.HI R13, RZ, 0x1f, R12 ;  /* 0x0000001fff0da819 */ /* 0x000fc8000001140c */
[C---:B------:R-:W-:Y:S02]  /*12d40*/  @!P2 IADD3 R226, P3, PT, R231.reuse, R12, RZ ;  /* 0x0000000ce7e2a210 */ /* 0x040fe40007f7e0ff */
[----:B-1----:R-:W-:Y:S02]  /*12d50*/  @!P5 LOP3.LUT R233, R232, 0x3, RZ, 0xc0, !PT ;  /* 0x00000003e8e9d812 */ /* 0x002fe400078ec0ff */
[----:B------:R-:W-:Y:S02]  /*12d60*/  @!P2 LEA.HI.X.SX32 R13, R231, R13, 0x1, P3 ;  /* 0x0000000de70da211 */ /* 0x000fe400018f0eff */
[----:B----4-:R-:W-:Y:S01]  /*12d70*/  @!P2 LEA R12, P3, R226, R130, 0x2 ;  /* 0x00000082e20ca211 */ /* 0x010fe200078610ff */
[----:B------:R-:W-:Y:S02]  /*12d80*/  IMAD.IADD R232, R230, 0x1, R3 ;  /* 0x00000001e6e87824 */ /* 0x000fe400078e0203 */
[----:B------:R-:W-:Y:S01]  /*12d90*/  @!P5 IMAD R233, R116, R3, R233 ;  /* 0x0000000374e9d224 */ /* 0x000fe200078e02e9 */
[----:B------:R-:W-:-:S02]  /*12da0*/  @!P2 LEA.HI.X R13, R226, R131, R13, 0x2, P3 ;  /* 0x00000083e20da211 */ /* 0x000fc400018f140d */
[----:B------:R-:W1:Y:S01]  /*12db0*/  @!P1 LDC.64 R130, c[0x0][0x3b8] ;  /* 0x0000ee00ff829b82 */ /* 0x000e620000000a00 */
[----:B------:R-:W-:Y:S01]  /*12dc0*/  IMAD.SHL.U32 R226, R232, 0x4, RZ ;  /* 0x00000004e8e27824 */ /* 0x000fe200078e00ff */
[----:B------:R-:W-:Y:S01]  /*12dd0*/  @!P5 SHF.R.S32.HI R230, RZ, 0x1f, R222 ;  /* 0x0000001fffe6d819 */ /* 0x000fe200000114de */
[----:B------:R2:W5:Y:S01]  /*12de0*/  @!P2 LDG.E R167, desc[UR36][R12.64] ;  /* 0x000000240ca7a981 */ /* 0x000562000c1e1900 */
[C---:B------:R-:W-:Y:S02]  /*12df0*/  @!P5 IADD3 R222, P3, PT, R233.reuse, R222, RZ ;  /* 0x000000dee9ded210 */ /* 0x040fe40007f7e0ff */
[----:B------:R-:W-:Y:S02]  /*12e00*/  ISETP.GE.AND P2, PT, R226, R11, PT ;  /* 0x0000000be200720c */ /* 0x000fe40003f46270 */
[----:B---3--:R-:W-:Y:S02]  /*12e10*/  @!P1 LOP3.LUT R234, R234, 0x3, RZ, 0xc0, !PT ;  /* 0x00000003eaea9812 */ /* 0x008fe400078ec0ff */
[----:B------:R-:W-:Y:S01]  /*12e20*/  @!P5 LEA.HI.X.SX32 R230, R233, R230, 0x1, P3 ;  /* 0x000000e6e9e6d211 */ /* 0x000fe200018f0eff */
[----:B------:R-:W-:Y:S01]  /*12e30*/  IMAD.IADD R232, R232, 0x1, R3 ;  /* 0x00000001e8e87824 */ /* 0x000fe200078e0203 */
[----:B0-----:R-:W-:Y:S01]  /*12e40*/  @!P5 LEA R14, P3, R222, R14, 0x2 ;  /* 0x0000000ede0ed211 */ /* 0x001fe200078610ff */
[----:B------:R-:W-:Y:S01]  /*12e50*/  @!P1 IMAD R133, R116, R3, R234 ;  /* 0x0000000374859224 */ /* 0x000fe200078e02ea */
[----:B------:R-:W-:-:S02]  /*12e60*/  ISETP.GE.OR P2, PT, R128, R127, P2 ;  /* 0x0000007f8000720c */ /* 0x000fc40001746670 */
[----:B------:R-:W-:Y:S01]  /*12e70*/  @!P5 LEA.HI.X R15, R222, R15, R230, 0x2, P3 ;  /* 0x0000000fde0fd211 */ /* 0x000fe200018f14e6 */
[----:B------:R-:W-:Y:S01]  /*12e80*/  IMAD.SHL.U32 R230, R232, 0x4, RZ ;  /* 0x00000004e8e67824 */ /* 0x000fe200078e00ff */
[----:B------:R-:W-:Y:S02]  /*12e90*/  @!P1 SHF.R.S32.HI R132, RZ, 0x1f, R224 ;  /* 0x0000001fff849819 */ /* 0x000fe400000114e0 */
[C---:B--2---:R-:W-:Y:S01]  /*12ea0*/  @!P1 IADD3 R13, P3, PT, R133.reuse, R224, RZ ;  /* 0x000000e0850d9210 */ /* 0x044fe20007f7e0ff */
[----:B------:R0:W5:Y:S01]  /*12eb0*/  @!P5 LDG.E R166, desc[UR36][R14.64] ;  /* 0x000000240ea6d981 */ /* 0x000162000c1e1900 */
[----:B------:R-:W-:Y:S01]  /*12ec0*/  ISETP.GE.AND P5, PT, R230, R11, PT ;  /* 0x0000000be600720c */ /* 0x000fe20003fa6270 */
[----:B------:R-:W-:Y:S01]  /*12ed0*/  IMAD.IADD R222, R232, 0x1, R3 ;  /* 0x00000001e8de7824 */ /* 0x000fe200078e0203 */
[----:B------:R-:W-:Y:S02]  /*12ee0*/  @!P1 LEA.HI.X.SX32 R132, R133, R132, 0x1, P3 ;  /* 0x0000008485849211 */ /* 0x000fe400018f0eff */
[----:B------:R-:W-:Y:S01]  /*12ef0*/  ISETP.GE.OR P3, PT, R128, R127, P5 ;  /* 0x0000007f8000720c */ /* 0x000fe20002f66670 */
[----:B------:R-:W-:Y:S01]  /*12f00*/  IMAD.SHL.U32 R224, R222, 0x4, RZ ;  /* 0x00000004dee07824 */ /* 0x000fe200078e00ff */
[C---:B-1----:R-:W-:Y:S01]  /*12f10*/  @!P1 LEA R12, P5, R13.reuse, R130, 0x2 ;  /* 0x000000820d0c9211 */ /* 0x042fe200078a10ff */
[----:B------:R-:W1:Y:S01]  /*12f20*/  @!P2 S2R R133, SR_TID.X ;  /* 0x000000000085a919 */ /* 0x000e620000002100 */
[----:B0-----:R-:W0:Y:S02]  /*12f30*/  @!P2 LDC.64 R14, c[0x0][0x3b8] ;  /* 0x0000ee00ff0eab82 */ /* 0x001e240000000a00 */
[----:B------:R-:W-:-:S02]  /*12f40*/  @!P1 LEA.HI.X R13, R13, R131, R132, 0x2, P5 ;  /* 0x000000830d0d9211 */ /* 0x000fc400028f1484 */
[----:B------:R-:W-:Y:S02]  /*12f50*/  ISETP.GE.AND P5, PT, R224, R11, PT ;  /* 0x0000000be000720c */ /* 0x000fe40003fa6270 */
[----:B------:R-:W-:Y:S01]  /*12f60*/  @!P2 SHF.R.S32.HI R231, RZ, 0x1f, R226 ;  /* 0x0000001fffe7a819 */ /* 0x000fe200000114e2 */
[----:B------:R2:W5:Y:S01]  /*12f70*/  @!P1 LDG.E R165, desc[UR36][R12.64] ;  /* 0x000000240ca59981 */ /* 0x000562000c1e1900 */
[----:B------:R-:W-:Y:S01]  /*12f80*/  ISETP.GE.OR P5, PT, R128, R127, P5 ;  /* 0x0000007f8000720c */ /* 0x000fe20002fa6670 */
[----:B------:R-:W3:Y:S01]  /*12f90*/  @!P3 LDC.64 R130, c[0x0][0x3b8] ;  /* 0x0000ee00ff82bb82 */ /* 0x000ee20000000a00 */
[----:B------:R-:W4:Y:S11]  /*12fa0*/  @!P3 S2R R132, SR_TID.X ;  /* 0x000000000084b919 */ /* 0x000f360000002100 */
[----:B------:R-:W2:Y:S01]  /*12fb0*/  @!P5 S2R R234, SR_TID.X ;  /* 0x0000000000ead919 */ /* 0x000ea20000002100 */
[----:B-1----:R-:W-:-:S05]  /*12fc0*/  @!P2 LOP3.LUT R133, R133, 0x3, RZ, 0xc0, !PT ;  /* 0x000000038585a812 */ /* 0x002fca00078ec0ff */
[----:B------:R-:W-:-:S05]  /*12fd0*/  @!P2 IMAD R232, R116, R3, R133 ;  /* 0x0000000374e8a224 */ /* 0x000fca00078e0285 */
[----:B------:R-:W-:Y:S02]  /*12fe0*/  @!P2 IADD3 R226, P1, PT, R232, R226, RZ ;  /* 0x000000e2e8e2a210 */ /* 0x000fe40007f3e0ff */
[----:B----4-:R-:W-:Y:S02]  /*12ff0*/  @!P3 LOP3.LUT R233, R132, 0x3, RZ, 0xc0, !PT ;  /* 0x0000000384e9b812 */ /* 0x010fe400078ec0ff */
[----:B------:R-:W1:Y:S01]  /*13000*/  @!P5 LDC.64 R132, c[0x0][0x3b8] ;  /* 0x0000ee00ff84db82 */ /* 0x000e620000000a00 */
[----:B------:R-:W-:Y:S02]  /*13010*/  @!P2 LEA.HI.X.SX32 R231, R232, R231, 0x1, P1 ;  /* 0x000000e7e8e7a211 */ /* 0x000fe400008f0eff */
[----:B0-----:R-:W-:Y:S01]  /*13020*/  @!P2 LEA R14, P1, R226, R14, 0x2 ;  /* 0x0000000ee20ea211 */ /* 0x001fe200078210ff */
[----:B------:R-:W-:-:S03]  /*13030*/  @!P3 IMAD R233, R116, R3, R233 ;  /* 0x0000000374e9b224 */ /* 0x000fc600078e02e9 */
[----:B------:R-:W-:Y:S02]  /*13040*/  @!P2 LEA.HI.X R15, R226, R15, R231, 0x2, P1 ;  /* 0x0000000fe20fa211 */ /* 0x000fe400008f14e7 */
[----:B------:R-:W-:Y:S02]  /*13050*/  @!P3 SHF.R.S32.HI R226, RZ, 0x1f, R230 ;  /* 0x0000001fffe2b819 */ /* 0x000fe400000114e6 */
[C---:B------:R-:W-:Y:S01]  /*13060*/  @!P3 IADD3 R230, P1, PT, R233.reuse, R230, RZ ;  /* 0x000000e6e9e6b210 */ /* 0x040fe20007f3e0ff */
[----:B------:R0:W5:Y:S01]  /*13070*/  @!P2 LDG.E R164, desc[UR36][R14.64] ;  /* 0x000000240ea4a981 */ /* 0x000162000c1e1900 */
[----:B--2---:R-:W-:Y:S02]  /*13080*/  @!P5 LOP3.LUT R234, R234, 0x3, RZ, 0xc0, !PT ;  /* 0x00000003eaead812 */ /* 0x004fe400078ec0ff */
[----:B------:R-:W-:Y:S02]  /*13090*/  @!P3 LEA.HI.X.SX32 R226, R233, R226, 0x1, P1 ;  /* 0x000000e2e9e2b211 */ /* 0x000fe400008f0eff */
[----:B---3--:R-:W-:Y:S01]  /*130a0*/  @!P3 LEA R130, P1, R230, R130, 0x2 ;  /* 0x00000082e682b211 */ /* 0x008fe200078210ff */
[----:B------:R-:W-:Y:S01]  /*130b0*/  @!P5 IMAD R13, R116, R3, R234 ;  /* 0x00000003740dd224 */ /* 0x000fe200078e02ea */
[----:B------:R-:W-:-:S02]  /*130c0*/  @!P5 SHF.R.S32.HI R12, RZ, 0x1f, R224 ;  /* 0x0000001fff0cd819 */ /* 0x000fc400000114e0 */
[----:B------:R-:W-:Y:S02]  /*130d0*/  @!P3 LEA.HI.X R131, R230, R131, R226, 0x2, P1 ;  /* 0x00000083e683b211 */ /* 0x000fe400008f14e2 */
[----:B------:R-:W-:-:S03]  /*130e0*/  @!P5 IADD3 R224, P1, PT, R13, R224, RZ ;  /* 0x000000e00de0d210 */ /* 0x000fc60007f3e0ff */
[----:B------:R0:W5:Y:S01]  /*130f0*/  @!P3 LDG.E R163, desc[UR36][R130.64] ;  /* 0x0000002482a3b981 */ /* 0x000162000c1e1900 */
[----:B------:R-:W-:Y:S02]  /*13100*/  @!P5 LEA.HI.X.SX32 R12, R13, R12, 0x1, P1 ;  /* 0x0000000c0d0cd211 */ /* 0x000fe400008f0eff */
[----:B-1----:R-:W-:-:S04]  /*13110*/  @!P5 LEA R132, P1, R224, R132, 0x2 ;  /* 0x00000084e084d211 */ /* 0x002fc800078210ff */
[----:B------:R-:W-:-:S05]  /*13120*/  @!P5 LEA.HI.X R133, R224, R133, R12, 0x2, P1 ;  /* 0x00000085e085d211 */ /* 0x000fca00008f140c */
[----:B------:R0:W5:Y:S01]  /*13130*/  @!P5 LDG.E R162, desc[UR36][R132.64] ;  /* 0x0000002484a2d981 */ /* 0x000162000c1e1900 */
[----:B------:R-:W-:-:S13]  /*13140*/  ISETP.GE.AND P1, PT, R128, R127, PT ;  /* 0x0000007f8000720c */ /* 0x000fda0003f26270 */
[----:B0-----:R-:W-:Y:S05]  /*13150*/  @P1 BRA `(.L_x_3451) ;  /* 0x0000000000381947 */ /* 0x001fea0003800000 */
[----:B------:R-:W-:Y:S02]  /*13160*/  IMAD.IADD R222, R222, 0x1, R3 ;  /* 0x00000001dede7824 */ /* 0x000fe400078e0203 */
[----:B------:R-:W-:Y:S02]  /*13170*/  IMAD.MOV.U32 R161, RZ, RZ, RZ ;  /* 0x000000ffffa17224 */ /* 0x000fe400078e00ff */
[----:B------:R-:W-:-:S05]  /*13180*/  IMAD.SHL.U32 R222, R222, 0x4, RZ ;  /* 0x00000004dede7824 */ /* 0x000fca00078e00ff */
        /* <DEDUP_REMOVED lines=9> */
[----:B------:R-:W-:-:S05]  /*13220*/  LEA.HI.X R13, R13, UR15, R14, 0x2, P1 ;  /* 0x0000000f0d0d7c11 */ /* 0x000fca00088f140e */
[----:B------:R0:W5:Y:S04]  /*13230*/  LDG.E R161, desc[UR36][R12.64] ;  /* 0x000000240ca17981 */ /* 0x000168000c1e1900 */
.L_x_3451:
[----:B------:R-:W-:Y:S05]  /*13240*/  BSYNC.RECONVERGENT B0 ;  /* 0x0000000000007941 */ /* 0x000fea0003800200 */
.L_x_3322:
[----:B-----5:R-:W-:Y:S01]  /*13250*/  FMUL.FTZ R11, R157, R220 ;  /* 0x000000dc9d0b7220 */ /* 0x020fe20000410000 */
[----:B------:R-:W1:Y:S01]  /*13260*/  S2R R130, SR_TID.X ;  /* 0x0000000000827919 */ /* 0x000e620000002100 */
[----:B------:R-:W-:Y:S02]  /*13270*/  UMOV UR4, 0xffffffff ;  /* 0xffffffff00047882 */ /* 0x000fe40000000000 */
[----:B------:R-:W-:-:S04]  /*13280*/  FFMA.FTZ R11, R158, R227, R11 ;  /* 0x000000e39e0b7223 */ /* 0x000fc8000001000b */
[----:B0-----:R-:W-:-:S04]  /*13290*/  FFMA.FTZ R12, R156, R225, R11 ;  /* 0x000000e19c0c7223 */ /* 0x001fc8000001000b */
[----:B------:R-:W-:-:S04]  /*132a0*/  FFMA.FTZ R11, R155, R218, R12 ;  /* 0x000000da9b0b7223 */ /* 0x000fc8000001000c */
[----:B------:R-:W-:-:S04]  /*132b0*/  FFMA.FTZ R12, R154, R223, R11 ;  /* 0x000000df9a0c7223 */ /* 0x000fc8000001000b */
[----:B------:R-:W-:-:S04]  /*132c0*/  FFMA.FTZ R11, R153, R216, R12 ;  /* 0x000000d8990b7223 */ /* 0x000fc8000001000c */
[----:B------:R-:W-:-:S04]  /*132d0*/  FFMA.FTZ R12, R152, R221, R11 ;  /* 0x000000dd980c7223 */ /* 0x000fc8000001000b */
[----:B------:R-:W-:-:S04]  /*132e0*/  FFMA.FTZ R11, R151, R214, R12 ;  /* 0x000000d6970b7223 */ /* 0x000fc8000001000c */
[----:B------:R-:W-:Y:S01]  /*132f0*/  FFMA.FTZ R12, R150, R219, R11 ;  /* 0x000000db960c7223 */ /* 0x000fe2000001000b */
[----:B-1----:R-:W-:-:S03]  /*13300*/  LOP3.LUT P1, RZ, R130, 0x3, RZ, 0xc0, !PT ;  /* 0x0000000382ff7812 */ /* 0x002fc6000782c0ff */
        /* <DEDUP_REMOVED lines=56> */
[----:B--234-:R-:W0:Y:S02]  /*13690*/  SHFL.BFLY PT, R14, R13, 0x2, 0x1f ;  /* 0x0c401f000d0e7f89 */ /* 0x01ce2400000e0000 */
[----:B0-----:R-:W-:-:S05]  /*136a0*/  FADD.FTZ R13, R13, R14 ;  /* 0x0000000e0d0d7221 */ /* 0x001fca0000010000 */
[----:B------:R0:W1:Y:S02]  /*136b0*/  SHFL.BFLY PT, R14, R13, 0x1, 0x1f ;  /* 0x0c201f000d0e7f89 */ /* 0x00006400000e0000 */
.L_x_3660:
        /* <DEDUP_REMOVED lines=11> */
[----:B0-----:R-:W0:Y:S01]  /*13770*/  @P2 LDC.64 R12, c[0x0][0x438] ;  /* 0x00010e00ff0c2b82 */ /* 0x001e220000000a00 */
[----:B-1----:R-:W-:-:S04]  /*13780*/  @P1 IMAD.WIDE.U32 R14, R127, 0x4, R14 ;  /* 0x000000047f0e1825 */ /* 0x002fc800078e000e */
[----:B0-----:R-:W-:Y:S02]  /*13790*/  @P2 IMAD.WIDE R12, R119, 0x4, R12 ;  /* 0x00000004770c2825 */ /* 0x001fe400078e020c */
[----:B------:R-:W2:Y:S04]  /*137a0*/  @P1 LDG.E R14, desc[UR36][R14.64] ;  /* 0x000000240e0e1981 */ /* 0x000ea8000c1e1900 */
[----:B------:R-:W3:Y:S01]  /*137b0*/  @P2 LDG.E R12, desc[UR36][R12.64] ;  /* 0x000000240c0c2981 */ /* 0x000ee2000c1e1900 */
[----:B------:R-:W-:-:S04]  /*137c0*/  @P1 ISETP.GE.AND P3, PT, R128, R125, PT ;  /* 0x0000007d8000120c */ /* 0x000fc80003f66270 */
[----:B------:R-:W-:-:S04]  /*137d0*/  @P1 SEL R127, R17, RZ, !P3 ;  /* 0x000000ff117f1207 */ /* 0x000fc80005800000 */
[----:B------:R-:W-:-:S04]  /*137e0*/  @P1 IADD3 R127, PT, PT, R123, R127, -R16 ;  /* 0x0000007f7b7f1210 */ /* 0x000fc80007ffe810 */
[----:B------:R-:W-:Y:S01]  /*137f0*/  @P1 I2FP.F32.S32 R128, R127 ;  /* 0x0000007f00801245 */ /* 0x000fe20000201400 */
[----:B---3--:R-:W-:-:S04]  /*13800*/  @P2 FADD.FTZ R11, R11, R12 ;  /* 0x0000000c0b0b2221 */ /* 0x008fc80000010000 */
[----:B--2---:R-:W-:-:S05]  /*13810*/  @P1 FFMA.FTZ R11, R128, R14, R11 ;  /* 0x0000000e800b1223 */ /* 0x004fca000001000b */
[----:B------:R1:W-:Y:S01]  /*13820*/  STS [R124], R11 ;  /* 0x0000000b7c007388 */ /* 0x0003e20000000800 */
[----:B------:R-:W-:-:S07]  /*13830*/  @!P4 FMNMX.FTZ R159, R159, R11, !PT ;  /* 0x0000000b9f9fc209 */ /* 0x000fce0007810000 */
.L_x_3582:
[----:B------:R-:W-:Y:S05]  /*13840*/  BSYNC.RECONVERGENT B0 ;  /* 0x0000000000007941 */ /* 0x000fea0003800200 */
.L_x_3581:
[C---:B-1----:R-:W-:Y:S01]  /*13850*/  VIADD R11, R123.reuse, 0xf ;  /* 0x0000000f7b0b7836 */ /* 0x042fe20000000000 */
[----:B------:R-:W-:Y:S01]  /*13860*/  IADD3 R120, P2, PT, R120, 0x10, RZ ;  /* 0x0000001078787810 */ /* 0x000fe20007f5e0ff */
[----:B------:R-:W-:Y:S02]  /*13870*/  VIADD R123, R123, 0x10 ;  /* 0x000000107b7b7836 */ /* 0x000fe40000000000 */
[----:B------:R-:W-:Y:S01]  /*13880*/  VIADD R124, R124, 0x40 ;  /* 0x000000407c7c7836 */ /* 0x000fe20000000000 */
[----:B------:R-:W-:Y:S01]  /*13890*/  ISETP.GE.AND P1, PT, R11, R122, PT ;  /* 0x0000007a0b00720c */ /* 0x000fe20003f26270 */
[----:B------:R-:W-:Y:S02]  /*138a0*/  VIADD R119, R119, 0x10 ;  /* 0x0000001077777836 */ /* 0x000fe40000000000 */
[----:B------:R-:W-:-:S10]  /*138b0*/  IMAD.X R121, RZ, RZ, R121, P2 ;  /* 0x000000ffff797224 */ /* 0x000fd400010e0679 */
[----:B------:R-:W-:Y:S05]  /*138c0*/  @!P1 BRA `(.L_x_3583) ;  /* 0xfffffef400089947 */ /* 0x000fea000383ffff */
.L_x_3321:
[----:B------:R-:W-:Y:S05]  /*138d0*/  BSYNC B1 ;  /* 0x0000000000017941 */ /* 0x000fea0003800000 */
.L_x_3320:
[----:B------:R-:W-:Y:S01]  /*138e0*/  UMOV UR4, 0xffffffff ;  /* 0xffffffff00047882 */ /* 0x000fe20000000000 */
[----:B0-----:R-:W-:Y:S02]  /*138f0*/  LOP3.LUT P0, R38, R130, 0x1f, RZ, 0xc0, !PT ;  /* 0x0000001f82267812 */ /* 0x001fe4000780c0ff */
[----:B------:R-:W-:Y:S11]  /*13900*/  BRA.DIV UR4, `(.L_x_3584) ;  /* 0x0000005604dc7947 */ /* 0x000ff6000b800000 */
[----:B------:R-:W0:Y:S02]  /*13910*/  SHFL.BFLY PT, R14, R159, 0x10, 0x1f ;  /* 0x0e001f009f0e7f89 */ /* 0x000e2400000e0000 */
[----:B0-----:R-:W-:-:S05]  /*13920*/  FMNMX.FTZ R13, R14, R159, !PT ;  /* 0x0000009f0e0d7209 */ /* 0x001fca0007810000 */
[----:B------:R-:W0:Y:S02]  /*13930*/  SHFL.BFLY PT, R14, R13, 0x8, 0x1f ;  /* 0x0d001f000d0e7f89 */ /* 0x000e2400000e0000 */
[----:B0-----:R-:W-:-:S05]  /*13940*/  FMNMX.FTZ R0, R13, R14, !PT ;  /* 0x0000000e0d007209 */ /* 0x001fca0007810000 */
[----:B------:R0:W2:Y:S02]  /*13950*/  SHFL.BFLY PT, R14, R0, 0x4, 0x1f ;  /* 0x0c801f00000e7f89 */ /* 0x0000a400000e0000 */
.L_x_3665:
[----:B------:R-:W3:Y:S01]  /*13960*/  S2R R20, SR_CgaCtaId ;  /* 0x0000000000147919 */ /* 0x000ee20000008800 */
[----:B------:R-:W-:Y:S01]  /*13970*/  MOV R13, 0x400 ;  /* 0x00000400000d7802 */ /* 0x000fe20000000f00 */
[----:B------:R-:W-:Y:S05]  /*13980*/  WARPSYNC.ALL ;  /* 0x0000000000007948 */ /* 0x000fea0003800000 */
[----:B--2---:R-:W-:Y:S01]  /*13990*/  FMNMX.FTZ R7, R0, R14, !PT ;  /* 0x0000000e00077209 */ /* 0x004fe20007810000 */
[----:B0-----:R-:W-:-:S05]  /*139a0*/  IMAD.SHL.U32 R0, R130, 0x4, RZ ;  /* 0x0000000482007824 */ /* 0x001fca00078e00ff */
[----:B------:R-:W-:Y:S02]  /*139b0*/  LOP3.LUT R4, R0, 0x7c, RZ, 0xc0, !PT ;  /* 0x0000007c00047812 */ /* 0x000fe400078ec0ff */
[----:B---3--:R-:W-:-:S04]  /*139c0*/  LEA R9, R20, R13, 0x18 ;  /* 0x0000000d14097211 */ /* 0x008fc800078ec0ff */
[----:B------:R-:W-:Y:S01]  /*139d0*/  @!P0 LEA.HI R6, R130, R9, RZ, 0x1d ;  /* 0x0000000982068211 */ /* 0x000fe200078fe8ff */
[----:B------:R-:W-:-:S04]  /*139e0*/  IMAD.IADD R4, R9, 0x1, R4 ;  /* 0x0000000109047824 */ /* 0x000fc800078e0204 */
        /* <DEDUP_REMOVED lines=10> */
[----:B------:R0:W2:Y:S01]  /*13a90*/  SHFL.IDX PT, R41, R8, RZ, 0x1f ;  /* 0x00001fff08297589 */ /* 0x0000a200000e0000 */
[----:B------:R-:W-:-:S13]  /*13aa0*/  ISETP.GE.AND P0, PT, R7, R16, PT ;  /* 0x000000100700720c */ /* 0x000fda0003f06270 */
[----:B0-----:R-:W-:Y:S05]  /*13ab0*/  @P0 BRA `(.L_x_3586) ;  /* 0x0000001400180947 */ /* 0x001fea0003800000 */
[----:B-1----:R-:W0:Y:S02]  /*13ac0*/  LDC.64 R10, c[0x0][0x420] ;  /* 0x00010800ff0a7b82 */ /* 0x002e240000000a00 */
        /* <DEDUP_REMOVED lines=21> */
.L_x_3590:
[----:B------:R-:W2:Y:S01]  /*13c20*/  LDS R10, [R8] ;  /* 0x00000000080a7984 */ /* 0x000ea20000000800 */
[----:B------:R-:W-:Y:S02]  /*13c30*/  VIADD R6, R6, 0x1 ;  /* 0x0000000106067836 */ /* 0x000fe40000000000 */
[----:B------:R-:W-:-:S03]  /*13c40*/  VIADD R3, R3, 0x40 ;  /* 0x0000004003037836 */ /* 0x000fc60000000000 */
[----:B------:R-:W-:Y:S01]  /*13c50*/  ISETP.NE.AND P0, PT, R6, RZ, PT ;  /* 0x000000ff0600720c */ /* 0x000fe20003f05270 */
[----:B--2---:R-:W-:-:S04]  /*13c60*/  FADD.FTZ R10, -R41, R10 ;  /* 0x0000000a290a7221 */ /* 0x004fc80000010100 */
[----:B------:R-:W-:-:S04]  /*13c70*/  FMUL.FTZ R10, R10, 1.4426950216293334961 ;  /* 0x3fb8aa3b0a0a7820 */ /* 0x000fc80000410000 */
[----:B------:R-:W0:Y:S02]  /*13c80*/  MUFU.EX2 R11, R10 ;  /* 0x0000000a000b7308 */ /* 0x000e240000000800 */
[----:B0-----:R0:W-:Y:S01]  /*13c90*/  STS [R8], R11 ;  /* 0x0000000b08007388 */ /* 0x0011e20000000800 */
[----:B------:R-:W-:Y:S01]  /*13ca0*/  FADD.FTZ R12, R11, R12 ;  /* 0x0000000c0b0c7221 */ /* 0x000fe20000010000 */
[----:B0-----:R-:W-:Y:S01]  /*13cb0*/  VIADD R8, R8, 0x100 ;  /* 0x0000010008087836 */ /* 0x001fe20000000000 */
[----:B------:R-:W-:Y:S06]  /*13cc0*/  @P0 BRA `(.L_x_3590) ;  /* 0xfffffffc00d40947 */ /* 0x000fec000383ffff */
.L_x_3589:
[----:B------:R-:W-:Y:S05]  /*13cd0*/  BSYNC.RECONVERGENT B1 ;  /* 0x0000000000017941 */ /* 0x000fea0003800200 */
.L_x_3588:
[----:B------:R-:W-:Y:S05]  /*13ce0*/  @!P1 BRA `(.L_x_3586) ;  /* 0x00000010008c9947 */ /* 0x000fea0003800000 */
[----:B------:R-:W-:Y:S01]  /*13cf0*/  IMAD.IADD R8, R16, 0x1, -R3 ;  /* 0x0000000110087824 */ /* 0x000fe200078e0a03 */
[----:B------:R-:W-:Y:S01]  /*13d00*/  BSSY.RECONVERGENT B1, `(.L_x_3591) ;  /* 0x000006f000017945 */ /* 0x000fe20003800200 */
[----:B------:R-:W-:Y:S01]  /*13d10*/  VIADD R13, R13, 0x810 ;  /* 0x000008100d0d7836 */ /* 0x000fe20000000000 */
[----:B------:R-:W-:Y:S01]  /*13d20*/  PLOP3.LUT P0, PT, PT, PT, PT, 0x80, 0x8 ;  /* 0x000000000008781c */ /* 0x000fe20003f0f070 */
[----:B------:R-:W-:Y:S01]  /*13d30*/  IMAD.SHL.U32 R6, R5, 0x4, RZ ;  /* 0x0000000405067824 */ /* 0x000fe200078e00ff */
[----:B------:R-:W-:Y:S02]  /*13d40*/  ISETP.GT.AND P1, PT, R8, 0x300, PT ;  /* 0x000003000800780c */ /* 0x000fe40003f24270 */
[----:B------:R-:W-:Y:S01]  /*13d50*/  LEA R13, R20, R13, 0x18 ;  /* 0x0000000d140d7211 */ /* 0x000fe200078ec0ff */
[----:B------:R-:W-:-:S05]  /*13d60*/  IMAD R6, R3, 0x4, -R6 ;  /* 0x0000000403067824 */ /* 0x000fca00078e0a06 */
[----:B------:R-:W-:-:S05]  /*13d70*/  IADD3 R6, PT, PT, R6, 0x200, R13 ;  /* 0x0000020006067810 */ /* 0x000fca0007ffe00d */
[----:B------:R-:W-:Y:S05]  /*13d80*/  @!P1 BRA `(.L_x_3592) ;  /* 0x0000000400989947 */ /* 0x000fea0003800000 */
[----:B------:R-:W-:Y:S01]  /*13d90*/  PLOP3.LUT P0, PT, PT, PT, PT, 0x8, 0x80 ;  /* 0x000000000080781c */ /* 0x000fe20003f0e170 */
[----:B------:R-:W-:-:S12]  /*13da0*/  VIADD R36, R16, 0xfffffd00 ;  /* 0xfffffd0010247836 */ /* 0x000fd80000000000 */
.L_x_3593:
[----:B------:R-:W2:Y:S01]  /*13db0*/  LDS R8, [R6+-0x200] ;  /* 0xfffe000006087984 */ /* 0x000ea20000000800 */
[----:B------:R-:W-:-:S03]  /*13dc0*/  VIADD R3, R3, 0x400 ;  /* 0x0000040003037836 */ /* 0x000fc60000000000 */
[----:B------:R-:W0:Y:S02]  /*13dd0*/  LDS R10, [R6+-0x100] ;  /* 0xffff0000060a7984 */ /* 0x000e240000000800 */
[----:B------:R-:W-:Y:S02]  /*13de0*/  ISETP.GE.AND P1, PT, R3, R36, PT ;  /* 0x000000240300720c */ /* 0x000fe40003f26270 */
[----:B------:R-:W1:Y:S04]  /*13df0*/  LDS R11, [R6] ;  /* 0x00000000060b7984 */ /* 0x000e680000000800 */
[----:B------:R-:W3:Y:S04]  /*13e00*/  LDS R14, [R6+0x100] ;  /* 0x00010000060e7984 */ /* 0x000ee80000000800 */
[----:B-----5:R-:W4:Y:S04]  /*13e10*/  LDS R17, [R6+0x200] ;  /* 0x0002000006117984 */ /* 0x020f280000000800 */
[----:B------:R-:W4:Y:S04]  /*13e20*/  LDS R21, [R6+0x300] ;  /* 0x0003000006157984 */ /* 0x000f280000000800 */
[----:B------:R-:W4:Y:S04]  /*13e30*/  LDS R22, [R6+0x400] ;  /* 0x0004000006167984 */ /* 0x000f280000000800 */
[----:B------:R-:W4:Y:S04]  /*13e40*/  LDS R23, [R6+0x500] ;  /* 0x0005000006177984 */ /* 0x000f280000000800 */
[----:B------:R-:W4:Y:S04]  /*13e50*/  LDS R24, [R6+0x600] ;  /* 0x0006000006187984 */ /* 0x000f280000000800 */
[----:B------:R-:W4:Y:S04]  /*13e60*/  LDS R26, [R6+0x700] ;  /* 0x00070000061a7984 */ /* 0x000f280000000800 */
[----:B------:R-:W4:Y:S01]  /*13e70*/  LDS R28, [R6+0x800] ;  /* 0x00080000061c7984 */ /* 0x000f220000000800 */
[----:B--2---:R-:W-:-:S03]  /*13e80*/  FADD.FTZ R8, -R41, R8 ;  /* 0x0000000829087221 */ /* 0x004fc60000010100 */
[----:B------:R-:W2:Y:S01]  /*13e90*/  LDS R30, [R6+0x900] ;  /* 0x00090000061e7984 */ /* 0x000ea20000000800 */
[C---:B0-----:R-:W-:Y:S01]  /*13ea0*/  FADD.FTZ R10, -R41.reuse, R10 ;  /* 0x0000000a290a7221 */ /* 0x041fe20000010100 */
[----:B------:R-:W-:Y:S01]  /*13eb0*/  FMUL.FTZ R8, R8, 1.4426950216293334961 ;  /* 0x3fb8aa3b08087820 */ /* 0x000fe20000410000 */
[C---:B-1----:R-:W-:Y:S01]  /*13ec0*/  FADD.FTZ R13, -R41.reuse, R11 ;  /* 0x0000000b290d7221 */ /* 0x042fe20000010100 */
[----:B------:R-:W0:Y:S01]  /*13ed0*/  LDS R32, [R6+0xa00] ;  /* 0x000a000006207984 */ /* 0x000e220000000800 */
[----:B------:R-:W-:Y:S01]  /*13ee0*/  FMUL.FTZ R10, R10, 1.4426950216293334961 ;  /* 0x3fb8aa3b0a0a7820 */ /* 0x000fe20000410000 */
[----:B------:R-:W1:Y:S01]  /*13ef0*/  MUFU.EX2 R11, R8 ;  /* 0x00000008000b7308 */ /* 0x000e620000000800 */
[----:B---3--:R-:W-:Y:S01]  /*13f00*/  FADD.FTZ R15, -R41, R14 ;  /* 0x0000000e290f7221 */ /* 0x008fe20000010100 */
[----:B------:R-:W3:Y:S01]  /*13f10*/  LDS R33, [R6+0xb00] ;  /* 0x000b000006217984 */ /* 0x000ee20000000800 */
[----:B------:R-:W-:Y:S02]  /*13f20*/  FMUL.FTZ R14, R13, 1.4426950216293334961 ;  /* 0x3fb8aa3b0d0e7820 */ /* 0x000fe40000410000 */
[----:B------:R1:W1:Y:S01]  /*13f30*/  MUFU.EX2 R13, R10 ;  /* 0x0000000a000d7308 */ /* 0x0002620000000800 */
[----:B----4-:R-:W-:Y:S01]  /*13f40*/  FADD.FTZ R20, -R41, R17 ;  /* 0x0000001129147221 */ /* 0x010fe20000010100 */
[----:B------:R-:W-:Y:S01]  /*13f50*/  FMUL.FTZ R17, R15, 1.4426950216293334961 ;  /* 0x3fb8aa3b0f117820 */ /* 0x000fe20000410000 */
[----:B------:R-:W4:Y:S01]  /*13f60*/  LDS R34, [R6+0xc00] ;  /* 0x000c000006227984 */ /* 0x000f220000000800 */
[----:B------:R-:W1:Y:S01]  /*13f70*/  MUFU.EX2 R15, R14 ;  /* 0x0000000e000f7308 */ /* 0x000e620000000800 */
[----:B------:R-:W-:Y:S01]  /*13f80*/  FADD.FTZ R21, -R41, R21 ;  /* 0x0000001529157221 */ /* 0x000fe20000010100 */
[----:B------:R-:W-:Y:S01]  /*13f90*/  FMUL.FTZ R20, R20, 1.4426950216293334961 ;  /* 0x3fb8aa3b14147820 */ /* 0x000fe20000410000 */
[----:B------:R-:W4:Y:S01]  /*13fa0*/  LDS R35, [R6+0xd00] ;  /* 0x000d000006237984 */ /* 0x000f220000000800 */
[----:B------:R-:W2:Y:S01]  /*13fb0*/  MUFU.EX2 R17, R17 ;  /* 0x0000001100117308 */ /* 0x000ea20000000800 */
[----:B-1----:R-:W-:Y:S01]  /*13fc0*/  FADD.FTZ R12, R11, R12 ;  /* 0x0000000c0b0c7221 */ /* 0x002fe20000010000 */
[----:B------:R-:W-:Y:S01]  /*13fd0*/  FMUL.FTZ R8, R21, 1.4426950216293334961 ;  /* 0x3fb8aa3b15087820 */ /* 0x000fe20000410000 */
[C---:B------:R-:W-:Y:S01]  /*13fe0*/  FADD.FTZ R22, -R41.reuse, R22 ;  /* 0x0000001629167221 */ /* 0x040fe20000010100 */
[----:B------:R-:W1:Y:S01]  /*13ff0*/  MUFU.EX2 R21, R20 ;  /* 0x0000001400157308 */ /* 0x000e620000000800 */
[C---:B------:R-:W-:Y:S01]  /*14000*/  FADD.FTZ R10, -R41.reuse, R23 ;  /* 0x00000017290a7221 */ /* 0x040fe20000010100 */
[----:B------:R-:W-:Y:S01]  /*14010*/  FADD.FTZ R12, R12, R13 ;  /* 0x0000000d0c0c7221 */ /* 0x000fe20000010000 */
[----:B------:R-:W-:Y:S01]  /*14020*/  FMUL.FTZ R22, R22, 1.4426950216293334961 ;  /* 0x3fb8aa3b16167820 */ /* 0x000fe20000410000 */
[----:B------:R-:W0:Y:S01]  /*14030*/  MUFU.EX2 R23, R8 ;  /* 0x0000000800177308 */ /* 0x000e220000000800 */
[C---:B------:R-:W-:Y:S01]  /*14040*/  FADD.FTZ R24, -R41.reuse, R24 ;  /* 0x0000001829187221 */ /* 0x040fe20000010100 */
[----:B------:R-:W-:Y:S01]  /*14050*/  FADD.FTZ R12, R12, R15 ;  /* 0x0000000f0c0c7221 */ /* 0x000fe20000010000 */
[----:B------:R-:W-:Y:S01]  /*14060*/  FMUL.FTZ R10, R10, 1.4426950216293334961 ;  /* 0x3fb8aa3b0a0a7820 */ /* 0x000fe20000410000 */
[----:B------:R-:W3:Y:S01]  /*14070*/  MUFU.EX2 R25, R22 ;  /* 0x0000001600197308 */ /* 0x000ee20000000800 */
[C---:B------:R-:W-:Y:S01]  /*14080*/  FADD.FTZ R26, -R41.reuse, R26 ;  /* 0x0000001a291a7221 */ /* 0x040fe20000010100 */
[----:B--2---:R-:W-:Y:S01]  /*14090*/  FADD.FTZ R12, R12, R17 ;  /* 0x000000110c0c7221 */ /* 0x004fe20000010000 */
[----:B------:R-:W-:Y:S01]  /*140a0*/  FMUL.FTZ R24, R24, 1.4426950216293334961 ;  /* 0x3fb8aa3b18187820 */ /* 0x000fe20000410000 */
[----:B------:R-:W2:Y:S01]  /*140b0*/  MUFU.EX2 R27, R10 ;  /* 0x0000000a001b7308 */ /* 0x000ea20000000800 */
[C---:B------:R-:W-:Y:S01]  /*140c0*/  FADD.FTZ R28, -R41.reuse, R28 ;  /* 0x0000001c291c7221 */ /* 0x040fe20000010100 */
[----:B-1----:R-:W-:Y:S01]  /*140d0*/  FADD.FTZ R12, R12, R21 ;  /* 0x000000150c0c7221 */ /* 0x002fe20000010000 */
[----:B------:R-:W-:Y:S01]  /*140e0*/  FMUL.FTZ R26, R26, 1.4426950216293334961 ;  /* 0x3fb8aa3b1a1a7820 */ /* 0x000fe20000410000 */
[----:B------:R-:W1:Y:S01]  /*140f0*/  MUFU.EX2 R29, R24 ;  /* 0x00000018001d7308 */ /* 0x000e620000000800 */
[C---:B------:R-:W-:Y:S01]  /*14100*/  FADD.FTZ R30, -R41.reuse, R30 ;  /* 0x0000001e291e7221 */ /* 0x040fe20000010100 */
[----:B0-----:R-:W-:Y:S01]  /*14110*/  FADD.FTZ R12, R12, R23 ;  /* 0x000000170c0c7221 */ /* 0x001fe20000010000 */
[----:B------:R-:W-:Y:S01]  /*14120*/  FMUL.FTZ R28, R28, 1.4426950216293334961 ;  /* 0x3fb8aa3b1c1c7820 */ /* 0x000fe20000410000 */
[----:B------:R-:W0:Y:S01]  /*14130*/  MUFU.EX2 R31, R26 ;  /* 0x0000001a001f7308 */ /* 0x000e220000000800 */
[----:B------:R1:W-:Y:S01]  /*14140*/  STS [R6+-0x200], R11 ;  /* 0xfffe000b06007388 */ /* 0x0003e20000000800 */
[----:B---3--:R-:W-:Y:S01]  /*14150*/  FADD.FTZ R12, R12, R25 ;  /* 0x000000190c0c7221 */ /* 0x008fe20000010000 */
[C---:B------:R-:W-:Y:S01]  /*14160*/  FADD.FTZ R32, -R41.reuse, R32 ;  /* 0x0000002029207221 */ /* 0x040fe20000010100 */
[----:B------:R-:W-:Y:S01]  /*14170*/  FMUL.FTZ R30, R30, 1.4426950216293334961 ;  /* 0x3fb8aa3b1e1e7820 */ /* 0x000fe20000410000 */
[----:B------:R-:W-:Y:S01]  /*14180*/  FADD.FTZ R33, -R41, R33 ;  /* 0x0000002129217221 */ /* 0x000fe20000010100 */
[----:B--2---:R-:W-:Y:S01]  /*14190*/  FADD.FTZ R12, R12, R27 ;  /* 0x0000001b0c0c7221 */ /* 0x004fe20000010000 */
[----:B------:R2:W-:Y:S01]  /*141a0*/  STS [R6+-0x100], R13 ;  /* 0xffff000d06007388 */ /* 0x0005e20000000800 */
[----:B------:R-:W-:Y:S01]  /*141b0*/  FMUL.FTZ R32, R32, 1.4426950216293334961 ;  /* 0x3fb8aa3b20207820 */ /* 0x000fe20000410000 */
[----:B------:R-:W-:Y:S01]  /*141c0*/  FMUL.FTZ R8, R33, 1.4426950216293334961 ;  /* 0x3fb8aa3b21087820 */ /* 0x000fe20000410000 */
[----:B-1----:R-:W-:Y:S01]  /*141d0*/  FADD.FTZ R12, R12, R29 ;  /* 0x0000001d0c0c7221 */ /* 0x002fe20000010000 */
[----:B------:R-:W1:Y:S01]  /*141e0*/  MUFU.EX2 R11, R28 ;  /* 0x0000001c000b7308 */ /* 0x000e620000000800 */
[C---:B----4-:R-:W-:Y:S01]  /*141f0*/  FADD.FTZ R34, -R41.reuse, R34 ;  /* 0x0000002229227221 */ /* 0x050fe20000010100 */
[----:B------:R-:W-:Y:S01]  /*14200*/  STS [R6], R15 ;  /* 0x0000000f06007388 */ /* 0x000fe20000000800 */
[----:B0-----:R-:W-:Y:S01]  /*14210*/  FADD.FTZ R12, R12, R31 ;  /* 0x0000001f0c0c7221 */ /* 0x001fe20000010000 */
[----:B------:R-:W-:Y:S01]  /*14220*/  MUFU.EX2 R33, R32 ;  /* 0x0000002000217308 */ /* 0x000fe20000000800 */
[----:B------:R-:W-:Y:S01]  /*14230*/  FADD.FTZ R10, -R41, R35 ;  /* 0x00000023290a7221 */ /* 0x000fe20000010100 */
[----:B------:R-:W-:Y:S01]  /*14240*/  FMUL.FTZ R34, R34, 1.4426950216293334961 ;  /* 0x3fb8aa3b22227820 */ /* 0x000fe20000410000 */
[----:B------:R-:W-:Y:S01]  /*14250*/  STS [R6+0x100], R17 ;  /* 0x0001001106007388 */ /* 0x000fe20000000800 */
[----:B--2---:R-:W0:Y:S01]  /*14260*/  MUFU.EX2 R13, R30 ;  /* 0x0000001e000d7308 */ /* 0x004e220000000800 */
[----:B------:R-:W-:-:S02]  /*14270*/  FMUL.FTZ R10, R10, 1.4426950216293334961 ;  /* 0x3fb8aa3b0a0a7820 */ /* 0x000fc40000410000 */
[----:B------:R-:W-:Y:S01]  /*14280*/  STS [R6+0x200], R21 ;  /* 0x0002001506007388 */ /* 0x000fe20000000800 */
[----:B------:R-:W2:Y:S01]  /*14290*/  MUFU.EX2 R35, R8 ;  /* 0x0000000800237308 */ /* 0x000ea20000000800 */
[----:B-1----:R-:W-:Y:S02]  /*142a0*/  FADD.FTZ R12, R12, R11 ;  /* 0x0000000b0c0c7221 */ /* 0x002fe40000010000 */
[----:B------:R-:W-:Y:S01]  /*142b0*/  STS [R6+0x300], R23 ;  /* 0x0003001706007388 */ /* 0x000fe20000000800 */
[----:B------:R-:W1:Y:S03]  /*142c0*/  MUFU.EX2 R37, R34 ;  /* 0x0000002200257308 */ /* 0x000e660000000800 */
[----:B------:R-:W-:Y:S01]  /*142d0*/  STS [R6+0x400], R25 ;  /* 0x0004001906007388 */ /* 0x000fe20000000800 */
[----:B------:R-:W3:Y:S01]  /*142e0*/  MUFU.EX2 R39, R10 ;  /* 0x0000000a00277308 */ /* 0x000ee20000000800 */
[----:B0-----:R-:W-:-:S02]  /*142f0*/  FADD.FTZ R12, R12, R13 ;  /* 0x0000000d0c0c7221 */ /* 0x001fc40000010000 */
[----:B------:R-:W-:Y:S02]  /*14300*/  STS [R6+0x500], R27 ;  /* 0x0005001b06007388 */ /* 0x000fe40000000800 */
[----:B------:R-:W-:Y:S02]  /*14310*/  FADD.FTZ R12, R12, R33 ;  /* 0x000000210c0c7221 */ /* 0x000fe40000010000 */
[----:B------:R-:W-:Y:S02]  /*14320*/  STS [R6+0x600], R29 ;  /* 0x0006001d06007388 */ /* 0x000fe40000000800 */
[----:B--2---:R-:W-:Y:S02]  /*14330*/  FADD.FTZ R12, R12, R35 ;  /* 0x000000230c0c7221 */ /* 0x004fe40000010000 */
[----:B------:R-:W-:Y:S02]  /*14340*/  STS [R6+0x700], R31 ;  /* 0x0007001f06007388 */ /* 0x000fe40000000800 */
[----:B-1----:R-:W-:-:S02]  /*14350*/  FADD.FTZ R12, R12, R37 ;  /* 0x000000250c0c7221 */ /* 0x002fc40000010000 */
[----:B------:R-:W-:Y:S02]  /*14360*/  STS [R6+0x800], R11 ;  /* 0x0008000b06007388 */ /* 0x000fe40000000800 */
[----:B---3--:R-:W-:Y:S02]  /*14370*/  FADD.FTZ R12, R12, R39 ;  /* 0x000000270c0c7221 */ /* 0x008fe40000010000 */
[----:B------:R-:W-:Y:S04]  /*14380*/  STS [R6+0x900], R13 ;  /* 0x0009000d06007388 */ /* 0x000fe80000000800 */
[----:B------:R-:W-:Y:S04]  /*14390*/  STS [R6+0xa00], R33 ;  /* 0x000a002106007388 */ /* 0x000fe80000000800 */
[----:B------:R-:W-:Y:S04]  /*143a0*/  STS [R6+0xb00], R35 ;  /* 0x000b002306007388 */ /* 0x000fe80000000800 */
[----:B------:R-:W-:Y:S04]  /*143b0*/  STS [R6+0xc00], R37 ;  /* 0x000c002506007388 */ /* 0x000fe80000000800 */
[----:B------:R0:W-:Y:S02]  /*143c0*/  STS [R6+0xd00], R39 ;  /* 0x000d002706007388 */ /* 0x0001e40000000800 */
[----:B0-----:R-:W-:Y:S01]  /*143d0*/  VIADD R6, R6, 0x1000 ;  /* 0x0000100006067836 */ /* 0x001fe20000000000 */
[----:B------:R-:W-:Y:S06]  /*143e0*/  @!P1 BRA `(.L_x_3593) ;  /* 0xfffffff800709947 */ /* 0x000fec000383ffff */
.L_x_3592:
[----:B------:R-:W-:Y:S05]  /*143f0*/  BSYNC.RECONVERGENT B1 ;  /* 0x0000000000017941 */ /* 0x000fea0003800200 */
.L_x_3591:
        /* <DEDUP_REMOVED lines=8> */
[----:B------:R-:W1:Y:S04]  /*14480*/  LDS R11, [R6] ;  /* 0x00000000060b7984 */ /* 0x000e680000000800 */
[----:B------:R-:W3:Y:S04]  /*14490*/  LDS R14, [R6+0x100] ;  /* 0x00010000060e7984 */ /* 0x000ee80000000800 */
[----:B-----5:R-:W4:Y:S04]  /*144a0*/  LDS R17, [R6+0x200] ;  /* 0x0002000006117984 */ /* 0x020f280000000800 */
[----:B------:R-:W4:Y:S04]  /*144b0*/  LDS R21, [R6+0x300] ;  /* 0x0003000006157984 */ /* 0x000f280000000800 */
[----:B------:R-:W4:Y:S04]  /*144c0*/  LDS R22, [R6+0x400] ;  /* 0x0004000006167984 */ /* 0x000f280000000800 */
[----:B------:R-:W4:Y:S01]  /*144d0*/  LDS R23, [R6+0x500] ;  /* 0x0005000006177984 */ /* 0x000f220000000800 */
[C---:B--2---:R-:W-:Y:S01]  /*144e0*/  FADD.FTZ R8, -R41.reuse, R8 ;  /* 0x0000000829087221 */ /* 0x044fe20000010100 */
[----:B0-----:R-:W-:-:S03]  /*144f0*/  FADD.FTZ R10, -R41, R10 ;  /* 0x0000000a290a7221 */ /* 0x001fc60000010100 */
[----:B------:R-:W-:Y:S01]  /*14500*/  FMUL.FTZ R8, R8, 1.4426950216293334961 ;  /* 0x3fb8aa3b08087820 */ /* 0x000fe20000410000 */
[C---:B-1----:R-:W-:Y:S01]  /*14510*/  FADD.FTZ R13, -R41.reuse, R11 ;  /* 0x0000000b290d7221 */ /* 0x042fe20000010100 */
[----:B------:R-:W-:Y:S02]  /*14520*/  FMUL.FTZ R10, R10, 1.4426950216293334961 ;  /* 0x3fb8aa3b0a0a7820 */ /* 0x000fe40000410000 */
[----:B------:R-:W0:Y:S01]  /*14530*/  MUFU.EX2 R11, R8 ;  /* 0x00000008000b7308 */ /* 0x000e220000000800 */
[----:B---3--:R-:W-:Y:S01]  /*14540*/  FADD.FTZ R15, -R41, R14 ;  /* 0x0000000e290f7221 */ /* 0x008fe20000010100 */
[----:B------:R-:W-:Y:S02]  /*14550*/  FMUL.FTZ R14, R13, 1.4426950216293334961 ;  /* 0x3fb8aa3b0d0e7820 */ /* 0x000fe40000410000 */
[----:B------:R-:W1:Y:S01]  /*14560*/  MUFU.EX2 R13, R10 ;  /* 0x0000000a000d7308 */ /* 0x000e620000000800 */
[----:B----4-:R-:W-:Y:S01]  /*14570*/  FADD.FTZ R20, -R41, R17 ;  /* 0x0000001129147221 */ /* 0x010fe20000010100 */
[----:B------:R-:W-:-:S02]  /*14580*/  FMUL.FTZ R17, R15, 1.4426950216293334961 ;  /* 0x3fb8aa3b0f117820 */ /* 0x000fc40000410000 */
[----:B------:R-:W2:Y:S01]  /*14590*/  MUFU.EX2 R15, R14 ;  /* 0x0000000e000f7308 */ /* 0x000ea20000000800 */
[----:B------:R-:W-:Y:S01]  /*145a0*/  FADD.FTZ R21, -R41, R21 ;  /* 0x0000001529157221 */ /* 0x000fe20000010100 */
[----:B------:R-:W-:Y:S02]  /*145b0*/  FMUL.FTZ R20, R20, 1.4426950216293334961 ;  /* 0x3fb8aa3b14147820 */ /* 0x000fe40000410000 */
[----:B------:R-:W3:Y:S01]  /*145c0*/  MUFU.EX2 R17, R17 ;  /* 0x0000001100117308 */ /* 0x000ee20000000800 */
[----:B0-----:R-:W-:Y:S01]  /*145d0*/  FADD.FTZ R12, R12, R11 ;  /* 0x0000000b0c0c7221 */ /* 0x001fe20000010000 */
[----:B------:R-:W-:Y:S01]  /*145e0*/  FMUL.FTZ R8, R21, 1.4426950216293334961 ;  /* 0x3fb8aa3b15087820 */ /* 0x000fe20000410000 */
[C---:B------:R-:W-:Y:S01]  /*145f0*/  FADD.FTZ R22, -R41.reuse, R22 ;  /* 0x0000001629167221 */ /* 0x040fe20000010100 */
[----:B------:R-:W0:Y:S01]  /*14600*/  MUFU.EX2 R21, R20 ;  /* 0x0000001400157308 */ /* 0x000e220000000800 */
[----:B------:R-:W-:Y:S01]  /*14610*/  FADD.FTZ R24, -R41, R23 ;  /* 0x0000001729187221 */ /* 0x000fe20000010100 */
[----:B-1----:R-:W-:Y:S01]  /*14620*/  FADD.FTZ R12, R12, R13 ;  /* 0x0000000d0c0c7221 */ /* 0x002fe20000010000 */
[----:B------:R-:W-:Y:S01]  /*14630*/  FMUL.FTZ R22, R22, 1.4426950216293334961 ;  /* 0x3fb8aa3b16167820 */ /* 0x000fe20000410000 */
[----:B------:R-:W1:Y:S01]  /*14640*/  MUFU.EX2 R23, R8 ;  /* 0x0000000800177308 */ /* 0x000e620000000800 */
[----:B------:R-:W-:Y:S01]  /*14650*/  FMUL.FTZ R24, R24, 1.4426950216293334961 ;  /* 0x3fb8aa3b18187820 */ /* 0x000fe20000410000 */
[----:B--2---:R-:W-:Y:S01]  /*14660*/  FADD.FTZ R12, R12, R15 ;  /* 0x0000000f0c0c7221 */ /* 0x004fe20000010000 */
[----:B------:R-:W-:Y:S01]  /*14670*/  STS [R6+-0x200], R11 ;  /* 0xfffe000b06007388 */ /* 0x000fe20000000800 */
[----:B------:R-:W2:Y:S02]  /*14680*/  MUFU.EX2 R25, R22 ;  /* 0x0000001600197308 */ /* 0x000ea40000000800 */
[----:B---3--:R-:W-:Y:S01]  /*14690*/  FADD.FTZ R12, R12, R17 ;  /* 0x000000110c0c7221 */ /* 0x008fe20000010000 */
        /* <DEDUP_REMOVED lines=13> */
.L_x_3595:
[----:B------:R-:W-:Y:S05]  /*14770*/  BSYNC.RECONVERGENT B1 ;  /* 0x0000000000017941 */ /* 0x000fea0003800200 */
.L_x_3594:
[----:B------:R-:W-:-:S13]  /*14780*/  ISETP.LT.OR P0, PT, R3, R16, P0 ;  /* 0x000000100300720c */ /* 0x000fda0000701670 */
[----:B------:R-:W-:Y:S05]  /*14790*/  @!P0 BRA `(.L_x_3586) ;  /* 0x0000000400e08947 */ /* 0x000fea0003800000 */
[----:B------:R-:W2:Y:S04]  /*147a0*/  LDS R3, [R6+-0x200] ;  /* 0xfffe000006037984 */ /* 0x000ea80000000800 */
[----:B------:R-:W0:Y:S04]  /*147b0*/  LDS R8, [R6+-0x100] ;  /* 0xffff000006087984 */ /* 0x000e280000000800 */
[----:B------:R-:W1:Y:S04]  /*147c0*/  LDS R10, [R6] ;  /* 0x00000000060a7984 */ /* 0x000e680000000800 */
[----:B------:R-:W3:Y:S01]  /*147d0*/  LDS R11, [R6+0x100] ;  /* 0x00010000060b7984 */ /* 0x000ee20000000800 */
[C---:B--2---:R-:W-:Y:S01]  /*147e0*/  FADD.FTZ R3, -R41.reuse, R3 ;  /* 0x0000000329037221 */ /* 0x044fe20000010100 */
[----:B0-----:R-:W-:-:S03]  /*147f0*/  FADD.FTZ R8, -R41, R8 ;  /* 0x0000000829087221 */ /* 0x001fc60000010100 */
[----:B------:R-:W-:Y:S01]  /*14800*/  FMUL.FTZ R3, R3, 1.4426950216293334961 ;  /* 0x3fb8aa3b03037820 */ /* 0x000fe20000410000 */
[----:B-1----:R-:W-:Y:S01]  /*14810*/  FADD.FTZ R10, -R41, R10 ;  /* 0x0000000a290a7221 */ /* 0x002fe20000010100 */
        /* <DEDUP_REMOVED lines=17> */
.L_x_3587:
[----:B------:R-:W0:Y:S01]  /*14930*/  S2UR UR4, SR_CTAID.Y ;  /* 0x00000000000479c3 */ /* 0x000e220000002600 */
        /* <DEDUP_REMOVED lines=8> */
[----:B0-----:R-:W-:Y:S02]  /*149c0*/  IMAD R22, R3, UR4, RZ ;  /* 0x0000000403167c24 */ /* 0x001fe4000f8e02ff */
[----:B------:R-:W-:-:S03]  /*149d0*/  IMAD.MOV.U32 R3, RZ, RZ, R7 ;  /* 0x000000ffff037224 */ /* 0x000fc600078e0007 */
[----:B------:R-:W-:-:S07]  /*149e0*/  SHF.R.S32.HI R24, RZ, 0x1f, R22 ;  /* 0x0000001fff187819 */ /* 0x000fce0000011416 */
        /* <DEDUP_REMOVED lines=11> */
.L_x_3598:
[----:B------:R0:W3:Y:S01]  /*14aa0*/  LDG.E.U8 R13, desc[UR36][R10.64] ;  /* 0x000000240a0d7981 */ /* 0x0000e2000c1e1100 */
[----:B------:R-:W-:Y:S02]  /*14ab0*/  VIADD R6, R6, 0x1 ;  /* 0x0000000106067836 */ /* 0x000fe40000000000 */
[----:B------:R-:W-:Y:S01]  /*14ac0*/  VIADD R3, R3, 0x40 ;  /* 0x0000004003037836 */ /* 0x000fe20000000000 */
[----:B0-----:R-:W-:-:S05]  /*14ad0*/  IADD3 R10, P2, PT, R10, 0x40, RZ ;  /* 0x000000400a0a7810 */ /* 0x001fca0007f5e0ff */
[----:B------:R-:W-:Y:S01]  /*14ae0*/  IMAD.X R11, RZ, RZ, R11, P2 ;  /* 0x000000ffff0b7224 */ /* 0x000fe200010e060b */
[----:B---3--:R-:W-:-:S13]  /*14af0*/  ISETP.NE.AND P1, PT, R13, RZ, PT ;  /* 0x000000ff0d00720c */ /* 0x008fda0003f25270 */
[----:B------:R-:W2:Y:S02]  /*14b00*/  @!P1 LDS R13, [R8] ;  /* 0x00000000080d9984 */ /* 0x000ea40000000800 */
[----:B--2---:R-:W-:Y:S01]  /*14b10*/  @!P1 FADD.FTZ R14, -R41, R13 ;  /* 0x0000000d290e9221 */ /* 0x004fe20000010100 */
        /* <DEDUP_REMOVED lines=8> */
.L_x_3597:
[----:B------:R-:W-:Y:S05]  /*14ba0*/  BSYNC.RECONVERGENT B1 ;  /* 0x0000000000017941 */ /* 0x000fea0003800200 */
.L_x_3596:
[----:B------:R-:W-:Y:S05]  /*14bb0*/  @!P0 BRA `(.L_x_3586) ;  /* 0x0000000000d88947 */ /* 0x000fea0003800000 */
[----:B------:R-:W0:Y:S01]  /*14bc0*/  S2R R11, SR_CgaCtaId ;  /* 0x00000000000b7919 */ /* 0x000e220000008800 */
[----:B------:R-:W1:Y:S01]  /*14bd0*/  LDCU.64 UR4, c[0x0][0x420] ;  /* 0x00008400ff0477ac */ /* 0x000e620008000a00 */
[----:B------:R-:W-:Y:S01]  /*14be0*/  MOV R8, 0x400 ;  /* 0x0000040000087802 */ /* 0x000fe20000000f00 */
[----:B------:R-:W-:-:S04]  /*14bf0*/  IMAD.SHL.U32 R6, R5, 0x4, RZ ;  /* 0x0000000405067824 */ /* 0x000fc800078e00ff */
[----:B------:R-:W-:Y:S02]  /*14c00*/  VIADD R8, R8, 0x810 ;  /* 0x0000081008087836 */ /* 0x000fe40000000000 */
[----:B------:R-:W-:Y:S01]  /*14c10*/  IMAD R6, R3, 0x4, -R6 ;  /* 0x0000000403067824 */ /* 0x000fe200078e0a06 */
[----:B-1----:R-:W-:-:S04]  /*14c20*/  IADD3 R10, P0, P1, R22, UR4, R3 ;  /* 0x00000004160a7c10 */ /* 0x002fc8000f91e003 */
[----:B------:R-:W-:Y:S02]  /*14c30*/  IADD3 R10, P2, PT, R10, 0x80, RZ ;  /* 0x000000800a0a7810 */ /* 0x000fe40007f5e0ff */
[----:B0-----:R-:W-:Y:S02]  /*14c40*/  LEA R13, R11, R8, 0x18 ;  /* 0x000000080b0d7211 */ /* 0x001fe400078ec0ff */
[----:B------:R-:W-:Y:S02]  /*14c50*/  IADD3.X R11, PT, PT, R24, UR5, RZ, P0, P1 ;  /* 0x00000005180b7c10 */ /* 0x000fe400087e24ff */
[----:B------:R-:W-:-:S03]  /*14c60*/  IADD3 R6, PT, PT, R6, 0x200, R13 ;  /* 0x0000020006067810 */ /* 0x000fc60007ffe00d */
[----:B------:R-:W-:-:S07]  /*14c70*/  IMAD.X R11, RZ, RZ, R11, P2 ;  /* 0x000000ffff0b7224 */ /* 0x000fce00010e060b */
.L_x_3599:
[----:B------:R-:W3:Y:S04]  /*14c80*/  LDG.E.U8 R15, desc[UR36][R10.64+-0x80] ;  /* 0xffff80240a0f7981 */ /* 0x000ee8000c1e1100 */
[----:B------:R-:W4:Y:S04]  /*14c90*/  LDG.E.U8 R8, desc[UR36][R10.64+-0x40] ;  /* 0xffffc0240a087981 */ /* 0x000f28000c1e1100 */
[----:B------:R-:W2:Y:S04]  /*14ca0*/  LDG.E.U8 R13, desc[UR36][R10.64] ;  /* 0x000000240a0d7981 */ /* 0x000ea8000c1e1100 */
[----:B------:R-:W2:Y:S01]  /*14cb0*/  LDG.E.U8 R14, desc[UR36][R10.64+0x40] ;  /* 0x000040240a0e7981 */ /* 0x000ea2000c1e1100 */
[----:B------:R-:W-:Y:S01]  /*14cc0*/  VIADD R3, R3, 0x100 ;  /* 0x0000010003037836 */ /* 0x000fe20000000000 */
[----:B---3--:R-:W-:Y:S01]  /*14cd0*/  ISETP.NE.AND P0, PT, R15, RZ, PT ;  /* 0x000000ff0f00720c */ /* 0x008fe20003f05270 */
[----:B------:R-:W-:Y:S01]  /*14ce0*/  IMAD.MOV.U32 R15, RZ, RZ, RZ ;  /* 0x000000ffff0f7224 */ /* 0x000fe200078e00ff */
[----:B----4-:R-:W-:-:S02]  /*14cf0*/  ISETP.NE.AND P1, PT, R8, RZ, PT ;  /* 0x000000ff0800720c */ /* 0x010fc40003f25270 */
[----:B--2---:R-:W-:Y:S01]  /*14d00*/  ISETP.NE.AND P2, PT, R13, RZ, PT ;  /* 0x000000ff0d00720c */ /* 0x004fe20003f45270 */
[----:B------:R-:W-:Y:S01]  /*14d10*/  IMAD.MOV.U32 R13, RZ, RZ, RZ ;  /* 0x000000ffff0d7224 */ /* 0x000fe200078e00ff */
[----:B------:R-:W-:-:S07]  /*14d20*/  ISETP.NE.AND P3, PT, R14, RZ, PT ;  /* 0x000000ff0e00720c */ /* 0x000fce0003f65270 */
[----:B------:R-:W0:Y:S04]  /*14d30*/  @!P0 LDS R8, [R6+-0x200] ;  /* 0xfffe000006088984 */ /* 0x000e280000000800 */
[----:B------:R-:W1:Y:S04]  /*14d40*/  @!P1 LDS R14, [R6+-0x100] ;  /* 0xffff0000060e9984 */ /* 0x000e680000000800 */
[----:B-----5:R-:W2:Y:S04]  /*14d50*/  @!P2 LDS R17, [R6] ;  /* 0x000000000611a984 */ /* 0x020ea80000000800 */
[----:B------:R-:W3:Y:S01]  /*14d60*/  @!P3 LDS R21, [R6+0x100] ;  /* 0x000100000615b984 */ /* 0x000ee20000000800 */
[----:B0-----:R-:W-:-:S04]  /*14d70*/  @!P0 FADD.FTZ R8, -R41, R8 ;  /* 0x0000000829088221 */ /* 0x001fc80000010100 */
[----:B------:R-:W-:Y:S01]  /*14d80*/  @!P0 FMUL.FTZ R8, R8, 1.4426950216293334961 ;  /* 0x3fb8aa3b08088820 */ /* 0x000fe20000410000 */
[----:B-1----:R-:W-:-:S03]  /*14d90*/  @!P1 FADD.FTZ R14, -R41, R14 ;  /* 0x0000000e290e9221 */ /* 0x002fc60000010100 */
[----:B------:R-:W0:Y:S01]  /*14da0*/  @!P0 MUFU.EX2 R13, R8 ;  /* 0x00000008000d8308 */ /* 0x000e220000000800 */
[----:B------:R-:W-:Y:S01]  /*14db0*/  @!P1 FMUL.FTZ R14, R14, 1.4426950216293334961 ;  /* 0x3fb8aa3b0e0e9820 */ /* 0x000fe20000410000 */
[C---:B--2---:R-:W-:Y:S01]  /*14dc0*/  @!P2 FADD.FTZ R20, -R41.reuse, R17 ;  /* 0x000000112914a221 */ /* 0x044fe20000010100 */
[----:B------:R-:W-:Y:S02]  /*14dd0*/  IMAD.MOV.U32 R17, RZ, RZ, RZ ;  /* 0x000000ffff117224 */ /* 0x000fe400078e00ff */
[----:B---3--:R-:W-:Y:S01]  /*14de0*/  @!P3 FADD.FTZ R22, -R41, R21 ;  /* 0x000000152916b221 */ /* 0x008fe20000010100 */
[----:B------:R-:W1:Y:S01]  /*14df0*/  @!P1 MUFU.EX2 R15, R14 ;  /* 0x0000000e000f9308 */ /* 0x000e620000000800 */
[----:B------:R-:W-:Y:S01]  /*14e00*/  @!P2 FMUL.FTZ R20, R20, 1.4426950216293334961 ;  /* 0x3fb8aa3b1414a820 */ /* 0x000fe20000410000 */
[----:B------:R-:W-:Y:S02]  /*14e10*/  IMAD.MOV.U32 R21, RZ, RZ, RZ ;  /* 0x000000ffff157224 */ /* 0x000fe400078e00ff */
        /* <DEDUP_REMOVED lines=16> */
.L_x_3586:
[----:B------:R-:W-:Y:S05]  /*14f20*/  BSYNC.RECONVERGENT B0 ;  /* 0x0000000000007941 */ /* 0x000fea0003800200 */
.L_x_3585:
[----:B0-----:R-:W0:Y:S01]  /*14f30*/  SHFL.BFLY PT, R3, R12, 0x10, 0x1f ;  /* 0x0e001f000c037f89 */ /* 0x001e2200000e0000 */
[C---:B------:R-:W-:Y:S01]  /*14f40*/  ISETP.NE.AND P0, PT, R38.reuse, RZ, PT ;  /* 0x000000ff2600720c */ /* 0x040fe20003f05270 */
[----:B------:R-:W3:Y:S01]  /*14f50*/  LDCU.U8 UR6, c[0x0][0x48c] ;  /* 0x00009180ff0677ac */ /* 0x000ee20008000000 */
[----:B------:R-:W-:-:S11]  /*14f60*/  ISETP.GT.U32.AND P1, PT, R38, 0x1, PT ;  /* 0x000000012600780c */ /* 0x000fd60003f24070 */
[----:B------:R-:W-:-:S04]  /*14f70*/  @!P0 SHF.R.U32.HI R10, RZ, 0x3, R130 ;  /* 0x00000003ff0a8819 */ /* 0x000fc80000011682 */
[----:B------:R-:W-:Y:S01]  /*14f80*/  @!P0 LOP3.LUT R10, R10, 0x7c, RZ, 0xc0, !PT ;  /* 0x0000007c0a0a8812 */ /* 0x000fe200078ec0ff */
[----:B---3--:R-:W-:Y:S01]  /*14f90*/  UISETP.NE.AND UP0, UPT, UR6, URZ, UPT ;  /* 0x000000ff0600728c */ /* 0x008fe2000bf05270 */
[----:B0-----:R-:W-:-:S03]  /*14fa0*/  FADD.FTZ R3, R3, R12 ;  /* 0x0000000c03037221 */ /* 0x001fc60000010000 */
[----:B------:R-:W-:Y:S02]  /*14fb0*/  @!P0 IMAD.IADD R12, R10, 0x1, R9 ;  /* 0x000000010a0c8824 */ /* 0x000fe400078e0209 */
[----:B------:R-:W0:Y:S02]  /*14fc0*/  SHFL.BFLY PT, R6, R3, 0x8, 0x1f ;  /* 0x0d001f0003067f89 */ /* 0x000e2400000e0000 */
[----:B0-----:R-:W-:Y:S02]  /*14fd0*/  FADD.FTZ R6, R3, R6 ;  /* 0x0000000603067221 */ /* 0x001fe40000010000 */
[----:B------:R-:W0:Y:S03]  /*14fe0*/  S2R R3, SR_CTAID.X ;  /* 0x0000000000037919 */ /* 0x000e260000002500 */
[----:B-1----:R-:W1:Y:S02]  /*14ff0*/  SHFL.BFLY PT, R11, R6, 0x4, 0x1f ;  /* 0x0c801f00060b7f89 */ /* 0x002e6400000e0000 */
[----:B-1----:R-:W-:-:S05]  /*15000*/  FADD.FTZ R11, R6, R11 ;  /* 0x0000000b060b7221 */ /* 0x002fca0000010000 */
[----:B------:R-:W1:Y:S02]  /*15010*/  SHFL.BFLY PT, R8, R11, 0x2, 0x1f ;  /* 0x0c401f000b087f89 */ /* 0x000e6400000e0000 */
[----:B-1----:R-:W-:-:S05]  /*15020*/  FADD.FTZ R8, R11, R8 ;  /* 0x000000080b087221 */ /* 0x002fca0000010000 */
[----:B------:R-:W1:Y:S02]  /*15030*/  SHFL.BFLY PT, R13, R8, 0x1, 0x1f ;  /* 0x0c201f00080d7f89 */ /* 0x000e6400000e0000 */
[----:B-1----:R-:W-:Y:S01]  /*15040*/  FADD.FTZ R13, R8, R13 ;  /* 0x0000000d080d7221 */ /* 0x002fe20000010000 */
[----:B------:R-:W-:-:S04]  /*15050*/  CS2R R8, SRZ ;  /* 0x0000000000087805 */ /* 0x000fc8000001ff00 */
[----:B------:R-:W-:Y:S01]  /*15060*/  @!P0 STS [R12+0x8], R13 ;  /* 0x0000080d0c008388 */ /* 0x000fe20000000800 */
[----:B------:R-:W-:Y:S01]  /*15070*/  BAR.SYNC.DEFER_BLOCKING 0x0 ;  /* 0x0000000000007b1d */ /* 0x000fe20000010000 */
[----:B------:R-:W-:-:S05]  /*15080*/  ISETP.GE.AND P0, PT, R7, R16, PT ;  /* 0x000000100700720c */ /* 0x000fca0003f06270 */
[----:B------:R-:W1:Y:S04]  /*15090*/  @!P1 LDS R13, [R4+0x8] ;  /* 0x00000800040d9984 */ /* 0x000e680000000800 */
[----:B-1----:R-:W1:Y:S02]  /*150a0*/  SHFL.BFLY PT, R6, R13, 0x1, 0x1f ;  /* 0x0c201f000d067f89 */ /* 0x002e6400000e0000 */
[----:B-1----:R-:W-:-:S06]  /*150b0*/  FADD.FTZ R6, R6, R13 ;  /* 0x0000000d06067221 */ /* 0x002fcc0000010000 */
[----:B------:R-:W1:Y:S02]  /*150c0*/  SHFL.IDX PT, R6, R6, RZ, 0x1f ;  /* 0x00001fff06067589 */ /* 0x000e6400000e0000 */
[----:B-1----:R-:W-:-:S04]  /*150d0*/  FADD.FTZ R10, R6, 9.9999999747524270788e-07 ;  /* 0x358637bd060a7421 */ /* 0x002fc80000010000 */
[----:B------:R1:W3:Y:S01]  /*150e0*/  MUFU.RCP R35, R10 ;  /* 0x0000000a00237308 */ /* 0x0002e20000001000 */
[----:B0-----:R-:W-:Y:S05]  /*150f0*/  BRA.U !UP0, `(.L_x_3600) ;  /* 0x0000000108247547 */ /* 0x001fea000b800000 */
[----:B------:R-:W0:Y:S01]  /*15100*/  S2R R6, SR_CTAID.Y ;  /* 0x0000000000067919 */ /* 0x000e220000002600 */
[----:B------:R-:W0:Y:S08]  /*15110*/  LDC R8, c[0x0][0x3f8] ;  /* 0x0000fe00ff087b82 */ /* 0x000e300000000800 */
[----:B------:R-:W4:Y:S08]  /*15120*/  LDC R4, c[0x0][0x488] ;  /* 0x00012200ff047b82 */ /* 0x000f300000000800 */
[----:B-1----:R-:W4:Y:S08]  /*15130*/  LDC R10, c[0x0][0x40c] ;  /* 0x00010300ff0a7b82 */ /* 0x002f300000000800 */
[----:B------:R-:W1:Y:S01]  /*15140*/  LDC R11, c[0x0][0x3f4] ;  /* 0x0000fd00ff0b7b82 */ /* 0x000e620000000800 */
[----:B0-----:R-:W-:-:S04]  /*15150*/  IMAD R9, R6, R8, R3 ;  /* 0x0000000806097224 */ /* 0x001fc800078e0203 */
[----:B----4-:R-:W-:-:S04]  /*15160*/  IMAD R4, R9, R4, R10 ;  /* 0x0000000409047224 */ /* 0x010fc800078e020a */
[----:B-1----:R-:W-:-:S05]  /*15170*/  IMAD R8, R4, R11, RZ ;  /* 0x0000000b04087224 */ /* 0x002fca00078e02ff */
[----:B------:R-:W-:-:S07]  /*15180*/  SHF.R.S32.HI R9, RZ, 0x1f, R8 ;  /* 0x0000001fff097819 */ /* 0x000fce0000011408 */
.L_x_3600:
        /* <DEDUP_REMOVED lines=21> */
[----:B0-----:R-:W-:-:S06]  /*152e0*/  ULEA UR4, UR5, UR4, 0x18 ;  /* 0x0000000405047291 */ /* 0x001fcc000f8ec0ff */
[----:B------:R-:W-:-:S07]  /*152f0*/  VIADD R4, R0, UR4 ;  /* 0x0000000400047c36 */ /* 0x000fce0008000000 */
.L_x_3606:
[----:B------:R-:W3:Y:S01]  /*15300*/  LDS R6, [R4] ;  /* 0x0000000004067984 */ /* 0x000ee20000000800 */
[----:B------:R-:W-:-:S05]  /*15310*/  VIADD R8, R8, 0x1 ;  /* 0x0000000108087836 */ /* 0x000fca0000000000 */
[----:B------:R-:W-:Y:S01]  /*15320*/  ISETP.NE.AND P0, PT, R8, RZ, PT ;  /* 0x000000ff0800720c */ /* 0x000fe20003f05270 */
[----:B---3--:R-:W-:-:S05]  /*15330*/  FMUL.FTZ R9, R6, R35 ;  /* 0x0000002306097220 */ /* 0x008fca0000410000 */
[----:B------:R0:W-:Y:S02]  /*15340*/  STS [R4], R9 ;  /* 0x0000000904007388 */ /* 0x0001e40000000800 */
[----:B0-----:R-:W-:-:S05]  /*15350*/  VIADD R4, R4, 0x100 ;  /* 0x0000010004047836 */ /* 0x001fca0000000000 */
[----:B------:R-:W-:Y:S05]  /*15360*/  @P0 BRA `(.L_x_3606) ;  /* 0xfffffffc00e40947 */ /* 0x000fea000383ffff */
.L_x_3605:
[----:B------:R-:W-:Y:S05]  /*15370*/  BSYNC.RECONVERGENT B1 ;  /* 0x0000000000017941 */ /* 0x000fea0003800200 */
.L_x_3604:
        /* <DEDUP_REMOVED lines=15> */
.L_x_3609:
[----:B------:R-:W3:Y:S01]  /*15470*/  LDS R6, [R4+-0x200] ;  /* 0xfffe000004067984 */ /* 0x000ee20000000800 */
[----:B------:R-:W-:-:S03]  /*15480*/  VIADD R7, R7, 0x400 ;  /* 0x0000040007077836 */ /* 0x000fc60000000000 */
[----:B------:R-:W0:Y:S02]  /*15490*/  LDS R8, [R4+-0x100] ;  /* 0xffff000004087984 */ /* 0x000e240000000800 */
[----:B------:R-:W-:Y:S02]  /*154a0*/  ISETP.GE.AND P1, PT, R7, R36, PT ;  /* 0x000000240700720c */ /* 0x000fe40003f26270 */
[----:B-1----:R-:W1:Y:S04]  /*154b0*/  LDS R10, [R4] ;  /* 0x00000000040a7984 */ /* 0x002e680000000800 */
[----:B------:R-:W4:Y:S04]  /*154c0*/  LDS R12, [R4+0x100] ;  /* 0x00010000040c7984 */ /* 0x000f280000000800 */
[----:B------:R-:W2:Y:S04]  /*154d0*/  LDS R14, [R4+0x200] ;  /* 0x00020000040e7984 */ /* 0x000ea80000000800 */
[----:B------:R-:W2:Y:S04]  /*154e0*/  LDS R20, [R4+0x300] ;  /* 0x0003000004147984 */ /* 0x000ea80000000800 */
[----:B------:R-:W-:Y:S04]  /*154f0*/  LDS R22, [R4+0x400] ;  /* 0x0004000004167984 */ /* 0x000fe80000000800 */
[----:B------:R-:W2:Y:S04]  /*15500*/  LDS R23, [R4+0x500] ;  /* 0x0005000004177984 */ /* 0x000ea80000000800 */
[----:B------:R-:W2:Y:S04]  /*15510*/  LDS R24, [R4+0x600] ;  /* 0x0006000004187984 */ /* 0x000ea80000000800 */
[----:B------:R-:W2:Y:S04]  /*15520*/  LDS R26, [R4+0x700] ;  /* 0x00070000041a7984 */ /* 0x000ea80000000800 */
[----:B------:R-:W2:Y:S01]  /*15530*/  LDS R28, [R4+0x800] ;  /* 0x00080000041c7984 */ /* 0x000ea20000000800 */
[----:B---3--:R-:W-:-:S03]  /*15540*/  FMUL.FTZ R9, R35, R6 ;  /* 0x0000000623097220 */ /* 0x008fc60000410000 */
[----:B------:R-:W3:Y:S01]  /*15550*/  LDS R30, [R4+0x900] ;  /* 0x00090000041e7984 */ /* 0x000ee20000000800 */
[----:B0-----:R-:W-:-:S03]  /*15560*/  FMUL.FTZ R11, R35, R8 ;  /* 0x00000008230b7220 */ /* 0x001fc60000410000 */
[----:B------:R-:W0:Y:S01]  /*15570*/  LDS R31, [R4+0xa00] ;  /* 0x000a0000041f7984 */ /* 0x000e220000000800 */
[----:B-1----:R-:W-:-:S03]  /*15580*/  FMUL.FTZ R13, R35, R10 ;  /* 0x0000000a230d7220 */ /* 0x002fc60000410000 */
[----:B------:R-:W1:Y:S01]  /*15590*/  LDS R32, [R4+0xb00] ;  /* 0x000b000004207984 */ /* 0x000e620000000800 */
[----:B----4-:R-:W-:-:S03]  /*155a0*/  FMUL.FTZ R15, R35, R12 ;  /* 0x0000000c230f7220 */ /* 0x010fc60000410000 */
[----:B------:R-:W4:Y:S01]  /*155b0*/  LDS R33, [R4+0xc00] ;  /* 0x000c000004217984 */ /* 0x000f220000000800 */
[----:B--2--5:R-:W-:-:S03]  /*155c0*/  FMUL.FTZ R17, R35, R14 ;  /* 0x0000000e23117220 */ /* 0x024fc60000410000 */
[----:B------:R-:W2:Y:S01]  /*155d0*/  LDS R34, [R4+0xd00] ;  /* 0x000d000004227984 */ /* 0x000ea20000000800 */
        /* <DEDUP_REMOVED lines=11> */
[----:B0-----:R-:W-:-:S03]  /*15690*/  FMUL.FTZ R11, R35, R30 ;  /* 0x0000001e230b7220 */ /* 0x001fc60000410000 */
[----:B------:R-:W-:Y:S01]  /*156a0*/  STS [R4+0x300], R21 ;  /* 0x0003001504007388 */ /* 0x000fe20000000800 */
[----:B------:R-:W-:-:S03]  /*156b0*/  FMUL.FTZ R31, R35, R31 ;  /* 0x0000001f231f7220 */ /* 0x000fc60000410000 */
[----:B------:R-:W-:Y:S01]  /*156c0*/  STS [R4+0x400], R9 ;  /* 0x0004000904007388 */ /* 0x000fe20000000800 */
[----:B-1----:R-:W-:-:S03]  /*156d0*/  FMUL.FTZ R13, R35, R32 ;  /* 0x00000020230d7220 */ /* 0x002fc60000410000 */
[----:B------:R-:W-:Y:S01]  /*156e0*/  STS [R4+0x500], R23 ;  /* 0x0005001704007388 */ /* 0x000fe20000000800 */
[----:B----4-:R-:W-:-:S03]  /*156f0*/  FMUL.FTZ R33, R35, R33 ;  /* 0x0000002123217220 */ /* 0x010fc60000410000 */
[----:B------:R-:W-:Y:S01]  /*15700*/  STS [R4+0x600], R25 ;  /* 0x0006001904007388 */ /* 0x000fe20000000800 */
[----:B--2---:R-:W-:-:S03]  /*15710*/  FMUL.FTZ R15, R35, R34 ;  /* 0x00000022230f7220 */ /* 0x004fc60000410000 */
        /* <DEDUP_REMOVED lines=9> */
.L_x_3608:
[----:B------:R-:W-:Y:S05]  /*157b0*/  BSYNC.RECONVERGENT B1 ;  /* 0x0000000000017941 */ /* 0x000fea0003800200 */
.L_x_3607:
[----:B------:R-:W-:Y:S01]  /*157c0*/  IMAD.IADD R6, R16, 0x1, -R7 ;  /* 0x0000000110067824 */ /* 0x000fe200078e0a07 */
[----:B------:R-:W-:Y:S04]  /*157d0*/  BSSY.RECONVERGENT B1, `(.L_x_3610) ;  /* 0x000001e000017945 */ /* 0x000fe80003800200 */
[----:B------:R-:W-:-:S13]  /*157e0*/  ISETP.GT.AND P1, PT, R6, 0x100, PT ;  /* 0x000001000600780c */ /* 0x000fda0003f24270 */
[----:B------:R-:W-:Y:S05]  /*157f0*/  @!P1 BRA `(.L_x_3611) ;  /* 0x00000000006c9947 */ /* 0x000fea0003800000 */
[----:B------:R-:W3:Y:S01]  /*15800*/  LDS R6, [R4+-0x200] ;  /* 0xfffe000004067984 */ /* 0x000ee20000000800 */
[----:B------:R-:W-:Y:S01]  /*15810*/  PLOP3.LUT P0, PT, PT, PT, PT, 0x8, 0x80 ;  /* 0x000000000080781c */ /* 0x000fe20003f0e170 */
[----:B------:R-:W-:Y:S02]  /*15820*/  VIADD R7, R7, 0x200 ;  /* 0x0000020007077836 */ /* 0x000fe40000000000 */
[----:B------:R-:W0:Y:S04]  /*15830*/  LDS R8, [R4+-0x100] ;  /* 0xffff000004087984 */ /* 0x000e280000000800 */
[----:B-1----:R-:W1:Y:S04]  /*15840*/  LDS R10, [R4] ;  /* 0x00000000040a7984 */ /* 0x002e680000000800 */
[----:B------:R-:W4:Y:S04]  /*15850*/  LDS R12, [R4+0x100] ;  /* 0x00010000040c7984 */ /* 0x000f280000000800 */
[----:B------:R-:W2:Y:S04]  /*15860*/  LDS R14, [R4+0x200] ;  /* 0x00020000040e7984 */ /* 0x000ea80000000800 */
[----:B------:R-:W2:Y:S04]  /*15870*/  LDS R20, [R4+0x300] ;  /* 0x0003000004147984 */ /* 0x000ea80000000800 */
[----:B------:R-:W2:Y:S04]  /*15880*/  LDS R22, [R4+0x400] ;  /* 0x0004000004167984 */ /* 0x000ea80000000800 */
[----:B------:R-:W2:Y:S01]  /*15890*/  LDS R24, [R4+0x500] ;  /* 0x0005000004187984 */ /* 0x000ea20000000800 */
[C---:B---3--:R-:W-:Y:S01]  /*158a0*/  FMUL.FTZ R9, R35.reuse, R6 ;  /* 0x0000000623097220 */ /* 0x048fe20000410000 */
[----:B0-----:R-:W-:-:S04]  /*158b0*/  FMUL.FTZ R11, R35, R8 ;  /* 0x00000008230b7220 */ /* 0x001fc80000410000 */
[----:B------:R-:W-:Y:S01]  /*158c0*/  STS [R4+-0x200], R9 ;  /* 0xfffe000904007388 */ /* 0x000fe20000000800 */
[----:B-1----:R-:W-:-:S03]  /*158d0*/  FMUL.FTZ R13, R35, R10 ;  /* 0x0000000a230d7220 */ /* 0x002fc60000410000 */
[----:B------:R-:W-:Y:S01]  /*158e0*/  STS [R4+-0x100], R11 ;  /* 0xffff000b04007388 */ /* 0x000fe20000000800 */
[----:B----4-:R-:W-:-:S03]  /*158f0*/  FMUL.FTZ R15, R35, R12 ;  /* 0x0000000c230f7220 */ /* 0x010fc60000410000 */
[----:B------:R-:W-:Y:S01]  /*15900*/  STS [R4], R13 ;  /* 0x0000000d04007388 */ /* 0x000fe20000000800 */
[----:B--2--5:R-:W-:-:S03]  /*15910*/  FMUL.FTZ R17, R35, R14 ;  /* 0x0000000e23117220 */ /* 0x024fc60000410000 */
        /* <DEDUP_REMOVED lines=9> */
.L_x_3611:
[----:B------:R-:W-:Y:S05]  /*159b0*/  BSYNC.RECONVERGENT B1 ;  /* 0x0000000000017941 */ /* 0x000fea0003800200 */
.L_x_3610:
[----:B------:R-:W-:-:S13]  /*159c0*/  ISETP.LT.OR P0, PT, R7, R16, P0 ;  /* 0x000000100700720c */ /* 0x000fda0000701670 */
[----:B------:R-:W-:Y:S05]  /*159d0*/  @!P0 BRA `(.L_x_3602) ;  /* 0x0000000c003c8947 */ /* 0x000fea0003800000 */
[----:B------:R-:W3:Y:S04]  /*159e0*/  LDS R6, [R4+-0x200] ;  /* 0xfffe000004067984 */ /* 0x000ee80000000800 */
[----:B------:R-:W0:Y:S04]  /*159f0*/  LDS R8, [R4+-0x100] ;  /* 0xffff000004087984 */ /* 0x000e280000000800 */
[----:B-1----:R-:W1:Y:S04]  /*15a00*/  LDS R10, [R4] ;  /* 0x00000000040a7984 */ /* 0x002e680000000800 */
[----:B------:R-:W4:Y:S01]  /*15a10*/  LDS R12, [R4+0x100] ;  /* 0x00010000040c7984 */ /* 0x000f220000000800 */
[-C--:B---3--:R-:W-:Y:S01]  /*15a20*/  FMUL.FTZ R7, R6, R35.reuse ;  /* 0x0000002306077220 */ /* 0x088fe20000410000 */
[----:B0-----:R-:W-:-:S04]  /*15a30*/  FMUL.FTZ R9, R8, R35 ;  /* 0x0000002308097220 */ /* 0x001fc80000410000 */
[----:B------:R0:W-:Y:S01]  /*15a40*/  STS [R4+-0x200], R7 ;  /* 0xfffe000704007388 */ /* 0x0001e20000000800 */
[----:B-1----:R-:W-:-:S03]  /*15a50*/  FMUL.FTZ R11, R10, R35 ;  /* 0x000000230a0b7220 */ /* 0x002fc60000410000 */
[----:B------:R0:W-:Y:S01]  /*15a60*/  STS [R4+-0x100], R9 ;  /* 0xffff000904007388 */ /* 0x0001e20000000800 */
[----:B----4-:R-:W-:-:S03]  /*15a70*/  FMUL.FTZ R13, R12, R35 ;  /* 0x000000230c0d7220 */ /* 0x010fc60000410000 */
[----:B------:R0:W-:Y:S04]  /*15a80*/  STS [R4], R11 ;  /* 0x0000000b04007388 */ /* 0x0001e80000000800 */
[----:B------:R0:W-:Y:S01]  /*15a90*/  STS [R4+0x100], R13 ;  /* 0x0001000d04007388 */ /* 0x0001e20000000800 */
[----:B------:R-:W-:Y:S05]  /*15aa0*/  BRA `(.L_x_3602) ;  /* 0x0000000c00087947 */ /* 0x000fea0003800000 */
.L_x_3603:
        /* <DEDUP_REMOVED lines=9> */
[----:B------:R-:W4:Y:S01]  /*15b40*/  LDCU.64 UR8, c[0x0][0x480] ;  /* 0x00009000ff0877ac */ /* 0x000f220008000a00 */
[----:B------:R-:W-:Y:S02]  /*15b50*/  LEA.HI R4, R4, 0x1, RZ, 0x1a ;  /* 0x0000000104047811 */ /* 0x000fe400078fd0ff */
[----:B------:R-:W-:Y:S01]  /*15b60*/  IADD3 R15, P0, PT, R7, R8, RZ ;  /* 0x00000008070f7210 */ /* 0x000fe20007f1e0ff */
[----:B------:R-:W-:Y:S02]  /*15b70*/  UMOV UR4, 0x400 ;  /* 0x0000040000047882 */ /* 0x000fe40000000000 */
[C---:B------:R-:W-:Y:S01]  /*15b80*/  IMAD.SHL.U32 R6, R4.reuse, 0x40, RZ ;  /* 0x0000004004067824 */ /* 0x040fe200078e00ff */
[----:B------:R-:W-:Y:S01]  /*15b90*/  UIADD3 UR4, UPT, UPT, UR4, 0x810, URZ ;  /* 0x0000081004047890 */ /* 0x000fe2000fffe0ff */
[----:B------:R-:W-:Y:S01]  /*15ba0*/  LOP3.LUT R4, R4, 0x3, RZ, 0xc0, !PT ;  /* 0x0000000304047812 */ /* 0x000fe200078ec0ff */
[----:B-1----:R-:W-:-:S02]  /*15bb0*/  IMAD.X R10, RZ, RZ, R9, P0 ;  /* 0x000000ffff0a7224 */ /* 0x002fc400000e0609 */
[----:B------:R-:W-:-:S05]  /*15bc0*/  LOP3.LUT R6, R6, 0xc0, RZ, 0xc0, !PT ;  /* 0x000000c006067812 */ /* 0x000fca00078ec0ff */
[----:B------:R-:W-:Y:S01]  /*15bd0*/  IMAD.IADD R7, R7, 0x1, R6 ;  /* 0x0000000107077824 */ /* 0x000fe200078e0206 */
[----:B----4-:R-:W-:Y:S01]  /*15be0*/  LEA R12, P0, R15, UR8, 0x2 ;  /* 0x000000080f0c7c11 */ /* 0x010fe2000f8010ff */
[----:B------:R-:W-:-:S03]  /*15bf0*/  IMAD.MOV R6, RZ, RZ, -R4 ;  /* 0x000000ffff067224 */ /* 0x000fc600078e0a04 */
[----:B------:R-:W-:Y:S01]  /*15c00*/  LEA.HI.X R15, R15, UR9, R10, 0x2, P0 ;  /* 0x000000090f0f7c11 */ /* 0x000fe200080f140a */
[----:B0-----:R-:W-:-:S06]  /*15c10*/  ULEA UR4, UR5, UR4, 0x18 ;  /* 0x0000000405047291 */ /* 0x001fcc000f8ec0ff */
[----:B------:R-:W-:-:S07]  /*15c20*/  VIADD R4, R0, UR4 ;  /* 0x0000000400047c36 */ /* 0x000fce0008000000 */
.L_x_3614:
[----:B----4-:R-:W3:Y:S01]  /*15c30*/  LDS R10, [R4] ;  /* 0x00000000040a7984 */ /* 0x010ee20000000800 */
[----:B------:R-:W-:Y:S02]  /*15c40*/  IMAD.MOV.U32 R11, RZ, RZ, R15 ;  /* 0x000000ffff0b7224 */ /* 0x000fe400078e000f */
[----:B------:R-:W-:-:S05]  /*15c50*/  VIADD R6, R6, 0x1 ;  /* 0x0000000106067836 */ /* 0x000fca0000000000 */
[----:B------:R-:W-:Y:S01]  /*15c60*/  ISETP.NE.AND P0, PT, R6, RZ, PT ;  /* 0x000000ff0600720c */ /* 0x000fe20003f05270 */
[----:B---3--:R-:W-:Y:S01]  /*15c70*/  FMUL.FTZ R13, R10, R35 ;  /* 0x000000230a0d7220 */ /* 0x008fe20000410000 */
[----:B------:R-:W-:Y:S01]  /*15c80*/  IMAD.MOV.U32 R10, RZ, RZ, R12 ;  /* 0x000000ffff0a7224 */ /* 0x000fe200078e000c */
[----:B------:R-:W-:-:S03]  /*15c90*/  IADD3 R12, P2, PT, R12, 0x100, RZ ;  /* 0x000001000c0c7810 */ /* 0x000fc60007f5e0ff */
[----:B------:R0:W-:Y:S02]  /*15ca0*/  STS [R4], R13 ;  /* 0x0000000d04007388 */ /* 0x0001e40000000800 */
[----:B------:R-:W-:Y:S02]  /*15cb0*/  IMAD.X R15, RZ, RZ, R15, P2 ;  /* 0x000000ffff0f7224 */ /* 0x000fe400010e060f */
[----:B------:R4:W-:Y:S01]  /*15cc0*/  STG.E desc[UR36][R10.64], R13 ;  /* 0x0000000d0a007986 */ /* 0x0009e2000c101924 */
[----:B0-----:R-:W-:Y:S02]  /*15cd0*/  VIADD R4, R4, 0x100 ;  /* 0x0000010004047836 */ /* 0x001fe40000000000 */
[----:B------:R-:W-:Y:S05]  /*15ce0*/  @P0 BRA `(.L_x_3614) ;  /* 0xfffffffc00d00947 */ /* 0x000fea000383ffff */
.L_x_3613:
[----:B------:R-:W-:Y:S05]  /*15cf0*/  BSYNC.RECONVERGENT B1 ;  /* 0x0000000000017941 */ /* 0x000fea0003800200 */
.L_x_3612:
[----:B------:R-:W-:Y:S05]  /*15d00*/  @!P1 BRA `(.L_x_3602) ;  /* 0x0000000800709947 */ /* 0x000fea0003800000 */
[----:B----4-:R-:W0:Y:S01]  /*15d10*/  S2R R11, SR_CgaCtaId ;  /* 0x00000000000b7919 */ /* 0x010e220000008800 */
[----:B------:R-:W4:Y:S01]  /*15d20*/  LDCU.64 UR4, c[0x0][0x480] ;  /* 0x00009000ff0477ac */ /* 0x000f220008000a00 */
[----:B------:R-:W-:Y:S01]  /*15d30*/  IADD3 R6, P0, PT, R7, R8, RZ ;  /* 0x0000000807067210 */ /* 0x000fe20007f1e0ff */
[----:B-1----:R-:W-:Y:S01]  /*15d40*/  IMAD.IADD R10, R16, 0x1, -R7 ;  /* 0x00000001100a7824 */ /* 0x002fe200078e0a07 */
[----:B------:R-:W-:Y:S01]  /*15d50*/  MOV R4, 0x400 ;  /* 0x0000040000047802 */ /* 0x000fe20000000f00 */
[----:B------:R-:W-:Y:S02]  /*15d60*/  BSSY.RECONVERGENT B1, `(.L_x_3615) ;  /* 0x0000058000017945 */ /* 0x000fe40003800200 */
[----:B------:R-:W-:Y:S01]  /*15d70*/  IMAD.X R9, RZ, RZ, R9, P0 ;  /* 0x000000ffff097224 */ /* 0x000fe200000e0609 */
[----:B------:R-:W-:Y:S02]  /*15d80*/  ISETP.GT.AND P1, PT, R10, 0x300, PT ;  /* 0x000003000a00780c */ /* 0x000fe40003f24270 */
[----:B----4-:R-:W-:-:S04]  /*15d90*/  LEA R8, P0, R6, UR4, 0x2 ;  /* 0x0000000406087c11 */ /* 0x010fc8000f8010ff */
[----:B------:R-:W-:Y:S01]  /*15da0*/  LEA.HI.X R9, R6, UR5, R9, 0x2, P0 ;  /* 0x0000000506097c11 */ /* 0x000fe200080f1409 */
[----:B------:R-:W-:Y:S01]  /*15db0*/  VIADD R6, R4, 0x810 ;  /* 0x0000081004067836 */ /* 0x000fe20000000000 */
[----:B------:R-:W-:Y:S01]  /*15dc0*/  IADD3 R8, P0, PT, R8, 0x200, RZ ;  /* 0x0000020008087810 */ /* 0x000fe20007f1e0ff */
[----:B------:R-:W-:-:S04]  /*15dd0*/  IMAD.SHL.U32 R4, R5, 0x4, RZ ;  /* 0x0000000405047824 */ /* 0x000fc800078e00ff */
[----:B------:R-:W-:Y:S01]  /*15de0*/  IMAD R4, R7, 0x4, -R4 ;  /* 0x0000000407047824 */ /* 0x000fe200078e0a04 */
[----:B0-----:R-:W-:Y:S01]  /*15df0*/  LEA R11, R11, R6, 0x18 ;  /* 0x000000060b0b7211 */ /* 0x001fe200078ec0ff */
[----:B------:R-:W-:Y:S01]  /*15e00*/  IMAD.X R9, RZ, RZ, R9, P0 ;  /* 0x000000ffff097224 */ /* 0x000fe200000e0609 */
[----:B------:R-:W-:Y:S02]  /*15e10*/  PLOP3.LUT P0, PT, PT, PT, PT, 0x80, 0x8 ;  /* 0x000000000008781c */ /* 0x000fe40003f0f070 */
[----:B------:R-:W-:Y:S01]  /*15e20*/  IADD3 R4, PT, PT, R4, 0x200, R11 ;  /* 0x0000020004047810 */ /* 0x000fe20007ffe00b */
[----:B------:R-:W-:Y:S10]  /*15e30*/  @!P1 BRA `(.L_x_3616) ;  /* 0x0000000400289947 */ /* 0x000ff40003800000 */
[----:B------:R-:W-:Y:S01]  /*15e40*/  PLOP3.LUT P0, PT, PT, PT, PT, 0x8, 0x80 ;  /* 0x000000000080781c */ /* 0x000fe20003f0e170 */
[----:B------:R-:W-:-:S12]  /*15e50*/  VIADD R34, R16, 0xfffffd00 ;  /* 0xfffffd0010227836 */ /* 0x000fd80000000000 */
.L_x_3617:
[----:B------:R-:W3:Y:S01]  /*15e60*/  LDS R6, [R4+-0x200] ;  /* 0xfffe000004067984 */ /* 0x000ee20000000800 */
[----:B------:R-:W-:-:S03]  /*15e70*/  VIADD R7, R7, 0x400 ;  /* 0x0000040007077836 */ /* 0x000fc60000000000 */
[----:B------:R-:W0:Y:S02]  /*15e80*/  LDS R10, [R4+-0x100] ;  /* 0xffff0000040a7984 */ /* 0x000e240000000800 */
[----:B------:R-:W-:Y:S02]  /*15e90*/  ISETP.GE.AND P2, PT, R7, R34, PT ;  /* 0x000000220700720c */ /* 0x000fe40003f46270 */
[----:B------:R-:W1:Y:S04]  /*15ea0*/  LDS R14, [R4+0x100] ;  /* 0x00010000040e7984 */ /* 0x000e680000000800 */
[----:B------:R-:W4:Y:S04]  /*15eb0*/  LDS R12, [R4] ;  /* 0x00000000040c7984 */ /* 0x000f280000000800 */
[----:B------:R-:W-:Y:S04]  /*15ec0*/  LDS R26, [R4+0x500] ;  /* 0x00050000041a7984 */ /* 0x000fe80000000800 */
        /* <DEDUP_REMOVED lines=8> */
[----:B------:R-:W-:Y:S01]  /*15f50*/  LDS R6, [R4+0xd00] ;  /* 0x000d000004067984 */ /* 0x000fe20000000800 */
[----:B-1---5:R-:W-:-:S03]  /*15f60*/  FMUL.FTZ R17, R35, R14 ;  /* 0x0000000e23117220 */ /* 0x022fc60000410000 */
[----:B------:R-:W-:Y:S01]  /*15f70*/  LDS R30, [R4+0x900] ;  /* 0x00090000041e7984 */ /* 0x000fe20000000800 */
[----:B----4-:R-:W-:-:S03]  /*15f80*/  FMUL.FTZ R15, R35, R12 ;  /* 0x0000000c230f7220 */ /* 0x010fc60000410000 */
[----:B------:R-:W0:Y:S04]  /*15f90*/  LDS R31, [R4+0xa00] ;  /* 0x000a0000041f7984 */ /* 0x000e280000000800 */
[----:B------:R-:W-:Y:S04]  /*15fa0*/  LDS R32, [R4+0xb00] ;  /* 0x000b000004207984 */ /* 0x000fe80000000800 */
[----:B------:R-:W1:Y:S01]  /*15fb0*/  LDS R33, [R4+0xc00] ;  /* 0x000c000004217984 */ /* 0x000e620000000800 */
[----:B--2---:R-:W-:-:S03]  /*15fc0*/  FMUL.FTZ R21, R35, R20 ;  /* 0x0000001423157220 */ /* 0x004fc60000410000 */
[----:B------:R-:W-:Y:S01]  /*15fd0*/  STG.E desc[UR36][R8.64+-0x200], R11 ;  /* 0xfffe000b08007986 */ /* 0x000fe2000c101924 */
[----:B------:R-:W-:-:S03]  /*15fe0*/  FMUL.FTZ R23, R35, R22 ;  /* 0x0000001623177220 */ /* 0x000fc60000410000 */
[----:B------:R2:W-:Y:S01]  /*15ff0*/  STS [R4+-0x200], R11 ;  /* 0xfffe000b04007388 */ /* 0x0005e20000000800 */
[----:B------:R-:W-:-:S03]  /*16000*/  FMUL.FTZ R25, R35, R24 ;  /* 0x0000001823197220 */ /* 0x000fc60000410000 */
[----:B------:R-:W-:Y:S01]  /*16010*/  STG.E desc[UR36][R8.64+-0x100], R13 ;  /* 0xffff000d08007986 */ /* 0x000fe2000c101924 */
[----:B------:R-:W-:-:S03]  /*16020*/  FMUL.FTZ R27, R35, R27 ;  /* 0x0000001b231b7220 */ /* 0x000fc60000410000 */
[----:B------:R4:W-:Y:S01]  /*16030*/  STS [R4+-0x100], R13 ;  /* 0xffff000d04007388 */ /* 0x0009e20000000800 */
[----:B--2---:R-:W-:-:S03]  /*16040*/  FMUL.FTZ R11, R35, R26 ;  /* 0x0000001a230b7220 */ /* 0x004fc60000410000 */
[----:B------:R-:W-:Y:S01]  /*16050*/  STG.E desc[UR36][R8.64+0x100], R17 ;  /* 0x0001001108007986 */ /* 0x000fe2000c101924 */
[----:B---3--:R-:W-:-:S03]  /*16060*/  FMUL.FTZ R29, R35, R29 ;  /* 0x0000001d231d7220 */ /* 0x008fc60000410000 */
        /* <DEDUP_REMOVED lines=39> */
.L_x_3616:
[----:B------:R-:W-:Y:S05]  /*162e0*/  BSYNC.RECONVERGENT B1 ;  /* 0x0000000000017941 */ /* 0x000fea0003800200 */
.L_x_3615:
        /* <DEDUP_REMOVED lines=8> */
[----:B------:R-:W1:Y:S04]  /*16370*/  LDS R12, [R4] ;  /* 0x00000000040c7984 */ /* 0x000e680000000800 */
[----:B------:R-:W4:Y:S04]  /*16380*/  LDS R14, [R4+0x100] ;  /* 0x00010000040e7984 */ /* 0x000f280000000800 */
[----:B------:R-:W2:Y:S04]  /*16390*/  LDS R20, [R4+0x200] ;  /* 0x0002000004147984 */ /* 0x000ea80000000800 */
[----:B------:R-:W2:Y:S04]  /*163a0*/  LDS R22, [R4+0x300] ;  /* 0x0003000004167984 */ /* 0x000ea80000000800 */
[----:B------:R-:W2:Y:S04]  /*163b0*/  LDS R24, [R4+0x400] ;  /* 0x0004000004187984 */ /* 0x000ea80000000800 */
[----:B------:R-:W2:Y:S01]  /*163c0*/  LDS R26, [R4+0x500] ;  /* 0x00050000041a7984 */ /* 0x000ea20000000800 */
[C---:B---3--:R-:W-:Y:S01]  /*163d0*/  FMUL.FTZ R11, R35.reuse, R6 ;  /* 0x00000006230b7220 */ /* 0x048fe20000410000 */
[----:B------:R-:W-:Y:S01]  /*163e0*/  IADD3 R6, P1, PT, R8, 0x800, RZ ;  /* 0x0000080008067810 */ /* 0x000fe20007f3e0ff */
[----:B0-----:R-:W-:-:S03]  /*163f0*/  FMUL.FTZ R13, R35, R10 ;  /* 0x0000000a230d7220 */ /* 0x001fc60000410000 */
[----:B------:R-:W-:Y:S01]  /*16400*/  STG.E desc[UR36][R8.64+-0x200], R11 ;  /* 0xfffe000b08007986 */ /* 0x000fe2000c101924 */
[----:B-1----:R-:W-:-:S03]  /*16410*/  FMUL.FTZ R15, R35, R12 ;  /* 0x0000000c230f7220 */ /* 0x002fc60000410000 */
[----:B------:R-:W-:Y:S01]  /*16420*/  STS [R4+-0x200], R11 ;  /* 0xfffe000b04007388 */ /* 0x000fe20000000800 */
[----:B----45:R-:W-:-:S03]  /*16430*/  FMUL.FTZ R17, R35, R14 ;  /* 0x0000000e23117220 */ /* 0x030fc60000410000 */
[----:B------:R-:W-:Y:S01]  /*16440*/  STG.E desc[UR36][R8.64+-0x100], R13 ;  /* 0xffff000d08007986 */ /* 0x000fe2000c101924 */
[----:B--2---:R-:W-:-:S03]  /*16450*/  FMUL.FTZ R21, R35, R20 ;  /* 0x0000001423157220 */ /* 0x004fc60000410000 */
[----:B------:R0:W-:Y:S01]  /*16460*/  STS [R4+-0x100], R13 ;  /* 0xffff000d04007388 */ /* 0x0001e20000000800 */
[----:B------:R-:W-:-:S03]  /*16470*/  FMUL.FTZ R23, R35, R22 ;  /* 0x0000001623177220 */ /* 0x000fc60000410000 */
        /* <DEDUP_REMOVED lines=18> */
.L_x_3619:
[----:B------:R-:W-:Y:S05]  /*165a0*/  BSYNC.RECONVERGENT B1 ;  /* 0x0000000000017941 */ /* 0x000fea0003800200 */
.L_x_3618:
[----:B------:R-:W-:-:S13]  /*165b0*/  ISETP.LT.OR P0, PT, R7, R16, P0 ;  /* 0x000000100700720c */ /* 0x000fda0000701670 */
[----:B------:R-:W-:Y:S05]  /*165c0*/  @!P0 BRA `(.L_x_3602) ;  /* 0x0000000000408947 */ /* 0x000fea0003800000 */
[----:B------:R-:W3:Y:S04]  /*165d0*/  LDS R6, [R4+-0x200] ;  /* 0xfffe000004067984 */ /* 0x000ee80000000800 */
[----:B------:R-:W0:Y:S04]  /*165e0*/  LDS R10, [R4+-0x100] ;  /* 0xffff0000040a7984 */ /* 0x000e280000000800 */
[----:B------:R-:W1:Y:S04]  /*165f0*/  LDS R12, [R4] ;  /* 0x00000000040c7984 */ /* 0x000e680000000800 */
[----:B------:R-:W4:Y:S01]  /*16600*/  LDS R14, [R4+0x100] ;  /* 0x00010000040e7984 */ /* 0x000f220000000800 */
[-C--:B---3--:R-:W-:Y:S01]  /*16610*/  FMUL.FTZ R7, R6, R35.reuse ;  /* 0x0000002306077220 */ /* 0x088fe20000410000 */
        /* <DEDUP_REMOVED lines=11> */
.L_x_3602:
[----:B------:R-:W-:Y:S05]  /*166d0*/  BSYNC.RECONVERGENT B0 ;  /* 0x0000000000007941 */ /* 0x000fea0003800200 */
.L_x_3601:
[----:B------:R-:W1:Y:S01]  /*166e0*/  S2R R25, SR_CgaCtaId ;  /* 0x0000000000197919 */ /* 0x000e620000008800 */
[----:B------:R-:W2:Y:S01]  /*166f0*/  LDCU UR7, c[0x0][0x40c] ;  /* 0x00008180ff0777ac */ /* 0x000ea20008000800 */
[----:B------:R-:W3:Y:S01]  /*16700*/  S2UR UR4, SR_CTAID.Y ;  /* 0x00000000000479c3 */ /* 0x000ee20000002600 */
[C---:B------:R-:W-:Y:S01]  /*16710*/  ISETP.GT.U32.AND P0, PT, R130.reuse, 0x3f, PT ;  /* 0x0000003f8200780c */ /* 0x040fe20003f04070 */
[----:B0-----:R-:W-:Y:S01]  /*16720*/  IMAD.SHL.U32 R4, R130, 0x10, RZ ;  /* 0x0000001082047824 */ /* 0x001fe200078e00ff */
[----:B------:R-:W-:Y:S01]  /*16730*/  LOP3.LUT R0, R0, 0xfc, RZ, 0xc0, !PT ;  /* 0x000000fc00007812 */ /* 0x000fe200078ec0ff */
[----:B------:R-:W0:Y:S01]  /*16740*/  LDCU UR6, c[0x0][0x3f4] ;  /* 0x00007e80ff0677ac */ /* 0x000e220008000800 */
[----:B------:R-:W-:Y:S01]  /*16750*/  MOV R71, 0x400 ;  /* 0x0000040000477802 */ /* 0x000fe20000000f00 */
[----:B------:R-:W-:Y:S01]  /*16760*/  BSSY.RECONVERGENT B0, `(.L_x_3620) ;  /* 0x000001a000007945 */ /* 0x000fe20003800200 */
[----:B------:R-:W-:Y:S01]  /*16770*/  ISETP.GT.U32.OR P0, PT, R0, 0x8f, P0 ;  /* 0x0000008f0000780c */ /* 0x000fe20000704470 */
[----:B------:R-:W3:Y:S01]  /*16780*/  LDC R26, c[0x0][0x3f8] ;  /* 0x0000fe00ff1a7b82 */ /* 0x000ee20000000800 */
[----:B------:R-:W-:Y:S01]  /*16790*/  LOP3.LUT R4, R4, 0x3f0, RZ, 0xc0, !PT ;  /* 0x000003f004047812 */ /* 0x000fe200078ec0ff */
[----:B------:R-:W-:Y:S01]  /*167a0*/  VIADD R6, R71, 0x410 ;  /* 0x0000041047067836 */ /* 0x000fe20000000000 */
[----:B------:R-:W-:-:S02]  /*167b0*/  SHF.R.U32.HI R24, RZ, 0x6, R130 ;  /* 0x00000006ff187819 */ /* 0x000fc40000011682 */
[----:B------:R-:W-:Y:S02]  /*167c0*/  CS2R R14, SRZ ;  /* 0x00000000000e7805 */ /* 0x000fe4000001ff00 */
[----:B----4-:R-:W-:Y:S02]  /*167d0*/  CS2R R12, SRZ ;  /* 0x00000000000c7805 */ /* 0x010fe4000001ff00 */
[----:B--2---:R-:W-:Y:S01]  /*167e0*/  ISETP.NE.OR P0, PT, RZ, UR7, P0 ;  /* 0x00000007ff007c0c */ /* 0x004fe20008705670 */
[----:B0-----:R-:W-:Y:S01]  /*167f0*/  IMAD R31, R116, UR6, R0 ;  /* 0x00000006741f7c24 */ /* 0x001fe2000f8e0200 */
[----:B-1----:R-:W-:Y:S01]  /*16800*/  LEA R7, R25, R6, 0x18 ;  /* 0x0000000619077211 */ /* 0x002fe200078ec0ff */
[----:B---3-5:R-:W-:-:S04]  /*16810*/  IMAD R17, R26, UR4, R3 ;  /* 0x000000041a117c24 */ /* 0x028fc8000f8e0203 */
[----:B------:R-:W-:Y:S02]  /*16820*/  IMAD.IADD R4, R7, 0x1, R4 ;  /* 0x0000000107047824 */ /* 0x000fe400078e0204 */
[----:B------:R-:W-:-:S04]  /*16830*/  IMAD R17, R17, 0x90, RZ ;  /* 0x0000009011117824 */ /* 0x000fc800078e02ff */
[----:B------:R-:W-:Y:S01]  /*16840*/  IMAD R29, R17, UR6, R0 ;  /* 0x00000006111d7c24 */ /* 0x000fe2000f8e0200 */
[----:B------:R-:W-:Y:S06]  /*16850*/  @P0 BRA `(.L_x_3621) ;  /* 0x0000000000280947 */ /* 0x000fec0003800000 */
        /* <DEDUP_REMOVED lines=9> */
.L_x_3622:
[----:B-----5:R0:W-:Y:S02]  /*168f0*/  STS.128 [R4], R12 ;  /* 0x0000000c04007388 */ /* 0x0201e40000000c00 */
.L_x_3621:
[----:B------:R-:W-:Y:S05]  /*16900*/  BSYNC.RECONVERGENT B0 ;  /* 0x0000000000007941 */ /* 0x000fea0003800200 */
.L_x_3620:
[----:B------:R-:W-:Y:S01]  /*16910*/  BAR.SYNC.DEFER_BLOCKING 0x0 ;  /* 0x0000000000007b1d */ /* 0x000fe20000010000 */
[----:B------:R-:W-:Y:S02]  /*16920*/  ISETP.GT.U32.AND P1, PT, R0, 0x8f, PT ;  /* 0x0000008f0000780c */ /* 0x000fe40003f24070 */
[----:B------:R-:W-:Y:S02]  /*16930*/  CS2R R10, SRZ ;  /* 0x00000000000a7805 */ /* 0x000fe4000001ff00 */
[----:B------:R-:W-:Y:S02]  /*16940*/  PLOP3.LUT P0, PT, PT, PT, PT, 0x8, 0x80 ;  /* 0x000000000080781c */ /* 0x000fe40003f0e170 */
[----:B------:R-:W-:Y:S01]  /*16950*/  CS2R R8, SRZ ;  /* 0x0000000000087805 */ /* 0x000fe2000001ff00 */
[----:B------:R-:W-:Y:S06]  /*16960*/  BSSY.RECONVERGENT B0, `(.L_x_3623) ;  /* 0x0000238000007945 */ /* 0x000fec0003800200 */
[----:B------:R-:W-:Y:S05]  /*16970*/  @P1 BRA `(.L_x_3624) ;  /* 0x0000002000d81947 */ /* 0x000fea0003800000 */
[----:B------:R-:W1:Y:S01]  /*16980*/  LDC.64 R20, c[0x0][0x3c0] ;  /* 0x0000f000ff147b82 */ /* 0x000e620000000a00 */
[----:B------:R-:W-:Y:S01]  /*16990*/  VIADD R22, R16, 0xffffffff ;  /* 0xffffffff10167836 */ /* 0x000fe20000000000 */
[----:B------:R-:W-:Y:S01]  /*169a0*/  BSSY.RECONVERGENT B1, `(.L_x_3625) ;  /* 0x000014d000017945 */ /* 0x000fe20003800200 */
[----:B------:R-:W-:Y:S02]  /*169b0*/  IMAD.IADD R23, R24, 0x1, R5 ;  /* 0x0000000118177824 */ /* 0x000fe400078e0205 */
[----:B------:R-:W-:Y:S01]  /*169c0*/  IMAD.MOV.U32 R11, RZ, RZ, RZ ;  /* 0x000000ffff0b7224 */ /* 0x000fe200078e00ff */
[----:B------:R-:W-:-:S04]  /*169d0*/  VIMNMX R36, PT, PT, R22, UR6, PT ;  /* 0x0000000616247c48 */ /* 0x000fc8000bfe0100 */
[----:B------:R-:W-:Y:S01]  /*169e0*/  ISETP.GT.AND P1, PT, R36, R23, PT ;  /* 0x000000172400720c */ /* 0x000fe20003f24270 */
[----:B-1----:R-:W-:-:S04]  /*169f0*/  IMAD.WIDE R6, R29, 0x4, R20 ;  /* 0x000000041d067825 */ /* 0x002fc800078e0214 */
[----:B------:R-:W-:-:S08]  /*16a00*/  IMAD.WIDE R20, R31, 0x4, R20 ;  /* 0x000000041f147825 */ /* 0x000fd000078e0214 */
[----:B------:R-:W-:Y:S05]  /*16a10*/  @!P1 BRA `(.L_x_3626) ;  /* 0x0000001400149947 */ /* 0x000fea0003800000 */
[----:B------:R-:W-:-:S09]  /*16a20*/  UISETP.NE.AND UP0, UPT, UR7, URZ, UPT ;  /* 0x000000ff0700728c */ /* 0x000fd2000bf05270 */
[----:B------:R-:W-:Y:S05]  /*16a30*/  BRA.U UP0, `(.L_x_3627) ;  /* 0x00000009005c7547 */ /* 0x000fea000b800000 */
[----:B------:R-:W1:Y:S01]  /*16a40*/  LDC.64 R8, c[0x0][0x458] ;  /* 0x00011600ff087b82 */ /* 0x000e620000000a00 */
[----:B------:R-:W-:Y:S01]  /*16a50*/  IMAD.IADD R10, R36, 0x1, -R23 ;  /* 0x00000001240a7824 */ /* 0x000fe200078e0a17 */
[----:B------:R-:W-:Y:S01]  /*16a60*/  IADD3 R11, PT, PT, R24, R5, -R36 ;  /* 0x00000005180b7210 */ /* 0x000fe20007ffe824 */
[----:B------:R-:W-:Y:S01]  /*16a70*/  IMAD R35, R2, R26, R3 ;  /* 0x0000001a02237224 */ /* 0x000fe200078e0203 */
[----:B------:R-:W-:Y:S01]  /*16a80*/  BSSY.RECONVERGENT B2, `(.L_x_3628) ;  /* 0x0000037000027945 */ /* 0x000fe20003800200 */
[----:B------:R-:W-:Y:S01]  /*16a90*/  IMAD.MOV.U32 R37, RZ, RZ, R23 ;  /* 0x000000ffff257224 */ /* 0x000fe200078e0017 */
[----:B------:R-:W-:Y:S01]  /*16aa0*/  LOP3.LUT P2, R30, R10, 0x3, RZ, 0xc0, !PT ;  /* 0x000000030a1e7812 */ /* 0x000fe2000784c0ff */
[----:B------:R-:W-:Y:S01]  /*16ab0*/  IMAD R35, R35, 0x90, R0 ;  /* 0x0000009023237824 */ /* 0x000fe200078e0200 */
[----:B------:R-:W-:Y:S02]  /*16ac0*/  ISETP.GT.U32.AND P1, PT, R11, -0x4, PT ;  /* 0xfffffffc0b00780c */ /* 0x000fe40003f24070 */
[----:B------:R-:W-:Y:S01]  /*16ad0*/  CS2R R10, SRZ ;  /* 0x00000000000a7805 */ /* 0x000fe2000001ff00 */
[----:B-1----:R-:W-:Y:S01]  /*16ae0*/  IMAD.WIDE R34, R35, 0x4, R8 ;  /* 0x0000000423227825 */ /* 0x002fe200078e0208 */
[----:B------:R-:W-:-:S07]  /*16af0*/  CS2R R8, SRZ ;  /* 0x0000000000087805 */ /* 0x000fce000001ff00 */
[----:B------:R-:W-:Y:S05]  /*16b00*/  @!P2 BRA `(.L_x_3629) ;  /* 0x0000000000b8a947 */ /* 0x000fea0003800000 */
[----:B------:R1:W2:Y:S01]  /*16b10*/  LDS.128 R40, [R4] ;  /* 0x0000000004287984 */ /* 0x0002a20000000c00 */
[----:B------:R-:W3:Y:S01]  /*16b20*/  LDCU.64 UR4, c[0x0][0x3c0] ;  /* 0x00007800ff0477ac */ /* 0x000ee20008000a00 */
[----:B------:R-:W-:Y:S02]  /*16b30*/  IMAD R26, R23, 0x90, RZ ;  /* 0x00000090171a7824 */ /* 0x000fe400078e02ff */
[----:B------:R-:W-:Y:S02]  /*16b40*/  VIADD R8, R71, 0x810 ;  /* 0x0000081047087836 */ /* 0x000fe40000000000 */
[----:B------:R-:W-:-:S03]  /*16b50*/  IMAD.WIDE.U32 R26, R26, 0x4, RZ ;  /* 0x000000041a1a7825 */ /* 0x000fc600078e00ff */
[----:B------:R-:W-:Y:S01]  /*16b60*/  LEA R25, R25, R8, 0x18 ;  /* 0x0000000819197211 */ /* 0x000fe200078ec0ff */
[----:B------:R-:W-:Y:S02]  /*16b70*/  IMAD.MOV R30, RZ, RZ, -R30 ;  /* 0x000000ffff1e7224 */ /* 0x000fe400078e0a1e */
[----:B------:R-:W-:-:S04]  /*16b80*/  IMAD.WIDE R28, R29, 0x4, R26 ;  /* 0x000000041d1c7825 */ /* 0x000fc800078e021a */
[----:B------:R-:W-:Y:S01]  /*16b90*/  IMAD.WIDE R26, R31, 0x4, R26 ;  /* 0x000000041f1a7825 */ /* 0x000fe200078e021a */
[----:B---3--:R-:W-:-:S03]  /*16ba0*/  IADD3 R32, P2, PT, R28, UR4, RZ ;  /* 0x000000041c207c10 */ /* 0x008fc6000ff5e0ff */
[----:B------:R-:W-:Y:S01]  /*16bb0*/  IMAD.MOV.U32 R37, RZ, RZ, R23 ;  /* 0x000000ffff257224 */ /* 0x000fe200078e0017 */
[----:B------:R-:W-:Y:S01]  /*16bc0*/  IADD3 R28, P3, PT, R26, UR4, RZ ;  /* 0x000000041a1c7c10 */ /* 0x000fe2000ff7e0ff */
[----:B------:R-:W-:Y:S01]  /*16bd0*/  IMAD.MOV.U32 R8, RZ, RZ, RZ ;  /* 0x000000ffff087224 */ /* 0x000fe200078e00ff */
[----:B------:R-:W-:Y:S01]  /*16be0*/  IADD3.X R33, PT, PT, R29, UR5, RZ, P2, !PT ;  /* 0x000000051d217c10 */ /* 0x000fe200097fe4ff */
[----:B------:R-:W-:Y:S01]  /*16bf0*/  IMAD R25, R24, 0x4, R25 ;  /* 0x0000000418197824 */ /* 0x000fe200078e0219 */
[----:B-1----:R-:W-:-:S09]  /*16c00*/  IADD3.X R31, PT, PT, R27, UR5, RZ, P3, !PT ;  /* 0x000000051b1f7c10 */ /* 0x002fd20009ffe4ff */
.L_x_3630:
[----:B------:R-:W-:Y:S01]  /*16c10*/  ISETP.NE.AND P2, PT, R19, RZ, PT ;  /* 0x000000ff1300720c */ /* 0x000fe20003f45270 */
[----:B-1----:R-:W-:Y:S01]  /*16c20*/  IMAD.MOV.U32 R26, RZ, RZ, R28 ;  /* 0x000000ffff1a7224 */ /* 0x002fe200078e001c */
[----:B------:R1:W3:Y:S01]  /*16c30*/  LDS R29, [R25] ;  /* 0x00000000191d7984 */ /* 0x0002e20000000800 */
[----:B------:R-:W-:-:S05]  /*16c40*/  IMAD.MOV.U32 R27, RZ, RZ, R31 ;  /* 0x000000ffff1b7224 */ /* 0x000fca00078e001f */
[----:B------:R4:W2:Y:S05]  /*16c50*/  LDG.E.128 R44, desc[UR36][R26.64] ;  /* 0x000000241a2c7981 */ /* 0x0008aa000c1e1d00 */
[----:B------:R-:W5:Y:S01]  /*16c60*/  @P2 LDG.E.128 R48, desc[UR36][R34.64] ;  /* 0x0000002422302981 */ /* 0x000f62000c1e1d00 */
[----:B------:R-:W-:Y:S01]  /*16c70*/  VIADD R30, R30, 0x1 ;  /* 0x000000011e1e7836 */ /* 0x000fe20000000000 */
[----:B------:R-:W-:Y:S01]  /*16c80*/  IADD3 R28, P4, PT, R28, 0x240, RZ ;  /* 0x000002401c1c7810 */ /* 0x000fe20007f9e0ff */
[----:B------:R-:W-:Y:S02]  /*16c90*/  VIADD R37, R37, 0x1 ;  /* 0x0000000125257836 */ /* 0x000fe40000000000 */
[----:B----4-:R-:W-:Y:S01]  /*16ca0*/  IMAD.MOV.U32 R26, RZ, RZ, R32 ;  /* 0x000000ffff1a7224 */ /* 0x010fe200078e0020 */
[----:B------:R-:W-:Y:S01]  /*16cb0*/  IADD3 R32, P3, PT, R32, 0x240, RZ ;  /* 0x0000024020207810 */ /* 0x000fe20007f7e0ff */
[----:B------:R-:W-:-:S02]  /*16cc0*/  IMAD.MOV.U32 R27, RZ, RZ, R33 ;  /* 0x000000ffff1b7224 */ /* 0x000fc400078e0021 */
[----:B-1----:R-:W-:Y:S02]  /*16cd0*/  VIADD R25, R25, 0x4 ;  /* 0x0000000419197836 */ /* 0x002fe40000000000 */
[----:B------:R-:W-:Y:S02]  /*16ce0*/  IMAD.X R33, RZ, RZ, R33, P3 ;  /* 0x000000ffff217224 */ /* 0x000fe400018e0621 */
[----:B------:R-:W-:Y:S02]  /*16cf0*/  IMAD.X R31, RZ, RZ, R31, P4 ;  /* 0x000000ffff1f7224 */ /* 0x000fe400020e061f */
[----:B--2---:R-:W-:Y:S01]  /*16d00*/  FADD.FTZ R44, R40, R44 ;  /* 0x0000002c282c7221 */ /* 0x004fe20000010000 */
[----:B------:R-:W-:Y:S01]  /*16d10*/  FADD.FTZ R45, R41, R45 ;  /* 0x0000002d292d7221 */ /* 0x000fe20000010000 */
[----:B------:R-:W-:Y:S01]  /*16d20*/  FADD.FTZ R46, R42, R46 ;  /* 0x0000002e2a2e7221 */ /* 0x000fe20000010000 */
[----:B------:R-:W-:Y:S01]  /*16d30*/  FADD.FTZ R47, R43, R47 ;  /* 0x0000002f2b2f7221 */ /* 0x000fe20000010000 */
[----:B-----5:R-:W-:Y:S01]  /*16d40*/  @P2 FMUL.FTZ R44, R44, R48 ;  /* 0x000000302c2c2220 */ /* 0x020fe20000410000 */
[----:B------:R-:W-:Y:S01]  /*16d50*/  @P2 FMUL.FTZ R45, R45, R49 ;  /* 0x000000312d2d2220 */ /* 0x000fe20000410000 */
[----:B------:R-:W-:Y:S01]  /*16d60*/  @P2 FMUL.FTZ R46, R46, R50 ;  /* 0x000000322e2e2220 */ /* 0x000fe20000410000 */
[----:B------:R-:W-:Y:S01]  /*16d70*/  @P2 FMUL.FTZ R47, R47, R51 ;  /* 0x000000332f2f2220 */ /* 0x000fe20000410000 */
[----:B------:R-:W-:Y:S01]  /*16d80*/  ISETP.NE.AND P2, PT, R30, RZ, PT ;  /* 0x000000ff1e00720c */ /* 0x000fe20003f45270 */
[C---:B---3--:R-:W-:Y:S01]  /*16d90*/  FFMA.FTZ R8, R29.reuse, R44, R8 ;  /* 0x0000002c1d087223 */ /* 0x048fe20000010008 */
[C---:B------:R-:W-:Y:S01]  /*16da0*/  FFMA.FTZ R9, R29.reuse, R45, R9 ;  /* 0x0000002d1d097223 */ /* 0x040fe20000010009 */
[C---:B------:R-:W-:Y:S01]  /*16db0*/  FFMA.FTZ R10, R29.reuse, R46, R10 ;  /* 0x0000002e1d0a7223 */ /* 0x040fe2000001000a */
[----:B------:R1:W-:Y:S01]  /*16dc0*/  STG.E.128 desc[UR36][R26.64], R44 ;  /* 0x0000002c1a007986 */ /* 0x0003e2000c101d24 */
[----:B------:R-:W-:-:S08]  /*16dd0*/  FFMA.FTZ R11, R29, R47, R11 ;  /* 0x0000002f1d0b7223 */ /* 0x000fd0000001000b */
[----:B------:R-:W-:Y:S05]  /*16de0*/  @P2 BRA `(.L_x_3630) ;  /* 0xfffffffc00882947 */ /* 0x000fea000383ffff */
.L_x_3629:
[----:B------:R-:W-:Y:S05]  /*16df0*/  BSYNC.RECONVERGENT B2 ;  /* 0x0000000000027941 */ /* 0x000fea0003800200 */
.L_x_3628:
[----:B------:R-:W-:Y:S04]  /*16e00*/  BSSY.RECONVERGENT B2, `(.L_x_3631) ;  /* 0x0000059000027945 */ /* 0x000fe80003800200 */
[----:B------:R-:W-:Y:S05]  /*16e10*/  @P1 BRA `(.L_x_3632) ;  /* 0x00000004005c1947 */ /* 0x000fea0003800000 */
[----:B------:R2:W3:Y:S02]  /*16e20*/  LDS.128 R28, [R4] ;  /* 0x00000000041c7984 */ /* 0x0004e40000000c00 */
.L_x_3633:
[----:B------:R-:W-:Y:S01]  /*16e30*/  ISETP.NE.AND P1, PT, R19, RZ, PT ;  /* 0x000000ff1300720c */ /* 0x000fe20003f25270 */
[----:B------:R-:W-:-:S04]  /*16e40*/  IMAD R25, R37, 0x90, RZ ;  /* 0x0000009025197824 */ /* 0x000fc800078e02ff */
[----:B-1----:R-:W-:-:S05]  /*16e50*/  IMAD.WIDE.U32 R26, R25, 0x4, R20 ;  /* 0x00000004191a7825 */ /* 0x002fca00078e0014 */
[----:B------:R1:W3:Y:S04]  /*16e60*/  LDG.E.128 R40, desc[UR36][R26.64] ;  /* 0x000000241a287981 */ /* 0x0002e8000c1e1d00 */
[----:B------:R-:W4:Y:S01]  /*16e70*/  @P1 LDG.E.128 R44, desc[UR36][R34.64] ;  /* 0x00000024222c1981 */ /* 0x000f22000c1e1d00 */
[----:B------:R-:W-:-:S04]  /*16e80*/  VIADD R39, R25, 0x90 ;  /* 0x0000009019277836 */ /* 0x000fc80000000000 */
[----:B------:R-:W-:-:S04]  /*16e90*/  IMAD.WIDE.U32 R32, R39, 0x4, R20 ;  /* 0x0000000427207825 */ /* 0x000fc800078e0014 */
[----:B-1----:R-:W-:-:S04]  /*16ea0*/  IMAD.WIDE.U32 R26, R25, 0x4, R6 ;  /* 0x00000004191a7825 */ /* 0x002fc800078e0006 */
[----:B---3--:R-:W-:Y:S01]  /*16eb0*/  FADD.FTZ R40, R28, R40 ;  /* 0x000000281c287221 */ /* 0x008fe20000010000 */
[----:B------:R-:W-:Y:S01]  /*16ec0*/  FADD.FTZ R41, R29, R41 ;  /* 0x000000291d297221 */ /* 0x000fe20000010000 */
[----:B------:R-:W-:Y:S01]  /*16ed0*/  FADD.FTZ R42, R30, R42 ;  /* 0x0000002a1e2a7221 */ /* 0x000fe20000010000 */
[----:B------:R-:W-:Y:S01]  /*16ee0*/  FADD.FTZ R43, R31, R43 ;  /* 0x0000002b1f2b7221 */ /* 0x000fe20000010000 */
[----:B----4-:R-:W-:Y:S01]  /*16ef0*/  @P1 FMUL.FTZ R40, R40, R44 ;  /* 0x0000002c28281220 */ /* 0x010fe20000410000 */
[----:B------:R-:W-:Y:S01]  /*16f00*/  @P1 FMUL.FTZ R41, R41, R45 ;  /* 0x0000002d29291220 */ /* 0x000fe20000410000 */
[----:B------:R-:W-:Y:S01]  /*16f10*/  @P1 FMUL.FTZ R42, R42, R46 ;  /* 0x0000002e2a2a1220 */ /* 0x000fe20000410000 */
[----:B------:R-:W-:-:S05]  /*16f20*/  @P1 FMUL.FTZ R43, R43, R47 ;  /* 0x0000002f2b2b1220 */ /* 0x000fca0000410000 */
[----:B------:R1:W-:Y:S04]  /*16f30*/  STG.E.128 desc[UR36][R26.64], R40 ;  /* 0x000000281a007986 */ /* 0x0003e8000c101d24 */
[----:B------:R3:W4:Y:S04]  /*16f40*/  LDG.E.128 R44, desc[UR36][R32.64] ;  /* 0x00000024202c7981 */ /* 0x000728000c1e1d00 */
[----:B------:R-:W5:Y:S01]  /*16f50*/  @P1 LDG.E.128 R48, desc[UR36][R34.64] ;  /* 0x0000002422301981 */ /* 0x000f62000c1e1d00 */
[----:B------:R-:W-:-:S04]  /*16f60*/  VIADD R57, R25, 0x120 ;  /* 0x0000012019397836 */ /* 0x000fc80000000000 */
[----:B---3--:R-:W-:-:S04]  /*16f70*/  IMAD.WIDE.U32 R32, R57, 0x4, R20 ;  /* 0x0000000439207825 */ /* 0x008fc800078e0014 */
[----:B-1----:R-:W-:-:S04]  /*16f80*/  IMAD.WIDE.U32 R26, R39, 0x4, R6 ;  /* 0x00000004271a7825 */ /* 0x002fc800078e0006 */
[----:B----4-:R-:W-:Y:S01]  /*16f90*/  FADD.FTZ R44, R28, R44 ;  /* 0x0000002c1c2c7221 */ /* 0x010fe20000010000 */
[----:B------:R-:W-:Y:S01]  /*16fa0*/  FADD.FTZ R45, R29, R45 ;  /* 0x0000002d1d2d7221 */ /* 0x000fe20000010000 */
[----:B------:R-:W-:Y:S01]  /*16fb0*/  FADD.FTZ R46, R30, R46 ;  /* 0x0000002e1e2e7221 */ /* 0x000fe20000010000 */
[----:B------:R-:W-:Y:S01]  /*16fc0*/  FADD.FTZ R47, R31, R47 ;  /* 0x0000002f1f2f7221 */ /* 0x000fe20000010000 */
[----:B-----5:R-:W-:Y:S01]  /*16fd0*/  @P1 FMUL.FTZ R44, R44, R48 ;  /* 0x000000302c2c1220 */ /* 0x020fe20000410000 */
        /* <DEDUP_REMOVED lines=8> */
[----:B-1----:R-:W-:Y:S01]  /*17060*/  IMAD.WIDE.U32 R26, R57, 0x4, R6 ;  /* 0x00000004391a7825 */ /* 0x002fe200078e0006 */
[----:B------:R-:W1:Y:S01]  /*17070*/  S2UR UR5, SR_CgaCtaId ;  /* 0x00000000000579c3 */ /* 0x000e620000008800 */
[----:B------:R-:W-:Y:S02]  /*17080*/  UMOV UR4, 0x400 ;  /* 0x0000040000047882 */ /* 0x000fe40000000000 */
[----:B------:R-:W-:Y:S01]  /*17090*/  UIADD3 UR4, UPT, UPT, UR4, 0x810, URZ ;  /* 0x0000081004047890 */ /* 0x000fe2000fffe0ff */
[----:B------:R-:W-:Y:S02]  /*170a0*/  IMAD.IADD R25, R37, 0x1, -R5 ;  /* 0x0000000125197824 */ /* 0x000fe400078e0a05 */
        /* <DEDUP_REMOVED lines=9> */
[----:B------:R4:W5:Y:S04]  /*17140*/  LDG.E.128 R52, desc[UR36][R32.64] ;  /* 0x0000002420347981 */ /* 0x000968000c1e1d00 */
[----:B------:R-:W2:Y:S01]  /*17150*/  @P1 LDG.E.128 R56, desc[UR36][R34.64] ;  /* 0x0000002422381981 */ /* 0x000ea2000c1e1d00 */
[----:B-1----:R-:W-:Y:S01]  /*17160*/  ULEA UR4, UR5, UR4, 0x18 ;  /* 0x0000000405047291 */ /* 0x002fe2000f8ec0ff */
[----:B------:R-:W-:-:S05]  /*17170*/  VIADD R37, R37, 0x4 ;  /* 0x0000000425257836 */ /* 0x000fca0000000000 */
[----:B------:R-:W-:Y:S01]  /*17180*/  LEA R60, R25, UR4, 0x2 ;  /* 0x00000004193c7c11 */ /* 0x000fe2000f8e10ff */
[----:B---3--:R-:W-:-:S04]  /*17190*/  IMAD.WIDE.U32 R26, R61, 0x4, R6 ;  /* 0x000000043d1a7825 */ /* 0x008fc800078e0006 */
[----:B------:R-:W1:Y:S04]  /*171a0*/  LDS R25, [R60] ;  /* 0x000000003c197984 */ /* 0x000e680000000800 */
[----:B------:R-:W3:Y:S04]  /*171b0*/  LDS R38, [R60+0x4] ;  /* 0x000004003c267984 */ /* 0x000ee80000000800 */
[----:B------:R-:W0:Y:S04]  /*171c0*/  LDS R39, [R60+0x8] ;  /* 0x000008003c277984 */ /* 0x000e280000000800 */
[----:B----4-:R-:W4:Y:S01]  /*171d0*/  LDS R32, [R60+0xc] ;  /* 0x00000c003c207984 */ /* 0x010f220000000800 */
[C---:B-1----:R-:W-:Y:S01]  /*171e0*/  FFMA.FTZ R33, R25.reuse, R40, R8 ;  /* 0x0000002819217223 */ /* 0x042fe20000010008 */
[C---:B------:R-:W-:Y:S01]  /*171f0*/  FFMA.FTZ R8, R25.reuse, R41, R9 ;  /* 0x0000002919087223 */ /* 0x040fe20000010009 */
[C---:B------:R-:W-:Y:S01]  /*17200*/  FFMA.FTZ R9, R25.reuse, R42, R10 ;  /* 0x0000002a19097223 */ /* 0x040fe2000001000a */
[----:B------:R-:W-:Y:S01]  /*17210*/  FFMA.FTZ R10, R25, R43, R11 ;  /* 0x0000002b190a7223 */ /* 0x000fe2000001000b */
[C---:B---3--:R-:W-:Y:S01]  /*17220*/  FFMA.FTZ R44, R38.reuse, R44, R33 ;  /* 0x0000002c262c7223 */ /* 0x048fe20000010021 */
[C---:B------:R-:W-:Y:S01]  /*17230*/  FFMA.FTZ R8, R38.reuse, R45, R8 ;  /* 0x0000002d26087223 */ /* 0x040fe20000010008 */
[C---:B------:R-:W-:Y:S01]  /*17240*/  FFMA.FTZ R9, R38.reuse, R46, R9 ;  /* 0x0000002e26097223 */ /* 0x040fe20000010009 */
[----:B------:R-:W-:Y:S01]  /*17250*/  FFMA.FTZ R10, R38, R47, R10 ;  /* 0x0000002f260a7223 */ /* 0x000fe2000001000a */
[C---:B0-----:R-:W-:Y:S01]  /*17260*/  FFMA.FTZ R11, R39.reuse, R48, R44 ;  /* 0x00000030270b7223 */ /* 0x041fe2000001002c */
[C---:B------:R-:W-:Y:S01]  /*17270*/  FFMA.FTZ R38, R39.reuse, R49, R8 ;  /* 0x0000003127267223 */ /* 0x040fe20000010008 */
[----:B------:R-:W-:Y:S01]  /*17280*/  FFMA.FTZ R25, R39, R50, R9 ;  /* 0x0000003227197223 */ /* 0x000fe20000010009 */
[----:B-----5:R-:W-:Y:S01]  /*17290*/  FADD.FTZ R52, R28, R52 ;  /* 0x000000341c347221 */ /* 0x020fe20000010000 */
[----:B------:R-:W-:Y:S01]  /*172a0*/  FADD.FTZ R53, R29, R53 ;  /* 0x000000351d357221 */ /* 0x000fe20000010000 */
[----:B------:R-:W-:Y:S01]  /*172b0*/  FADD.FTZ R54, R30, R54 ;  /* 0x000000361e367221 */ /* 0x000fe20000010000 */
[----:B------:R-:W-:Y:S01]  /*172c0*/  FADD.FTZ R55, R31, R55 ;  /* 0x000000371f377221 */ /* 0x000fe20000010000 */
[----:B--2---:R-:W-:Y:S01]  /*172d0*/  @P1 FMUL.FTZ R52, R52, R56 ;  /* 0x0000003834341220 */ /* 0x004fe20000410000 */
[----:B------:R-:W-:Y:S01]  /*172e0*/  @P1 FMUL.FTZ R53, R53, R57 ;  /* 0x0000003935351220 */ /* 0x000fe20000410000 */
[----:B------:R-:W-:Y:S01]  /*172f0*/  @P1 FMUL.FTZ R54, R54, R58 ;  /* 0x0000003a36361220 */ /* 0x000fe20000410000 */
[----:B------:R-:W-:Y:S01]  /*17300*/  @P1 FMUL.FTZ R55, R55, R59 ;  /* 0x0000003b37371220 */ /* 0x000fe20000410000 */
[----:B------:R-:W-:Y:S01]  /*17310*/  ISETP.GE.AND P1, PT, R37, R36, PT ;  /* 0x000000242500720c */ /* 0x000fe20003f26270 */
[C---:B----4-:R-:W-:Y:S01]  /*17320*/  FFMA.FTZ R8, R32.reuse, R52, R11 ;  /* 0x0000003420087223 */ /* 0x050fe2000001000b */
[----:B------:R-:W-:-:S02]  /*17330*/  FFMA.FTZ R9, R32, R53, R38 ;  /* 0x0000003520097223 */ /* 0x000fc40000010026 */
[----:B------:R0:W-:Y:S02]  /*17340*/  STG.E.128 desc[UR36][R26.64], R52 ;  /* 0x000000341a007986 */ /* 0x0001e4000c101d24 */
[----:B0-----:R-:W-:Y:S01]  /*17350*/  FFMA.FTZ R26, R39, R51, R10 ;  /* 0x00000033271a7223 */ /* 0x001fe2000001000a */
[----:B------:R-:W-:-:S03]  /*17360*/  FFMA.FTZ R10, R32, R54, R25 ;  /* 0x00000036200a7223 */ /* 0x000fc60000010019 */
[----:B------:R-:W-:-:S03]  /*17370*/  FFMA.FTZ R11, R32, R55, R26 ;  /* 0x00000037200b7223 */ /* 0x000fc6000001001a */
[----:B------:R-:W-:Y:S05]  /*17380*/  @!P1 BRA `(.L_x_3633) ;  /* 0xfffffff800a89947 */ /* 0x000fea000383ffff */
.L_x_3632:
[----:B------:R-:W-:Y:S05]  /*17390*/  BSYNC.RECONVERGENT B2 ;  /* 0x0000000000027941 */ /* 0x000fea0003800200 */
.L_x_3631:
[----:B------:R-:W-:Y:S05]  /*173a0*/  BRA `(.L_x_3626) ;  /* 0x0000000800b07947 */ /* 0x000fea0003800000 */
.L_x_3627:
[--C-:B------:R-:W-:Y:S01]  /*173b0*/  IMAD.IADD R72, R36, 0x1, -R23.reuse ;  /* 0x0000000124487824 */ /* 0x100fe200078e0a17 */
[----:B------:R-:W-:Y:S01]  /*173c0*/  IADD3 R36, PT, PT, R24, R5, -R36 ;  /* 0x0000000518247210 */ /* 0x000fe20007ffe824 */
[----:B------:R-:W-:Y:S01]  /*173d0*/  BSSY.RECONVERGENT B2, `(.L_x_3634) ;  /* 0x0000054000027945 */ /* 0x000fe20003800200 */
[----:B------:R-:W-:Y:S01]  /*173e0*/  IMAD.MOV.U32 R56, RZ, RZ, R23 ;  /* 0x000000ffff387224 */ /* 0x000fe200078e0017 */
[----:B------:R-:W-:Y:S02]  /*173f0*/  CS2R R8, SRZ ;  /* 0x0000000000087805 */ /* 0x000fe4000001ff00 */
[----:B------:R-:W-:Y:S02]  /*17400*/  ISETP.GT.U32.AND P1, PT, R36, -0x8, PT ;  /* 0xfffffff82400780c */ /* 0x000fe40003f24070 */
[----:B------:R-:W-:Y:S02]  /*17410*/  CS2R R10, SRZ ;  /* 0x00000000000a7805 */ /* 0x000fe4000001ff00 */
[----:B------:R-:W-:-:S04]  /*17420*/  LOP3.LUT R74, R72, 0x7, RZ, 0xc0, !PT ;  /* 0x00000007484a7812 */ /* 0x000fc800078ec0ff */
[----:B------:R-:W-:-:S05]  /*17430*/  ISETP.NE.AND P2, PT, R74, RZ, PT ;  /* 0x000000ff4a00720c */ /* 0x000fca0003f45270 */
[----:B------:R-:W-:Y:S08]  /*17440*/  @P1 BRA `(.L_x_3635) ;  /* 0x0000000400301947 */ /* 0x000ff00003800000 */
[----:B------:R-:W-:Y:S01]  /*17450*/  VIADD R26, R71, 0x810 ;  /* 0x00000810471a7836 */ /* 0x000fe20000000000 */
[----:B------:R-:W-:Y:S01]  /*17460*/  LOP3.LUT R57, R72, 0xfffffff8, RZ, 0xc0, !PT ;  /* 0xfffffff848397812 */ /* 0x000fe200078ec0ff */
[----:B------:R-:W-:Y:S02]  /*17470*/  IMAD.MOV.U32 R58, RZ, RZ, RZ ;  /* 0x000000ffff3a7224 */ /* 0x000fe400078e00ff */
[----:B------:R-:W-:Y:S01]  /*17480*/  IMAD.MOV.U32 R56, RZ, RZ, R23 ;  /* 0x000000ffff387224 */ /* 0x000fe200078e0017 */
[----:B------:R-:W-:Y:S01]  /*17490*/  LEA R73, R25, R26, 0x18 ;  /* 0x0000001a19497211 */ /* 0x000fe200078ec0ff */
[----:B------:R-:W-:-:S07]  /*174a0*/  IMAD.MOV.U32 R8, RZ, RZ, RZ ;  /* 0x000000ffff087224 */ /* 0x000fce00078e00ff */
.L_x_3636:
[----:B------:R-:W-:-:S04]  /*174b0*/  IMAD R31, R56, 0x90, RZ ;  /* 0x00000090381f7824 */ /* 0x000fc800078e02ff */
[----:B------:R-:W-:-:S04]  /*174c0*/  IMAD.WIDE.U32 R26, R31, 0x4, R20 ;  /* 0x000000041f1a7825 */ /* 0x000fc800078e0014 */
[C---:B------:R-:W-:Y:S01]  /*174d0*/  VIADD R53, R31.reuse, 0x90 ;  /* 0x000000901f357836 */ /* 0x040fe20000000000 */
[----:B------:R1:W2:Y:S01]  /*174e0*/  LDG.E.128 R60, desc[UR36][R26.64] ;  /* 0x000000241a3c7981 */ /* 0x0002a2000c1e1d00 */
[----:B------:R-:W-:Y:S02]  /*174f0*/  VIADD R49, R31, 0x120 ;  /* 0x000001201f317836 */ /* 0x000fe40000000000 */
[----:B------:R-:W-:-:S04]  /*17500*/  IMAD.WIDE.U32 R52, R53, 0x4, R20 ;  /* 0x0000000435347825 */ /* 0x000fc800078e0014 */
[----:B------:R-:W-:Y:S02]  /*17510*/  VIADD R45, R31, 0x1b0 ;  /* 0x000001b01f2d7836 */ /* 0x000fe40000000000 */
[--C-:B------:R-:W-:Y:S01]  /*17520*/  IMAD.WIDE.U32 R48, R49, 0x4, R20.reuse ;  /* 0x0000000431307825 */ /* 0x100fe200078e0014 */
[----:B------:R-:W3:Y:S03]  /*17530*/  LDG.E.128 R52, desc[UR36][R52.64] ;  /* 0x0000002434347981 */ /* 0x000ee6000c1e1d00 */
[----:B------:R-:W-:Y:S02]  /*17540*/  VIADD R41, R31, 0x240 ;  /* 0x000002401f297836 */ /* 0x000fe40000000000 */
[----:B------:R-:W-:Y:S01]  /*17550*/  IMAD.WIDE.U32 R44, R45, 0x4, R20 ;  /* 0x000000042d2c7825 */ /* 0x000fe200078e0014 */
[----:B------:R-:W4:Y:S03]  /*17560*/  LDG.E.128 R48, desc[UR36][R48.64] ;  /* 0x0000002430307981 */ /* 0x000f26000c1e1d00 */
[----:B------:R-:W-:-:S02]  /*17570*/  VIADD R29, R31, 0x2d0 ;  /* 0x000002d01f1d7836 */ /* 0x000fc40000000000 */
[--C-:B------:R-:W-:Y:S01]  /*17580*/  IMAD.WIDE.U32 R40, R41, 0x4, R20.reuse ;  /* 0x0000000429287825 */ /* 0x100fe200078e0014 */
[----:B------:R-:W5:Y:S03]  /*17590*/  LDG.E.128 R44, desc[UR36][R44.64] ;  /* 0x000000242c2c7981 */ /* 0x000f66000c1e1d00 */
[----:B------:R-:W-:Y:S02]  /*175a0*/  VIADD R33, R31, 0x360 ;  /* 0x000003601f217836 */ /* 0x000fe40000000000 */
[----:B------:R-:W-:Y:S01]  /*175b0*/  IMAD.WIDE.U32 R28, R29, 0x4, R20 ;  /* 0x000000041d1c7825 */ /* 0x000fe200078e0014 */
[----:B------:R-:W5:Y:S03]  /*175c0*/  LDG.E.128 R40, desc[UR36][R40.64] ;  /* 0x0000002428287981 */ /* 0x000f66000c1e1d00 */
[----:B------:R-:W-:-:S02]  /*175d0*/  VIADD R37, R31, 0x3f0 ;  /* 0x000003f01f257836 */ /* 0x000fc40000000000 */
[--C-:B------:R-:W-:Y:S01]  /*175e0*/  IMAD.WIDE.U32 R32, R33, 0x4, R20.reuse ;  /* 0x0000000421207825 */ /* 0x100fe200078e0014 */
[----:B------:R-:W5:Y:S03]  /*175f0*/  LDG.E.128 R28, desc[UR36][R28.64] ;  /* 0x000000241c1c7981 */ /* 0x000f66000c1e1d00 */
[----:B------:R-:W-:Y:S02]  /*17600*/  IMAD.WIDE.U32 R36, R37, 0x4, R20 ;  /* 0x0000000425247825 */ /* 0x000fe400078e0014 */
[----:B------:R-:W5:Y:S04]  /*17610*/  LDG.E.128 R32, desc[UR36][R32.64] ;  /* 0x0000002420207981 */ /* 0x000f68000c1e1d00 */
[----:B------:R-:W5:Y:S01]  /*17620*/  LDG.E.128 R36, desc[UR36][R36.64] ;  /* 0x0000002424247981 */ /* 0x000f62000c1e1d00 */
[----:B-1----:R-:W-:-:S04]  /*17630*/  IMAD.IADD R26, R56, 0x1, -R5 ;  /* 0x00000001381a7824 */ /* 0x002fc800078e0a05 */
[----:B------:R-:W-:-:S05]  /*17640*/  IMAD R26, R26, 0x4, R73 ;  /* 0x000000041a1a7824 */ /* 0x000fca00078e0249 */
[----:B------:R-:W2:Y:S04]  /*17650*/  LDS R27, [R26] ;  /* 0x000000001a1b7984 */ /* 0x000ea80000000800 */
[----:B------:R-:W3:Y:S04]  /*17660*/  LDS R64, [R26+0x4] ;  /* 0x000004001a407984 */ /* 0x000ee80000000800 */
[----:B------:R-:W4:Y:S04]  /*17670*/  LDS R65, [R26+0x8] ;  /* 0x000008001a417984 */ /* 0x000f280000000800 */
[----:B------:R-:W5:Y:S04]  /*17680*/  LDS R66, [R26+0xc] ;  /* 0x00000c001a427984 */ /* 0x000f680000000800 */
[----:B------:R-:W1:Y:S04]  /*17690*/  LDS R67, [R26+0x10] ;  /* 0x000010001a437984 */ /* 0x000e680000000800 */
[----:B------:R-:W0:Y:S04]  /*176a0*/  LDS R68, [R26+0x14] ;  /* 0x000014001a447984 */ /* 0x000e280000000800 */
[----:B------:R-:W0:Y:S04]  /*176b0*/  LDS R69, [R26+0x18] ;  /* 0x000018001a457984 */ /* 0x000e280000000800 */
[----:B------:R0:W0:Y:S01]  /*176c0*/  LDS R70, [R26+0x1c] ;  /* 0x00001c001a467984 */ /* 0x0000220000000800 */
[----:B------:R-:W-:-:S05]  /*176d0*/  VIADD R58, R58, 0x8 ;  /* 0x000000083a3a7836 */ /* 0x000fca0000000000 */
[----:B------:R-:W-:Y:S01]  /*176e0*/  ISETP.NE.AND P1, PT, R58, R57, PT ;  /* 0x000000393a00720c */ /* 0x000fe20003f25270 */
[----:B------:R-:W-:Y:S02]  /*176f0*/  VIADD R56, R56, 0x8 ;  /* 0x0000000838387836 */ /* 0x000fe40000000000 */
[-C--:B--2---:R-:W-:Y:S01]  /*17700*/  FFMA.FTZ R59, R60, R27.reuse, R8 ;  /* 0x0000001b3c3b7223 */ /* 0x084fe20000010008 */
[-C--:B------:R-:W-:Y:S01]  /*17710*/  FFMA.FTZ R8, R61, R27.reuse, R9 ;  /* 0x0000001b3d087223 */ /* 0x080fe20000010009 */
[-C--:B------:R-:W-:Y:S01]  /*17720*/  FFMA.FTZ R9, R62, R27.reuse, R10 ;  /* 0x0000001b3e097223 */ /* 0x080fe2000001000a */
[----:B------:R-:W-:-:S03]  /*17730*/  FFMA.FTZ R10, R63, R27, R11 ;  /* 0x0000001b3f0a7223 */ /* 0x000fc6000001000b */
[-C--:B---3--:R-:W-:Y:S01]  /*17740*/  FFMA.FTZ R9, R54, R64.reuse, R9 ;  /* 0x0000004036097223 */ /* 0x088fe20000010009 */
[-C--:B------:R-:W-:Y:S01]  /*17750*/  FFMA.FTZ R59, R52, R64.reuse, R59 ;  /* 0x00000040343b7223 */ /* 0x080fe2000001003b */
[-C--:B------:R-:W-:Y:S01]  /*17760*/  FFMA.FTZ R8, R53, R64.reuse, R8 ;  /* 0x0000004035087223 */ /* 0x080fe20000010008 */
[----:B------:R-:W-:Y:S01]  /*17770*/  FFMA.FTZ R10, R55, R64, R10 ;  /* 0x00000040370a7223 */ /* 0x000fe2000001000a */
[-C--:B----4-:R-:W-:Y:S01]  /*17780*/  FFMA.FTZ R9, R50, R65.reuse, R9 ;  /* 0x0000004132097223 */ /* 0x090fe20000010009 */
[-C--:B------:R-:W-:Y:S01]  /*17790*/  FFMA.FTZ R59, R48, R65.reuse, R59 ;  /* 0x00000041303b7223 */ /* 0x080fe2000001003b */
[-C--:B------:R-:W-:Y:S01]  /*177a0*/  FFMA.FTZ R8, R49, R65.reuse, R8 ;  /* 0x0000004131087223 */ /* 0x080fe20000010008 */
[----:B------:R-:W-:Y:S01]  /*177b0*/  FFMA.FTZ R10, R51, R65, R10 ;  /* 0x00000041330a7223 */ /* 0x000fe2000001000a */
[-C--:B-----5:R-:W-:Y:S01]  /*177c0*/  FFMA.FTZ R9, R46, R66.reuse, R9 ;  /* 0x000000422e097223 */ /* 0x0a0fe20000010009 */
[-C--:B------:R-:W-:Y:S01]  /*177d0*/  FFMA.FTZ R59, R44, R66.reuse, R59 ;  /* 0x000000422c3b7223 */ /* 0x080fe2000001003b */
[-C--:B------:R-:W-:Y:S01]  /*177e0*/  FFMA.FTZ R8, R45, R66.reuse, R8 ;  /* 0x000000422d087223 */ /* 0x080fe20000010008 */
[----:B------:R-:W-:Y:S01]  /*177f0*/  FFMA.FTZ R10, R47, R66, R10 ;  /* 0x000000422f0a7223 */ /* 0x000fe2000001000a */
[-C--:B-1----:R-:W-:Y:S01]  /*17800*/  FFMA.FTZ R9, R42, R67.reuse, R9 ;  /* 0x000000432a097223 */ /* 0x082fe20000010009 */
[-C--:B------:R-:W-:Y:S01]  /*17810*/  FFMA.FTZ R59, R40, R67.reuse, R59 ;  /* 0x00000043283b7223 */ /* 0x080fe2000001003b */
[-C--:B------:R-:W-:Y:S01]  /*17820*/  FFMA.FTZ R8, R41, R67.reuse, R8 ;  /* 0x0000004329087223 */ /* 0x080fe20000010008 */
[----:B------:R-:W-:Y:S01]  /*17830*/  FFMA.FTZ R10, R43, R67, R10 ;  /* 0x000000432b0a7223 */ /* 0x000fe2000001000a */
[-C--:B0-----:R-:W-:Y:S01]  /*17840*/  FFMA.FTZ R9, R30, R68.reuse, R9 ;  /* 0x000000441e097223 */ /* 0x081fe20000010009 */
[-C--:B------:R-:W-:Y:S01]  /*17850*/  FFMA.FTZ R59, R28, R68.reuse, R59 ;  /* 0x000000441c3b7223 */ /* 0x080fe2000001003b */
[-C--:B------:R-:W-:Y:S01]  /*17860*/  FFMA.FTZ R8, R29, R68.reuse, R8 ;  /* 0x000000441d087223 */ /* 0x080fe20000010008 */
[----:B------:R-:W-:Y:S01]  /*17870*/  FFMA.FTZ R10, R31, R68, R10 ;  /* 0x000000441f0a7223 */ /* 0x000fe2000001000a */
[-C--:B------:R-:W-:Y:S01]  /*17880*/  FFMA.FTZ R11, R34, R69.reuse, R9 ;  /* 0x00000045220b7223 */ /* 0x080fe20000010009 */
[-C--:B------:R-:W-:Y:S01]  /*17890*/  FFMA.FTZ R59, R32, R69.reuse, R59 ;  /* 0x00000045203b7223 */ /* 0x080fe2000001003b */
[-C--:B------:R-:W-:Y:S01]  /*178a0*/  FFMA.FTZ R26, R33, R69.reuse, R8 ;  /* 0x00000045211a7223 */ /* 0x080fe20000010008 */
[----:B------:R-:W-:Y:S01]  /*178b0*/  FFMA.FTZ R28, R35, R69, R10 ;  /* 0x00000045231c7223 */ /* 0x000fe2000001000a */
[-C--:B------:R-:W-:Y:S01]  /*178c0*/  FFMA.FTZ R10, R38, R70.reuse, R11 ;  /* 0x00000046260a7223 */ /* 0x080fe2000001000b */
[-C--:B------:R-:W-:Y:S01]  /*178d0*/  FFMA.FTZ R8, R36, R70.reuse, R59 ;  /* 0x0000004624087223 */ /* 0x080fe2000001003b */
[-C--:B------:R-:W-:Y:S01]  /*178e0*/  FFMA.FTZ R9, R37, R70.reuse, R26 ;  /* 0x0000004625097223 */ /* 0x080fe2000001001a */
[----:B------:R-:W-:Y:S01]  /*178f0*/  FFMA.FTZ R11, R39, R70, R28 ;  /* 0x00000046270b7223 */ /* 0x000fe2000001001c */
[----:B------:R-:W-:Y:S06]  /*17900*/  @P1 BRA `(.L_x_3636) ;  /* 0xfffffff800e81947 */ /* 0x000fec000383ffff */
.L_x_3635:
[----:B------:R-:W-:Y:S05]  /*17910*/  BSYNC.RECONVERGENT B2 ;  /* 0x0000000000027941 */ /* 0x000fea0003800200 */
.L_x_3634:
[----:B------:R-:W-:Y:S05]  /*17920*/  @!P2 BRA `(.L_x_3626) ;  /* 0x000000040050a947 */ /* 0x000fea0003800000 */
[----:B------:R-:W-:Y:S01]  /*17930*/  ISETP.GE.U32.AND P1, PT, R74, 0x4, PT ;  /* 0x000000044a00780c */ /* 0x000fe20003f26070 */
[----:B------:R-:W-:Y:S01]  /*17940*/  BSSY.RECONVERGENT B2, `(.L_x_3637) ;  /* 0x0000029000027945 */ /* 0x000fe20003800200 */
[----:B------:R-:W-:-:S04]  /*17950*/  LOP3.LUT R49, R72, 0x3, RZ, 0xc0, !PT ;  /* 0x0000000348317812 */ /* 0x000fc800078ec0ff */
[----:B------:R-:W-:-:S07]  /*17960*/  ISETP.NE.AND P2, PT, R49, RZ, PT ;  /* 0x000000ff3100720c */ /* 0x000fce0003f45270 */
[----:B------:R-:W-:Y:S06]  /*17970*/  @!P1 BRA `(.L_x_3638) ;  /* 0x0000000000949947 */ /* 0x000fec0003800000 */
[----:B------:R-:W-:-:S04]  /*17980*/  IMAD R31, R56, 0x90, RZ ;  /* 0x00000090381f7824 */ /* 0x000fc800078e02ff */
[----:B------:R-:W-:-:S04]  /*17990*/  IMAD.WIDE.U32 R26, R31, 0x4, R20 ;  /* 0x000000041f1a7825 */ /* 0x000fc800078e0014 */
[C---:B------:R-:W-:Y:S01]  /*179a0*/  VIADD R29, R31.reuse, 0x90 ;  /* 0x000000901f1d7836 */ /* 0x040fe20000000000 */
[----:B------:R1:W2:Y:S01]  /*179b0*/  LDG.E.128 R36, desc[UR36][R26.64] ;  /* 0x000000241a247981 */ /* 0x0002a2000c1e1d00 */
[----:B------:R-:W-:Y:S02]  /*179c0*/  VIADD R33, R31, 0x120 ;  /* 0x000001201f217836 */ /* 0x000fe40000000000 */
[----:B------:R-:W-:-:S04]  /*179d0*/  IMAD.WIDE.U32 R28, R29, 0x4, R20 ;  /* 0x000000041d1c7825 */ /* 0x000fc800078e0014 */
[----:B------:R-:W-:Y:S01]  /*179e0*/  VIADD R35, R31, 0x1b0 ;  /* 0x000001b01f237836 */ /* 0x000fe20000000000 */
[----:B------:R3:W4:Y:S01]  /*179f0*/  LDG.E.128 R40, desc[UR36][R28.64] ;  /* 0x000000241c287981 */ /* 0x000722000c1e1d00 */
[----:B------:R-:W-:-:S04]  /*17a00*/  IMAD.WIDE.U32 R30, R33, 0x4, R20 ;  /* 0x00000004211e7825 */ /* 0x000fc800078e0014 */
[----:B------:R-:W-:Y:S01]  /*17a10*/  IMAD.WIDE.U32 R32, R35, 0x4, R20 ;  /* 0x0000000423207825 */ /* 0x000fe200078e0014 */
[----:B------:R-:W5:Y:S04]  /*17a20*/  LDG.E.128 R44, desc[UR36][R30.64] ;  /* 0x000000241e2c7981 */ /* 0x000f68000c1e1d00 */
[----:B------:R-:W5:Y:S01]  /*17a30*/  LDG.E.128 R52, desc[UR36][R32.64] ;  /* 0x0000002420347981 */ /* 0x000f62000c1e1d00 */
[----:B------:R-:W-:Y:S02]  /*17a40*/  VIADD R48, R71, 0x810 ;  /* 0x0000081047307836 */ /* 0x000fe40000000000 */
[----:B------:R-:W-:-:S03]  /*17a50*/  IMAD.IADD R34, R56, 0x1, -R5 ;  /* 0x0000000138227824 */ /* 0x000fc600078e0a05 */
[----:B------:R-:W-:-:S05]  /*17a60*/  LEA R35, R25, R48, 0x18 ;  /* 0x0000003019237211 */ /* 0x000fca00078ec0ff */
[----:B------:R-:W-:-:S05]  /*17a70*/  IMAD R34, R34, 0x4, R35 ;  /* 0x0000000422227824 */ /* 0x000fca00078e0223 */
[----:B-1----:R-:W2:Y:S04]  /*17a80*/  LDS R26, [R34] ;  /* 0x00000000221a7984 */ /* 0x002ea80000000800 */
[----:B------:R-:W4:Y:S04]  /*17a90*/  LDS R35, [R34+0x4] ;  /* 0x0000040022237984 */ /* 0x000f280000000800 */
[----:B------:R-:W5:Y:S04]  /*17aa0*/  LDS R48, [R34+0x8] ;  /* 0x0000080022307984 */ /* 0x000f680000000800 */
[----:B---3--:R-:W1:Y:S01]  /*17ab0*/  LDS R28, [R34+0xc] ;  /* 0x00000c00221c7984 */ /* 0x008e620000000800 */
[----:B------:R-:W-:-:S02]  /*17ac0*/  VIADD R56, R56, 0x4 ;  /* 0x0000000438387836 */ /* 0x000fc40000000000 */
[-C--:B--2---:R-:W-:Y:S01]  /*17ad0*/  FFMA.FTZ R27, R36, R26.reuse, R8 ;  /* 0x0000001a241b7223 */ /* 0x084fe20000010008 */
[-C--:B------:R-:W-:Y:S01]  /*17ae0*/  FFMA.FTZ R8, R37, R26.reuse, R9 ;  /* 0x0000001a25087223 */ /* 0x080fe20000010009 */
[-C--:B------:R-:W-:Y:S01]  /*17af0*/  FFMA.FTZ R9, R38, R26.reuse, R10 ;  /* 0x0000001a26097223 */ /* 0x080fe2000001000a */
[----:B------:R-:W-:Y:S02]  /*17b00*/  FFMA.FTZ R26, R39, R26, R11 ;  /* 0x0000001a271a7223 */ /* 0x000fe4000001000b */
        /* <DEDUP_REMOVED lines=11> */
[----:B------:R-:W-:-:S07]  /*17bc0*/  FFMA.FTZ R11, R55, R28, R26 ;  /* 0x0000001c370b7223 */ /* 0x000fce000001001a */
.L_x_3638:
[----:B------:R-:W-:Y:S05]  /*17bd0*/  BSYNC.RECONVERGENT B2 ;  /* 0x0000000000027941 */ /* 0x000fea0003800200 */
.L_x_3637:
[----:B------:R-:W-:Y:S05]  /*17be0*/  @!P2 BRA `(.L_x_3626) ;  /* 0x0000000000a0a947 */ /* 0x000fea0003800000 */
[----:B------:R-:W-:Y:S01]  /*17bf0*/  ISETP.NE.AND P1, PT, R49, 0x1, PT ;  /* 0x000000013100780c */ /* 0x000fe20003f25270 */
[----:B------:R-:W-:Y:S01]  /*17c00*/  BSSY.RECONVERGENT B2, `(.L_x_3639) ;  /* 0x0000019000027945 */ /* 0x000fe20003800200 */
[----:B------:R-:W-:-:S04]  /*17c10*/  LOP3.LUT R26, R72, 0x1, RZ, 0xc0, !PT ;  /* 0x00000001481a7812 */ /* 0x000fc800078ec0ff */
[----:B------:R-:W-:-:S07]  /*17c20*/  ISETP.NE.U32.AND P2, PT, R26, 0x1, PT ;  /* 0x000000011a00780c */ /* 0x000fce0003f45070 */
[----:B------:R-:W-:Y:S06]  /*17c30*/  @!P1 BRA `(.L_x_3640) ;  /* 0x0000000000549947 */ /* 0x000fec0003800000 */
[----:B------:R-:W-:-:S04]  /*17c40*/  IMAD R27, R56, 0x90, RZ ;  /* 0x00000090381b7824 */ /* 0x000fc800078e02ff */
[C---:B------:R-:W-:Y:S02]  /*17c50*/  VIADD R29, R27.reuse, 0x90 ;  /* 0x000000901b1d7836 */ /* 0x040fe40000000000 */
[----:B------:R-:W-:-:S04]  /*17c60*/  IMAD.WIDE.U32 R26, R27, 0x4, R20 ;  /* 0x000000041b1a7825 */ /* 0x000fc800078e0014 */
[----:B------:R-:W-:Y:S01]  /*17c70*/  IMAD.WIDE.U32 R28, R29, 0x4, R20 ;  /* 0x000000041d1c7825 */ /* 0x000fe200078e0014 */
[----:B------:R-:W2:Y:S04]  /*17c80*/  LDG.E.128 R32, desc[UR36][R26.64] ;  /* 0x000000241a207981 */ /* 0x000ea8000c1e1d00 */
[----:B------:R-:W3:Y:S01]  /*17c90*/  LDG.E.128 R40, desc[UR36][R28.64] ;  /* 0x000000241c287981 */ /* 0x000ee2000c1e1d00 */
[----:B------:R-:W-:Y:S02]  /*17ca0*/  VIADD R36, R71, 0x810 ;  /* 0x0000081047247836 */ /* 0x000fe40000000000 */
[C---:B------:R-:W-:Y:S02]  /*17cb0*/  IMAD.IADD R30, R56.reuse, 0x1, -R5 ;  /* 0x00000001381e7824 */ /* 0x040fe400078e0a05 */
[----:B------:R-:W-:Y:S01]  /*17cc0*/  VIADD R56, R56, 0x2 ;  /* 0x0000000238387836 */ /* 0x000fe20000000000 */
[----:B------:R-:W-:-:S05]  /*17cd0*/  LEA R31, R25, R36, 0x18 ;  /* 0x00000024191f7211 */ /* 0x000fca00078ec0ff */
[----:B------:R-:W-:-:S05]  /*17ce0*/  IMAD R30, R30, 0x4, R31 ;  /* 0x000000041e1e7824 */ /* 0x000fca00078e021f */
[----:B------:R-:W2:Y:S04]  /*17cf0*/  LDS R31, [R30] ;  /* 0x000000001e1f7984 */ /* 0x000ea80000000800 */
[----:B------:R-:W3:Y:S01]  /*17d00*/  LDS R36, [R30+0x4] ;  /* 0x000004001e247984 */ /* 0x000ee20000000800 */
[-C--:B--2---:R-:W-:Y:S01]  /*17d10*/  FFMA.FTZ R37, R32, R31.reuse, R8 ;  /* 0x0000001f20257223 */ /* 0x084fe20000010008 */
[-C--:B------:R-:W-:Y:S01]  /*17d20*/  FFMA.FTZ R32, R33, R31.reuse, R9 ;  /* 0x0000001f21207223 */ /* 0x080fe20000010009 */
[-C--:B------:R-:W-:Y:S01]  /*17d30*/  FFMA.FTZ R33, R34, R31.reuse, R10 ;  /* 0x0000001f22217223 */ /* 0x080fe2000001000a */
[----:B------:R-:W-:Y:S01]  /*17d40*/  FFMA.FTZ R26, R35, R31, R11 ;  /* 0x0000001f231a7223 */ /* 0x000fe2000001000b */
[-C--:B---3--:R-:W-:Y:S01]  /*17d50*/  FFMA.FTZ R8, R40, R36.reuse, R37 ;  /* 0x0000002428087223 */ /* 0x088fe20000010025 */
[-C--:B------:R-:W-:Y:S01]  /*17d60*/  FFMA.FTZ R9, R41, R36.reuse, R32 ;  /* 0x0000002429097223 */ /* 0x080fe20000010020 */
[-C--:B------:R-:W-:Y:S01]  /*17d70*/  FFMA.FTZ R10, R42, R36.reuse, R33 ;  /* 0x000000242a0a7223 */ /* 0x080fe20000010021 */
[----:B------:R-:W-:-:S07]  /*17d80*/  FFMA.FTZ R11, R43, R36, R26 ;  /* 0x000000242b0b7223 */ /* 0x000fce000001001a */
.L_x_3640:
[----:B------:R-:W-:Y:S05]  /*17d90*/  BSYNC.RECONVERGENT B2 ;  /* 0x0000000000027941 */ /* 0x000fea0003800200 */
.L_x_3639:
[----:B------:R-:W-:Y:S05]  /*17da0*/  @P2 BRA `(.L_x_3626) ;  /* 0x0000000000302947 */ /* 0x000fea0003800000 */
[----:B------:R-:W-:-:S04]  /*17db0*/  IMAD R27, R56, 0x90, RZ ;  /* 0x00000090381b7824 */ /* 0x000fc800078e02ff */
[----:B------:R-:W-:-:S05]  /*17dc0*/  IMAD.WIDE.U32 R26, R27, 0x4, R20 ;  /* 0x000000041b1a7825 */ /* 0x000fca00078e0014 */
[----:B------:R-:W2:Y:S01]  /*17dd0*/  LDG.E.128 R28, desc[UR36][R26.64] ;  /* 0x000000241a1c7981 */ /* 0x000ea2000c1e1d00 */
[----:B------:R-:W-:Y:S02]  /*17de0*/  VIADD R34, R71, 0x810 ;  /* 0x0000081047227836 */ /* 0x000fe40000000000 */
[----:B------:R-:W-:-:S03]  /*17df0*/  IMAD.IADD R32, R56, 0x1, -R5 ;  /* 0x0000000138207824 */ /* 0x000fc600078e0a05 */
[----:B------:R-:W-:-:S05]  /*17e00*/  LEA R25, R25, R34, 0x18 ;  /* 0x0000002219197211 */ /* 0x000fca00078ec0ff */
[----:B------:R-:W-:-:S06]  /*17e10*/  IMAD R32, R32, 0x4, R25 ;  /* 0x0000000420207824 */ /* 0x000fcc00078e0219 */
[----:B------:R-:W2:Y:S02]  /*17e20*/  LDS R32, [R32] ;  /* 0x0000000020207984 */ /* 0x000ea40000000800 */
[-C--:B--2---:R-:W-:Y:S01]  /*17e30*/  FFMA.FTZ R8, R28, R32.reuse, R8 ;  /* 0x000000201c087223 */ /* 0x084fe20000010008 */
[-C--:B------:R-:W-:Y:S01]  /*17e40*/  FFMA.FTZ R9, R29, R32.reuse, R9 ;  /* 0x000000201d097223 */ /* 0x080fe20000010009 */
[-C--:B------:R-:W-:Y:S01]  /*17e50*/  FFMA.FTZ R10, R30, R32.reuse, R10 ;  /* 0x000000201e0a7223 */ /* 0x080fe2000001000a */
[----:B------:R-:W-:-:S07]  /*17e60*/  FFMA.FTZ R11, R31, R32, R11 ;  /* 0x000000201f0b7223 */ /* 0x000fce000001000b */
.L_x_3626:
[----:B------:R-:W-:Y:S05]  /*17e70*/  BSYNC.RECONVERGENT B1 ;  /* 0x0000000000017941 */ /* 0x000fea0003800200 */
.L_x_3625:
[----:B------:R-:W-:Y:S01]  /*17e80*/  ISETP.GE.AND P1, PT, R23, R22, PT ;  /* 0x000000161700720c */ /* 0x000fe20003f26270 */
[----:B------:R-:W-:-:S12]  /*17e90*/  BSSY.RECONVERGENT B1, `(.L_x_3641) ;  /* 0x00000c1000017945 */ /* 0x000fd80003800200 */
[----:B------:R-:W-:Y:S05]  /*17ea0*/  @P1 BRA `(.L_x_3642) ;  /* 0x0000000800fc1947 */ /* 0x000fea0003800000 */
[----:B------:R-:W2:Y:S01]  /*17eb0*/  LDCU UR4, c[0x0][0x3f8] ;  /* 0x00007f00ff0477ac */ /* 0x000ea20008000800 */
[----:B-1----:R-:W1:Y:S01]  /*17ec0*/  LDC.64 R26, c[0x0][0x458] ;  /* 0x00011600ff1a7b82 */ /* 0x002e620000000a00 */
[----:B------:R-:W-:Y:S01]  /*17ed0*/  IADD3 R25, PT, PT, R24, R5, -R16 ;  /* 0x0000000518197210 */ /* 0x000fe20007ffe810 */
[----:B------:R-:W-:Y:S03]  /*17ee0*/  BSSY.RECONVERGENT B2, `(.L_x_3643) ;  /* 0x0000042000027945 */ /* 0x000fe60003800200 */
[----:B------:R-:W-:-:S04]  /*17ef0*/  LOP3.LUT R25, R25, 0x1, RZ, 0xc0, !PT ;  /* 0x0000000119197812 */ /* 0x000fc800078ec0ff */
[----:B------:R-:W-:Y:S01]  /*17f00*/  ISETP.NE.U32.AND P1, PT, R25, 0x1, PT ;  /* 0x000000011900780c */ /* 0x000fe20003f25070 */
[----:B------:R-:W-:Y:S02]  /*17f10*/  IMAD.MOV.U32 R25, RZ, RZ, R23 ;  /* 0x000000ffff197224 */ /* 0x000fe400078e0017 */
[----:B--2---:R-:W-:-:S04]  /*17f20*/  IMAD R29, R2, UR4, R3 ;  /* 0x00000004021d7c24 */ /* 0x004fc8000f8e0203 */
[----:B------:R-:W-:-:S04]  /*17f30*/  IMAD R29, R29, 0x90, R0 ;  /* 0x000000901d1d7824 */ /* 0x000fc800078e0200 */
[----:B-1----:R-:W-:Y:S02]  /*17f40*/  IMAD.WIDE R28, R29, 0x4, R26 ;  /* 0x000000041d1c7825 */ /* 0x002fe400078e021a */
[----:B------:R-:W-:Y:S05]  /*17f50*/  @!P1 BRA `(.L_x_3644) ;  /* 0x0000000000e89947 */ /* 0x000fea0003800000 */
[----:B------:R-:W1:Y:S01]  /*17f60*/  LDC R30, c[0x0][0x3f4] ;  /* 0x0000fd00ff1e7b82 */ /* 0x000e620000000800 */
[----:B------:R-:W-:Y:S01]  /*17f70*/  BSSY.RECONVERGENT B3, `(.L_x_3645) ;  /* 0x0000037000037945 */ /* 0x000fe20003800200 */
[----:B-1----:R-:W-:-:S13]  /*17f80*/  ISETP.GE.AND P1, PT, R23, R30, PT ;  /* 0x0000001e1700720c */ /* 0x002fda0003f26270 */
[----:B------:R-:W-:Y:S05]  /*17f90*/  @!P1 BRA `(.L_x_3646) ;  /* 0x0000000000d09947 */ /* 0x000fea0003800000 */
[----:B------:R-:W-:Y:S01]  /*17fa0*/  IABS R32, R30 ;  /* 0x0000001e00207213 */ /* 0x000fe20000000000 */
[----:B------:R-:W-:Y:S01]  /*17fb0*/  IMAD.MOV.U32 R26, RZ, RZ, RZ ;  /* 0x000000ffff1a7224 */ /* 0x000fe200078e00ff */
        /* <DEDUP_REMOVED lines=33> */
[----:B------:R-:W1:-:S12]  /*181d0*/  LDS.128 R24, [R4] ;  /* 0x0000000004187984 */ /* 0x000e580000000c00 */
[----:B------:R-:W2:Y:S01]  /*181e0*/  @P4 LDG.E.128 R36, desc[UR36][R28.64] ;  /* 0x000000241c244981 */ /* 0x000ea2000c1e1d00 */
        /* <DEDUP_REMOVED lines=11> */
.L_x_3647:
[C---:B---3-5:R-:W-:Y:S01]  /*182a0*/  FFMA.FTZ R8, R31.reuse, R32, R8 ;  /* 0x000000201f087223 */ /* 0x068fe20000010008 */
[C---:B------:R-:W-:Y:S01]  /*182b0*/  FFMA.FTZ R9, R31.reuse, R33, R9 ;  /* 0x000000211f097223 */ /* 0x040fe20000010009 */
[C---:B------:R-:W-:Y:S01]  /*182c0*/  FFMA.FTZ R10, R31.reuse, R34, R10 ;  /* 0x000000221f0a7223 */ /* 0x040fe2000001000a */
[----:B------:R-:W-:-:S07]  /*182d0*/  FFMA.FTZ R11, R31, R35, R11 ;  /* 0x000000231f0b7223 */ /* 0x000fce000001000b */
.L_x_3646:
[----:B------:R-:W-:Y:S05]  /*182e0*/  BSYNC.RECONVERGENT B3 ;  /* 0x0000000000037941 */ /* 0x000fea0003800200 */
.L_x_3645:
[----:B-1----:R-:W-:-:S07]  /*182f0*/  VIADD R25, R23, 0x1 ;  /* 0x0000000117197836 */ /* 0x002fce0000000000 */
.L_x_3644:
[----:B------:R-:W-:Y:S05]  /*18300*/  BSYNC.RECONVERGENT B2 ;  /* 0x0000000000027941 */ /* 0x000fea0003800200 */
.L_x_3643:
[----:B------:R-:W-:-:S05]  /*18310*/  VIADD R24, R16, 0xfffffffe ;  /* 0xfffffffe10187836 */ /* 0x000fca0000000000 */
[----:B------:R-:W-:-:S13]  /*18320*/  ISETP.NE.AND P1, PT, R24, R23, PT ;  /* 0x000000171800720c */ /* 0x000fda0003f25270 */
[----:B------:R-:W-:Y:S05]  /*18330*/  @!P1 BRA `(.L_x_3642) ;  /* 0x0000000400d89947 */ /* 0x000fea0003800000 */
[----:B------:R-:W1:Y:S01]  /*18340*/  S2R R26, SR_CgaCtaId ;  /* 0x00000000001a7919 */ /* 0x000e620000008800 */
[----:B------:R-:W-:Y:S01]  /*18350*/  MOV R23, 0x400 ;  /* 0x0000040000177802 */ /* 0x000fe20000000f00 */
[----:B------:R-:W-:Y:S02]  /*18360*/  IMAD.SHL.U32 R24, R5, 0x4, RZ ;  /* 0x0000000405187824 */ /* 0x000fe400078e00ff */
[----:B------:R-:W-:Y:S02]  /*18370*/  IMAD R27, R25, 0x90, RZ ;  /* 0x00000090191b7824 */ /* 0x000fe400078e02ff */
[----:B------:R-:W-:Y:S02]  /*18380*/  VIADD R23, R23, 0x810 ;  /* 0x0000081017177836 */ /* 0x000fe40000000000 */
[----:B------:R-:W-:-:S03]  /*18390*/  IMAD R5, R25, 0x4, -R24 ;  /* 0x0000000419057824 */ /* 0x000fc600078e0a18 */
[----:B-1----:R-:W-:Y:S01]  /*183a0*/  LEA R26, R26, R23, 0x18 ;  /* 0x000000171a1a7211 */ /* 0x002fe200078ec0ff */
[----:B------:R-:W-:-:S03]  /*183b0*/  VIADD R23, R25, 0x1 ;  /* 0x0000000119177836 */ /* 0x000fc60000000000 */
[----:B------:R-:W-:-:S07]  /*183c0*/  IADD3 R5, PT, PT, R5, 0x4, R26 ;  /* 0x0000000405057810 */ /* 0x000fce0007ffe01a */
.L_x_3654:
        /* <DEDUP_REMOVED lines=13> */
[----:B------:R-:W2:Y:S02]  /*184a0*/  F2I.FTZ.U32.TRUNC.NTZ R25, R33 ;  /* 0x0000002100197305 */ /* 0x000ea4000021f000 */
[----:B--2---:R-:W-:-:S04]  /*184b0*/  IMAD.MOV R24, RZ, RZ, -R25 ;  /* 0x000000ffff187224 */ /* 0x004fc800078e0a19 */
        /* <DEDUP_REMOVED lines=11> */
[----:B------:R2:W3:Y:S02]  /*18570*/  LDS R31, [R5+-0x4] ;  /* 0xfffffc00051f7984 */ /* 0x0004e40000000800 */
[----:B------:R-:W-:Y:S01]  /*18580*/  @!P2 IMAD.MOV R24, RZ, RZ, -R24 ;  /* 0x000000ffff18a224 */ /* 0x000fe200078e0a18 */
[----:B------:R-:W-:-:S05]  /*18590*/  @!P3 LOP3.LUT R24, RZ, R30, RZ, 0x33, !PT ;  /* 0x0000001eff18b212 */ /* 0x000fca00078e33ff */
[----:B------:R-:W-:-:S04]  /*185a0*/  IMAD R25, R24, 0x90, RZ ;  /* 0x0000009018197824 */ /* 0x000fc800078e02ff */
[----:B------:R-:W-:-:S05]  /*185b0*/  IMAD.WIDE.U32 R24, R25, 0x4, R20 ;  /* 0x0000000419187825 */ /* 0x000fca00078e0014 */
[----:B------:R2:W5:Y:S01]  /*185c0*/  LDG.E.128 R32, desc[UR36][R24.64] ;  /* 0x0000002418207981 */ /* 0x000562000c1e1d00 */
[----:B-1----:R-:W-:-:S09]  /*185d0*/  UISETP.NE.AND UP0, UPT, UR4, URZ, UPT ;  /* 0x000000ff0400728c */ /* 0x002fd2000bf05270 */
[----:B--2---:R-:W-:Y:S05]  /*185e0*/  BRA.U UP0, `(.L_x_3650) ;  /* 0x0000000100347547 */ /* 0x004fea000b800000 */
[----:B------:R-:W-:Y:S01]  /*185f0*/  ISETP.NE.AND P4, PT, R19, RZ, PT ;  /* 0x000000ff1300720c */ /* 0x000fe20003f85270 */
[----:B------:R-:W1:-:S12]  /*18600*/  LDS.128 R36, [R4] ;  /* 0x0000000004247984 */ /* 0x000e580000000c00 */
[----:B------:R-:W2:Y:S01]  /*18610*/  @P4 LDG.E.128 R40, desc[UR36][R28.64] ;  /* 0x000000241c284981 */ /* 0x000ea2000c1e1d00 */
[----:B------:R-:W-:-:S04]  /*18620*/  IMAD.WIDE.U32 R24, R27, 0x4, R6 ;  /* 0x000000041b187825 */ /* 0x000fc800078e0006 */
[----:B-1---5:R-:W-:Y:S01]  /*18630*/  FADD.FTZ R32, R32, R36 ;  /* 0x0000002420207221 */ /* 0x022fe20000010000 */
[----:B------:R-:W-:Y:S01]  /*18640*/  FADD.FTZ R33, R33, R37 ;  /* 0x0000002521217221 */ /* 0x000fe20000010000 */
[----:B------:R-:W-:Y:S01]  /*18650*/  FADD.FTZ R34, R34, R38 ;  /* 0x0000002622227221 */ /* 0x000fe20000010000 */
[----:B------:R-:W-:Y:S01]  /*18660*/  FADD.FTZ R35, R35, R39 ;  /* 0x0000002723237221 */ /* 0x000fe20000010000 */
[----:B--2---:R-:W-:Y:S01]  /*18670*/  @P4 FMUL.FTZ R32, R32, R40 ;  /* 0x0000002820204220 */ /* 0x004fe20000410000 */
[----:B------:R-:W-:Y:S01]  /*18680*/  @P4 FMUL.FTZ R33, R33, R41 ;  /* 0x0000002921214220 */ /* 0x000fe20000410000 */
[----:B------:R-:W-:Y:S01]  /*18690*/  @P4 FMUL.FTZ R34, R34, R42 ;  /* 0x0000002a22224220 */ /* 0x000fe20000410000 */
[----:B------:R-:W-:-:S05]  /*186a0*/  @P4 FMUL.FTZ R35, R35, R43 ;  /* 0x0000002b23234220 */ /* 0x000fca0000410000 */
[----:B------:R1:W-:Y:S02]  /*186b0*/  STG.E.128 desc[UR36][R24.64], R32 ;  /* 0x0000002018007986 */ /* 0x0003e4000c101d24 */
.L_x_3650:
[C---:B---3-5:R-:W-:Y:S01]  /*186c0*/  FFMA.FTZ R8, R31.reuse, R32, R8 ;  /* 0x000000201f087223 */ /* 0x068fe20000010008 */
[C---:B------:R-:W-:Y:S01]  /*186d0*/  FFMA.FTZ R9, R31.reuse, R33, R9 ;  /* 0x000000211f097223 */ /* 0x040fe20000010009 */
[C---:B------:R-:W-:Y:S01]  /*186e0*/  FFMA.FTZ R10, R31.reuse, R34, R10 ;  /* 0x000000221f0a7223 */ /* 0x040fe2000001000a */
[----:B------:R-:W-:-:S07]  /*186f0*/  FFMA.FTZ R11, R31, R35, R11 ;  /* 0x000000231f0b7223 */ /* 0x000fce000001000b */
.L_x_3649:
[----:B------:R-:W-:Y:S05]  /*18700*/  BSYNC.RECONVERGENT B2 ;  /* 0x0000000000027941 */ /* 0x000fea0003800200 */
.L_x_3648:
        /* <DEDUP_REMOVED lines=30> */
[----:B--2---:R-:W-:-:S09]  /*188f0*/  UISETP.NE.AND UP0, UPT, UR4, URZ, UPT ;  /* 0x000000ff0400728c */ /* 0x004fd2000bf05270 */
[----:B-1----:R-:W-:Y:S05]  /*18900*/  BRA.U UP0, `(.L_x_3653) ;  /* 0x0000000100387547 */ /* 0x002fea000b800000 */
[----:B------:R-:W-:Y:S01]  /*18910*/  ISETP.NE.AND P4, PT, R19, RZ, PT ;  /* 0x000000ff1300720c */ /* 0x000fe20003f85270 */
[----:B------:R-:W1:-:S12]  /*18920*/  LDS.128 R40, [R4] ;  /* 0x0000000004287984 */ /* 0x000e580000000c00 */
[----:B------:R-:W2:Y:S01]  /*18930*/  @P4 LDG.E.128 R36, desc[UR36][R28.64] ;  /* 0x000000241c244981 */ /* 0x000ea2000c1e1d00 */
[----:B------:R-:W-:-:S04]  /*18940*/  VIADD R25, R27, 0x90 ;  /* 0x000000901b197836 */ /* 0x000fc80000000000 */
        /* <DEDUP_REMOVED lines=10> */
.L_x_3653:
[C---:B---3-5:R-:W-:Y:S01]  /*189f0*/  FFMA.FTZ R8, R31.reuse, R32, R8 ;  /* 0x000000201f087223 */ /* 0x068fe20000010008 */
[C---:B------:R-:W-:Y:S01]  /*18a00*/  FFMA.FTZ R9, R31.reuse, R33, R9 ;  /* 0x000000211f097223 */ /* 0x040fe20000010009 */
[C---:B------:R-:W-:Y:S01]  /*18a10*/  FFMA.FTZ R10, R31.reuse, R34, R10 ;  /* 0x000000221f0a7223 */ /* 0x040fe2000001000a */
[----:B------:R-:W-:-:S07]  /*18a20*/  FFMA.FTZ R11, R31, R35, R11 ;  /* 0x000000231f0b7223 */ /* 0x000fce000001000b */
.L_x_3652:
[----:B------:R-:W-:Y:S05]  /*18a30*/  BSYNC.RECONVERGENT B2 ;  /* 0x0000000000027941 */ /* 0x000fea0003800200 */
.L_x_3651:
[C---:B-1----:R-:W-:Y:S02]  /*18a40*/  VIADD R25, R23.reuse, 0x1 ;  /* 0x0000000117197836 */ /* 0x042fe40000000000 */
[----:B------:R-:W-:Y:S02]  /*18a50*/  VIADD R23, R23, 0x2 ;  /* 0x0000000217177836 */ /* 0x000fe40000000000 */
[----:B------:R-:W-:Y:S01]  /*18a60*/  VIADD R27, R27, 0x120 ;  /* 0x000001201b1b7836 */ /* 0x000fe20000000000 */
[----:B------:R-:W-:Y:S01]  /*18a70*/  ISETP.GE.AND P1, PT, R25, R22, PT ;  /* 0x000000161900720c */ /* 0x000fe20003f26270 */
[----:B------:R-:W-:-:S12]  /*18a80*/  VIADD R5, R5, 0x8 ;  /* 0x0000000805057836 */ /* 0x000fd80000000000 */
[----:B------:R-:W-:Y:S05]  /*18a90*/  @!P1 BRA `(.L_x_3654) ;  /* 0xfffffff8004c9947 */ /* 0x000fea000383ffff */
.L_x_3642:
[----:B------:R-:W-:Y:S05]  /*18aa0*/  BSYNC.RECONVERGENT B1 ;  /* 0x0000000000017941 */ /* 0x000fea0003800200 */
.L_x_3641:
[----:B------:R-:W-:-:S13]  /*18ab0*/  ISETP.GT.U32.AND P1, PT, R130, 0x3f, PT ;  /* 0x0000003f8200780c */ /* 0x000fda0003f24070 */
[----:B------:R-:W-:Y:S05]  /*18ac0*/  @P1 BRA `(.L_x_3624) ;  /* 0x0000000000841947 */ /* 0x000fea0003800000 */
[----:B------:R-:W-:Y:S01]  /*18ad0*/  IMAD.MOV.U32 R5, RZ, RZ, 0x90 ;  /* 0x00000090ff057424 */ /* 0x000fe200078e00ff */
[----:B------:R2:W3:Y:S01]  /*18ae0*/  LDS R19, [R160+-0x4] ;  /* 0xfffffc00a0137984 */ /* 0x0004e20000000800 */
[----:B------:R-:W4:Y:S02]  /*18af0*/  LDCU UR4, c[0x0][0x40c] ;  /* 0x00008180ff0477ac */ /* 0x000f240008000800 */
[----:B------:R-:W-:-:S04]  /*18b00*/  IMAD R5, R16, R5, -0x90 ;  /* 0xffffff7010057424 */ /* 0x000fc800078e0205 */
[----:B0-----:R-:W-:-:S05]  /*18b10*/  IMAD.WIDE R4, R5, 0x4, R6 ;  /* 0x0000000405047825 */ /* 0x001fca00078e0206 */
[----:B------:R2:W5:Y:S01]  /*18b20*/  LDG.E.128 R20, desc[UR36][R4.64] ;  /* 0x0000002404147981 */ /* 0x000562000c1e1d00 */
[----:B------:R-:W-:Y:S01]  /*18b30*/  PLOP3.LUT P0, PT, PT, PT, PT, 0x80, 0x8 ;  /* 0x000000000008781c */ /* 0x000fe20003f0f070 */
[----:B----4-:R-:W-:-:S09]  /*18b40*/  UISETP.NE.AND UP0, UPT, UR4, URZ, UPT ;  /* 0x000000ff0400728c */ /* 0x010fd2000bf05270 */
[----:B--2---:R-:W-:Y:S05]  /*18b50*/  BRA.U UP0, `(.L_x_3655) ;  /* 0x0000000100507547 */ /* 0x004fea000b800000 */
[----:B------:R-:W0:Y:S02]  /*18b60*/  LDCU.64 UR4, c[0x0][0x460] ;  /* 0x00008c00ff0477ac */ /* 0x000e240008000a00 */
[----:B0-----:R-:W-:-:S04]  /*18b70*/  ISETP.NE.U32.AND P1, PT, RZ, UR4, PT ;  /* 0x00000004ff007c0c */ /* 0x001fc8000bf25070 */
[----:B------:R-:W-:-:S13]  /*18b80*/  ISETP.NE.AND.EX P1, PT, RZ, UR5, PT, P1 ;  /* 0x00000005ff007c0c */ /* 0x000fda000bf25310 */
[----:B------:R-:W0:Y:S08]  /*18b90*/  @P1 LDC R16, c[0x0][0x3f8] ;  /* 0x0000fe00ff101b82 */ /* 0x000e300000000800 */
[----:B------:R-:W2:Y:S01]  /*18ba0*/  @P1 LDC.64 R4, c[0x0][0x458] ;  /* 0x00011600ff041b82 */ /* 0x000ea20000000a00 */
[----:B0-----:R-:W-:-:S04]  /*18bb0*/  @P1 IMAD R3, R2, R16, R3 ;  /* 0x0000001002031224 */ /* 0x001fc800078e0203 */
[----:B------:R-:W-:-:S04]  /*18bc0*/  @P1 IMAD R3, R3, 0x90, R0 ;  /* 0x0000009003031824 */ /* 0x000fc800078e0200 */
[----:B--2---:R-:W-:-:S05]  /*18bd0*/  @P1 IMAD.WIDE R4, R3, 0x4, R4 ;  /* 0x0000000403041825 */ /* 0x004fca00078e0204 */
[----:B-1----:R-:W2:Y:S01]  /*18be0*/  @P1 LDG.E.128 R24, desc[UR36][R4.64] ;  /* 0x0000002404181981 */ /* 0x002ea2000c1e1d00 */
        /* <DEDUP_REMOVED lines=11> */
.L_x_3655:
[C---:B---3-5:R-:W-:Y:S01]  /*18ca0*/  FFMA.FTZ R8, R19.reuse, R20, R8 ;  /* 0x0000001413087223 */ /* 0x068fe20000010008 */
[C---:B------:R-:W-:Y:S01]  /*18cb0*/  FFMA.FTZ R9, R19.reuse, R21, R9 ;  /* 0x0000001513097223 */ /* 0x040fe20000010009 */
[C---:B------:R-:W-:Y:S01]  /*18cc0*/  FFMA.FTZ R10, R19.reuse, R22, R10 ;  /* 0x00000016130a7223 */ /* 0x040fe2000001000a */
[----:B------:R-:W-:-:S07]  /*18cd0*/  FFMA.FTZ R11, R19, R23, R11 ;  /* 0x00000017130b7223 */ /* 0x000fce000001000b */
.L_x_3624:
[----:B------:R-:W-:Y:S05]  /*18ce0*/  BSYNC.RECONVERGENT B0 ;  /* 0x0000000000007941 */ /* 0x000fea0003800200 */
.L_x_3623:
[----:B------:R-:W-:Y:S06]  /*18cf0*/  BAR.SYNC.DEFER_BLOCKING 0x0 ;  /* 0x0000000000007b1d */ /* 0x000fec0000010000 */
[----:B------:R-:W-:Y:S05]  /*18d00*/  @!P0 EXIT ;  /* 0x000000000000894d */ /* 0x000fea0003800000 */
[----:B------:R-:W2:Y:S02]  /*18d10*/  LDCU UR4, c[0x0][0x478] ;  /* 0x00008f00ff0477ac */ /* 0x000ea40008000800 */
[----:B--2---:R-:W-:-:S09]  /*18d20*/  UISETP.NE.AND UP0, UPT, UR4, 0x2, UPT ;  /* 0x000000020400788c */ /* 0x004fd2000bf05270 */
[----:B------:R-:W-:Y:S05]  /*18d30*/  BRA.U UP0, `(.L_x_3656) ;  /* 0x00000001007c7547 */ /* 0x000fea000b800000 */
[----:B------:R-:W2:Y:S01]  /*18d40*/  LDC.64 R2, c[0x0][0x470] ;  /* 0x00011c00ff027b82 */ /* 0x000ea20000000a00 */
[----:B------:R-:W3:Y:S01]  /*18d50*/  LDCU.64 UR4, c[0x0][0x380] ;  /* 0x00007000ff0477ac */ /* 0x000ee20008000a00 */
[----:B--2---:R-:W2:Y:S01]  /*18d60*/  LDG.E R2, desc[UR36][R2.64] ;  /* 0x0000002402027981 */ /* 0x004ea2000c1e1900 */
[----:B------:R-:W-:Y:S02]  /*18d70*/  IMAD.IADD R17, R17, 0x1, R0 ;  /* 0x0000000111117824 */ /* 0x000fe400078e0200 */
[C---:B--2---:R-:W-:Y:S01]  /*18d80*/  FMUL.FTZ R10, R2.reuse, R10 ;  /* 0x0000000a020a7220 */ /* 0x044fe20000410000 */
[C---:B------:R-:W-:Y:S01]  /*18d90*/  FMUL.FTZ R11, R2.reuse, R11 ;  /* 0x0000000b020b7220 */ /* 0x040fe20000410000 */
[C---:B------:R-:W-:Y:S01]  /*18da0*/  FMUL.FTZ R9, R2.reuse, R9 ;  /* 0x0000000902097220 */ /* 0x040fe20000410000 */
[----:B------:R-:W-:-:S03]  /*18db0*/  FMUL.FTZ R8, R2, R8 ;  /* 0x0000000802087220 */ /* 0x000fc60000410000 */
[----:B------:R-:W0:Y:S08]  /*18dc0*/  F2I.S8.NTZ R10, R10 ;  /* 0x0000000a000a7305 */ /* 0x000e300000202100 */
[----:B------:R-:W2:Y:S01]  /*18dd0*/  F2I.S8.NTZ R11, R11 ;  /* 0x0000000b000b7305 */ /* 0x000ea20000202100 */
[----:B0-----:R-:W-:-:S07]  /*18de0*/  PRMT R4, R10, 0x8880, RZ ;  /* 0x000088800a047816 */ /* 0x001fce00000000ff */
[----:B------:R-:W0:Y:S01]  /*18df0*/  F2I.S8.NTZ R9, R9 ;  /* 0x0000000900097305 */ /* 0x000e220000202100 */
[----:B------:R-:W-:Y:S02]  /*18e00*/  PRMT R2, R4, 0x7710, RZ ;  /* 0x0000771004027816 */ /* 0x000fe400000000ff */
[----:B--2---:R-:W-:-:S05]  /*18e10*/  PRMT R3, R11, 0x8880, RZ ;  /* 0x000088800b037816 */ /* 0x004fca00000000ff */
[----:B------:R-:W2:Y:S01]  /*18e20*/  F2I.S8.NTZ R8, R8 ;  /* 0x0000000800087305 */ /* 0x000ea20000202100 */
[----:B------:R-:W-:Y:S01]  /*18e30*/  IMAD.U32 R2, R2, 0x10000, RZ ;  /* 0x0001000002027824 */ /* 0x000fe200078e00ff */
[----:B------:R-:W-:-:S04]  /*18e40*/  PRMT R3, R3, 0x7710, RZ ;  /* 0x0000771003037816 */ /* 0x000fc800000000ff */
[----:B------:R-:W-:Y:S02]  /*18e50*/  LOP3.LUT R4, R2, 0xff0000, RZ, 0xc0, !PT ;  /* 0x00ff000002047812 */ /* 0x000fe400078ec0ff */
[----:B0-----:R-:W-:-:S03]  /*18e60*/  PRMT R9, R9, 0x8880, RZ ;  /* 0x0000888009097816 */ /* 0x001fc600000000ff */
[----:B------:R-:W-:Y:S01]  /*18e70*/  IMAD R3, R3, 0x1000000, R4 ;  /* 0x0100000003037824 */ /* 0x000fe200078e0204 */
[----:B------:R-:W-:Y:S02]  /*18e80*/  PRMT R2, R9, 0x7710, RZ ;  /* 0x0000771009027816 */ /* 0x000fe400000000ff */
[----:B--2---:R-:W-:Y:S02]  /*18e90*/  PRMT R5, R8, 0x8880, RZ ;  /* 0x0000888008057816 */ /* 0x004fe400000000ff */
[----:B------:R-:W-:Y:S02]  /*18ea0*/  LOP3.LUT R4, R2, 0xff, RZ, 0xc0, !PT ;  /* 0x000000ff02047812 */ /* 0x000fe400078ec0ff */
[----:B------:R-:W-:Y:S02]  /*18eb0*/  PRMT R0, R5, 0x7710, RZ ;  /* 0x0000771005007816 */ /* 0x000fe400000000ff */
[----:B---3--:R-:W-:Y:S01]  /*18ec0*/  IADD3 R2, P0, PT, R17, UR4, RZ ;  /* 0x0000000411027c10 */ /* 0x008fe2000ff1e0ff */
[----:B------:R-:W-:Y:S01]  /*18ed0*/  IMAD R4, R4, 0x100, R3 ;  /* 0x0000010004047824 */ /* 0x000fe200078e0203 */
[----:B------:R-:W-:-:S02]  /*18ee0*/  LOP3.LUT R5, R0, 0xff, RZ, 0xc0, !PT ;  /* 0x000000ff00057812 */ /* 0x000fc400078ec0ff */
[----:B------:R-:W-:-:S03]  /*18ef0*/  LEA.HI.X.SX32 R3, R17, UR5, 0x1, P0 ;  /* 0x0000000511037c11 */ /* 0x000fc600080f0eff */
[----:B------:R-:W-:-:S05]  /*18f00*/  IMAD.IADD R5, R4, 0x1, R5 ;  /* 0x0000000104057824 */ /* 0x000fca00078e0205 */
[----:B------:R-:W-:Y:S01]  /*18f10*/  STG.E desc[UR36][R2.64], R5 ;  /* 0x0000000502007986 */ /* 0x000fe2000c101924 */
[----:B------:R-:W-:Y:S05]  /*18f20*/  EXIT ;  /* 0x000000000000794d */ /* 0x000fea0003800000 */
.L_x_3656:
[----:B------:R-:W2:Y:S01]  /*18f30*/  LDC.64 R2, c[0x0][0x380] ;  /* 0x0000e000ff027b82 */ /* 0x000ea20000000a00 */
[----:B------:R-:W-:-:S04]  /*18f40*/  IMAD.IADD R17, R17, 0x1, R0 ;  /* 0x0000000111117824 */ /* 0x000fc800078e0200 */
[----:B--2---:R-:W-:-:S05]  /*18f50*/  IMAD.WIDE R2, R17, 0x4, R2 ;  /* 0x0000000411027825 */ /* 0x004fca00078e0202 */
[----:B------:R-:W-:Y:S01]  /*18f60*/  STG.E.128 desc[UR36][R2.64], R8 ;  /* 0x0000000802007986 */ /* 0x000fe2000c101d24 */
[----:B------:R-:W-:Y:S05]  /*18f70*/  EXIT ;  /* 0x000000000000794d */ /* 0x000fea0003800000 */
.L_x_3580:
[----:B------:R-:W-:Y:S01]  /*18f80*/  BSSY B0, `(.L_x_3657) ;  /* 0x0000007000007945 */ /* 0x000fe20003800000 */
[----:B------:R-:W-:Y:S02]  /*18f90*/  IMAD.MOV.U32 R12, RZ, RZ, 0x2 ;  /* 0x00000002ff0c7424 */ /* 0x000fe400078e00ff */
[----:B------:R-:W-:Y:S02]  /*18fa0*/  IMAD.MOV.U32 R11, RZ, RZ, 0x1f ;  /* 0x0000001fff0b7424 */ /* 0x000fe400078e00ff */
[----:B--234-:R-:W-:-:S07]  /*18fb0*/  IMAD.MOV.U32 R15, RZ, RZ, -0x1 ;  /* 0xffffffffff0f7424 */ /* 0x01cfce00078e00ff */
[----:B------:R-:W-:Y:S05]  /*18fc0*/  WARPSYNC.COLLECTIVE R15, `(.L_x_3658) ;  /* 0x000000000f087348 */ /* 0x000fea0003c00000 */
[----:B------:R0:W1:Y:S02]  /*18fd0*/  SHFL.BFLY P6, R14, R13, R12, R11 ;  /* 0x0c00000c0d0e7389 */ /* 0x00006400000c000b */
[----:B01----:R-:W-:Y:S05]  /*18fe0*/  ENDCOLLECTIVE ;  /* 0x000000000000791b */ /* 0x003fea0003800000 */
.L_x_3658:
[----:B------:R-:W-:Y:S05]  /*18ff0*/  BSYNC B0 ;  /* 0x0000000000007941 */ /* 0x000fea0003800000 */
.L_x_3657:
[----:B------:R-:W-:Y:S01]  /*19000*/  FADD.FTZ R13, R13, R14 ;  /* 0x0000000e0d0d7221 */ /* 0x000fe20000010000 */
[----:B------:R-:W-:Y:S02]  /*19010*/  IMAD.MOV.U32 R12, RZ, RZ, 0x1 ;  /* 0x00000001ff0c7424 */ /* 0x000fe400078e00ff */
[----:B------:R-:W-:Y:S02]  /*19020*/  IMAD.MOV.U32 R11, RZ, RZ, 0x1f ;  /* 0x0000001fff0b7424 */ /* 0x000fe400078e00ff */
[----:B------:R-:W-:-:S07]  /*19030*/  IMAD.MOV.U32 R15, RZ, RZ, -0x1 ;  /* 0xffffffffff0f7424 */ /* 0x000fce00078e00ff */
[----:B------:R-:W-:Y:S05]  /*19040*/  WARPSYNC.COLLECTIVE R15, `(.L_x_3659) ;  /* 0x000000000f087348 */ /* 0x000fea0003c00000 */
[----:B------:R0:W1:Y:S02]  /*19050*/  SHFL.BFLY P6, R14, R13, R12, R11 ;  /* 0x0c00000c0d0e7389 */ /* 0x00006400000c000b */
[----:B01----:R-:W-:Y:S05]  /*19060*/  ENDCOLLECTIVE ;  /* 0x000000000000791b */ /* 0x003fea0003800000 */
.L_x_3659:
[----:B------:R-:W-:Y:S05]  /*19070*/  BRA `(.L_x_3660) ;  /* 0xffffffa400907947 */ /* 0x000fea000383ffff */
.L_x_3584:
[----:B------:R-:W-:Y:S01]  /*19080*/  BSSY B0, `(.L_x_3661) ;  /* 0x0000008000007945 */ /* 0x000fe20003800000 */
[----:B------:R-:W-:Y:S02]  /*19090*/  IMAD.MOV.U32 R13, RZ, RZ, R159 ;  /* 0x000000ffff0d7224 */ /* 0x000fe400078e009f */
[----:B------:R-:W-:Y:S02]  /*190a0*/  IMAD.MOV.U32 R12, RZ, RZ, 0x10 ;  /* 0x00000010ff0c7424 */ /* 0x000fe400078e00ff */
[----:B-1----:R-:W-:Y:S02]  /*190b0*/  IMAD.MOV.U32 R11, RZ, RZ, 0x1f ;  /* 0x0000001fff0b7424 */ /* 0x002fe400078e00ff */
[----:B------:R-:W-:-:S07]  /*190c0*/  IMAD.MOV.U32 R15, RZ, RZ, -0x1 ;  /* 0xffffffffff0f7424 */ /* 0x000fce00078e00ff */
[----:B-----5:R-:W-:Y:S05]  /*190d0*/  WARPSYNC.COLLECTIVE R15, `(.L_x_3662) ;  /* 0x000000000f087348 */ /* 0x020fea0003c00000 */
[----:B------:R0:W1:Y:S02]  /*190e0*/  SHFL.BFLY P6, R14, R13, R12, R11 ;  /* 0x0c00000c0d0e7389 */ /* 0x00006400000c000b */
[----:B01---5:R-:W-:Y:S05]  /*190f0*/  ENDCOLLECTIVE ;  /* 0x000000000000791b */ /* 0x023fea0003800000 */
.L_x_3662:
[----:B------:R-:W-:Y:S05]  /*19100*/  BSYNC B0 ;  /* 0x0000000000007941 */ /* 0x000fea0003800000 */
.L_x_3661:
[----:B------:R-:W-:Y:S01]  /*19110*/  FMNMX.FTZ R13, R14, R159, !PT ;  /* 0x0000009f0e0d7209 */ /* 0x000fe20007810000 */
[----:B------:R-:W-:Y:S02]  /*19120*/  IMAD.MOV.U32 R12, RZ, RZ, 0x8 ;  /* 0x00000008ff0c7424 */ /* 0x000fe400078e00ff */
[----:B------:R-:W-:Y:S02]  /*19130*/  IMAD.MOV.U32 R11, RZ, RZ, 0x1f ;  /* 0x0000001fff0b7424 */ /* 0x000fe400078e00ff */
[----:B------:R-:W-:-:S07]  /*19140*/  IMAD.MOV.U32 R15, RZ, RZ, -0x1 ;  /* 0xffffffffff0f7424 */ /* 0x000fce00078e00ff */
[----:B------:R-:W-:Y:S05]  /*19150*/  WARPSYNC.COLLECTIVE R15, `(.L_x_3663) ;  /* 0x000000000f087348 */ /* 0x000fea0003c00000 */
[----:B------:R0:W1:Y:S02]  /*19160*/  SHFL.BFLY P6, R14, R13, R12, R11 ;  /* 0x0c00000c0d0e7389 */ /* 0x00006400000c000b */
[----:B01----:R-:W-:Y:S05]  /*19170*/  ENDCOLLECTIVE ;  /* 0x000000000000791b */ /* 0x003fea0003800000 */
.L_x_3663:
[----:B------:R-:W-:Y:S01]  /*19180*/  IMAD.MOV.U32 R12, RZ, RZ, 0x4 ;  /* 0x00000004ff0c7424 */ /* 0x000fe200078e00ff */
[----:B------:R-:W-:-:S05]  /*19190*/  FMNMX.FTZ R0, R13, R14, !PT ;  /* 0x0000000e0d007209 */ /* 0x000fca0007810000 */
[----:B------:R-:W-:-:S07]  /*191a0*/  IMAD.MOV.U32 R13, RZ, RZ, R0 ;  /* 0x000000ffff0d7224 */ /* 0x000fce00078e0000 */
[----:B------:R-:W-:Y:S05]  /*191b0*/  WARPSYNC.COLLECTIVE R15, `(.L_x_3664) ;  /* 0x000000000f087348 */ /* 0x000fea0003c00000 */
[----:B------:R0:W1:Y:S02]  /*191c0*/  SHFL.BFLY P6, R14, R13, R12, R11 ;  /* 0x0c00000c0d0e7389 */ /* 0x00006400000c000b */
[----:B01----:R-:W-:Y:S05]  /*191d0*/  ENDCOLLECTIVE ;  /* 0x000000000000791b */ /* 0x003fea0003800000 */
.L_x_3664:
[----:B------:R-:W-:Y:S05]  /*191e0*/  BRA `(.L_x_3665) ;  /* 0xffffffa400dc7947 */ /* 0x000fea000383ffff */
.L_x_3666:
        /* <DEDUP_REMOVED lines=9> */
.L_x_5600:


//--------------------- .text._ZN4mmha33masked_multihead_attention_kernelItLi144ELi256ELi1ELi32ELi256ELb0ELb1EEEv26Multihead_attention_paramsIT_XT5_EE --------------------------
	.section	.text._ZN4mmha33masked_multihead_attention_kernelItLi144ELi256ELi1ELi32ELi256ELb0ELb1EEEv26Multihead_attention_paramsIT_XT5_EE,"ax",@progbits
	.align	128
        .global         _ZN4mmha33masked_multihead_attention_kernelItLi144ELi256ELi1ELi32ELi256ELb0ELb1EEEv26Multihead_attention_paramsIT_XT5_EE
        .type           _ZN4mmha33masked_multihead_attention_kernelItLi144ELi256ELi1ELi32ELi256ELb0ELb1EEEv26Multihead_attention_paramsIT_XT5_EE,@function
        .size           _ZN4mmha33masked_multihead_attention_kernelItLi144ELi256ELi1ELi32ELi256ELb0ELb1EEEv26Multihead_attention_paramsIT_XT5_EE,(.L_x_5601 - _ZN4mmha33masked_multihead_attention_kernelItLi144ELi256ELi1ELi32ELi256ELb0ELb1EEEv26Multihead_attention_paramsIT_XT5_EE)
        .other          _ZN4mmha33masked_multihead_attention_kernelItLi144ELi256ELi1ELi32ELi256ELb0ELb1EEEv26Multihead_attention_paramsIT_XT5_EE,@"STO_CUDA_ENTRY STV_DEFAULT"
_ZN4mmha33masked_multihead_attention_kernelItLi144ELi256ELi1ELi32ELi256ELb0ELb1EEEv26Multihead_attention_paramsIT_XT5_EE:
.text._ZN4mmha33masked_multihead_attention_kernelItLi144ELi256ELi1ELi32ELi256ELb0ELb1EEEv26Multihead_attention_paramsIT_XT5_EE:
[----:B------:R-:W0:Y:S01]  /*0000*/  LDC R1, c[0x0][0x37c] ;  /* 0x0000df00ff017b82 */ /* 0x000e220000000800 */
[----:B------:R-:W1:Y:S07]  /*0010*/  LDCU.64 UR4, c[0x0][0x490] ;  /* 0x00009200ff0477ac */ /* 0x000e6e0008000a00 */
[----:B------:R-:W2:Y:S01]  /*0020*/  S2UR UR6, SR_CTAID.Y ;  /* 0x00000000000679c3 */ /* 0x000ea20000002600 */
[----:B0-----:R-:W-:Y:S01]  /*0030*/  IADD3 R1, PT, PT, R1, -0x60, RZ ;  /* 0xffffffa001017810 */ /* 0x001fe20007ffe0ff */
[----:B------:R-:W0:Y:S01]  /*0040*/  LDCU.64 UR36, c[0x0][0x358] ;  /* 0x00006b00ff2477ac */ /* 0x000e220008000a00 */
[----:B-1----:R-:W-:-:S04]  /*0050*/  UISETP.NE.U32.AND UP0, UPT, UR4, URZ, UPT ;  /* 0x000000ff0400728c */ /* 0x002fc8000bf05070 */
[----:B------:R-:W-:-:S09]  /*0060*/  UISETP.NE.AND.EX UP0, UPT, UR5, URZ, UPT, UP0 ;  /* 0x000000ff0500728c */ /* 0x000fd2000bf05300 */
[----:B--2---:R-:W-:Y:S05]  /*0070*/  BRA.U !UP0, `(.L_x_3667) ;  /* 0x00000001081c7547 */ /* 0x004fea000b800000 */
[----:B------:R-:W-:-:S04]  /*0080*/  UIADD3 UR4, UP0, UPT, UR6, UR4, URZ ;  /* 0x0000000406047290 */ /* 0x000fc8000ff1e0ff */
[----:B------:R-:W-:Y:S02]  /*0090*/  UIADD3.X UR5, UPT, UPT, URZ, UR5, URZ, UP0, !UPT ;  /* 0x00000005ff057290 */ /* 0x000fe400087fe4ff */
[----:B------:R-:W-:-:S04]  /*00a0*/  IMAD.U32 R2, RZ, RZ, UR4 ;  /* 0x00000004ff027e24 */ /* 0x000fc8000f8e00ff */
[----:B------:R-:W-:-:S05]  /*00b0*/  MOV R3, UR5 ;  /* 0x0000000500037c02 */ /* 0x000fca0008000f00 */
[----:B0-----:R-:W2:Y:S02]  /*00c0*/  LDG.E.U8 R2, desc[UR36][R2.64] ;  /* 0x0000002402027981 */ /* 0x001ea4000c1e1100 */
[----:B--2---:R-:W-:-:S13]  /*00d0*/  ISETP.NE.AND P0, PT, R2, 0x1, PT ;  /* 0x000000010200780c */ /* 0x004fda0003f05270 */
[----:B------:R-:W-:Y:S05]  /*00e0*/  @!P0 EXIT ;  /* 0x000000000000894d */ /* 0x000fea0003800000 */
.L_x_3667:
[----:B------:R-:W1:Y:S01]  /*00f0*/  LDCU UR13, c[0x0][0x3f0] ;  /* 0x00007e00ff0d77ac */ /* 0x000e620008000800 */
[----:B------:R-:W2:Y:S01]  /*0100*/  S2R R5, SR_CTAID.Y ;  /* 0x0000000000057919 */ /* 0x000ea20000002600 */
[----:B------:R-:W3:Y:S01]  /*0110*/  LDCU.64 UR4, c[0x0][0x4a0] ;  /* 0x00009400ff0477ac */ /* 0x000ee20008000a00 */
[----:B------:R-:W4:Y:S01]  /*0120*/  LDCU.64 UR10, c[0x0][0x460] ;  /* 0x00008c00ff0a77ac */ /* 0x000f220008000a00 */
[----:B-1----:R-:W-:Y:S01]  /*0130*/  IMAD.U32 R0, RZ, RZ, UR13 ;  /* 0x0000000dff007e24 */ /* 0x002fe2000f8e00ff */
[----:B---3--:R-:W-:-:S04]  /*0140*/  UISETP.NE.U32.AND UP0, UPT, UR4, URZ, UPT ;  /* 0x000000ff0400728c */ /* 0x008fc8000bf05070 */
[----:B------:R-:W-:Y:S01]  /*0150*/  IABS R0, R0 ;  /* 0x0000000000007213 */ /* 0x000fe20000000000 */
[----:B------:R-:W-:-:S03]  /*0160*/  UISETP.NE.AND.EX UP0, UPT, UR5, URZ, UPT, UP0 ;  /* 0x000000ff0500728c */ /* 0x000fc6000bf05300 */
[----:B------:R-:W-:-:S03]  /*0170*/  R2UR UR12, R0 ;  /* 0x00000000000c72ca */ /* 0x000fc600000e0000 */
[----:B------:R-:W-:-:S05]  /*0180*/  PLOP3.LUT P0, PT, PT, PT, UP0, 0x80, 0x8 ;  /* 0x000000000008781c */ /* 0x000fca0003f0f008 */
[----:B------:R-:W1:Y:S05]  /*0190*/  @UP0 LDCU.64 UR8, c[0x0][0x4a0] ;  /* 0x00009400ff0807ac */ /* 0x000e6a0008000a00 */
[----:B------:R-:W3:Y:S08]  /*01a0*/  I2F.RP R0, UR12 ;  /* 0x0000000c00007d06 */ /* 0x000ef00008209400 */
[----:B---3--:R-:W3:Y:S01]  /*01b0*/  MUFU.RCP R0, R0 ;  /* 0x0000000000007308 */ /* 0x008ee20000001000 */
[----:B-1----:R-:W-:-:S06]  /*01c0*/  @UP0 UIMAD.WIDE.U32 UR8, UR6, 0x4, UR8 ;  /* 0x00000004060808a5 */ /* 0x002fcc000f8e0008 */
[----:B------:R-:W-:Y:S01]  /*01d0*/  IMAD.U32 R2, RZ, RZ, UR8 ;  /* 0x00000008ff027e24 */ /* 0x000fe2000f8e00ff */
[----:B------:R-:W-:Y:S02]  /*01e0*/  MOV R3, UR9 ;  /* 0x0000000900037c02 */ /* 0x000fe40008000f00 */
[----:B---3--:R-:W-:Y:S02]  /*01f0*/  IADD3 R4, PT, PT, R0, 0xffffffe, RZ ;  /* 0x0ffffffe00047810 */ /* 0x008fe40007ffe0ff */
[----:B--2---:R-:W-:Y:S02]  /*0200*/  IABS R0, R5 ;  /* 0x0000000500007213 */ /* 0x004fe40000000000 */
[----:B0-----:R0:W2:Y:S02]  /*0210*/  @P0 LDG.E R5, desc[UR36][R2.64] ;  /* 0x0000002402050981 */ /* 0x0010a4000c1e1900 */
[----:B------:R-:W1:Y:S01]  /*0220*/  F2I.FTZ.U32.TRUNC.NTZ R4, R4 ;  /* 0x0000000400047305 */ /* 0x000e62000021f000 */
[----:B------:R-:W-:-:S02]  /*0230*/  R2UR UR8, R0 ;  /* 0x00000000000872ca */ /* 0x000fc400000e0000 */
[----:B-1----:R-:W-:Y:S01]  /*0240*/  R2UR UR5, R4 ;  /* 0x00000000040572ca */ /* 0x002fe200000e0000 */
[----:B------:R-:W-:-:S12]  /*0250*/  UMOV UR4, URZ ;  /* 0x000000ff00047c82 */ /* 0x000fd80008000000 */
[----:B------:R-:W-:-:S04]  /*0260*/  UIADD3 UR7, UPT, UPT, URZ, -UR5, URZ ;  /* 0x80000005ff077290 */ /* 0x000fc8000fffe0ff */
[----:B------:R-:W-:-:S04]  /*0270*/  UIMAD UR7, UR7, UR12, URZ ;  /* 0x0000000c070772a4 */ /* 0x000fc8000f8e02ff */
[----:B------:R-:W-:-:S04]  /*0280*/  UIMAD.WIDE.U32 UR4, UR5, UR7, UR4 ;  /* 0x00000007050472a5 */ /* 0x000fc8000f8e0004 */
[----:B------:R-:W-:-:S07]  /*0290*/  UIMAD.WIDE.U32 UR4, UR5, UR8, URZ ;  /* 0x00000008050472a5 */ /* 0x000fce000f8e00ff */
[----:B------:R-:W-:Y:S02]  /*02a0*/  UMOV UR7, UR5 ;  /* 0x0000000500077c82 */ /* 0x000fe40008000000 */
[----:B------:R-:W-:-:S04]  /*02b0*/  UIADD3 UR4, UPT, UPT, -UR7, URZ, URZ ;  /* 0x000000ff07047290 */ /* 0x000fc8000fffe1ff */
[----:B------:R-:W-:Y:S02]  /*02c0*/  UIMAD UR4, UR12, UR4, UR8 ;  /* 0x000000040c0472a4 */ /* 0x000fe4000f8e0208 */
[----:B----4-:R-:W-:Y:S02]  /*02d0*/  UISETP.NE.U32.AND UP1, UPT, UR10, URZ, UPT ;  /* 0x000000ff0a00728c */ /* 0x010fe4000bf25070 */
[----:B------:R-:W-:Y:S02]  /*02e0*/  UISETP.GT.U32.AND UP2, UPT, UR12, UR4, UPT ;  /* 0x000000040c00728c */ /* 0x000fe4000bf44070 */
[----:B------:R-:W-:Y:S01]  /*02f0*/  UISETP.NE.AND.EX UP1, UPT, UR11, URZ, UPT, UP1 ;  /* 0x000000ff0b00728c */ /* 0x000fe2000bf25310 */
[----:B------:R-:W1:Y:S08]  /*0300*/  LDCU UR8, c[0x0][0x3f4] ;  /* 0x00007e80ff0877ac */ /* 0x000e700008000800 */
[----:B------:R-:W-:-:S04]  /*0310*/  @!UP2 UIADD3 UR4, UPT, UPT, UR4, -UR12, URZ ;  /* 0x8000000c0404a290 */ /* 0x000fc8000fffe0ff */
[----:B------:R-:W-:Y:S02]  /*0320*/  UISETP.GE.U32.AND UP4, UPT, UR4, UR12, UPT ;  /* 0x0000000c0400728c */ /* 0x000fe4000bf86070 */
[----:B------:R-:W-:Y:S02]  /*0330*/  ULOP3.LUT UR4, UR6, UR13, URZ, 0x3c, !UPT ;  /* 0x0000000d06047292 */ /* 0x000fe4000f8e3cff */
[----:B------:R-:W-:Y:S02]  /*0340*/  @!UP2 UIADD3 UR7, UPT, UPT, UR7, 0x1, URZ ;  /* 0x000000010707a890 */ /* 0x000fe4000fffe0ff */
[----:B------:R-:W-:Y:S02]  /*0350*/  UISETP.GE.AND UP3, UPT, UR4, URZ, UPT ;  /* 0x000000ff0400728c */ /* 0x000fe4000bf66270 */
[----:B------:R-:W-:-:S05]  /*0360*/  UISETP.NE.AND UP2, UPT, UR13, URZ, UPT ;  /* 0x000000ff0d00728c */ /* 0x000fca000bf45270 */
[----:B------:R-:W3:Y:S01]  /*0370*/  @UP1 LDCU.64 UR4, c[0x0][0x460] ;  /* 0x00008c00ff0417ac */ /* 0x000ee20008000a00 */
[----:B------:R-:W-:Y:S01]  /*0380*/  @UP4 UIADD3 UR7, UPT, UPT, UR7, 0x1, URZ ;  /* 0x0000000107074890 */ /* 0x000fe2000fffe0ff */
[----:B------:R-:W-:-:S06]  /*0390*/  PLOP3.LUT P1, PT, PT, PT, UP1, 0x80, 0x8 ;  /* 0x000000000008781c */ /* 0x000fcc0003f2f018 */
[----:B------:R-:W-:Y:S02]  /*03a0*/  UMOV UR41, UR7 ;  /* 0x0000000700297c82 */ /* 0x000fe40008000000 */
[----:B------:R-:W-:Y:S02]  /*03b0*/  @!UP3 UIADD3 UR41, UPT, UPT, -UR41, URZ, URZ ;  /* 0x000000ff2929b290 */ /* 0x000fe4000fffe1ff */
[----:B------:R-:W-:Y:S01]  /*03c0*/  @!UP2 ULOP3.LUT UR41, URZ, UR13, URZ, 0x33, !UPT ;  /* 0x0000000dff29a292 */ /* 0x000fe2000f8e33ff */
[----:B-1----:R-:W-:Y:S01]  /*03d0*/  IMAD.U32 R0, RZ, RZ, UR8 ;  /* 0x00000008ff007e24 */ /* 0x002fe2000f8e00ff */
[----:B------:R-:W1:Y:S02]  /*03e0*/  @UP0 LDCU UR7, c[0x0][0x430] ;  /* 0x00008600ff0707ac */ /* 0x000e640008000800 */
[----:B---3--:R-:W-:-:S06]  /*03f0*/  @UP1 UIMAD.WIDE UR4, UR41, 0x4, UR4 ;  /* 0x00000004290418a5 */ /* 0x008fcc000f8e0204 */
[----:B0-----:R-:W-:Y:S01]  /*0400*/  IMAD.U32 R2, RZ, RZ, UR4 ;  /* 0x00000004ff027e24 */ /* 0x001fe2000f8e00ff */
[----:B------:R-:W-:-:S05]  /*0410*/  MOV R3, UR5 ;  /* 0x0000000500037c02 */ /* 0x000fca0008000f00 */
[----:B------:R0:W3:Y:S01]  /*0420*/  @P1 LDG.E R2, desc[UR36][R2.64] ;  /* 0x0000002402021981 */ /* 0x0000e2000c1e1900 */
[----:B------:R-:W-:-:S04]  /*0430*/  IABS R0, R0 ;  /* 0x0000000000007213 */ /* 0x000fc80000000000 */
[----:B------:R-:W-:-:S13]  /*0440*/  R2UR UR9, R0 ;  /* 0x00000000000972ca */ /* 0x000fda00000e0000 */
[----:B------:R-:W4:Y:S08]  /*0450*/  I2F.RP R0, UR9 ;  /* 0x0000000900007d06 */ /* 0x000f300008209400 */
[----:B----4-:R-:W4:Y:S01]  /*0460*/  MUFU.RCP R0, R0 ;  /* 0x0000000000007308 */ /* 0x010f220000001000 */
[----:B------:R-:W1:Y:S01]  /*0470*/  @!UP0 LDCU UR42, c[0x0][0x40c] ;  /* 0x00008180ff2a87ac */ /* 0x000e620008000800 */
[----:B----4-:R-:W-:-:S06]  /*0480*/  IADD3 R4, PT, PT, R0, 0xffffffe, RZ ;  /* 0x0ffffffe00047810 */ /* 0x010fcc0007ffe0ff */
[----:B------:R-:W4:Y:S02]  /*0490*/  F2I.FTZ.U32.TRUNC.NTZ R4, R4 ;  /* 0x0000000400047305 */ /* 0x000f24000021f000 */
[----:B----4-:R-:W-:Y:S01]  /*04a0*/  R2UR UR5, R4 ;  /* 0x00000000040572ca */ /* 0x010fe200000e0000 */
[----:B------:R-:W4:Y:S01]  /*04b0*/  S2R R120, SR_TID.X ;  /* 0x0000000000787919 */ /* 0x000f220000002100 */
[----:B------:R-:W5:Y:S01]  /*04c0*/  S2UR UR43, SR_CTAID.X ;  /* 0x00000000002b79c3 */ /* 0x000f620000002500 */
[----:B------:R-:W5:Y:S01]  /*04d0*/  S2R R9, SR_CTAID.X ;  /* 0x0000000000097919 */ /* 0x000f620000002500 */
[----:B------:R-:W-:Y:S01]  /*04e0*/  UIMAD UR44, UR6, UR8, URZ ;  /* 0x00000008062c72a4 */ /* 0x000fe2000f8e02ff */
[----:B------:R-:W-:Y:S01]  /*04f0*/  BSSY.RECONVERGENT B0, `(.L_x_3668) ;  /* 0x0000064000007945 */ /* 0x000fe20003800200 */
[----:B------:R-:W-:Y:S02]  /*0500*/  UMOV UR38, URZ ;  /* 0x000000ff00267c82 */ /* 0x000fe40008000000 */
[----:B------:R-:W-:Y:S01]  /*0510*/  USHF.R.S32.HI UR46, URZ, 0x1f, UR44 ;  /* 0x0000001fff2e7899 */ /* 0x000fe2000801142c */
[----:B------:R-:W-:-:S02]  /*0520*/  CS2R R26, SRZ ;  /* 0x00000000001a7805 */ /* 0x000fc4000001ff00 */
[----:B------:R-:W-:Y:S02]  /*0530*/  CS2R R24, SRZ ;  /* 0x0000000000187805 */ /* 0x000fe4000001ff00 */
[----:B----4-:R-:W-:Y:S02]  /*0540*/  ISETP.GT.U32.AND P3, PT, R120, 0x11, PT ;  /* 0x000000117800780c */ /* 0x010fe40003f64070 */
[----:B--2---:R-:W-:-:S13]  /*0550*/  @P0 R2UR UR4, R5 ;  /* 0x00000000050402ca */ /* 0x004fda00000e0000 */
[----:B-1----:R-:W-:-:S06]  /*0560*/  @UP0 UIADD3 UR42, UPT, UPT, UR4, UR7, URZ ;  /* 0x00000007042a0290 */ /* 0x002fcc000fffe0ff */
[----:B0-----:R-:W-:Y:S01]  /*0570*/  IABS R3, UR42 ;  /* 0x0000002a00037c13 */ /* 0x001fe20008000000 */
[----:B------:R-:W-:-:S03]  /*0580*/  UIADD3 UR7, UPT, UPT, URZ, -UR5, URZ ;  /* 0x80000005ff077290 */ /* 0x000fc6000fffe0ff */
[----:B------:R-:W-:Y:S01]  /*0590*/  R2UR UR40, R3 ;  /* 0x00000000032872ca */ /* 0x000fe200000e0000 */
[----:B------:R-:W-:Y:S01]  /*05a0*/  UIMAD UR7, UR7, UR9, URZ ;  /* 0x00000009070772a4 */ /* 0x000fe2000f8e02ff */
[----:B------:R-:W-:-:S03]  /*05b0*/  UMOV UR4, URZ ;  /* 0x000000ff00047c82 */ /* 0x000fc60008000000 */
[----:B------:R-:W-:-:S07]  /*05c0*/  UIMAD.WIDE.U32 UR4, UR5, UR7, UR4 ;  /* 0x00000007050472a5 */ /* 0x000fce000f8e0004 */
[----:B------:R-:W5:Y:S01]  /*05d0*/  LDCU UR7, c[0x0][0x3f8] ;  /* 0x00007f00ff0777ac */ /* 0x000f620008000800 */
[----:B------:R-:W-:-:S04]  /*05e0*/  UIMAD.WIDE.U32 UR4, UR5, UR40, URZ ;  /* 0x00000028050472a5 */ /* 0x000fc8000f8e00ff */
[----:B------:R-:W-:-:S07]  /*05f0*/  UIADD3 UR5, UPT, UPT, -UR5, URZ, URZ ;  /* 0x000000ff05057290 */ /* 0x000fce000fffe1ff */
[----:B------:R-:W0:Y:S01]  /*0600*/  LDCU UR4, c[0x0][0x3e8] ;  /* 0x00007d00ff0477ac */ /* 0x000e220008000800 */
[----:B------:R-:W-:-:S04]  /*0610*/  UIMAD UR40, UR9, UR5, UR40 ;  /* 0x00000005092872a4 */ /* 0x000fc8000f8e0228 */
[----:B------:R-:W-:Y:S02]  /*0620*/  UISETP.GT.U32.AND UP0, UPT, UR9, UR40, UPT ;  /* 0x000000280900728c */ /* 0x000fe4000bf04070 */
[----:B0-----:R-:W-:-:S09]  /*0630*/  UISETP.NE.AND UP1, UPT, UR4, URZ, UPT ;  /* 0x000000ff0400728c */ /* 0x001fd2000bf25270 */
[----:B------:R-:W-:-:S04]  /*0640*/  @!UP0 UIADD3 UR40, UPT, UPT, UR40, -UR9, URZ ;  /* 0x8000000928288290 */ /* 0x000fc8000fffe0ff */
[----:B------:R-:W-:Y:S02]  /*0650*/  UISETP.GT.U32.AND UP2, UPT, UR9, UR40, UPT ;  /* 0x000000280900728c */ /* 0x000fe4000bf44070 */
[----:B-----5:R-:W-:Y:S02]  /*0660*/  UIMAD UR47, UR6, UR7, UR43 ;  /* 0x00000007062f72a4 */ /* 0x020fe4000f8e022b */
[----:B------:R-:W-:Y:S02]  /*0670*/  UISETP.GE.AND UP3, UPT, UR42, URZ, UPT ;  /* 0x000000ff2a00728c */ /* 0x000fe4000bf66270 */
[----:B------:R-:W-:Y:S02]  /*0680*/  UISETP.NE.AND UP0, UPT, UR8, URZ, UPT ;  /* 0x000000ff0800728c */ /* 0x000fe4000bf05270 */
[----:B------:R-:W-:Y:S02]  /*0690*/  @UP1 UIMAD UR4, UR6, UR4, URZ ;  /* 0x00000004060412a4 */ /* 0x000fe4000f8e02ff */
[----:B------:R-:W-:-:S02]  /*06a0*/  @!UP1 UIMAD UR45, UR47, 0x90, URZ ;  /* 0x000000902f2d98a4 */ /* 0x000fc4000f8e02ff */
[----:B------:R-:W-:Y:S02]  /*06b0*/  @UP1 UIMAD UR45, UR43, 0x90, UR4 ;  /* 0x000000902b2d18a4 */ /* 0x000fe4000f8e0204 */
[----:B------:R-:W-:Y:S02]  /*06c0*/  UIADD3 UR4, UPT, UPT, UR42, 0x1, -UR8 ;  /* 0x000000012a047890 */ /* 0x000fe4000fffe808 */
[----:B------:R-:W-:Y:S01]  /*06d0*/  @!UP2 UIADD3 UR40, UPT, UPT, UR40, -UR9, URZ ;  /* 0x800000092828a290 */ /* 0x000fe2000fffe0ff */
[----:B------:R-:W-:Y:S01]  /*06e0*/  IMAD.SHL.U32 R0, R120, 0x8, RZ ;  /* 0x0000000878007824 */ /* 0x000fe200078e00ff */
[----:B------:R-:W-:Y:S02]  /*06f0*/  UIMAD UR41, UR41, UR7, URZ ;  /* 0x00000007292972a4 */ /* 0x000fe4000f8e02ff */
[----:B------:R-:W-:Y:S01]  /*0700*/  @!UP3 UIADD3 UR40, UPT, UPT, -UR40, URZ, URZ ;  /* 0x000000ff2828b290 */ /* 0x000fe2000fffe1ff */
[----:B------:R-:W-:Y:S01]  /*0710*/  VIMNMX R121, PT, PT, RZ, UR4, !PT ;  /* 0x00000004ff797c48 */ /* 0x000fe2000ffe0100 */
[----:B------:R-:W-:Y:S01]  /*0720*/  @!UP0 ULOP3.LUT UR40, URZ, UR8, URZ, 0x33, !UPT ;  /* 0x00000008ff288292 */ /* 0x000fe2000f8e33ff */
[----:B------:R-:W-:Y:S01]  /*0730*/  IMAD R9, R9, 0x90, R0 ;  /* 0x0000009009097824 */ /* 0x000fe200078e0200 */
[----:B------:R-:W-:-:S02]  /*0740*/  IADD3 R21, PT, PT, R0, UR45, RZ ;  /* 0x0000002d00157c10 */ /* 0x000fc4000fffe0ff */
[----:B---3--:R-:W-:Y:S01]  /*0750*/  @P1 R2UR UR38, R2 ;  /* 0x00000000022612ca */ /* 0x008fe200000e0000 */
[----:B------:R-:W-:-:S14]  /*0760*/  @P3 BRA `(.L_x_3669) ;  /* 0x0000000000f03947 */ /* 0x000fdc0003800000 */
[----:B------:R-:W0:Y:S02]  /*0770*/  LDCU UR4, c[0x0][0x478] ;  /* 0x00008f00ff0477ac */ /* 0x000e240008000800 */
        /* <DEDUP_REMOVED lines=15> */
[----:B------:R-:W-:Y:S02]  /*0870*/  ISETP.NE.U32.AND P1, PT, R8, RZ, PT ;  /* 0x000000ff0800720c */ /* 0x000fe40003f25070 */
[--C-:B------:R-:W-:Y:S02]  /*0880*/  SHF.R.U64 R5, R14, 0x10, R15.reuse ;  /* 0x000000100e057819 */ /* 0x100fe4000000120f */
        /* <DEDUP_REMOVED lines=8> */
[----:B------:R-:W-:Y:S02]  /*0910*/  ISETP.NE.U32.AND P0, PT, R4, RZ, PT ;  /* 0x000000ff0400720c */ /* 0x000fe40003f05070 */
[----:B------:R-:W-:Y:S02]  /*0920*/  MOV R4, R5 ;  /* 0x0000000500047202 */ /* 0x000fe40000000f00 */
[----:B------:R-:W-:-:S02]  /*0930*/  SHF.R.U64 R5, R8, 0x7, RZ ;  /* 0x0000000708057819 */ /* 0x000fc400000012ff */
[----:B------:R-:W-:Y:S02]  /*0940*/  ISETP.NE.U32.AND.EX P1, PT, RZ, RZ, PT, P1 ;  /* 0x000000ffff00720c */ /* 0x000fe40003f25110 */
[----:B------:R-:W-:Y:S02]  /*0950*/  ISETP.NE.U32.AND P2, PT, R5, RZ, PT ;  /* 0x000000ff0500720c */ /* 0x000fe40003f45070 */
[----:B------:R-:W-:Y:S02]  /*0960*/  ISETP.NE.U32.AND.EX P0, PT, RZ, RZ, PT, P0 ;  /* 0x000000ffff00720c */ /* 0x000fe40003f05100 */
[----:B------:R-:W-:Y:S01]  /*0970*/  ISETP.NE.U32.AND.EX P2, PT, RZ, RZ, PT, P2 ;  /* 0x000000ffff00720c */ /* 0x000fe20003f45120 */
[----:B0-----:R-:W-:Y:S01]  /*0980*/  FMUL.FTZ R24, R2, R3 ;  /* 0x0000000302187220 */ /* 0x001fe20000410000 */
[----:B------:R-:W-:Y:S02]  /*0990*/  SHF.R.S32.HI R19, RZ, 0x18, R15 ;  /* 0x00000018ff137819 */ /* 0x000fe4000001140f */
[----:B------:R-:W-:-:S02]  /*09a0*/  SHF.R.S32.HI R6, RZ, 0x8, R6 ;  /* 0x00000008ff067819 */ /* 0x000fc40000011406 */
[----:B------:R-:W-:Y:S02]  /*09b0*/  SHF.R.S32.HI R4, RZ, 0x8, R4 ;  /* 0x00000008ff047819 */ /* 0x000fe40000011404 */
        /* <DEDUP_REMOVED lines=20> */
.L_x_3670:
[----:B------:R-:W0:Y:S02]  /*0b00*/  LDC.64 R24, c[0x0][0x388] ;  /* 0x0000e200ff187b82 */ /* 0x000e240000000a00 */
[----:B0-----:R-:W-:-:S06]  /*0b10*/  IMAD.WIDE R24, R21, 0x2, R24 ;  /* 0x0000000215187825 */ /* 0x001fcc00078e0218 */
[----:B------:R-:W5:Y:S02]  /*0b20*/  LDG.E.128 R24, desc[UR36][R24.64] ;  /* 0x0000002418187981 */ /* 0x000f64000c1e1d00 */
.L_x_3669:
[----:B------:R-:W-:Y:S05]  /*0b30*/  BSYNC.RECONVERGENT B0 ;  /* 0x0000000000007941 */ /* 0x000fea0003800200 */
.L_x_3668:
        /* <DEDUP_REMOVED lines=13> */
[----:B------:R-:W-:-:S02]  /*0c10*/  LOP3.LUT R14, R14, 0xff, RZ, 0xc0, !PT ;  /* 0x000000ff0e0e7812 */ /* 0x000fc400078ec0ff */
[----:B------:R-:W-:Y:S02]  /*0c20*/  ISETP.NE.U32.AND P1, PT, R8, RZ, PT ;  /* 0x000000ff0800720c */ /* 0x000fe40003f25070 */
[--C-:B------:R-:W-:Y:S02]  /*0c30*/  SHF.R.U64 R8, R10, 0x10, R11.reuse ;  /* 0x000000100a087819 */ /* 0x100fe4000000120b */
[----:B------:R-:W-:Y:S02]  /*0c40*/  SHF.R.S32.HI R16, RZ, 0x10, R11 ;  /* 0x00000010ff107819 */ /* 0x000fe4000001140b */
[----:B0-----:R-:W-:Y:S02]  /*0c50*/  SHF.R.U64 R5, R14, 0x7, RZ ;  /* 0x000000070e057819 */ /* 0x001fe400000012ff */
[----:B------:R-:W-:Y:S02]  /*0c60*/  PRMT R8, R8, 0x9910, RZ ;  /* 0x0000991008087816 */ /* 0x000fe400000000ff */
[----:B------:R-:W-:-:S02]  /*0c70*/  LOP3.LUT R16, R16, 0xff, RZ, 0xc0, !PT ;  /* 0x000000ff10107812 */ /* 0x000fc400078ec0ff */
[----:B------:R-:W-:Y:S02]  /*0c80*/  ISETP.NE.U32.AND P0, PT, R5, RZ, PT ;  /* 0x000000ff0500720c */ /* 0x000fe40003f05070 */
[----:B------:R-:W-:Y:S02]  /*0c90*/  MOV R5, R8 ;  /* 0x0000000800057202 */ /* 0x000fe40000000f00 */
[----:B------:R-:W-:Y:S01]  /*0ca0*/  SHF.R.U64 R8, R16, 0x7, RZ ;  /* 0x0000000710087819 */ /* 0x000fe200000012ff */
[----:B---3--:R-:W-:Y:S01]  /*0cb0*/  FMUL.FTZ R7, R4, R7 ;  /* 0x0000000704077220 */ /* 0x008fe20000410000 */
[----:B------:R-:W-:Y:S02]  /*0cc0*/  ISETP.NE.U32.AND.EX P1, PT, RZ, RZ, PT, P1 ;  /* 0x000000ffff00720c */ /* 0x000fe40003f25110 */
[----:B------:R-:W-:Y:S02]  /*0cd0*/  ISETP.NE.U32.AND P2, PT, R8, RZ, PT ;  /* 0x000000ff0800720c */ /* 0x000fe40003f45070 */
[----:B------:R-:W-:-:S02]  /*0ce0*/  ISETP.NE.U32.AND.EX P0, PT, RZ, RZ, PT, P0 ;  /* 0x000000ffff00720c */ /* 0x000fc40003f05100 */
[----:B------:R-:W-:Y:S02]  /*0cf0*/  ISETP.NE.U32.AND.EX P2, PT, RZ, RZ, PT, P2 ;  /* 0x000000ffff00720c */ /* 0x000fe40003f45120 */
[----:B------:R-:W-:Y:S02]  /*0d00*/  PRMT R6, R10, 0x9910, RZ ;  /* 0x000099100a067816 */ /* 0x000fe400000000ff */
[----:B------:R-:W-:Y:S02]  /*0d10*/  PRMT R3, R11, 0x9910, RZ ;  /* 0x000099100b037816 */ /* 0x000fe400000000ff */
[----:B------:R-:W-:Y:S02]  /*0d20*/  SHF.R.S32.HI R2, RZ, 0x8, R6 ;  /* 0x00000008ff027819 */ /* 0x000fe40000011406 */
[----:B------:R-:W-:Y:S01]  /*0d30*/  SHF.R.S32.HI R19, RZ, 0x18, R11 ;  /* 0x00000018ff137819 */ /* 0x000fe2000001140b */
[----:B------:R-:W-:Y:S01]  /*0d40*/  IMAD.MOV.U32 R6, RZ, RZ, R3 ;  /* 0x000000ffff067224 */ /* 0x000fe200078e0003 */
[----:B------:R-:W-:Y:S01]  /*0d50*/  SHF.R.S32.HI R5, RZ, 0x8, R5 ;  /* 0x00000008ff057819 */ /* 0x000fe20000011405 */
[----:B------:R-:W0:Y:S01]  /*0d60*/  I2F.S16 R3, R2 ;  /* 0x0000000200037306 */ /* 0x000e220000101400 */
[----:B------:R-:W-:-:S02]  /*0d70*/  @P1 LOP3.LUT R12, R12, 0xffffff00, RZ, 0xfc, !PT ;  /* 0xffffff000c0c1812 */ /* 0x000fc400078efcff */
[----:B------:R-:W-:Y:S02]  /*0d80*/  SHF.R.S32.HI R6, RZ, 0x8, R6 ;  /* 0x00000008ff067819 */ /* 0x000fe40000011406 */
[----:B------:R-:W-:Y:S02]  /*0d90*/  @P0 LOP3.LUT R14, R14, 0xffffff00, RZ, 0xfc, !PT ;  /* 0xffffff000e0e0812 */ /* 0x000fe400078efcff */
[----:B------:R-:W-:Y:S01]  /*0da0*/  @P2 LOP3.LUT R16, R16, 0xffffff00, RZ, 0xfc, !PT ;  /* 0xffffff0010102812 */ /* 0x000fe200078efcff */
[----:B------:R-:W1:Y:S01]  /*0db0*/  I2F.S16 R15, R6 ;  /* 0x00000006000f7306 */ /* 0x000e620000101400 */
[----:B0-----:R-:W-:-:S07]  /*0dc0*/  FMUL.FTZ R2, R4, R3 ;  /* 0x0000000304027220 */ /* 0x001fce0000410000 */
[----:B------:R0:W2:Y:S01]  /*0dd0*/  I2F.S8 R13, R12 ;  /* 0x0000000c000d7306 */ /* 0x0000a20000001400 */
[----:B-1----:R-:W-:-:S07]  /*0de0*/  FMUL.FTZ R8, R4, R15 ;  /* 0x0000000f04087220 */ /* 0x002fce0000410000 */
[----:B------:R-:W1:Y:S01]  /*0df0*/  I2F.S16 R19, R19 ;  /* 0x0000001300137306 */ /* 0x000e620000101400 */
[----:B0-----:R-:W-:Y:S01]  /*0e00*/  F2FP.F16.F32.PACK_AB R12, R2, R7 ;  /* 0x00000007020c723e */ /* 0x001fe200000000ff */
[----:B--2---:R-:W-:-:S06]  /*0e10*/  FMUL.FTZ R13, R4, R13 ;  /* 0x0000000d040d7220 */ /* 0x004fcc0000410000 */
[----:B------:R-:W0:Y:S01]  /*0e20*/  I2F.S16 R5, R5 ;  /* 0x0000000500057306 */ /* 0x000e220000101400 */
[----:B-1----:R-:W-:-:S07]  /*0e30*/  FMUL.FTZ R10, R4, R19 ;  /* 0x00000013040a7220 */ /* 0x002fce0000410000 */
[----:B------:R1:W2:Y:S01]  /*0e40*/  I2F.S8 R11, R14 ;  /* 0x0000000e000b7306 */ /* 0x0002a20000001400 */
[----:B0-----:R-:W-:-:S07]  /*0e50*/  FMUL.FTZ R6, R4, R5 ;  /* 0x0000000504067220 */ /* 0x001fce0000410000 */
[----:B------:R-:W0:Y:S01]  /*0e60*/  I2F.S8 R17, R16 ;  /* 0x0000001000117306 */ /* 0x000e220000001400 */
[----:B-1----:R-:W-:Y:S01]  /*0e70*/  F2FP.F16.F32.PACK_AB R14, R8, R13 ;  /* 0x0000000d080e723e */ /* 0x002fe200000000ff */
[----:B--2---:R-:W-:-:S05]  /*0e80*/  FMUL.FTZ R11, R4, R11 ;  /* 0x0000000b040b7220 */ /* 0x004fca0000410000 */
[----:B------:R-:W-:Y:S01]  /*0e90*/  F2FP.F16.F32.PACK_AB R13, R6, R11 ;  /* 0x0000000b060d723e */ /* 0x000fe200000000ff */
[----:B0-----:R-:W-:-:S05]  /*0ea0*/  FMUL.FTZ R17, R4, R17 ;  /* 0x0000001104117220 */ /* 0x001fca0000410000 */
[----:B------:R-:W-:Y:S01]  /*0eb0*/  F2FP.F16.F32.PACK_AB R15, R10, R17 ;  /* 0x000000110a0f723e */ /* 0x000fe200000000ff */
[----:B------:R-:W-:Y:S06]  /*0ec0*/  BRA `(.L_x_3672) ;  /* 0x0000000000207947 */ /* 0x000fec0003800000 */
.L_x_3671:
[----:B------:R-:W-:Y:S01]  /*0ed0*/  BSSY.RECONVERGENT B0, `(.L_x_3672) ;  /* 0x0000007000007945 */ /* 0x000fe20003800200 */
[----:B------:R-:W-:Y:S02]  /*0ee0*/  CS2R R14, SRZ ;  /* 0x00000000000e7805 */ /* 0x000fe4000001ff00 */
[----:B------:R-:W-:Y:S01]  /*0ef0*/  CS2R R12, SRZ ;  /* 0x00000000000c7805 */ /* 0x000fe2000001ff00 */
[----:B------:R-:W-:Y:S06]  /*0f00*/  @P3 BRA `(.L_x_3673) ;  /* 0x00000000000c3947 */ /* 0x000fec0003800000 */
[----:B------:R-:W0:Y:S02]  /*0f10*/  LDC.64 R2, c[0x0][0x398] ;  /* 0x0000e600ff027b82 */ /* 0x000e240000000a00 */
[----:B0-----:R-:W-:-:S05]  /*0f20*/  IMAD.WIDE R2, R21, 0x2, R2 ;  /* 0x0000000215027825 */ /* 0x001fca00078e0202 */
[----:B------:R0:W5:Y:S02]  /*0f30*/  LDG.E.128 R12, desc[UR36][R2.64] ;  /* 0x00000024020c7981 */ /* 0x000164000c1e1d00 */
.L_x_3673:
[----:B------:R-:W-:Y:S05]  /*0f40*/  BSYNC.RECONVERGENT B0 ;  /* 0x0000000000007941 */ /* 0x000fea0003800200 */
.L_x_3672:
[----:B------:R-:W1:Y:S01]  /*0f50*/  LDCU.64 UR4, c[0x0][0x390] ;  /* 0x00007200ff0477ac */ /* 0x000e620008000a00 */
[----:B------:R-:W-:Y:S02]  /*0f60*/  ISETP.GT.U32.AND P2, PT, R120, 0x1f, PT ;  /* 0x0000001f7800780c */ /* 0x000fe40003f44070 */
[----:B------:R-:W-:Y:S02]  /*0f70*/  CS2R R18, SRZ ;  /* 0x0000000000127805 */ /* 0x000fe4000001ff00 */
[----:B------:R-:W-:Y:S01]  /*0f80*/  ISETP.EQ.U32.AND P3, PT, RZ, UR10, PT ;  /* 0x0000000aff007c0c */ /* 0x000fe2000bf62070 */
[----:B------:R-:W2:Y:S01]  /*0f90*/  LDCU.64 UR8, c[0x0][0x3a0] ;  /* 0x00007400ff0877ac */ /* 0x000ea20008000a00 */
[----:B------:R-:W-:Y:S02]  /*0fa0*/  CS2R R16, SRZ ;  /* 0x0000000000107805 */ /* 0x000fe4000001ff00 */
[----:B------:R-:W-:Y:S01]  /*0fb0*/  ISETP.EQ.OR.EX P2, PT, RZ, UR11, P2, P3 ;  /* 0x0000000bff007c0c */ /* 0x000fe20009742730 */
[----:B------:R-:W3:Y:S01]  /*0fc0*/  LDCU.64 UR12, c[0x0][0x418] ;  /* 0x00008300ff0c77ac */ /* 0x000ee20008000a00 */
[----:B-1----:R-:W-:-:S11]  /*0fd0*/  ISETP.NE.U32.AND P0, PT, RZ, UR4, PT ;  /* 0x00000004ff007c0c */ /* 0x002fd6000bf05070 */
[----:B------:R-:W1:Y:S01]  /*0fe0*/  @!P2 LDC.64 R6, c[0x0][0x450] ;  /* 0x00011400ff06ab82 */ /* 0x000e620000000a00 */
[----:B------:R-:W-:Y:S01]  /*0ff0*/  VOTEU.ALL UP1, P2 ;  /* 0x0000000000ff7886 */ /* 0x000fe20001020000 */
[----:B--2---:R-:W-:Y:S02]  /*1000*/  ISETP.NE.U32.AND P1, PT, RZ, UR8, PT ;  /* 0x00000008ff007c0c */ /* 0x004fe4000bf25070 */
[----:B------:R-:W-:Y:S02]  /*1010*/  ISETP.NE.AND.EX P0, PT, RZ, UR5, PT, P0 ;  /* 0x00000005ff007c0c */ /* 0x000fe4000bf05300 */
[----:B------:R-:W-:Y:S01]  /*1020*/  ISETP.NE.AND.EX P1, PT, RZ, UR9, PT, P1 ;  /* 0x00000009ff007c0c */ /* 0x000fe2000bf25310 */
[----:B---3--:R-:W-:Y:S01]  /*1030*/  UISETP.NE.U32.AND UP0, UPT, UR12, URZ, UPT ;  /* 0x000000ff0c00728c */ /* 0x008fe2000bf05070 */
[C---:B------:R-:W-:Y:S01]  /*1040*/  ISETP.GT.U32.OR P0, PT, R120.reuse, 0x11, !P0 ;  /* 0x000000117800780c */ /* 0x040fe20004704470 */
[----:B------:R-:W-:Y:S01]  /*1050*/  @!UP1 UIMAD UR7, UR38, UR7, URZ ;  /* 0x00000007260792a4 */ /* 0x000fe2000f8e02ff */
[----:B------:R-:W-:Y:S01]  /*1060*/  ISETP.GT.U32.OR P1, PT, R120, 0x11, !P1 ;  /* 0x000000117800780c */ /* 0x000fe20004f24470 */
[----:B------:R-:W-:-:S04]  /*1070*/  UISETP.NE.AND.EX UP0, UPT, UR13, URZ, UPT, UP0 ;  /* 0x000000ff0d00728c */ /* 0x000fc8000bf05300 */
[----:B------:R-:W-:Y:S02]  /*1080*/  IMAD.U32 R8, RZ, RZ, UR7 ;  /* 0x00000007ff087e24 */ /* 0x000fe4000f8e00ff */
[----:B------:R-:W-:Y:S02]  /*1090*/  PLOP3.LUT P3, PT, PT, PT, UP0, 0x80, 0x8 ;  /* 0x000000000008781c */ /* 0x000fe40003f6f008 */
[----:B------:R-:W-:Y:S02]  /*10a0*/  CS2R R22, SRZ ;  /* 0x0000000000167805 */ /* 0x000fe4000001ff00 */
[----:B------:R-:W-:Y:S01]  /*10b0*/  CS2R R20, SRZ ;  /* 0x0000000000147805 */ /* 0x000fe2000001ff00 */
[----:B------:R-:W-:Y:S01]  /*10c0*/  @!P2 IMAD R11, R8, 0x90, R9 ;  /* 0x00000090080ba824 */ /* 0x000fe200078e0209 */
[----:B0-----:R-:W0:Y:S01]  /*10d0*/  @!P0 LDC.64 R2, c[0x0][0x390] ;  /* 0x0000e400ff028b82 */ /* 0x001e220000000a00 */
[----:B------:R-:W2:Y:S07]  /*10e0*/  @UP0 LDCU.64 UR4, c[0x0][0x418] ;  /* 0x00008300ff0407ac */ /* 0x000eae0008000a00 */
[----:B------:R-:W3:Y:S01]  /*10f0*/  @!P1 LDC.64 R4, c[0x0][0x3a0] ;  /* 0x0000e800ff049b82 */ /* 0x000ee20000000a00 */
[----:B-1----:R-:W-:-:S05]  /*1100*/  @!P2 IMAD.WIDE R6, R11, 0x2, R6 ;  /* 0x000000020b06a825 */ /* 0x002fca00078e0206 */
[----:B------:R-:W4:Y:S02]  /*1110*/  @!P2 LDG.E.128 R28, desc[UR36][R6.64] ;  /* 0x00000024061ca981 */ /* 0x000f24000c1e1d00 */
[----:B------:R-:W1:Y:S01]  /*1120*/  LDC R11, c[0x0][0x400] ;  /* 0x00010000ff0b7b82 */ /* 0x000e620000000800 */
[----:B--2---:R-:W-:Y:S01]  /*1130*/  @UP0 UIMAD.WIDE.U32 UR6, UR6, 0x4, UR4 ;  /* 0x00000004060608a5 */ /* 0x004fe2000f8e0004 */
[----:B------:R-:W2:Y:S01]  /*1140*/  LDCU.U8 UR4, c[0x0][0x404] ;  /* 0x00008080ff0477ac */ /* 0x000ea20008000000 */
[----:B0-----:R-:W-:-:S04]  /*1150*/  @!P0 IMAD.WIDE.U32 R2, R9, 0x2, R2 ;  /* 0x0000000209028825 */ /* 0x001fc800078e0002 */
[----:B------:R-:W-:Y:S01]  /*1160*/  MOV R8, UR6 ;  /* 0x0000000600087c02 */ /* 0x000fe20008000f00 */
[----:B------:R-:W4:Y:S01]  /*1170*/  @!P0 LDG.E.128 R16, desc[UR36][R2.64] ;  /* 0x0000002402108981 */ /* 0x000f22000c1e1d00 */
[----:B---3--:R-:W-:-:S04]  /*1180*/  @!P1 IMAD.WIDE.U32 R4, R9, 0x2, R4 ;  /* 0x0000000209049825 */ /* 0x008fc800078e0004 */
[----:B------:R-:W-:Y:S01]  /*1190*/  IMAD.U32 R9, RZ, RZ, UR7 ;  /* 0x00000007ff097e24 */ /* 0x000fe2000f8e00ff */
[----:B------:R-:W3:Y:S04]  /*11a0*/  @!P1 LDG.E.128 R20, desc[UR36][R4.64] ;  /* 0x0000002404149981 */ /* 0x000ee8000c1e1d00 */
[----:B------:R-:W3:Y:S01]  /*11b0*/  @P3 LDG.E R8, desc[UR36][R8.64] ;  /* 0x0000002408083981 */ /* 0x000ee2000c1e1900 */
[----:B--2---:R-:W-:-:S04]  /*11c0*/  ISETP.NE.AND P0, PT, RZ, UR4, PT ;  /* 0x00000004ff007c0c */ /* 0x004fc8000bf05270 */
[----:B-1----:R-:W-:Y:S01]  /*11d0*/  ISETP.LT.OR P0, PT, R11, 0x1, P0 ;  /* 0x000000010b00780c */ /* 0x002fe20000701670 */
[----:B------:R-:W-:Y:S01]  /*11e0*/  UMOV UR39, URZ ;  /* 0x000000ff00277c82 */ /* 0x000fe20008000000 */
[----:B------:R-:W-:Y:S01]  /*11f0*/  BSSY.RECONVERGENT B6, `(.L_x_3674) ;  /* 0x0000164000067945 */ /* 0x000fe20003800200 */
[----:B----45:R-:W-:Y:S02]  /*1200*/  HADD2 R25, R25, R17 ;  /* 0x0000001119197230 */ /* 0x030fe40000000000 */
[----:B------:R-:W-:Y:S02]  /*1210*/  HADD2 R27, R27, R19 ;  /* 0x000000131b1b7230 */ /* 0x000fe40000000000 */
[----:B------:R-:W-:Y:S02]  /*1220*/  HFMA2 R24, R24, 1, 1, R16 ;  /* 0x3c003c0018187831 */ /* 0x000fe40000000010 */
[----:B------:R-:W-:Y:S02]  /*1230*/  HFMA2 R26, R26, 1, 1, R18 ;  /* 0x3c003c001a1a7831 */ /* 0x000fe40000000012 */
[----:B---3--:R-:W-:-:S02]  /*1240*/  HADD2 R17, R13, R21 ;  /* 0x000000150d117230 */ /* 0x008fc40000000000 */
[----:B------:R-:W-:Y:S02]  /*1250*/  HADD2 R19, R15, R23 ;  /* 0x000000170f137230 */ /* 0x000fe40000000000 */
[----:B------:R-:W-:Y:S01]  /*1260*/  HFMA2 R16, R12, 1, 1, R20 ;  /* 0x3c003c000c107831 */ /* 0x000fe20000000014 */
[----:B------:R-:W-:Y:S01]  /*1270*/  @P3 R2UR UR39, R8 ;  /* 0x00000000082732ca */ /* 0x000fe200000e0000 */
[----:B------:R-:W-:Y:S02]  /*1280*/  HFMA2 R18, R14, 1, 1, R22 ;  /* 0x3c003c000e127831 */ /* 0x000fe40000000016 */
[----:B------:R-:W-:Y:S02]  /*1290*/  @!P2 HFMA2 R17, R17, R29, -RZ ;  /* 0x0000001d1111a231 */ /* 0x000fe400001000ff */
[----:B------:R-:W-:Y:S02]  /*12a0*/  @!P2 HFMA2 R19, R19, R31, -RZ ;  /* 0x0000001f1313a231 */ /* 0x000fe400001000ff */
[----:B------:R-:W-:-:S02]  /*12b0*/  @!P2 HMUL2 R16, R16, R28 ;  /* 0x0000001c1010a232 */ /* 0x000fc40000000000 */
[----:B------:R-:W-:Y:S01]  /*12c0*/  @!P2 HMUL2 R18, R18, R30 ;  /* 0x0000001e1212a232 */ /* 0x000fe20000000000 */
[----:B------:R-:W-:Y:S06]  /*12d0*/  @P0 BRA `(.L_x_3675) ;  /* 0x00000004008c0947 */ /* 0x000fec0003800000 */
[----:B------:R-:W-:-:S13]  /*12e0*/  ISETP.GE.AND P0, PT, R0, R11, PT ;  /* 0x0000000b0000720c */ /* 0x000fda0003f06270 */
[----:B------:R-:W-:Y:S05]  /*12f0*/  @P0 BRA `(.L_x_3676) ;  /* 0x00000014004c0947 */ /* 0x000fea0003800000 */
[----:B------:R-:W-:Y:S01]  /*1300*/  I2FP.F32.U32 R3, R11 ;  /* 0x0000000b00037245 */ /* 0x000fe20000201000 */
[----:B------:R-:W0:Y:S01]  /*1310*/  LDCU UR4, c[0x0][0x40c] ;  /* 0x00008180ff0477ac */ /* 0x000e220008000800 */
[C---:B------:R-:W-:Y:S01]  /*1320*/  IADD3 R4, PT, PT, R0.reuse, 0x2, RZ ;  /* 0x0000000200047810 */ /* 0x040fe20007ffe0ff */
[C---:B------:R-:W-:Y:S01]  /*1330*/  VIADD R5, R0.reuse, 0x4 ;  /* 0x0000000400057836 */ /* 0x040fe20000000000 */
[----:B------:R-:W-:Y:S01]  /*1340*/  I2FP.F32.U32 R2, R0 ;  /* 0x0000000000027245 */ /* 0x000fe20000201000 */
[----:B------:R-:W-:Y:S01]  /*1350*/  HADD2.F32 R23, -RZ, R18.H1_H1 ;  /* 0x30000012ff177230 */ /* 0x000fe20000004100 */
[----:B------:R-:W1:Y:S01]  /*1360*/  MUFU.RCP R3, R3 ;  /* 0x0000000300037308 */ /* 0x000e620000001000 */
[----:B------:R-:W-:Y:S01]  /*1370*/  I2FP.F32.U32 R4, R4 ;  /* 0x0000000400047245 */ /* 0x000fe20000201000 */
[----:B------:R-:W-:Y:S01]  /*1380*/  HADD2.F32 R15, -RZ, R26.H1_H1 ;  /* 0x3000001aff0f7230 */ /* 0x000fe20000004100 */
[----:B------:R-:W-:Y:S01]  /*1390*/  I2FP.F32.U32 R5, R5 ;  /* 0x0000000500057245 */ /* 0x000fe20000201000 */
[----:B------:R-:W-:Y:S01]  /*13a0*/  HADD2.F32 R29, -RZ, R27.H1_H1 ;  /* 0x3000001bff1d7230 */ /* 0x000fe20000004100 */
[----:B------:R-:W-:Y:S01]  /*13b0*/  IADD3 R0, PT, PT, R0, 0x6, RZ ;  /* 0x0000000600007810 */ /* 0x000fe20007ffe0ff */
[----:B------:R-:W-:-:S02]  /*13c0*/  HADD2.F32 R31, -RZ, R19.H1_H1 ;  /* 0x30000013ff1f7230 */ /* 0x000fc40000004100 */
[----:B------:R-:W-:Y:S01]  /*13d0*/  HADD2.F32 R19, -RZ, R19.H0_H0 ;  /* 0x20000013ff137230 */ /* 0x000fe20000004100 */
[----:B------:R-:W-:Y:S01]  /*13e0*/  I2FP.F32.U32 R0, R0 ;  /* 0x0000000000007245 */ /* 0x000fe20000201000 */
[----:B------:R-:W-:Y:S02]  /*13f0*/  HADD2.F32 R13, -RZ, R26.H0_H0 ;  /* 0x2000001aff0d7230 */ /* 0x000fe40000004100 */
[----:B------:R-:W-:Y:S01]  /*1400*/  HADD2.F32 R27, -RZ, R27.H0_H0 ;  /* 0x2000001bff1b7230 */ /* 0x000fe20000004100 */
[----:B0-----:R-:W-:Y:S01]  /*1410*/  UIADD3 UR4, UPT, UPT, -UR39, UR4, URZ ;  /* 0x0000000427047290 */ /* 0x001fe2000fffe1ff */
[-C--:B-1----:R-:W-:Y:S01]  /*1420*/  FMUL.FTZ R2, R2, R3.reuse ;  /* 0x0000000302027220 */ /* 0x082fe20000410000 */
[-C--:B------:R-:W-:Y:S01]  /*1430*/  FMUL.FTZ R4, R4, R3.reuse ;  /* 0x0000000304047220 */ /* 0x080fe20000410000 */
[-C--:B------:R-:W-:Y:S01]  /*1440*/  FMUL.FTZ R5, R5, R3.reuse ;  /* 0x0000000305057220 */ /* 0x080fe20000410000 */
[----:B------:R-:W-:Y:S01]  /*1450*/  FMUL.FTZ R3, R0, R3 ;  /* 0x0000000300037220 */ /* 0x000fe20000410000 */
[----:B------:R-:W-:Y:S01]  /*1460*/  FMUL.FTZ R2, R2, 13.28771209716796875 ;  /* 0x41549a7802027820 */ /* 0x000fe20000410000 */
[----:B------:R-:W-:Y:S01]  /*1470*/  FMUL.FTZ R4, R4, 13.28771209716796875 ;  /* 0x41549a7804047820 */ /* 0x000fe20000410000 */
[----:B------:R-:W-:Y:S01]  /*1480*/  FMUL.FTZ R7, R5, 13.28771209716796875 ;  /* 0x41549a7805077820 */ /* 0x000fe20000410000 */
[----:B------:R-:W-:Y:S01]  /*1490*/  FMUL.FTZ R9, R3, 13.28771209716796875 ;  /* 0x41549a7803097820 */ /* 0x000fe20000410000 */
[----:B------:R-:W0:Y:S01]  /*14a0*/  MUFU.EX2 R11, -R2 ;  /* 0x80000002000b7308 */ /* 0x000e220000000800 */
[----:B------:R-:W-:-:S03]  /*14b0*/  I2FP.F32.S32 R0, UR4 ;  /* 0x0000000400007c45 */ /* 0x000fc60008201400 */
[----:B------:R1:W2:Y:S04]  /*14c0*/  MUFU.EX2 R5, -R4 ;  /* 0x8000000400057308 */ /* 0x0002a80000000800 */
[----:B------:R-:W3:Y:S04]  /*14d0*/  MUFU.EX2 R7, -R7 ;  /* 0x8000000700077308 */ /* 0x000ee80000000800 */
[----:B------:R4:W5:Y:S01]  /*14e0*/  MUFU.EX2 R21, -R9 ;  /* 0x8000000900157308 */ /* 0x0009620000000800 */
[--C-:B-1----:R-:W-:Y:S02]  /*14f0*/  HADD2.F32 R4, -RZ, R24.reuse.H1_H1 ;  /* 0x30000018ff047230 */ /* 0x102fe40000004100 */
[----:B0-----:R-:W-:Y:S01]  /*1500*/  FMUL.FTZ R3, R0, R11 ;  /* 0x0000000b00037220 */ /* 0x001fe20000410000 */
[----:B------:R-:W-:-:S02]  /*1510*/  HADD2.F32 R24, -RZ, R24.H0_H0 ;  /* 0x20000018ff187230 */ /* 0x000fc40000004100 */
[C---:B--2---:R-:W-:Y:S01]  /*1520*/  FMUL.FTZ R5, R0.reuse, R5 ;  /* 0x0000000500057220 */ /* 0x044fe20000410000 */
[----:B------:R-:W-:Y:S01]  /*1530*/  FMUL.RZ R11, R3, 0.15915493667125701904 ;  /* 0x3e22f983030b7820 */ /* 0x000fe2000040c000 */
[--C-:B----4-:R-:W-:Y:S02]  /*1540*/  HADD2.F32 R9, -RZ, R25.reuse.H1_H1 ;  /* 0x30000019ff097230 */ /* 0x110fe40000004100 */
[----:B------:R-:W-:Y:S01]  /*1550*/  FMUL.RZ R12, R5, 0.15915493667125701904 ;  /* 0x3e22f983050c7820 */ /* 0x000fe2000040c000 */
[C---:B---3--:R-:W-:Y:S01]  /*1560*/  FMUL.FTZ R5, R0.reuse, R7 ;  /* 0x0000000700057220 */ /* 0x048fe20000410000 */
[----:B------:R-:W0:Y:S01]  /*1570*/  MUFU.SIN R3, R11 ;  /* 0x0000000b00037308 */ /* 0x000e220000000400 */
[----:B------:R-:W-:Y:S02]  /*1580*/  HADD2.F32 R25, -RZ, R25.H0_H0 ;  /* 0x20000019ff197230 */ /* 0x000fe40000004100 */
[----:B------:R-:W-:Y:S01]  /*1590*/  FMUL.RZ R7, R5, 0.15915493667125701904 ;  /* 0x3e22f98305077820 */ /* 0x000fe2000040c000 */
[----:B-----5:R-:W-:Y:S01]  /*15a0*/  FMUL.FTZ R5, R0, R21 ;  /* 0x0000001500057220 */ /* 0x020fe20000410000 */
[----:B------:R-:W-:-:S02]  /*15b0*/  HADD2.F32 R21, -RZ, R18.H0_H0 ;  /* 0x20000012ff157230 */ /* 0x000fc40000004100 */
[--C-:B------:R-:W-:Y:S01]  /*15c0*/  HADD2.F32 R0, -RZ, R16.reuse.H1_H1 ;  /* 0x30000010ff007230 */ /* 0x100fe20000004100 */
[----:B------:R1:W2:Y:S01]  /*15d0*/  MUFU.COS R2, R11 ;  /* 0x0000000b00027308 */ /* 0x0002a20000000000 */
[----:B------:R-:W-:Y:S01]  /*15e0*/  FMUL.RZ R20, R5, 0.15915493667125701904 ;  /* 0x3e22f98305147820 */ /* 0x000fe2000040c000 */
[----:B------:R-:W-:-:S06]  /*15f0*/  HADD2.F32 R16, -RZ, R16.H0_H0 ;  /* 0x20000010ff107230 */ /* 0x000fcc0000004100 */
[----:B------:R-:W-:Y:S01]  /*1600*/  MUFU.SIN R8, R12 ;  /* 0x0000000c00087308 */ /* 0x000fe20000000400 */
[--C-:B-1----:R-:W-:Y:S02]  /*1610*/  HADD2.F32 R11, -RZ, R17.reuse.H1_H1 ;  /* 0x30000011ff0b7230 */ /* 0x102fe40000004100 */
[----:B0-----:R-:W-:Y:S01]  /*1620*/  FMUL.FTZ R5, R3, R4 ;  /* 0x0000000403057220 */ /* 0x001fe20000410000 */
[----:B------:R-:W-:-:S04]  /*1630*/  HADD2.F32 R17, -RZ, R17.H0_H0 ;  /* 0x20000011ff117230 */ /* 0x000fc80000004100 */
[----:B------:R-:W-:Y:S01]  /*1640*/  MUFU.COS R6, R12 ;  /* 0x0000000c00067308 */ /* 0x000fe20000000000 */
[C---:B--2---:R-:W-:Y:S01]  /*1650*/  FMUL.FTZ R4, R2.reuse, R4 ;  /* 0x0000000402047220 */ /* 0x044fe20000410000 */
[----:B------:R-:W-:-:S03]  /*1660*/  FFMA.FTZ R5, R2, R24, -R5 ;  /* 0x0000001802057223 */ /* 0x000fc60000010805 */
[----:B------:R-:W-:-:S03]  /*1670*/  FFMA.FTZ R24, R3, R24, R4 ;  /* 0x0000001803187223 */ /* 0x000fc60000010004 */
[----:B------:R-:W0:Y:S02]  /*1680*/  MUFU.SIN R12, R7 ;  /* 0x00000007000c7308 */ /* 0x000e240000000400 */
[----:B------:R-:W-:-:S06]  /*1690*/  F2FP.F16.F32.PACK_AB R24, R24, R5 ;  /* 0x000000051818723e */ /* 0x000fcc00000000ff */
[----:B------:R-:W-:Y:S08]  /*16a0*/  MUFU.SIN R18, R20 ;  /* 0x0000001400127308 */ /* 0x000ff00000000400 */
[----:B------:R1:W2:Y:S01]  /*16b0*/  MUFU.COS R10, R7 ;  /* 0x00000007000a7308 */ /* 0x0002a20000000000 */
[----:B0-----:R-:W-:-:S07]  /*16c0*/  FMUL.FTZ R4, R12, R23 ;  /* 0x000000170c047220 */ /* 0x001fce0000410000 */
[----:B------:R-:W0:Y:S01]  /*16d0*/  MUFU.COS R14, R20 ;  /* 0x00000014000e7308 */ /* 0x000e220000000000 */
[-C--:B-1----:R-:W-:Y:S01]  /*16e0*/  FMUL.FTZ R7, R3, R0.reuse ;  /* 0x0000000003077220 */ /* 0x082fe20000410000 */
[----:B------:R-:W-:-:S03]  /*16f0*/  FMUL.FTZ R0, R2, R0 ;  /* 0x0000000002007220 */ /* 0x000fc60000410000 */
[-C--:B------:R-:W-:Y:S01]  /*1700*/  FFMA.FTZ R7, R2, R16.reuse, -R7 ;  /* 0x0000001002077223 */ /* 0x080fe20000010807 */
[----:B------:R-:W-:Y:S01]  /*1710*/  FFMA.FTZ R16, R3, R16, R0 ;  /* 0x0000001003107223 */ /* 0x000fe20000010000 */
[C---:B------:R-:W-:Y:S01]  /*1720*/  FMUL.FTZ R3, R8.reuse, R9 ;  /* 0x0000000908037220 */ /* 0x040fe20000410000 */
[----:B------:R-:W-:Y:S01]  /*1730*/  FMUL.FTZ R2, R8, R11 ;  /* 0x0000000b08027220 */ /* 0x000fe20000410000 */
[C---:B------:R-:W-:Y:S01]  /*1740*/  FMUL.FTZ R9, R6.reuse, R9 ;  /* 0x0000000906097220 */ /* 0x040fe20000410000 */
[----:B------:R-:W-:Y:S01]  /*1750*/  FMUL.FTZ R11, R6, R11 ;  /* 0x0000000b060b7220 */ /* 0x000fe20000410000 */
[----:B--2---:R-:W-:Y:S01]  /*1760*/  FMUL.FTZ R23, R10, R23 ;  /* 0x000000170a177220 */ /* 0x004fe20000410000 */
[----:B------:R-:W-:Y:S01]  /*1770*/  FFMA.FTZ R2, R6, R17, -R2 ;  /* 0x0000001106027223 */ /* 0x000fe20000010802 */
[C---:B------:R-:W-:Y:S01]  /*1780*/  FFMA.FTZ R0, R8.reuse, R25, R9 ;  /* 0x0000001908007223 */ /* 0x040fe20000010009 */
[----:B------:R-:W-:Y:S01]  /*1790*/  FFMA.FTZ R17, R8, R17, R11 ;  /* 0x0000001108117223 */ /* 0x000fe2000001000b */
[----:B------:R-:W-:Y:S01]  /*17a0*/  FMUL.FTZ R9, R12, R15 ;  /* 0x0000000f0c097220 */ /* 0x000fe20000410000 */
[C---:B------:R-:W-:Y:S01]  /*17b0*/  FMUL.FTZ R11, R18.reuse, R29 ;  /* 0x0000001d120b7220 */ /* 0x040fe20000410000 */
[----:B------:R-:W-:Y:S01]  /*17c0*/  FMUL.FTZ R8, R18, R31 ;  /* 0x0000001f12087220 */ /* 0x000fe20000410000 */
[----:B------:R-:W-:Y:S01]  /*17d0*/  FMUL.FTZ R15, R10, R15 ;  /* 0x0000000f0a0f7220 */ /* 0x000fe20000410000 */
[C---:B0-----:R-:W-:Y:S01]  /*17e0*/  FMUL.FTZ R29, R14.reuse, R29 ;  /* 0x0000001d0e1d7220 */ /* 0x041fe20000410000 */
[----:B------:R-:W-:Y:S01]  /*17f0*/  FMUL.FTZ R31, R14, R31 ;  /* 0x0000001f0e1f7220 */ /* 0x000fe20000410000 */
[----:B------:R-:W-:Y:S01]  /*1800*/  FFMA.FTZ R3, R6, R25, -R3 ;  /* 0x0000001906037223 */ /* 0x000fe20000010803 */
[----:B------:R-:W-:Y:S01]  /*1810*/  FFMA.FTZ R8, R14, R19, -R8 ;  /* 0x000000130e087223 */ /* 0x000fe20000010808 */
[-C--:B------:R-:W-:Y:S01]  /*1820*/  FFMA.FTZ R9, R10, R13.reuse, -R9 ;  /* 0x0000000d0a097223 */ /* 0x080fe20000010809 */
[----:B------:R-:W-:Y:S01]  /*1830*/  FFMA.FTZ R26, R12, R13, R15 ;  /* 0x0000000d0c1a7223 */ /* 0x000fe2000001000f */
[-C--:B------:R-:W-:Y:S01]  /*1840*/  FFMA.FTZ R4, R10, R21.reuse, -R4 ;  /* 0x000000150a047223 */ /* 0x080fe20000010804 */
[----:B------:R-:W-:Y:S01]  /*1850*/  FFMA.FTZ R23, R12, R21, R23 ;  /* 0x000000150c177223 */ /* 0x000fe20000010017 */
        /* <DEDUP_REMOVED lines=8> */
[----:B------:R-:W-:Y:S02]  /*18e0*/  F2FP.F16.F32.PACK_AB R27, R6, R11 ;  /* 0x0000000b061b723e */ /* 0x000fe400000000ff */
[----:B------:R-:W-:Y:S01]  /*18f0*/  F2FP.F16.F32.PACK_AB R19, R19, R8 ;  /* 0x000000081313723e */ /* 0x000fe200000000ff */
[----:B------:R-:W-:Y:S06]  /*1900*/  BRA `(.L_x_3676) ;  /* 0x0000000c00c87947 */ /* 0x000fec0003800000 */
.L_x_3675:
        /* <DEDUP_REMOVED lines=13> */
[----:B0-----:R-:W-:Y:S02]  /*19e0*/  MOV R2, RZ ;  /* 0x000000ff00027202 */ /* 0x001fe40000000f00 */
[----:B-1----:R-:W-:-:S05]  /*19f0*/  IADD3 R6, PT, PT, RZ, -R3, RZ ;  /* 0x80000003ff067210 */ /* 0x002fca0007ffe0ff */
[----:B------:R-:W-:Y:S02]  /*1a00*/  IMAD R7, R6, R5, RZ ;  /* 0x0000000506077224 */ /* 0x000fe400078e02ff */
[----:B------:R-:W-:Y:S02]  /*1a10*/  IMAD.MOV.U32 R6, RZ, RZ, R8 ;  /* 0x000000ffff067224 */ /* 0x000fe400078e0008 */
        /* <DEDUP_REMOVED lines=10> */
[----:B------:R-:W-:Y:S02]  /*1ac0*/  @P0 IADD3 R3, PT, PT, R3, 0x1, RZ ;  /* 0x0000000103030810 */ /* 0x000fe40007ffe0ff */
[----:B------:R-:W-:-:S03]  /*1ad0*/  ISETP.GE.AND P0, PT, R0, R11, PT ;  /* 0x0000000b0000720c */ /* 0x000fc60003f06270 */
[----:B------:R-:W-:-:S05]  /*1ae0*/  IMAD.MOV.U32 R28, RZ, RZ, R3 ;  /* 0x000000ffff1c7224 */ /* 0x000fca00078e0003 */
[----:B------:R-:W-:Y:S02]  /*1af0*/  @!P2 IADD3 R28, PT, PT, -R28, RZ, RZ ;  /* 0x000000ff1c1ca210 */ /* 0x000fe40007ffe1ff */
[----:B------:R-:W-:Y:S02]  /*1b00*/  @!P1 LOP3.LUT R28, RZ, R23, RZ, 0x33, !PT ;  /* 0x00000017ff1c9212 */ /* 0x000fe400078e33ff */
[----:B------:R-:W-:Y:S02]  /*1b10*/  ISETP.GT.U32.OR P1, PT, R120, 0x1f, P0 ;  /* 0x0000001f7800780c */ /* 0x000fe40000724470 */
        /* <DEDUP_REMOVED lines=21> */
.L_x_3677:
[----:B------:R-:W0:Y:S01]  /*1c70*/  S2R R3, SR_CgaCtaId ;  /* 0x0000000000037919 */ /* 0x000e220000008800 */
[----:B------:R-:W1:Y:S01]  /*1c80*/  LDC R5, c[0x0][0x400] ;  /* 0x00010000ff057b82 */ /* 0x000e620000000800 */
[----:B------:R-:W-:Y:S01]  /*1c90*/  ISETP.NE.AND P6, PT, R22, RZ, PT ;  /* 0x000000ff1600720c */ /* 0x000fe20003fc5270 */
[----:B------:R-:W-:Y:S05]  /*1ca0*/  WARPSYNC.ALL ;  /* 0x0000000000007948 */ /* 0x000fea0003800000 */
[----:B------:R-:W-:-:S05]  /*1cb0*/  MOV R0, 0x400 ;  /* 0x0000040000007802 */ /* 0x000fca0000000f00 */
[----:B------:R-:W-:-:S05]  /*1cc0*/  VIADD R0, R0, 0x240 ;  /* 0x0000024000007836 */ /* 0x000fca0000000000 */
[----:B0-----:R-:W-:Y:S01]  /*1cd0*/  LEA R0, R3, R0, 0x18 ;  /* 0x0000000003007211 */ /* 0x001fe200078ec0ff */
[----:B------:R-:W-:-:S03]  /*1ce0*/  @!P6 IMAD R3, R23, R28, R29 ;  /* 0x0000001c1703e224 */ /* 0x000fc600078e021d */
[----:B-1----:R-:W-:Y:S01]  /*1cf0*/  LEA R10, R5, R0, 0x1 ;  /* 0x00000000050a7211 */ /* 0x002fe200078e08ff */
[----:B------:R-:W-:-:S03]  /*1d00*/  @!P6 IMAD R2, R3, 0x2, R0 ;  /* 0x000000020302e824 */ /* 0x000fc600078e0200 */
[----:B------:R-:W-:Y:S02]  /*1d10*/  @!P6 LEA R3, R3, R10, 0x1 ;  /* 0x0000000a0303e211 */ /* 0x000fe400078e08ff */
[----:B------:R0:W-:Y:S04]  /*1d20*/  @!P6 STS.128 [R2], R24 ;  /* 0x000000180200e388 */ /* 0x0001e80000000c00 */
[----:B------:R1:W-:Y:S01]  /*1d30*/  @!P6 STS.128 [R3], R16 ;  /* 0x000000100300e388 */ /* 0x0003e20000000c00 */
[----:B0-----:R-:W-:Y:S01]  /*1d40*/  SHF.R.S32.HI R2, RZ, 0x1f, R5 ;  /* 0x0000001fff027819 */ /* 0x001fe20000011405 */
[----:B------:R-:W-:Y:S03]  /*1d50*/  BAR.SYNC.DEFER_BLOCKING 0x0 ;  /* 0x0000000000007b1d */ /* 0x000fe60000010000 */
[----:B------:R-:W-:-:S03]  /*1d60*/  LEA.HI R2, R2, R5, RZ, 0x2 ;  /* 0x0000000502027211 */ /* 0x000fc600078f10ff */
[----:B------:R-:W-:Y:S04]  /*1d70*/  BSSY.RECONVERGENT B0, `(.L_x_3678) ;  /* 0x00000a4000007945 */ /* 0x000fe80003800200 */
[----:B-1----:R-:W-:Y:S05]  /*1d80*/  @P6 BRA `(.L_x_3679) ;  /* 0x0000000800886947 */ /* 0x002fea0003800000 */
[----:B------:R-:W-:Y:S01]  /*1d90*/  SHF.R.S32.HI R2, RZ, 0x2, R2 ;  /* 0x00000002ff027819 */ /* 0x000fe20000011402 */
[----:B------:R-:W-:Y:S04]  /*1da0*/  BSSY.RECONVERGENT B1, `(.L_x_3680) ;  /* 0x0000081000017945 */ /* 0x000fe80003800200 */
[----:B------:R-:W-:-:S05]  /*1db0*/  IMAD R2, R28, R2, RZ ;  /* 0x000000021c027224 */ /* 0x000fca00078e02ff */
[----:B------:R-:W-:-:S04]  /*1dc0*/  LEA.HI R3, R29, R2, RZ, 0x1f ;  /* 0x000000021d037211 */ /* 0x000fc800078ff8ff */
[----:B------:R-:W-:Y:S01]  /*1dd0*/  SHF.R.S32.HI R2, RZ, 0x1f, R3 ;  /* 0x0000001fff027819 */ /* 0x000fe20000011403 */
[C---:B------:R-:W-:Y:S02]  /*1de0*/  IMAD R30, R3.reuse, 0x2, R0 ;  /* 0x00000002031e7824 */ /* 0x040fe400078e0200 */
[----:B------:R-:W-:Y:S01]  /*1df0*/  IMAD R32, R3, 0x2, R10 ;  /* 0x0000000203207824 */ /* 0x000fe200078e020a */
[----:B------:R-:W-:Y:S02]  /*1e00*/  LEA.HI R2, R2, R3, RZ, 0x2 ;  /* 0x0000000302027211 */ /* 0x000fe400078f10ff */
[C---:B------:R-:W-:Y:S01]  /*1e10*/  LEA R31, R23.reuse, R30, 0x1 ;  /* 0x0000001e171f7211 */ /* 0x040fe200078e08ff */
[----:B------:R-:W0:Y:S01]  /*1e20*/  LDS.64 R8, [R30] ;  /* 0x000000001e087984 */ /* 0x000e220000000a00 */
[----:B------:R-:W-:Y:S01]  /*1e30*/  LEA R33, R23, R32, 0x1 ;  /* 0x0000002017217211 */ /* 0x000fe200078e08ff */
[----:B------:R-:W-:Y:S02]  /*1e40*/  IMAD.SHL.U32 R2, R2, 0x2, RZ ;  /* 0x0000000202027824 */ /* 0x000fe400078e00ff */
[----:B------:R-:W1:Y:S03]  /*1e50*/  LDS.64 R26, [R31] ;  /* 0x000000001f1a7984 */ /* 0x000e660000000a00 */
[----:B------:R-:W-:Y:S01]  /*1e60*/  LOP3.LUT R7, R2, 0xfffffff8, RZ, 0xc0, !PT ;  /* 0xfffffff802077812 */ /* 0x000fe200078ec0ff */
[----:B------:R-:W2:Y:S03]  /*1e70*/  LDS.64 R12, [R32] ;  /* 0x00000000200c7984 */ /* 0x000ea60000000a00 */
[----:B------:R-:W-:Y:S01]  /*1e80*/  ISETP.GE.AND P0, PT, R7, R5, PT ;  /* 0x000000050700720c */ /* 0x000fe20003f06270 */
[----:B------:R-:W3:Y:S01]  /*1e90*/  LDS.64 R14, [R33] ;  /* 0x00000000210e7984 */ /* 0x000ee20000000a00 */
[----:B0-----:R-:W-:-:S02]  /*1ea0*/  SHF.R.U64 R4, R8, 0x10, R9 ;  /* 0x0000001008047819 */ /* 0x001fc40000001209 */
[----:B------:R-:W-:Y:S02]  /*1eb0*/  SHF.R.U32.HI R6, RZ, 0x10, R9 ;  /* 0x00000010ff067819 */ /* 0x000fe40000011609 */
[--C-:B-1----:R-:W-:Y:S02]  /*1ec0*/  SHF.R.U64 R25, R26, 0x10, R27.reuse ;  /* 0x000000101a197819 */ /* 0x102fe4000000121b */
[----:B------:R-:W-:Y:S02]  /*1ed0*/  PRMT R24, R8, 0x5410, R26 ;  /* 0x0000541008187816 */ /* 0x000fe4000000001a */
[----:B------:R-:W-:Y:S02]  /*1ee0*/  PRMT R26, R9, 0x5410, R27 ;  /* 0x00005410091a7816 */ /* 0x000fe4000000001b */
[----:B------:R-:W-:Y:S02]  /*1ef0*/  PRMT R25, R4, 0x5410, R25 ;  /* 0x0000541004197816 */ /* 0x000fe40000000019 */
[----:B------:R-:W-:-:S02]  /*1f00*/  SHF.R.U32.HI R27, RZ, 0x10, R27 ;  /* 0x00000010ff1b7819 */ /* 0x000fc4000001161b */
[--C-:B--2---:R-:W-:Y:S02]  /*1f10*/  SHF.R.U64 R4, R12, 0x10, R13.reuse ;  /* 0x000000100c047819 */ /* 0x104fe4000000120d */
[----:B------:R-:W-:Y:S02]  /*1f20*/  SHF.R.U32.HI R2, RZ, 0x10, R13 ;  /* 0x00000010ff027819 */ /* 0x000fe4000001160d */
[--C-:B---3--:R-:W-:Y:S02]  /*1f30*/  SHF.R.U64 R17, R14, 0x10, R15.reuse ;  /* 0x000000100e117819 */ /* 0x108fe4000000120f */
[----:B------:R-:W-:Y:S02]  /*1f40*/  SHF.R.U32.HI R19, RZ, 0x10, R15 ;  /* 0x00000010ff137819 */ /* 0x000fe4000001160f */
[----:B------:R-:W-:Y:S02]  /*1f50*/  PRMT R27, R6, 0x5410, R27 ;  /* 0x00005410061b7816 */ /* 0x000fe4000000001b */
[----:B------:R-:W-:-:S02]  /*1f60*/  PRMT R16, R12, 0x5410, R14 ;  /* 0x000054100c107816 */ /* 0x000fc4000000000e */
[----:B------:R-:W-:Y:S02]  /*1f70*/  PRMT R18, R13, 0x5410, R15 ;  /* 0x000054100d127816 */ /* 0x000fe4000000000f */
[----:B------:R-:W-:Y:S02]  /*1f80*/  PRMT R17, R4, 0x5410, R17 ;  /* 0x0000541004117816 */ /* 0x000fe40000000011 */
[----:B------:R-:W-:Y:S01]  /*1f90*/  PRMT R19, R2, 0x5410, R19 ;  /* 0x0000541002137816 */ /* 0x000fe20000000013 */
[----:B------:R-:W-:Y:S06]  /*1fa0*/  @P0 BRA `(.L_x_3681) ;  /* 0x0000000400800947 */ /* 0x000fec0003800000 */
[----:B------:R-:W-:Y:S01]  /*1fb0*/  I2FP.F32.S32 R3, R5 ;  /* 0x0000000500037245 */ /* 0x000fe20000201400 */
[----:B------:R-:W0:Y:S01]  /*1fc0*/  LDCU UR4, c[0x0][0x40c] ;  /* 0x00008180ff0477ac */ /* 0x000e220008000800 */
[----:B------:R-:W-:Y:S01]  /*1fd0*/  I2FP.F32.S32 R2, R7 ;  /* 0x0000000700027245 */ /* 0x000fe20000201400 */
[C---:B------:R-:W-:Y:S01]  /*1fe0*/  VIADD R5, R7.reuse, 0x4 ;  /* 0x0000000407057836 */ /* 0x040fe20000000000 */
[C---:B------:R-:W-:Y:S01]  /*1ff0*/  IADD3 R4, PT, PT, R7.reuse, 0x2, RZ ;  /* 0x0000000207047810 */ /* 0x040fe20007ffe0ff */
[--C-:B------:R-:W-:Y:S01]  /*2000*/  HADD2.F32 R21, -RZ, R25.reuse.H1_H1 ;  /* 0x30000019ff157230 */ /* 0x100fe20000004100 */
[----:B------:R-:W1:Y:S01]  /*2010*/  MUFU.RCP R3, R3 ;  /* 0x0000000300037308 */ /* 0x000e620000001000 */
[----:B------:R-:W-:Y:S01]  /*2020*/  IADD3 R6, PT, PT, R7, 0x6, RZ ;  /* 0x0000000607067810 */ /* 0x000fe20007ffe0ff */
[----:B------:R-:W-:Y:S01]  /*2030*/  HADD2.F32 R20, -RZ, R25.H0_H0 ;  /* 0x20000019ff147230 */ /* 0x000fe20000004100 */
[----:B------:R-:W-:Y:S01]  /*2040*/  I2FP.F32.S32 R4, R4 ;  /* 0x0000000400047245 */ /* 0x000fe20000201400 */
[----:B------:R-:W-:Y:S01]  /*2050*/  HADD2.F32 R12, -RZ, R24.H1_H1 ;  /* 0x30000018ff0c7230 */ /* 0x000fe20000004100 */
[----:B------:R-:W-:Y:S01]  /*2060*/  I2FP.F32.S32 R5, R5 ;  /* 0x0000000500057245 */ /* 0x000fe20000201400 */
[--C-:B------:R-:W-:Y:S01]  /*2070*/  HADD2.F32 R25, -RZ, R17.reuse.H1_H1 ;  /* 0x30000011ff197230 */ /* 0x100fe20000004100 */
[----:B------:R-:W-:Y:S01]  /*2080*/  I2FP.F32.S32 R6, R6 ;  /* 0x0000000600067245 */ /* 0x000fe20000201400 */
[----:B------:R-:W-:-:S02]  /*2090*/  HADD2.F32 R22, -RZ, R17.H0_H0 ;  /* 0x20000011ff167230 */ /* 0x000fc40000004100 */
[--C-:B------:R-:W-:Y:S02]  /*20a0*/  HADD2.F32 R38, -RZ, R19.reuse.H1_H1 ;  /* 0x30000013ff267230 */ /* 0x100fe40000004100 */
[----:B------:R-:W-:Y:S01]  /*20b0*/  HADD2.F32 R39, -RZ, R19.H0_H0 ;  /* 0x20000013ff277230 */ /* 0x000fe20000004100 */
[----:B0-----:R-:W-:Y:S01]  /*20c0*/  UIADD3 UR4, UPT, UPT, -UR39, UR4, URZ ;  /* 0x0000000427047290 */ /* 0x001fe2000fffe1ff */
[----:B------:R-:W-:Y:S02]  /*20d0*/  HADD2.F32 R24, -RZ, R24.H0_H0 ;  /* 0x20000018ff187230 */ /* 0x000fe40000004100 */
[--C-:B------:R-:W-:Y:S02]  /*20e0*/  HADD2.F32 R34, -RZ, R26.reuse.H1_H1 ;  /* 0x3000001aff227230 */ /* 0x100fe40000004100 */
        /* <DEDUP_REMOVED lines=8> */
[----:B------:R-:W-:Y:S01]  /*2170*/  I2FP.F32.S32 R15, UR4 ;  /* 0x00000004000f7c45 */ /* 0x000fe20008201400 */
[----:B------:R-:W-:Y:S01]  /*2180*/  HADD2.F32 R35, -RZ, R26.H0_H0 ;  /* 0x2000001aff237230 */ /* 0x000fe20000004100 */
[----:B------:R-:W0:Y:S01]  /*2190*/  MUFU.EX2 R2, -R2 ;  /* 0x8000000200027308 */ /* 0x000e220000000800 */
[----:B------:R-:W-:-:S02]  /*21a0*/  HADD2.F32 R26, -RZ, R18.H1_H1 ;  /* 0x30000012ff1a7230 */ /* 0x000fc40000004100 */
[--C-:B------:R-:W-:Y:S01]  /*21b0*/  HADD2.F32 R36, -RZ, R27.reuse.H1_H1 ;  /* 0x3000001bff247230 */ /* 0x100fe20000004100 */
[----:B------:R-:W1:Y:S01]  /*21c0*/  MUFU.EX2 R4, -R4 ;  /* 0x8000000400047308 */ /* 0x000e620000000800 */
[----:B------:R-:W-:Y:S02]  /*21d0*/  HADD2.F32 R37, -RZ, R27.H0_H0 ;  /* 0x2000001bff257230 */ /* 0x000fe40000004100 */
[----:B------:R-:W-:Y:S01]  /*21e0*/  HADD2.F32 R27, -RZ, R18.H0_H0 ;  /* 0x20000012ff1b7230 */ /* 0x000fe20000004100 */
[----:B------:R-:W2:Y:S04]  /*21f0*/  MUFU.EX2 R6, -R6 ;  /* 0x8000000600067308 */ /* 0x000ea80000000800 */
[----:B------:R-:W3:Y:S01]  /*2200*/  MUFU.EX2 R7, -R7 ;  /* 0x8000000700077308 */ /* 0x000ee20000000800 */
[----:B0-----:R-:W-:-:S04]  /*2210*/  FMUL.FTZ R3, R15, R2 ;  /* 0x000000020f037220 */ /* 0x001fc80000410000 */
[----:B------:R-:W-:Y:S01]  /*2220*/  FMUL.RZ R11, R3, 0.15915493667125701904 ;  /* 0x3e22f983030b7820 */ /* 0x000fe2000040c000 */
[----:B-1----:R-:W-:-:S03]  /*2230*/  FMUL.FTZ R5, R15, R4 ;  /* 0x000000040f057220 */ /* 0x002fc60000410000 */
[----:B------:R-:W0:Y:S01]  /*2240*/  MUFU.SIN R3, R11 ;  /* 0x0000000b00037308 */ /* 0x000e220000000400 */
[----:B------:R-:W-:Y:S01]  /*2250*/  FMUL.RZ R5, R5, 0.15915493667125701904 ;  /* 0x3e22f98305057820 */ /* 0x000fe2000040c000 */
[----:B--2---:R-:W-:-:S04]  /*2260*/  FMUL.FTZ R4, R15, R6 ;  /* 0x000000060f047220 */ /* 0x004fc80000410000 */
[----:B------:R-:W-:Y:S01]  /*2270*/  FMUL.RZ R6, R4, 0.15915493667125701904 ;  /* 0x3e22f98304067820 */ /* 0x000fe2000040c000 */
[----:B---3--:R-:W-:Y:S01]  /*2280*/  FMUL.FTZ R4, R15, R7 ;  /* 0x000000070f047220 */ /* 0x008fe20000410000 */
[----:B------:R1:W2:Y:S03]  /*2290*/  MUFU.COS R2, R11 ;  /* 0x0000000b00027308 */ /* 0x0002a60000000000 */
[----:B------:R-:W-:-:S05]  /*22a0*/  FMUL.RZ R15, R4, 0.15915493667125701904 ;  /* 0x3e22f983040f7820 */ /* 0x000fca000040c000 */
[----:B------:R-:W3:Y:S01]  /*22b0*/  MUFU.COS R8, R5 ;  /* 0x0000000500087308 */ /* 0x000ee20000000000 */
[--C-:B-1----:R-:W-:Y:S02]  /*22c0*/  HADD2.F32 R11, -RZ, R16.reuse.H1_H1 ;  /* 0x30000010ff0b7230 */ /* 0x102fe40000004100 */
[----:B------:R-:W-:-:S03]  /*22d0*/  HADD2.F32 R16, -RZ, R16.H0_H0 ;  /* 0x20000010ff107230 */ /* 0x000fc60000004100 */
[----:B0-----:R-:W-:Y:S02]  /*22e0*/  FMUL.FTZ R7, R11, R3 ;  /* 0x000000030b077220 */ /* 0x001fe40000410000 */
[----:B------:R0:W1:Y:S01]  /*22f0*/  MUFU.SIN R9, R5 ;  /* 0x0000000500097308 */ /* 0x0000620000000400 */
[-C--:B--2---:R-:W-:Y:S01]  /*2300*/  FMUL.FTZ R4, R12, R2.reuse ;  /* 0x000000020c047220 */ /* 0x084fe20000410000 */
[----:B------:R-:W-:-:S03]  /*2310*/  FFMA.FTZ R7, R16, R2, -R7 ;  /* 0x0000000210077223 */ /* 0x000fc60000010807 */
[----:B------:R-:W-:-:S03]  /*2320*/  FFMA.FTZ R4, R24, R3, R4 ;  /* 0x0000000318047223 */ /* 0x000fc60000010004 */
[----:B------:R-:W2:Y:S01]  /*2330*/  MUFU.SIN R14, R6 ;  /* 0x00000006000e7308 */ /* 0x000ea20000000400 */
[----:B0-----:R-:W-:Y:S01]  /*2340*/  FMUL.FTZ R5, R12, R3 ;  /* 0x000000030c057220 */ /* 0x001fe20000410000 */
[----:B---3--:R-:W-:-:S03]  /*2350*/  FMUL.FTZ R12, R25, R8 ;  /* 0x00000008190c7220 */ /* 0x008fc60000410000 */
[----:B------:R-:W-:-:S03]  /*2360*/  FFMA.FTZ R5, R24, R2, -R5 ;  /* 0x0000000218057223 */ /* 0x000fc60000010805 */
[----:B------:R0:W3:Y:S01]  /*2370*/  MUFU.COS R13, R6 ;  /* 0x00000006000d7308 */ /* 0x0000e20000000000 */
[----:B-1----:R-:W-:Y:S01]  /*2380*/  FFMA.FTZ R12, R22, R9, R12 ;  /* 0x00000009160c7223 */ /* 0x002fe2000001000c */
[----:B------:R-:W-:-:S06]  /*2390*/  F2FP.F16.F32.PACK_AB R24, R4, R5 ;  /* 0x000000050418723e */ /* 0x000fcc00000000ff */
[----:B------:R-:W1:Y:S01]  /*23a0*/  MUFU.COS R17, R15 ;  /* 0x0000000f00117308 */ /* 0x000e620000000000 */
[----:B0-----:R-:W-:Y:S01]  /*23b0*/  FMUL.FTZ R6, R11, R2 ;  /* 0x000000020b067220 */ /* 0x001fe20000410000 */
[----:B------:R-:W-:Y:S01]  /*23c0*/  FMUL.FTZ R2, R21, R8 ;  /* 0x0000000815027220 */ /* 0x000fe20000410000 */
[----:B------:R-:W-:Y:S02]  /*23d0*/  FMUL.FTZ R11, R25, R9 ;  /* 0x00000009190b7220 */ /* 0x000fe40000410000 */
[----:B------:R-:W-:Y:S01]  /*23e0*/  FFMA.FTZ R6, R16, R3, R6 ;  /* 0x0000000310067223 */ /* 0x000fe20000010006 */
[-C--:B------:R-:W-:Y:S01]  /*23f0*/  FMUL.FTZ R3, R21, R9.reuse ;  /* 0x0000000915037220 */ /* 0x080fe20000410000 */
[----:B------:R-:W-:Y:S01]  /*2400*/  FFMA.FTZ R2, R20, R9, R2 ;  /* 0x0000000914027223 */ /* 0x000fe20000010002 */
[----:B------:R0:W4:Y:S01]  /*2410*/  MUFU.SIN R19, R15 ;  /* 0x0000000f00137308 */ /* 0x0001220000000400 */
[----:B--2---:R-:W-:Y:S01]  /*2420*/  FMUL.FTZ R16, R26, R14 ;  /* 0x0000000e1a107220 */ /* 0x004fe20000410000 */
[-C--:B---3--:R-:W-:Y:S01]  /*2430*/  FMUL.FTZ R9, R34, R13.reuse ;  /* 0x0000000d22097220 */ /* 0x088fe20000410000 */
[-C--:B------:R-:W-:Y:S01]  /*2440*/  FFMA.FTZ R3, R20, R8.reuse, -R3 ;  /* 0x0000000814037223 */ /* 0x080fe20000010803 */
[----:B------:R-:W-:Y:S01]  /*2450*/  FFMA.FTZ R11, R22, R8, -R11 ;  /* 0x00000008160b7223 */ /* 0x000fe2000001080b */
[----:B------:R-:W-:Y:S01]  /*2460*/  FFMA.FTZ R18, R27, R13, -R16 ;  /* 0x0000000d1b127223 */ /* 0x000fe20000010810 */
[-C--:B------:R-:W-:Y:S01]  /*2470*/  FMUL.FTZ R8, R34, R14.reuse ;  /* 0x0000000e22087220 */ /* 0x080fe20000410000 */
[CC--:B------:R-:W-:Y:S01]  /*2480*/  FFMA.FTZ R9, R35.reuse, R14.reuse, R9 ;  /* 0x0000000e23097223 */ /* 0x0c0fe20000010009 */
[----:B------:R-:W-:Y:S01]  /*2490*/  F2FP.F16.F32.PACK_AB R25, R2, R3 ;  /* 0x000000030219723e */ /* 0x000fe200000000ff */
[----:B0-----:R-:W-:Y:S01]  /*24a0*/  FMUL.FTZ R15, R26, R13 ;  /* 0x0000000d1a0f7220 */ /* 0x001fe20000410000 */
[-C--:B-1----:R-:W-:Y:S01]  /*24b0*/  FMUL.FTZ R16, R36, R17.reuse ;  /* 0x0000001124107220 */ /* 0x082fe20000410000 */
[----:B------:R-:W-:Y:S01]  /*24c0*/  FMUL.FTZ R22, R38, R17 ;  /* 0x0000001126167220 */ /* 0x000fe20000410000 */
[----:B------:R-:W-:Y:S01]  /*24d0*/  FFMA.FTZ R8, R35, R13, -R8 ;  /* 0x0000000d23087223 */ /* 0x000fe20000010808 */
[----:B------:R-:W-:-:S04]  /*24e0*/  FFMA.FTZ R15, R27, R14, R15 ;  /* 0x0000000e1b0f7223 */ /* 0x000fc8000001000f */
[----:B------:R-:W-:Y:S01]  /*24f0*/  F2FP.F16.F32.PACK_AB R26, R9, R8 ;  /* 0x00000008091a723e */ /* 0x000fe200000000ff */
[-C--:B----4-:R-:W-:Y:S01]  /*2500*/  FMUL.FTZ R14, R36, R19.reuse ;  /* 0x00000013240e7220 */ /* 0x090fe20000410000 */
[-C--:B------:R-:W-:Y:S01]  /*2510*/  FMUL.FTZ R20, R38, R19.reuse ;  /* 0x0000001326147220 */ /* 0x080fe20000410000 */
[-C--:B------:R-:W-:Y:S01]  /*2520*/  FFMA.FTZ R27, R37, R19.reuse, R16 ;  /* 0x00000013251b7223 */ /* 0x080fe20000010010 */
[----:B------:R-:W-:Y:S01]  /*2530*/  FFMA.FTZ R19, R39, R19, R22 ;  /* 0x0000001327137223 */ /* 0x000fe20000010016 */
[-C--:B------:R-:W-:Y:S01]  /*2540*/  FFMA.FTZ R14, R37, R17.reuse, -R14 ;  /* 0x00000011250e7223 */ /* 0x080fe2000001080e */
[----:B------:R-:W-:Y:S01]  /*2550*/  FFMA.FTZ R20, R39, R17, -R20 ;  /* 0x0000001127147223 */ /* 0x000fe20000010814 */
[----:B------:R-:W-:Y:S02]  /*2560*/  F2FP.F16.F32.PACK_AB R16, R6, R7 ;  /* 0x000000070610723e */ /* 0x000fe400000000ff */
[----:B------:R-:W-:Y:S02]  /*2570*/  F2FP.F16.F32.PACK_AB R17, R12, R11 ;  /* 0x0000000b0c11723e */ /* 0x000fe400000000ff */
[----:B------:R-:W-:-:S02]  /*2580*/  F2FP.F16.F32.PACK_AB R18, R15, R18 ;  /* 0x000000120f12723e */ /* 0x000fc400000000ff */
[----:B------:R-:W-:Y:S02]  /*2590*/  F2FP.F16.F32.PACK_AB R27, R27, R14 ;  /* 0x0000000e1b1b723e */ /* 0x000fe400000000ff */
[----:B------:R-:W-:-:S07]  /*25a0*/  F2FP.F16.F32.PACK_AB R19, R19, R20 ;  /* 0x000000141313723e */ /* 0x000fce00000000ff */
.L_x_3681:
[----:B------:R-:W-:Y:S05]  /*25b0*/  BSYNC.RECONVERGENT B1 ;  /* 0x0000000000017941 */ /* 0x000fea0003800200 */
.L_x_3680:
[----:B------:R-:W-:Y:S02]  /*25c0*/  LOP3.LUT R2, R17, 0xffff, RZ, 0xc0, !PT ;  /* 0x0000ffff11027812 */ /* 0x000fe400078ec0ff */
[----:B------:R-:W-:Y:S02]  /*25d0*/  LOP3.LUT R4, R25, 0xffff, RZ, 0xc0, !PT ;  /* 0x0000ffff19047812 */ /* 0x000fe400078ec0ff */
[----:B------:R-:W-:Y:S01]  /*25e0*/  PRMT R8, R19, 0x7732, RZ ;  /* 0x0000773213087816 */ /* 0x000fe200000000ff */
[----:B------:R-:W-:Y:S01]  /*25f0*/  IMAD.WIDE.U32 R2, R2, 0x10000, RZ ;  /* 0x0001000002027825 */ /* 0x000fe200078e00ff */
[----:B------:R-:W-:Y:S02]  /*2600*/  PRMT R9, R18, 0x7732, RZ ;  /* 0x0000773212097816 */ /* 0x000fe400000000ff */
[----:B------:R-:W-:Y:S01]  /*2610*/  PRMT R11, R26, 0x5410, R27 ;  /* 0x000054101a0b7816 */ /* 0x000fe2000000001b */
[----:B------:R-:W-:Y:S01]  /*2620*/  IMAD.WIDE.U32 R4, R4, 0x10000, RZ ;  /* 0x0001000004047825 */ /* 0x000fe200078e00ff */
[----:B------:R-:W-:-:S02]  /*2630*/  LOP3.LUT R6, R2, 0xffff, R16, 0xf8, !PT ;  /* 0x0000ffff02067812 */ /* 0x000fc400078ef810 */
[----:B------:R-:W-:Y:S02]  /*2640*/  PRMT R7, R18, 0x5410, R19 ;  /* 0x0000541012077816 */ /* 0x000fe40000000013 */
[----:B------:R-:W-:Y:S02]  /*2650*/  PRMT R21, R9, 0x5410, R8 ;  /* 0x0000541009157816 */ /* 0x000fe40000000008 */
[----:B------:R-:W-:Y:S02]  /*2660*/  PRMT R2, R17, 0x7732, RZ ;  /* 0x0000773211027816 */ /* 0x000fe400000000ff */
[----:B------:R-:W-:Y:S02]  /*2670*/  LOP3.LUT R9, R11, R5, RZ, 0xfc, !PT ;  /* 0x000000050b097212 */ /* 0x000fe400078efcff */
[----:B------:R-:W-:Y:S02]  /*2680*/  LOP3.LUT R8, R4, 0xffff, R24, 0xf8, !PT ;  /* 0x0000ffff04087812 */ /* 0x000fe400078ef818 */
[----:B------:R-:W-:-:S02]  /*2690*/  PRMT R11, R27, 0x7732, RZ ;  /* 0x000077321b0b7816 */ /* 0x000fc400000000ff */
[----:B------:R-:W-:Y:S02]  /*26a0*/  PRMT R4, R25, 0x7732, RZ ;  /* 0x0000773219047816 */ /* 0x000fe400000000ff */
[----:B------:R-:W-:Y:S02]  /*26b0*/  PRMT R12, R26, 0x7732, RZ ;  /* 0x000077321a0c7816 */ /* 0x000fe400000000ff */
[----:B------:R-:W-:Y:S01]  /*26c0*/  PRMT R14, R24, 0x7732, RZ ;  /* 0x00007732180e7816 */ /* 0x000fe200000000ff */
[----:B------:R-:W-:Y:S01]  /*26d0*/  IMAD.WIDE.U32 R4, R4, 0x10000, RZ ;  /* 0x0001000004047825 */ /* 0x000fe200078e00ff */
[----:B------:R-:W-:Y:S02]  /*26e0*/  LOP3.LUT R7, R7, R3, RZ, 0xfc, !PT ;  /* 0x0000000307077212 */ /* 0x000fe400078efcff */
[----:B------:R-:W-:Y:S01]  /*26f0*/  PRMT R13, R16, 0x7732, RZ ;  /* 0x00007732100d7816 */ /* 0x000fe200000000ff */
[----:B------:R-:W-:Y:S01]  /*2700*/  IMAD.WIDE.U32 R2, R2, 0x10000, RZ ;  /* 0x0001000002027825 */ /* 0x000fe200078e00ff */
[----:B------:R-:W-:Y:S01]  /*2710*/  PRMT R15, R12, 0x5410, R11 ;  /* 0x000054100c0f7816 */ /* 0x000fe2000000000b */
[----:B------:R0:W-:Y:S02]  /*2720*/  STS.64 [R32], R6 ;  /* 0x0000000620007388 */ /* 0x0001e40000000a00 */
[----:B------:R-:W-:Y:S01]  /*2730*/  IMAD.MOV.U32 R11, RZ, RZ, R14 ;  /* 0x000000ffff0b7224 */ /* 0x000fe200078e000e */
[----:B------:R-:W-:-:S02]  /*2740*/  LOP3.LUT R3, R21, R3, RZ, 0xfc, !PT ;  /* 0x0000000315037212 */ /* 0x000fc400078efcff */
[----:B------:R-:W-:Y:S02]  /*2750*/  LOP3.LUT R2, R2, R13, RZ, 0xfc, !PT ;  /* 0x0000000d02027212 */ /* 0x000fe400078efcff */
[----:B------:R-:W-:Y:S02]  /*2760*/  LOP3.LUT R5, R15, R5, RZ, 0xfc, !PT ;  /* 0x000000050f057212 */ /* 0x000fe400078efcff */
[----:B------:R-:W-:Y:S01]  /*2770*/  LOP3.LUT R4, R4, R11, RZ, 0xfc, !PT ;  /* 0x0000000b04047212 */ /* 0x000fe200078efcff */
[----:B------:R0:W-:Y:S04]  /*2780*/  STS.64 [R33], R2 ;  /* 0x0000000221007388 */ /* 0x0001e80000000a00 */
[----:B------:R0:W-:Y:S04]  /*2790*/  STS.64 [R30], R8 ;  /* 0x000000081e007388 */ /* 0x0001e80000000a00 */
[----:B------:R0:W-:Y:S02]  /*27a0*/  STS.64 [R31], R4 ;  /* 0x000000041f007388 */ /* 0x0001e40000000a00 */
.L_x_3679:
[----:B------:R-:W-:Y:S05]  /*27b0*/  BSYNC.RECONVERGENT B0 ;  /* 0x0000000000007941 */ /* 0x000fea0003800200 */
.L_x_3678:
[----:B------:R-:W-:Y:S01]  /*27c0*/  BAR.SYNC.DEFER_BLOCKING 0x0 ;  /* 0x0000000000007b1d */ /* 0x000fe20000010000 */
[----:B------:R-:W-:-:S04]  /*27d0*/  @!P6 IMAD R23, R23, R28, R29 ;  /* 0x0000001c1717e224 */ /* 0x000fc800078e021d */
[C---:B------:R-:W-:Y:S01]  /*27e0*/  @!P6 IMAD R10, R23.reuse, 0x2, R10 ;  /* 0x00000002170ae824 */ /* 0x040fe200078e020a */
[----:B------:R-:W-:-:S05]  /*27f0*/  @!P6 LEA R0, R23, R0, 0x1 ;  /* 0x000000001700e211 */ /* 0x000fca00078e08ff */
[----:B------:R1:W2:Y:S04]  /*2800*/  @!P6 LDS.128 R24, [R0] ;  /* 0x000000000018e984 */ /* 0x0002a80000000c00 */
[----:B------:R1:W3:Y:S01]  /*2810*/  @!P6 LDS.128 R16, [R10] ;  /* 0x000000000a10e984 */ /* 0x0002e20000000c00 */
[----:B------:R-:W-:Y:S06]  /*2820*/  BAR.SYNC.DEFER_BLOCKING 0x0 ;  /* 0x0000000000007b1d */ /* 0x000fec0000010000 */
.L_x_3676:
[----:B------:R-:W-:Y:S05]  /*2830*/  BSYNC.RECONVERGENT B6 ;  /* 0x0000000000067941 */ /* 0x000fea0003800200 */
.L_x_3674:
[----:B-1----:R-:W-:Y:S02]  /*2840*/  MOV R0, 0xff7fffff ;  /* 0xff7fffff00007802 */ /* 0x002fe40000000f00 */
[----:B------:R-:W-:-:S03]  /*2850*/  ISETP.GT.U32.AND P0, PT, R120, 0x1f, PT ;  /* 0x0000001f7800780c */ /* 0x000fc60003f04070 */
[----:B------:R1:W-:Y:S10]  /*2860*/  STL [R1+0xc], R0 ;  /* 0x00000c0001007387 */ /* 0x0003f40000100800 */
[----:B-1----:R-:W-:Y:S05]  /*2870*/  @P0 BRA `(.L_x_3682) ;  /* 0x0000000000ec0947 */ /* 0x002fea0003800000 */
[----:B------:R-:W-:Y:S01]  /*2880*/  ISETP.GT.U32.AND P0, PT, R120, 0x11, PT ;  /* 0x000000117800780c */ /* 0x000fe20003f04070 */
[----:B------:R-:W1:Y:S01]  /*2890*/  S2R R21, SR_CgaCtaId ;  /* 0x0000000000157919 */ /* 0x000e620000008800 */
[----:B0-----:R-:W-:Y:S01]  /*28a0*/  MOV R6, 0x400 ;  /* 0x0000040000067802 */ /* 0x001fe20000000f00 */
[----:B--23--:R-:W-:Y:S01]  /*28b0*/  HMUL2 R8, R25, R17 ;  /* 0x0000001119087232 */ /* 0x00cfe20000000000 */
[----:B------:R-:W-:-:S03]  /*28c0*/  UMOV UR4, 0xffffffff ;  /* 0xffffffff00047882 */ /* 0x000fc60000000000 */
[----:B------:R-:W-:-:S04]  /*28d0*/  HFMA2 R9, R24, R16, R8 ;  /* 0x0000001018097231 */ /* 0x000fc80000000008 */
[----:B------:R-:W-:Y:S02]  /*28e0*/  HFMA2 R9, R26, R18, R9 ;  /* 0x000000121a097231 */ /* 0x000fe40000000009 */
[----:B------:R-:W0:Y:S02]  /*28f0*/  @!P0 LDC R5, c[0x0][0x3f4] ;  /* 0x0000fd00ff058b82 */ /* 0x000e240000000800 */
[----:B------:R-:W-:-:S05]  /*2900*/  HFMA2 R9, R27, R19, R9 ;  /* 0x000000131b097231 */ /* 0x000fca0000000009 */
[----:B------:R-:W-:Y:S01]  /*2910*/  HADD2.F32 R13, -RZ, R9.H0_H0 ;  /* 0x20000009ff0d7230 */ /* 0x000fe20000004100 */
[----:B------:R-:W2:Y:S01]  /*2920*/  @!P0 LDC.64 R2, c[0x0][0x3b8] ;  /* 0x0000ee00ff028b82 */ /* 0x000ea20000000a00 */
[----:B0-----:R-:W-:Y:S02]  /*2930*/  @!P0 IMAD R0, R120, R5, UR40 ;  /* 0x0000002878008e24 */ /* 0x001fe4000f8e0205 */
[----:B------:R-:W-:-:S04]  /*2940*/  @!P0 IMAD R5, R5, UR47, RZ ;  /* 0x0000002f05058c24 */ /* 0x000fc8000f8e02ff */
[----:B------:R-:W-:Y:S01]  /*2950*/  @!P0 IMAD R7, R5, 0x12, R0 ;  /* 0x0000001205078824 */ /* 0x000fe200078e0200 */
[----:B------:R-:W-:-:S03]  /*2960*/  IADD3 R0, PT, PT, R6, 0x40, RZ ;  /* 0x0000004006007810 */ /* 0x000fc60007ffe0ff */
[----:B------:R-:W-:Y:S01]  /*2970*/  @!P0 IMAD.SHL.U32 R7, R7, 0x8, RZ ;  /* 0x0000000807078824 */ /* 0x000fe200078e00ff */
[----:B-1----:R-:W-:Y:S01]  /*2980*/  LEA R5, R21, R0, 0x18 ;  /* 0x0000000015057211 */ /* 0x002fe200078ec0ff */
[----:B------:R-:W-:Y:S02]  /*2990*/  HADD2.F32 R0, -RZ, R9.H1_H1 ;  /* 0x30000009ff007230 */ /* 0x000fe40000004100 */
[----:B--2---:R-:W-:Y:S01]  /*29a0*/  @!P0 IMAD.WIDE R2, R7, 0x2, R2 ;  /* 0x0000000207028825 */ /* 0x004fe200078e0202 */
[----:B------:R-:W-:-:S03]  /*29b0*/  LEA R5, R120, R5, 0x4 ;  /* 0x0000000578057211 */ /* 0x000fc600078e20ff */
[----:B------:R-:W-:Y:S01]  /*29c0*/  FADD.FTZ R13, R13, R0 ;  /* 0x000000000d0d7221 */ /* 0x000fe20000010000 */
[----:B------:R0:W-:Y:S04]  /*29d0*/  @!P0 STG.E.128 desc[UR36][R2.64], R16 ;  /* 0x0000001002008986 */ /* 0x0001e8000c101d24 */
[----:B------:R0:W-:Y:S01]  /*29e0*/  STS.128 [R5], R24 ;  /* 0x0000001805007388 */ /* 0x0001e20000000c00 */
        /* <DEDUP_REMOVED lines=10> */
.L_x_3820:
        /* <DEDUP_REMOVED lines=9> */
[----:B------:R-:W-:-:S04]  /*2b20*/  @UP0 UIADD3 UR6, UPT, UPT, -UR39, UR42, URZ ;  /* 0x0000002a27060290 */ /* 0x000fc8000fffe1ff */
[----:B-1----:R-:W-:-:S04]  /*2b30*/  @UP0 UIMAD UR7, UR43, UR8, UR6 ;  /* 0x000000082b0702a4 */ /* 0x002fc8000f8e0206 */
[----:B------:R-:W-:-:S04]  /*2b40*/  @UP0 UIMAD UR7, UR7, UR8, UR6 ;  /* 0x00000008070702a4 */ /* 0x000fc8000f8e0206 */
[----:B--2---:R-:W-:-:S06]  /*2b50*/  @UP0 UIMAD.WIDE UR4, UR7, 0x2, UR4 ;  /* 0x00000002070408a5 */ /* 0x004fcc000f8e0204 */
[----:B------:R-:W-:Y:S01]  /*2b60*/  MOV R2, UR4 ;  /* 0x0000000400027c02 */ /* 0x000fe20008000f00 */
[----:B------:R-:W-:-:S04]  /*2b70*/  IMAD.U32 R3, RZ, RZ, UR5 ;  /* 0x00000005ff037e24 */ /* 0x000fc8000f8e00ff */
[----:B------:R-:W1:Y:S01]  /*2b80*/  LDCU UR4, c[0x0][0x410] ;  /* 0x00008200ff0477ac */ /* 0x000e620008000800 */
[----:B------:R-:W2:Y:S01]  /*2b90*/  @P0 LDG.E.U16 R2, desc[UR36][R2.64] ;  /* 0x0000002402020981 */ /* 0x000ea2000c1e1500 */
[----:B------:R-:W-:Y:S02]  /*2ba0*/  IADD3 R6, PT, PT, R6, 0x240, RZ ;  /* 0x0000024006067810 */ /* 0x000fe40007ffe0ff */
[----:B0-----:R-:W-:Y:S02]  /*2bb0*/  IADD3 R4, PT, PT, -R121, UR42, RZ ;  /* 0x0000002a79047c10 */ /* 0x001fe4000fffe1ff */
[----:B------:R-:W-:-:S04]  /*2bc0*/  LEA R21, R21, R6, 0x18 ;  /* 0x0000000615157211 */ /* 0x000fc800078ec0ff */
[----:B------:R-:W-:Y:S01]  /*2bd0*/  LEA R4, R4, R21, 0x2 ;  /* 0x0000001504047211 */ /* 0x000fe200078e10ff */
[----:B-1----:R-:W-:Y:S01]  /*2be0*/  FMUL.FTZ R5, R14, UR4 ;  /* 0x000000040e057c20 */ /* 0x002fe20008410000 */
[----:B--2---:R-:W-:-:S05]  /*2bf0*/  @P0 HADD2.F32 R0, -RZ, R2.H0_H0 ;  /* 0x20000002ff000230 */ /* 0x004fca0000004100 */
[----:B------:R-:W-:-:S05]  /*2c00*/  @P0 FADD.FTZ R5, R5, R0 ;  /* 0x0000000005050221 */ /* 0x000fca0000010000 */
[----:B------:R1:W-:Y:S04]  /*2c10*/  STL [R1+0xc], R5 ;  /* 0x00000c0501007387 */ /* 0x0003e80000100800 */
[----:B------:R1:W-:Y:S02]  /*2c20*/  STS [R4], R5 ;  /* 0x0000000504007388 */ /* 0x0003e40000000800 */
.L_x_3682:
[----:B------:R-:W-:Y:S05]  /*2c30*/  WARPSYNC.ALL ;  /* 0x0000000000007948 */ /* 0x000fea0003800000 */
[----:B------:R-:W-:Y:S01]  /*2c40*/  IADD3 R0, PT, PT, -R121, UR42, RZ ;  /* 0x0000002a79007c10 */ /* 0x000fe2000fffe1ff */
[----:B------:R-:W4:Y:S01]  /*2c50*/  LDCU UR4, c[0x0][0x3f0] ;  /* 0x00007e00ff0477ac */ /* 0x000f220008000800 */
[----:B------:R-:W-:Y:S03]  /*2c60*/  BSSY.RECONVERGENT B0, `(.L_x_3684) ;  /* 0x00004b6000007945 */ /* 0x000fe60003800200 */
[----:B------:R-:W-:Y:S01]  /*2c70*/  VIADD R0, R0, 0x1f ;  /* 0x0000001f00007836 */ /* 0x000fe20000000000 */
[----:B------:R-:W1:Y:S04]  /*2c80*/  LDCU UR19, c[0x0][0x3f8] ;  /* 0x00007f00ff1377ac */ /* 0x000e680008000800 */
[----:B0-----:R-:W-:Y:S01]  /*2c90*/  SHF.R.S32.HI R3, RZ, 0x1f, R0 ;  /* 0x0000001fff037819 */ /* 0x001fe20000011400 */
[----:B------:R-:W0:Y:S03]  /*2ca0*/  LDCU UR20, c[0x0][0x410] ;  /* 0x00008200ff1477ac */ /* 0x000e260008000800 */
[----:B------:R-:W-:Y:S01]  /*2cb0*/  LEA.HI R3, R3, R0, RZ, 0x5 ;  /* 0x0000000003037211 */ /* 0x000fe200078f28ff */
[----:B------:R-:W0:Y:S03]  /*2cc0*/  LDCU.64 UR8, c[0x0][0x3c8] ;  /* 0x00007900ff0877ac */ /* 0x000e260008000a00 */
[----:B------:R-:W-:Y:S01]  /*2cd0*/  LOP3.LUT R0, R3, 0xffffffe0, RZ, 0xc0, !PT ;  /* 0xffffffe003007812 */ /* 0x000fe200078ec0ff */
[----:B----4-:R-:W-:Y:S01]  /*2ce0*/  UIMAD UR4, UR41, UR4, UR43 ;  /* 0x00000004290472a4 */ /* 0x010fe2000f8e022b */
[----:B------:R-:W4:Y:S01]  /*2cf0*/  LDCU.64 UR10, c[0x0][0x3b8] ;  /* 0x00007700ff0a77ac */ /* 0x000f220008000a00 */
[----:B------:R-:W-:Y:S01]  /*2d00*/  BAR.SYNC.DEFER_BLOCKING 0x0 ;  /* 0x0000000000007b1d */ /* 0x000fe20000010000 */
[----:B------:R-:W-:Y:S01]  /*2d10*/  ISETP.GE.AND P0, PT, R120, R0, PT ;  /* 0x000000007800720c */ /* 0x000fe20003f06270 */
[----:B------:R-:W-:-:S04]  /*2d20*/  UIMAD UR4, UR4, 0x90, URZ ;  /* 0x00000090040478a4 */ /* 0x000fc8000f8e02ff */
[----:B------:R-:W0:Y:S01]  /*2d30*/  LDCU.64 UR12, c[0x0][0x438] ;  /* 0x00008700ff0c77ac */ /* 0x000e220008000a00 */
[----:B------:R-:W0:Y:S07]  /*2d40*/  LDCU.64 UR14, c[0x0][0x448] ;  /* 0x00008900ff0e77ac */ /* 0x000e2e0008000a00 */
[----:B-1----:R-:W-:Y:S05]  /*2d50*/  @P0 BRA `(.L_x_3685) ;  /* 0x0000004800980947 */ /* 0x002fea0003800000 */
[----:B------:R-:W1:Y:S01]  /*2d60*/  LDC R2, c[0x0][0x3f4] ;  /* 0x0000fd00ff027b82 */ /* 0x000e620000000800 */
[----:B------:R-:W-:Y:S01]  /*2d70*/  UMOV UR5, 0x400 ;  /* 0x0000040000057882 */ /* 0x000fe20000000000 */
[----:B------:R-:W5:Y:S01]  /*2d80*/  LDCU UR18, c[0x0][0x440] ;  /* 0x00008800ff1277ac */ /* 0x000f620008000800 */
[----:B------:R-:W-:Y:S01]  /*2d90*/  IMAD.IADD R0, R121, 0x1, R0 ;  /* 0x0000000179007824 */ /* 0x000fe200078e0200 */
[----:B------:R-:W2:Y:S04]  /*2da0*/  LDCU.64 UR16, c[0x0][0x420] ;  /* 0x00008400ff1077ac */ /* 0x000ea80008000a00 */
[----:B------:R-:W3:Y:S01]  /*2db0*/  S2UR UR6, SR_CgaCtaId ;  /* 0x00000000000679c3 */ /* 0x000ee20000008800 */
[----:B-----5:R-:W-:Y:S02]  /*2dc0*/  MOV R125, UR18 ;  /* 0x00000012007d7c02 */ /* 0x020fe40008000f00 */
[----:B-1----:R-:W-:Y:S01]  /*2dd0*/  IABS R2, R2 ;  /* 0x0000000200027213 */ /* 0x002fe20000000000 */
[----:B--2---:R-:W-:Y:S01]  /*2de0*/  IMAD.U32 R251, RZ, RZ, UR17 ;  /* 0x00000011fffb7e24 */ /* 0x004fe2000f8e00ff */
[----:B------:R-:W-:-:S02]  /*2df0*/  MOV R123, UR16 ;  /* 0x00000010007b7c02 */ /* 0x000fc40008000f00 */
[----:B------:R-:W-:Y:S02]  /*2e00*/  MOV R124, R2 ;  /* 0x00000002007c7202 */ /* 0x000fe40000000f00 */
[----:B------:R-:W-:Y:S01]  /*2e10*/  ISETP.NE.U32.AND P0, PT, RZ, UR16, PT ;  /* 0x00000010ff007c0c */ /* 0x000fe2000bf05070 */
[----:B---3--:R-:W-:Y:S01]  /*2e20*/  ULEA UR7, UR6, UR5, 0x18 ;  /* 0x0000000506077291 */ /* 0x008fe2000f8ec0ff */
[----:B------:R-:W1:Y:S01]  /*2e30*/  I2F.RP R2, R124 ;  /* 0x0000007c00027306 */ /* 0x000e620000209400 */
[----:B------:R-:W-:Y:S01]  /*2e40*/  UIADD3 UR5, UPT, UPT, UR5, 0x240, URZ ;  /* 0x0000024005057890 */ /* 0x000fe2000fffe0ff */
[----:B------:R-:W-:-:S03]  /*2e50*/  ISETP.NE.AND.EX P0, PT, RZ, UR17, PT, P0 ;  /* 0x00000011ff007c0c */ /* 0x000fc6000bf05300 */
[----:B------:R-:W-:-:S03]  /*2e60*/  ULEA UR5, UR6, UR5, 0x18 ;  /* 0x0000000506057291 */ /* 0x000fc6000f8ec0ff */
[----:B------:R-:W2:Y:S04]  /*2e70*/  LDS.128 R12, [UR7+0x40] ;  /* 0x00004007ff0c7984 */ /* 0x000ea80008000c00 */
[----:B------:R-:W3:Y:S01]  /*2e80*/  LDS.128 R8, [UR7+0x50] ;  /* 0x00005007ff087984 */ /* 0x000ee20008000c00 */
[----:B-1----:R-:W1:Y:S03]  /*2e90*/  MUFU.RCP R2, R2 ;  /* 0x0000000200027308 */ /* 0x002e660000001000 */
[----:B------:R-:W5:Y:S04]  /*2ea0*/  LDS.128 R4, [UR7+0x60] ;  /* 0x00006007ff047984 */ /* 0x000f680008000c00 */
[----:B------:R-:W0:Y:S04]  /*2eb0*/  LDS.128 R116, [UR7+0x70] ;  /* 0x00007007ff747984 */ /* 0x000e280008000c00 */
[----:B------:R-:W0:Y:S04]  /*2ec0*/  LDS.128 R112, [UR7+0x80] ;  /* 0x00008007ff707984 */ /* 0x000e280008000c00 */
[----:B------:R-:W0:Y:S04]  /*2ed0*/  LDS.128 R108, [UR7+0x90] ;  /* 0x00009007ff6c7984 */ /* 0x000e280008000c00 */
[----:B------:R-:W0:Y:S01]  /*2ee0*/  LDS.128 R104, [UR7+0xa0] ;  /* 0x0000a007ff687984 */ /* 0x000e220008000c00 */
[----:B-1----:R-:W-:-:S03]  /*2ef0*/  IADD3 R2, PT, PT, R2, 0xffffffe, RZ ;  /* 0x0ffffffe02027810 */ /* 0x002fc60007ffe0ff */
[----:B------:R-:W1:Y:S01]  /*2f00*/  LDS.128 R100, [UR7+0xb0] ;  /* 0x0000b007ff647984 */ /* 0x000e620008000c00 */
[----:B------:R4:W3:Y:S03]  /*2f10*/  F2I.FTZ.U32.TRUNC.NTZ R3, R2 ;  /* 0x0000000200037305 */ /* 0x0008e6000021f000 */
[----:B------:R-:W0:Y:S04]  /*2f20*/  LDS.128 R96, [UR7+0xc0] ;  /* 0x0000c007ff607984 */ /* 0x000e280008000c00 */
[----:B------:R-:W0:Y:S01]  /*2f30*/  LDS.128 R92, [UR7+0xd0] ;  /* 0x0000d007ff5c7984 */ /* 0x000e220008000c00 */
[----:B----4-:R-:W-:-:S03]  /*2f40*/  HFMA2 R2, -RZ, RZ, 0, 0 ;  /* 0x00000000ff027431 */ /* 0x010fc600000001ff */
[----:B--2---:R-:W-:Y:S04]  /*2f50*/  STL.64 [R1+0x30], R12 ;  /* 0x0000300c01007387 */ /* 0x004fe80000100a00 */
[----:B------:R-:W-:Y:S01]  /*2f60*/  STL.64 [R1+0x38], R14 ;  /* 0x0000380e01007387 */ /* 0x000fe20000100a00 */
[----:B---3--:R-:W-:-:S03]  /*2f70*/  IADD3 R122, PT, PT, RZ, -R3, RZ ;  /* 0x80000003ff7a7210 */ /* 0x008fc60007ffe0ff */
[----:B------:R-:W-:Y:S04]  /*2f80*/  STL.64 [R1+0x20], R8 ;  /* 0x0000200801007387 */ /* 0x000fe80000100a00 */
[----:B------:R-:W-:Y:S04]  /*2f90*/  STL.64 [R1+0x28], R10 ;  /* 0x0000280a01007387 */ /* 0x000fe80000100a00 */
[----:B-----5:R-:W-:Y:S04]  /*2fa0*/  STL.64 [R1+0x10], R4 ;  /* 0x0000100401007387 */ /* 0x020fe80000100a00 */
[----:B------:R-:W-:Y:S04]  /*2fb0*/  STL.64 [R1+0x18], R6 ;  /* 0x0000180601007387 */ /* 0x000fe80000100a00 */
[----:B------:R2:W-:Y:S04]  /*2fc0*/  STL [R1+0x44], R0 ;  /* 0x0000440001007387 */ /* 0x0005e80000100800 */
[----:B------:R-:W3:Y:S04]  /*2fd0*/  LDS.128 R88, [UR7+0xe0] ;  /* 0x0000e007ff587984 */ /* 0x000ee80008000c00 */
[----:B------:R-:W4:Y:S01]  /*2fe0*/  LDS.128 R84, [UR7+0xf0] ;  /* 0x0000f007ff547984 */ /* 0x000f220008000c00 */
[----:B--2---:R-:W-:Y:S01]  /*2ff0*/  IADD3 R0, PT, PT, R121, R120, RZ ;  /* 0x0000007879007210 */ /* 0x004fe20007ffe0ff */
[----:B------:R-:W-:-:S02]  /*3000*/  IMAD.MOV.U32 R121, RZ, RZ, R122 ;  /* 0x000000ffff797224 */ /* 0x000fc400078e007a */
[----:B------:R-:W2:Y:S01]  /*3010*/  LDS.128 R80, [UR7+0x100] ;  /* 0x00010007ff507984 */ /* 0x000ea20008000c00 */
[----:B------:R-:W-:Y:S01]  /*3020*/  IADD3 R252, P1, P2, R123, UR44, R0 ;  /* 0x0000002c7bfc7c10 */ /* 0x000fe2000fa3e000 */
[----:B------:R-:W-:Y:S02]  /*3030*/  IMAD R121, R121, R124, RZ ;  /* 0x0000007c79797224 */ /* 0x000fe400078e02ff */
[----:B------:R-:W0:Y:S01]  /*3040*/  LDS.128 R76, [UR7+0x110] ;  /* 0x00011007ff4c7984 */ /* 0x000e220008000c00 */
[----:B------:R-:W-:Y:S01]  /*3050*/  IADD3.X R251, PT, PT, R251, UR46, RZ, P1, P2 ;  /* 0x0000002efbfb7c10 */ /* 0x000fe20008fe44ff */
[----:B------:R-:W-:Y:S02]  /*3060*/  IMAD.HI.U32 R2, R3, R121, R2 ;  /* 0x0000007903027227 */ /* 0x000fe400078e0002 */
        /* <DEDUP_REMOVED lines=17> */
[----:B------:R-:W0:Y:S01]  /*3180*/  LDS.128 R4, [UR7+0x230] ;  /* 0x00023007ff047984 */ /* 0x000e220008000c00 */
[----:B------:R-:W-:-:S06]  /*3190*/  UIMAD UR7, UR43, UR18, UR42 ;  /* 0x000000122b0772a4 */ /* 0x000fcc000f8e022a */
[----:B------:R-:W-:-:S05]  /*31a0*/  IMAD R3, R125, UR7, R0 ;  /* 0x000000077d037c24 */ /* 0x000fca000f8e0200 */
[----:B------:R-:W-:Y:S04]  /*31b0*/  STL [R1], R3 ;  /* 0x0000000301007387 */ /* 0x000fe80000100800 */
[----:B------:R5:W-:Y:S02]  /*31c0*/  STL [R1+0x40], R2 ;  /* 0x0000400201007387 */ /* 0x000be40000100800 */
[----:B-----5:R-:W-:-:S05]  /*31d0*/  LEA R2, R120, UR5, 0x2 ;  /* 0x0000000578027c11 */ /* 0x020fca000f8e10ff */
[----:B-1234-:R0:W-:Y:S02]  /*31e0*/  STL [R1+0x4], R2 ;  /* 0x0000040201007387 */ /* 0x01e1e40000100800 */
.L_x_3752:
[----:B-1----:R-:W2:Y:S01]  /*31f0*/  LDL R248, [R1+0x40] ;  /* 0x0000400001f87983 */ /* 0x002ea20000100800 */
[----:B0-----:R-:W0:Y:S01]  /*3200*/  LDC R2, c[0x0][0x3f4] ;  /* 0x0000fd00ff027b82 */ /* 0x001e220000000800 */
[----:B------:R-:W-:-:S07]  /*3210*/  IABS R3, R0 ;  /* 0x0000000000037213 */ /* 0x000fce0000000000 */
[----:B------:R-:W1:Y:S01]  /*3220*/  LDC R250, c[0x0][0x3f4] ;  /* 0x0000fd00fffa7b82 */ /* 0x000e620000000800 */
[----:B0-----:R-:W-:Y:S02]  /*3230*/  IABS R249, R2 ;  /* 0x0000000200f97213 */ /* 0x001fe40000000000 */
[----:B-1----:R-:W-:Y:S01]  /*3240*/  IABS R250, R250 ;  /* 0x000000fa00fa7213 */ /* 0x002fe20000000000 */
[----:B--2---:R-:W-:-:S05]  /*3250*/  IMAD.HI.U32 R248, R248, R3, RZ ;  /* 0x00000003f8f87227 */ /* 0x004fca00078e00ff */
[----:B------:R-:W-:-:S05]  /*3260*/  IADD3 R248, PT, PT, -R248, RZ, RZ ;  /* 0x000000fff8f87210 */ /* 0x000fca0007ffe1ff */
[----:B------:R-:W-:Y:S01]  /*3270*/  IMAD R3, R249, R248, R3 ;  /* 0x000000f8f9037224 */ /* 0x000fe200078e0203 */
[----:B------:R-:W-:-:S04]  /*3280*/  @P0 MOV R248, R252 ;  /* 0x000000fc00f80202 */ /* 0x000fc80000000f00 */
[----:B------:R-:W-:-:S13]  /*3290*/  ISETP.GT.U32.AND P1, PT, R250, R3, PT ;  /* 0x00000003fa00720c */ /* 0x000fda0003f24070 */
[----:B------:R-:W-:-:S05]  /*32a0*/  @!P1 IMAD.IADD R3, R3, 0x1, -R249 ;  /* 0x0000000103039824 */ /* 0x000fca00078e0af9 */
[----:B------:R-:W-:-:S13]  /*32b0*/  ISETP.GT.U32.AND P1, PT, R250, R3, PT ;  /* 0x00000003fa00720c */ /* 0x000fda0003f24070 */
[----:B------:R-:W-:Y:S01]  /*32c0*/  @!P1 IADD3 R3, PT, PT, R3, -R249, RZ ;  /* 0x800000f903039210 */ /* 0x000fe20007ffe0ff */
[----:B------:R-:W-:-:S05]  /*32d0*/  @P0 IMAD.MOV.U32 R249, RZ, RZ, R251 ;  /* 0x000000fffff90224 */ /* 0x000fca00078e00fb */
[----:B------:R-:W2:Y:S01]  /*32e0*/  @P0 LDG.E.U8 R248, desc[UR36][R248.64] ;  /* 0x00000024f8f80981 */ /* 0x000ea2000c1e1100 */
[----:B------:R-:W-:Y:S01]  /*32f0*/  ISETP.GE.AND P2, PT, R0, RZ, PT ;  /* 0x000000ff0000720c */ /* 0x000fe20003f46270 */
[----:B------:R-:W-:Y:S01]  /*3300*/  BSSY.RECONVERGENT B1, `(.L_x_3686) ;  /* 0x000001e000017945 */ /* 0x000fe20003800200 */
[C---:B------:R-:W-:Y:S01]  /*3310*/  ISETP.NE.AND P4, PT, R2.reuse, RZ, PT ;  /* 0x000000ff0200720c */ /* 0x040fe20003f85270 */
[----:B------:R-:W-:Y:S01]  /*3320*/  IMAD R250, R2, 0x90, RZ ;  /* 0x0000009002fa7824 */ /* 0x000fe200078e02ff */
[----:B------:R-:W-:-:S09]  /*3330*/  ISETP.GE.AND P1, PT, R0, UR42, PT ;  /* 0x0000002a00007c0c */ /* 0x000fd2000bf26270 */
[----:B------:R-:W-:Y:S02]  /*3340*/  @!P2 IADD3 R3, PT, PT, -R3, RZ, RZ ;  /* 0x000000ff0303a210 */ /* 0x000fe40007ffe1ff */
[----:B------:R-:W-:Y:S02]  /*3350*/  @!P4 LOP3.LUT R3, RZ, R2, RZ, 0x33, !PT ;  /* 0x00000002ff03c212 */ /* 0x000fe400078e33ff */
[----:B--2---:R-:W-:Y:S02]  /*3360*/  ISETP.NE.AND P3, PT, R248, RZ, P0 ;  /* 0x000000fff800720c */ /* 0x004fe40000765270 */
[----:B------:R-:W-:Y:S01]  /*3370*/  SHF.L.U32 R248, R3, 0x3, RZ ;  /* 0x0000000303f87819 */ /* 0x000fe200000006ff */
[----:B------:R-:W-:Y:S10]  /*3380*/  @P1 BRA `(.L_x_3687) ;  /* 0x0000000000541947 */ /* 0x000ff40003800000 */
[----:B------:R-:W-:Y:S02]  /*3390*/  ISETP.GE.AND P2, PT, R248, R250, PT ;  /* 0x000000faf800720c */ /* 0x000fe40003f46270 */
        /* <DEDUP_REMOVED lines=20> */
.L_x_3687:
[----:B------:R-:W-:Y:S05]  /*34e0*/  BSYNC.RECONVERGENT B1 ;  /* 0x0000000000017941 */ /* 0x000fea0003800200 */
.L_x_3686:
[----:B------:R-:W-:Y:S01]  /*34f0*/  BSSY.RECONVERGENT B1, `(.L_x_3688) ;  /* 0x000001a000017945 */ /* 0x000fe20003800200 */
[----:B------:R-:W-:-:S03]  /*3500*/  IMAD.IADD R249, R3, 0x1, R2 ;  /* 0x0000000103f97824 */ /* 0x000fc600078e0202 */
[----:B------:R-:W-:Y:S05]  /*3510*/  @P1 BRA `(.L_x_3689) ;  /* 0x00000000005c1947 */ /* 0x000fea0003800000 */
[----:B------:R-:W-:Y:S01]  /*3520*/  IMAD R124, R2, 0x90, RZ ;  /* 0x00000090027c7824 */ /* 0x000fe200078e02ff */
[----:B------:R-:W-:Y:S02]  /*3530*/  SHF.L.U32 R250, R249, 0x3, RZ ;  /* 0x00000003f9fa7819 */ /* 0x000fe400000006ff */
[----:B------:R-:W-:Y:S02]  /*3540*/  CS2R R126, SRZ ;  /* 0x00000000007e7805 */ /* 0x000fe4000001ff00 */
        /* <DEDUP_REMOVED lines=20> */
.L_x_3689:
[----:B------:R-:W-:Y:S05]  /*3690*/  BSYNC.RECONVERGENT B1 ;  /* 0x0000000000017941 */ /* 0x000fea0003800200 */
.L_x_3688:
[----:B------:R-:W-:Y:S04]  /*36a0*/  BSSY.RECONVERGENT B1, `(.L_x_3690) ;  /* 0x0000019000017945 */ /* 0x000fe80003800200 */
[----:B------:R-:W-:Y:S05]  /*36b0*/  @P1 BRA `(.L_x_3691) ;  /* 0x00000000005c1947 */ /* 0x000fea0003800000 */
[C---:B------:R-:W-:Y:S01]  /*36c0*/  IMAD R128, R2.reuse, 0x90, RZ ;  /* 0x0000009002807824 */ /* 0x040fe200078e02ff */
[----:B------:R-:W-:Y:S02]  /*36d0*/  LEA R250, R2, R248, 0x4 ;  /* 0x000000f802fa7211 */ /* 0x000fe400078e20ff */
        /* <DEDUP_REMOVED lines=21> */
.L_x_3691:
[----:B------:R-:W-:Y:S05]  /*3830*/  BSYNC.RECONVERGENT B1 ;  /* 0x0000000000017941 */ /* 0x000fea0003800200 */
.L_x_3690:
[----:B------:R-:W-:Y:S04]  /*3840*/  BSSY.RECONVERGENT B1, `(.L_x_3692) ;  /* 0x000001a000017945 */ /* 0x000fe80003800200 */
[----:B------:R-:W-:Y:S05]  /*3850*/  @P1 BRA `(.L_x_3693) ;  /* 0x0000000000601947 */ /* 0x000fea0003800000 */
[C---:B------:R-:W-:Y:S01]  /*3860*/  IMAD R132, R2.reuse, 0x2, R249 ;  /* 0x0000000202847824 */ /* 0x040fe200078e02f9 */
[----:B------:R-:W-:Y:S01]  /*3870*/  CS2R R134, SRZ ;  /* 0x0000000000867805 */ /* 0x000fe2000001ff00 */
[----:B------:R-:W-:-:S03]  /*3880*/  IMAD R133, R2, 0x90, RZ ;  /* 0x0000009002857824 */ /* 0x000fc600078e02ff */
        /* <DEDUP_REMOVED lines=21> */
.L_x_3693:
[----:B------:R-:W-:Y:S05]  /*39e0*/  BSYNC.RECONVERGENT B1 ;  /* 0x0000000000017941 */ /* 0x000fea0003800200 */
.L_x_3692:
        /* <DEDUP_REMOVED lines=25> */
.L_x_3695:
[----:B------:R-:W-:Y:S05]  /*3b80*/  BSYNC.RECONVERGENT B1 ;  /* 0x0000000000017941 */ /* 0x000fea0003800200 */
.L_x_3694:
        /* <DEDUP_REMOVED lines=27> */
.L_x_3697:
[----:B------:R-:W-:Y:S05]  /*3d40*/  BSYNC.RECONVERGENT B1 ;  /* 0x0000000000017941 */ /* 0x000fea0003800200 */
.L_x_3696:
[----:B------:R-:W-:Y:S04]  /*3d50*/  BSSY.RECONVERGENT B1, `(.L_x_3698) ;  /* 0x000001c000017945 */ /* 0x000fe80003800200 */
[----:B------:R-:W-:Y:S05]  /*3d60*/  @P1 BRA `(.L_x_3699) ;  /* 0x0000000000681947 */ /* 0x000fea0003800000 */
[C---:B------:R-:W-:Y:S01]  /*3d70*/  IMAD R144, R2.reuse, 0x4, R249 ;  /* 0x0000000402907824 */ /* 0x040fe200078e02f9 */
[----:B------:R-:W-:Y:S01]  /*3d80*/  CS2R R146, SRZ ;  /* 0x0000000000927805 */ /* 0x000fe2000001ff00 */
[----:B------:R-:W-:-:S03]  /*3d90*/  IMAD R145, R2, 0x90, RZ ;  /* 0x0000009002917824 */ /* 0x000fc600078e02ff */
[----:B------:R-:W-:-:S04]  /*3da0*/  IADD3 R250, PT, PT, R144, R2, RZ ;  /* 0x0000000290fa7210 */ /* 0x000fc80007ffe0ff */
        /* <DEDUP_REMOVED lines=22> */
.L_x_3699:
[----:B------:R-:W-:Y:S05]  /*3f10*/  BSYNC.RECONVERGENT B1 ;  /* 0x0000000000017941 */ /* 0x000fea0003800200 */
.L_x_3698:
[----:B------:R-:W-:Y:S04]  /*3f20*/  BSSY.RECONVERGENT B1, `(.L_x_3700) ;  /* 0x000001c000017945 */ /* 0x000fe80003800200 */
[----:B------:R-:W-:Y:S05]  /*3f30*/  @P1 BRA `(.L_x_3701) ;  /* 0x0000000000681947 */ /* 0x000fea0003800000 */
[C---:B------:R-:W-:Y:S01]  /*3f40*/  LEA R148, R2.reuse, R249, 0x2 ;  /* 0x000000f902947211 */ /* 0x040fe200078e10ff */
[C---:B------:R-:W-:Y:S01]  /*3f50*/  IMAD R149, R2.reuse, 0x90, RZ ;  /* 0x0000009002957824 */ /* 0x040fe200078e02ff */
[----:B------:R-:W-:Y:S02]  /*3f60*/  CS2R R150, SRZ ;  /* 0x0000000000967805 */ /* 0x000fe4000001ff00 */
[----:B------:R-:W-:-:S05]  /*3f70*/  LEA R250, R2, R148, 0x1 ;  /* 0x0000009402fa7211 */ /* 0x000fca00078e08ff */
        /* <DEDUP_REMOVED lines=22> */
.L_x_3701:
[----:B------:R-:W-:Y:S05]  /*40e0*/  BSYNC.RECONVERGENT B1 ;  /* 0x0000000000017941 */ /* 0x000fea0003800200 */
.L_x_3700:
        /* <DEDUP_REMOVED lines=25> */
.L_x_3703:
[----:B------:R-:W-:Y:S05]  /*4280*/  BSYNC.RECONVERGENT B1 ;  /* 0x0000000000017941 */ /* 0x000fea0003800200 */
.L_x_3702:
[----:B------:R-:W-:Y:S04]  /*4290*/  BSSY.RECONVERGENT B1, `(.L_x_3704) ;  /* 0x000001d000017945 */ /* 0x000fe80003800200 */
[----:B------:R-:W-:Y:S05]  /*42a0*/  @P1 BRA `(.L_x_3705) ;  /* 0x00000000006c1947 */ /* 0x000fea0003800000 */
[C---:B------:R-:W-:Y:S01]  /*42b0*/  IMAD R156, R2.reuse, 0x4, R249 ;  /* 0x00000004029c7824 */ /* 0x040fe200078e02f9 */
[----:B------:R-:W-:Y:S01]  /*42c0*/  CS2R R158, SRZ ;  /* 0x00000000009e7805 */ /* 0x000fe2000001ff00 */
[----:B------:R-:W-:-:S03]  /*42d0*/  IMAD R157, R2, 0x90, RZ ;  /* 0x00000090029d7824 */ /* 0x000fc600078e02ff */
[----:B------:R-:W-:-:S04]  /*42e0*/  LEA R156, R2, R156, 0x1 ;  /* 0x0000009c029c7211 */ /* 0x000fc800078e08ff */
        /* <DEDUP_REMOVED lines=23> */
.L_x_3705:
[----:B------:R-:W-:Y:S05]  /*4460*/  BSYNC.RECONVERGENT B1 ;  /* 0x0000000000017941 */ /* 0x000fea0003800200 */
.L_x_3704:
[----:B------:R-:W-:Y:S04]  /*4470*/  BSSY.RECONVERGENT B1, `(.L_x_3706) ;  /* 0x000001e000017945 */ /* 0x000fe80003800200 */
[----:B------:R-:W-:Y:S05]  /*4480*/  @P1 BRA `(.L_x_3707) ;  /* 0x0000000000701947 */ /* 0x000fea0003800000 */
[C---:B------:R-:W-:Y:S01]  /*4490*/  LEA R160, R2.reuse, R249, 0x2 ;  /* 0x000000f902a07211 */ /* 0x040fe200078e10ff */
[----:B------:R-:W-:Y:S01]  /*44a0*/  IMAD R161, R2, 0x90, RZ ;  /* 0x0000009002a17824 */ /* 0x000fe200078e02ff */
[----:B------:R-:W-:-:S03]  /*44b0*/  CS2R R162, SRZ ;  /* 0x0000000000a27805 */ /* 0x000fc6000001ff00 */
[----:B------:R-:W-:-:S05]  /*44c0*/  IMAD R160, R2, 0x2, R160 ;  /* 0x0000000202a07824 */ /* 0x000fca00078e02a0 */
[----:B------:R-:W-:-:S04]  /*44d0*/  LEA R160, R2, R160, 0x1 ;  /* 0x000000a002a07211 */ /* 0x000fc800078e08ff */
[----:B------:R-:W-:-:S05]  /*44e0*/  IADD3 R250, PT, PT, R160, R2, RZ ;  /* 0x00000002a0fa7210 */ /* 0x000fca0007ffe0ff */
        /* <DEDUP_REMOVED lines=22> */
.L_x_3707:
[----:B------:R-:W-:Y:S05]  /*4650*/  BSYNC.RECONVERGENT B1 ;  /* 0x0000000000017941 */ /* 0x000fea0003800200 */
.L_x_3706:
[C---:B------:R-:W-:Y:S01]  /*4660*/  LEA R249, R2.reuse, R249, 0x2 ;  /* 0x000000f902f97211 */ /* 0x040fe200078e10ff */
[----:B------:R-:W-:Y:S04]  /*4670*/  BSSY.RECONVERGENT B1, `(.L_x_3708) ;  /* 0x000001e000017945 */ /* 0x000fe80003800200 */
[----:B------:R-:W-:-:S05]  /*4680*/  IMAD R249, R2, 0x2, R249 ;  /* 0x0000000202f97824 */ /* 0x000fca00078e02f9 */
[C---:B------:R-:W-:Y:S02]  /*4690*/  LEA R250, R2.reuse, R249, 0x1 ;  /* 0x000000f902fa7211 */ /* 0x040fe400078e08ff */
[----:B------:R-:W-:-:S03]  /*46a0*/  LEA R249, R2, R248, 0x7 ;  /* 0x000000f802f97211 */ /* 0x000fc600078e38ff */
[----:B------:R-:W-:Y:S01]  /*46b0*/  IMAD R248, R2, 0x2, R250 ;  /* 0x0000000202f87824 */ /* 0x000fe200078e02fa */
[----:B------:R-:W-:Y:S06]  /*46c0*/  @P1 BRA `(.L_x_3709) ;  /* 0x0000000000601947 */ /* 0x000fec0003800000 */
        /* <DEDUP_REMOVED lines=24> */
.L_x_3709:
[----:B------:R-:W-:Y:S05]  /*4850*/  BSYNC.RECONVERGENT B1 ;  /* 0x0000000000017941 */ /* 0x000fea0003800200 */
.L_x_3708:
        /* <DEDUP_REMOVED lines=27> */
.L_x_3711:
[----:B------:R-:W-:Y:S05]  /*4a10*/  BSYNC.RECONVERGENT B1 ;  /* 0x0000000000017941 */ /* 0x000fea0003800200 */
.L_x_3710:
        /* <DEDUP_REMOVED lines=27> */
.L_x_3713:
[----:B------:R-:W-:Y:S05]  /*4bd0*/  BSYNC.RECONVERGENT B1 ;  /* 0x0000000000017941 */ /* 0x000fea0003800200 */
.L_x_3712:
        /* <DEDUP_REMOVED lines=27> */
.L_x_3715:
[----:B------:R-:W-:Y:S05]  /*4d90*/  BSYNC.RECONVERGENT B1 ;  /* 0x0000000000017941 */ /* 0x000fea0003800200 */
.L_x_3714:
        /* <DEDUP_REMOVED lines=27> */
.L_x_3717:
[----:B------:R-:W-:Y:S05]  /*4f50*/  BSYNC.RECONVERGENT B1 ;  /* 0x0000000000017941 */ /* 0x000fea0003800200 */
.L_x_3716:
[----:B------:R-:W-:Y:S04]  /*4f60*/  BSSY.RECONVERGENT B1, `(.L_x_3718) ;  /* 0x0000018000017945 */ /* 0x000fe80003800200 */
[----:B------:R-:W-:Y:S05]  /*4f70*/  @P1 BRA `(.L_x_3719) ;  /* 0x0000000000581947 */ /* 0x000fea0003800000 */
[----:B------:R-:W-:Y:S01]  /*4f80*/  IMAD R250, R2, 0x90, RZ ;  /* 0x0000009002fa7824 */ /* 0x000fe200078e02ff */
        /* <DEDUP_REMOVED lines=21> */
.L_x_3719:
[----:B------:R-:W-:Y:S05]  /*50e0*/  BSYNC.RECONVERGENT B1 ;  /* 0x0000000000017941 */ /* 0x000fea0003800200 */
.L_x_3718:
[----:B------:R-:W-:Y:S01]  /*50f0*/  BSSY.RECONVERGENT B1, `(.L_x_3720) ;  /* 0x000001b000017945 */ /* 0x000fe20003800200 */
[----:B------:R-:W-:-:S03]  /*5100*/  IMAD R248, R2, 0x2, R248 ;  /* 0x0000000202f87824 */ /* 0x000fc600078e02f8 */
        /* <DEDUP_REMOVED lines=25> */
.L_x_3721:
[----:B------:R-:W-:Y:S05]  /*52a0*/  BSYNC.RECONVERGENT B1 ;  /* 0x0000000000017941 */ /* 0x000fea0003800200 */
.L_x_3720:
        /* <DEDUP_REMOVED lines=27> */
.L_x_3723:
[----:B------:R-:W-:Y:S05]  /*5460*/  BSYNC.RECONVERGENT B1 ;  /* 0x0000000000017941 */ /* 0x000fea0003800200 */
.L_x_3722:
        /* <DEDUP_REMOVED lines=27> */
.L_x_3725:
[----:B------:R-:W-:Y:S05]  /*5620*/  BSYNC.RECONVERGENT B1 ;  /* 0x0000000000017941 */ /* 0x000fea0003800200 */
.L_x_3724:
        /* <DEDUP_REMOVED lines=27> */
.L_x_3727:
[----:B------:R-:W-:Y:S05]  /*57e0*/  BSYNC.RECONVERGENT B1 ;  /* 0x0000000000017941 */ /* 0x000fea0003800200 */
.L_x_3726:
        /* <DEDUP_REMOVED lines=27> */
.L_x_3729:
[----:B------:R-:W-:Y:S05]  /*59a0*/  BSYNC.RECONVERGENT B1 ;  /* 0x0000000000017941 */ /* 0x000fea0003800200 */
.L_x_3728:
        /* <DEDUP_REMOVED lines=27> */
.L_x_3731:
[----:B------:R-:W-:Y:S05]  /*5b60*/  BSYNC.RECONVERGENT B1 ;  /* 0x0000000000017941 */ /* 0x000fea0003800200 */
.L_x_3730:
        /* <DEDUP_REMOVED lines=27> */
.L_x_3733:
[----:B------:R-:W-:Y:S05]  /*5d20*/  BSYNC.RECONVERGENT B1 ;  /* 0x0000000000017941 */ /* 0x000fea0003800200 */
.L_x_3732:
        /* <DEDUP_REMOVED lines=27> */
.L_x_3735:
[----:B------:R-:W-:Y:S05]  /*5ee0*/  BSYNC.RECONVERGENT B1 ;  /* 0x0000000000017941 */ /* 0x000fea0003800200 */
.L_x_3734:
        /* <DEDUP_REMOVED lines=27> */
.L_x_3737:
[----:B------:R-:W-:Y:S05]  /*60a0*/  BSYNC.RECONVERGENT B1 ;  /* 0x0000000000017941 */ /* 0x000fea0003800200 */
.L_x_3736:
        /* <DEDUP_REMOVED lines=27> */
.L_x_3739:
[----:B------:R-:W-:Y:S05]  /*6260*/  BSYNC.RECONVERGENT B1 ;  /* 0x0000000000017941 */ /* 0x000fea0003800200 */
.L_x_3738:
        /* <DEDUP_REMOVED lines=27> */
.L_x_3741:
[----:B------:R-:W-:Y:S05]  /*6420*/  BSYNC.RECONVERGENT B1 ;  /* 0x0000000000017941 */ /* 0x000fea0003800200 */
.L_x_3740:
        /* <DEDUP_REMOVED lines=27> */
.L_x_3743:
[----:B------:R-:W-:Y:S05]  /*65e0*/  BSYNC.RECONVERGENT B1 ;  /* 0x0000000000017941 */ /* 0x000fea0003800200 */
.L_x_3742:
        /* <DEDUP_REMOVED lines=27> */
.L_x_3745:
[----:B------:R-:W-:Y:S05]  /*67a0*/  BSYNC.RECONVERGENT B1 ;  /* 0x0000000000017941 */ /* 0x000fea0003800200 */
.L_x_3744:
        /* <DEDUP_REMOVED lines=27> */
.L_x_3747:
[----:B------:R-:W-:Y:S05]  /*6960*/  BSYNC.RECONVERGENT B1 ;  /* 0x0000000000017941 */ /* 0x000fea0003800200 */
.L_x_3746:
[----:B------:R-:W-:Y:S04]  /*6970*/  BSSY.RECONVERGENT B1, `(.L_x_3748) ;  /* 0x000001a000017945 */ /* 0x000fe80003800200 */
[----:B------:R-:W-:Y:S05]  /*6980*/  @P1 BRA `(.L_x_3749) ;  /* 0x0000000000601947 */ /* 0x000fea0003800000 */
[----:B------:R-:W-:Y:S01]  /*6990*/  IMAD.IADD R244, R248, 0x1, R2 ;  /* 0x00000001f8f47824 */ /* 0x000fe200078e0202 */
[----:B------:R-:W-:Y:S01]  /*69a0*/  CS2R R246, SRZ ;  /* 0x0000000000f67805 */ /* 0x000fe2000001ff00 */
[----:B------:R-:W-:-:S03]  /*69b0*/  IMAD R249, R2, 0x90, RZ ;  /* 0x0000009002f97824 */ /* 0x000fc600078e02ff */
[----:B------:R-:W-:Y:S02]  /*69c0*/  SHF.L.U32 R248, R244, 0x3, RZ ;  /* 0x00000003f4f87819 */ /* 0x000fe400000006ff */
        /* <DEDUP_REMOVED lines=20> */
.L_x_3749:
[----:B------:R-:W-:Y:S05]  /*6b10*/  BSYNC.RECONVERGENT B1 ;  /* 0x0000000000017941 */ /* 0x000fea0003800200 */
.L_x_3748:
[----:B------:R-:W-:Y:S04]  /*6b20*/  BSSY.RECONVERGENT B1, `(.L_x_3750) ;  /* 0x00000bd000017945 */ /* 0x000fe80003800200 */
[----:B------:R-:W-:Y:S05]  /*6b30*/  @P1 BRA `(.L_x_3751) ;  /* 0x0000000800ec1947 */ /* 0x000fea0003800000 */
[----:B-----5:R1:W-:Y:S04]  /*6b40*/  STL [R1+0x5c], R243 ;  /* 0x00005cf301007387 */ /* 0x0203e80000100800 */
[----:B-1----:R-:W0:Y:S04]  /*6b50*/  LDL R243, [R1+0x30] ;  /* 0x0000300001f37983 */ /* 0x002e280000100800 */
[----:B------:R1:W-:Y:S04]  /*6b60*/  STL [R1+0x58], R7 ;  /* 0x0000580701007387 */ /* 0x0003e80000100800 */
[----:B-1----:R-:W2:Y:S04]  /*6b70*/  LDL R7, [R1+0x34] ;  /* 0x0000340001077983 */ /* 0x002ea80000100800 */
[----:B------:R1:W-:Y:S04]  /*6b80*/  STL [R1+0x54], R247 ;  /* 0x000054f701007387 */ /* 0x0003e80000100800 */
[----:B-1----:R-:W3:Y:S04]  /*6b90*/  LDL R247, [R1+0x14] ;  /* 0x0000140001f77983 */ /* 0x002ee80000100800 */
[----:B------:R1:W-:Y:S04]  /*6ba0*/  STL [R1+0x50], R0 ;  /* 0x0000500001007387 */ /* 0x0003e80000100800 */
[----:B-1----:R-:W4:Y:S04]  /*6bb0*/  LDL R0, [R1+0x10] ;  /* 0x0000100001007983 */ /* 0x002f280000100800 */
[----:B------:R1:W-:Y:S04]  /*6bc0*/  STL [R1+0x4c], R252 ;  /* 0x00004cfc01007387 */ /* 0x0003e80000100800 */
[----:B-1----:R-:W3:Y:S04]  /*6bd0*/  LDL R252, [R1+0x24] ;  /* 0x0000240001fc7983 */ /* 0x002ee80000100800 */
[----:B------:R1:W-:Y:S04]  /*6be0*/  STL [R1+0x48], R251 ;  /* 0x000048fb01007387 */ /* 0x0003e80000100800 */
[----:B------:R-:W4:Y:S04]  /*6bf0*/  LDL R250, [R1+0x2c] ;  /* 0x00002c0001fa7983 */ /* 0x000f280000100800 */
[----:B------:R-:W4:Y:S04]  /*6c00*/  LDL R249, [R1+0x1c] ;  /* 0x00001c0001f97983 */ /* 0x000f280000100800 */
[----:B-1----:R-:W4:Y:S01]  /*6c10*/  LDL R251, [R1+0x20] ;  /* 0x0000200001fb7983 */ /* 0x002f220000100800 */
[----:B0-----:R-:W-:-:S03]  /*6c20*/  HMUL2 R3, R243, R120 ;  /* 0x00000078f3037232 */ /* 0x001fc60000000000 */
[----:B------:R-:W4:Y:S01]  /*6c30*/  LDL.LU R243, [R1+0x5c] ;  /* 0x00005c0001f37983 */ /* 0x000f220000300800 */
[----:B--2---:R-:W-:-:S03]  /*6c40*/  HFMA2 R2, R7, R121, -RZ ;  /* 0x0000007907027231 */ /* 0x004fc600001000ff */
[----:B------:R-:W2:Y:S01]  /*6c50*/  LDL.LU R7, [R1+0x58] ;  /* 0x0000580001077983 */ /* 0x000ea20000300800 */
[----:B---3--:R-:W-:-:S03]  /*6c60*/  HFMA2 R2, R252, R125, R2 ;  /* 0x0000007dfc027231 */ /* 0x008fc60000000002 */
[----:B------:R-:W3:Y:S01]  /*6c70*/  LDL R252, [R1+0x3c] ;  /* 0x00003c0001fc7983 */ /* 0x000ee20000100800 */
[----:B------:R-:W-:-:S03]  /*6c80*/  HFMA2 R2, R247, R129, R2 ;  /* 0x00000081f7027231 */ /* 0x000fc60000000002 */
[----:B------:R-:W2:Y:S01]  /*6c90*/  LDL R247, [R1+0x38] ;  /* 0x0000380001f77983 */ /* 0x000ea20000100800 */
[----:B----4-:R-:W-:-:S03]  /*6ca0*/  HFMA2 R3, R251, R124, R3 ;  /* 0x0000007cfb037231 */ /* 0x010fc60000000003 */
[----:B------:R-:W4:Y:S01]  /*6cb0*/  LDL R251, [R1+0x18] ;  /* 0x0000180001fb7983 */ /* 0x000f220000100800 */
[----:B------:R-:W-:-:S03]  /*6cc0*/  HFMA2 R3, R0, R128, R3 ;  /* 0x0000008000037231 */ /* 0x000fc60000000003 */
[----:B------:R-:W4:Y:S01]  /*6cd0*/  LDL R0, [R1+0x28] ;  /* 0x0000280001007983 */ /* 0x000f220000100800 */
        /* <DEDUP_REMOVED lines=58> */
[----:B------:R-:W-:Y:S02]  /*7080*/  HADD2 R2, R3, R2 ;  /* 0x0000000203027230 */ /* 0x000fe40000000000 */
[----:B--2---:R-:W-:Y:S02]  /*7090*/  HMUL2 R3, R247, R122 ;  /* 0x0000007af7037232 */ /* 0x004fe40000000000 */
[----:B------:R-:W2:Y:S01]  /*70a0*/  LDL.LU R247, [R1+0x54] ;  /* 0x0000540001f77983 */ /* 0x000ea20000300800 */
[----:B---3--:R-:W-:-:S04]  /*70b0*/  HMUL2 R248, R252, R123 ;  /* 0x0000007bfcf87232 */ /* 0x008fc80000000000 */
[----:B------:R-:W-:-:S04]  /*70c0*/  HFMA2 R248, R250, R127, R248 ;  /* 0x0000007ffaf87231 */ /* 0x000fc800000000f8 */
[----:B------:R-:W-:Y:S02]  /*70d0*/  HFMA2 R248, R249, R131, R248 ;  /* 0x00000083f9f87231 */ /* 0x000fe400000000f8 */
[----:B----4-:R-:W-:Y:S02]  /*70e0*/  HFMA2 R3, R0, R126, R3 ;  /* 0x0000007e00037231 */ /* 0x010fe40000000003 */
[----:B------:R-:W3:Y:S02]  /*70f0*/  LDL.LU R0, [R1+0x50] ;  /* 0x0000500001007983 */ /* 0x000ee40000300800 */
[----:B------:R-:W-:Y:S02]  /*7100*/  HFMA2 R3, R251, R130, R3 ;  /* 0x00000082fb037231 */ /* 0x000fe40000000003 */
[----:B------:R-:W5:Y:S04]  /*7110*/  LDL.LU R252, [R1+0x4c] ;  /* 0x00004c0001fc7983 */ /* 0x000f680000300800 */
[----:B------:R-:W5:Y:S04]  /*7120*/  LDL.LU R251, [R1+0x48] ;  /* 0x0000480001fb7983 */ /* 0x000f680000300800 */
[----:B------:R-:W4:Y:S01]  /*7130*/  LDL R249, [R1] ;  /* 0x0000000001f97983 */ /* 0x000f220000100800 */
[----:B------:R-:W-:-:S02]  /*7140*/  HFMA2 R3, R118, R134, R3 ;  /* 0x0000008676037231 */ /* 0x000fc40000000003 */
[----:B------:R-:W-:Y:S01]  /*7150*/  HFMA2 R248, R119, R135, R248 ;  /* 0x0000008777f87231 */ /* 0x000fe200000000f8 */
[----:B------:R-:W-:Y:S01]  /*7160*/  ISETP.NE.U32.AND P1, PT, RZ, UR12, PT ;  /* 0x0000000cff007c0c */ /* 0x000fe2000bf25070 */
[----:B------:R-:W3:Y:S01]  /*7170*/  LDL R250, [R1+0xc] ;  /* 0x00000c0001fa7983 */ /* 0x000ee20000100800 */
        /* <DEDUP_REMOVED lines=54> */
[----:B------:R-:W-:-:S04]  /*74e0*/  HFMA2 R3, R6, R246, R3 ;  /* 0x000000f606037231 */ /* 0x000fc80000000003 */
[----:B------:R-:W-:Y:S01]  /*74f0*/  HADD2 R2, R2, R3 ;  /* 0x0000000302027230 */ /* 0x000fe20000000000 */
[----:B------:R-:W-:Y:S01]  /*7500*/  ISETP.NE.AND.EX P2, PT, RZ, UR13, PT, P1 ;  /* 0x0000000dff007c0c */ /* 0x000fe2000bf45310 */
[----:B--2---:R-:W-:-:S04]  /*7510*/  HFMA2 R3, R7, R247, R248 ;  /* 0x000000f707037231 */ /* 0x004fc800000000f8 */
[----:B------:R-:W-:-:S05]  /*7520*/  HFMA2 R2, R2, 1, 1, R3 ;  /* 0x3c003c0002027831 */ /* 0x000fca0000000003 */
[--C-:B------:R-:W-:Y:S02]  /*7530*/  HADD2.F32 R3, -RZ, R2.reuse.H0_H0 ;  /* 0x20000002ff037230 */ /* 0x100fe40000004100 */
[----:B------:R-:W-:-:S05]  /*7540*/  HADD2.F32 R2, -RZ, R2.H1_H1 ;  /* 0x30000002ff027230 */ /* 0x000fca0000004100 */
[----:B------:R-:W-:Y:S02]  /*7550*/  FADD.FTZ R248, R3, R2 ;  /* 0x0000000203f87221 */ /* 0x000fe40000010000 */
[----:B------:R-:W4:Y:S02]  /*7560*/  @P2 LDC.64 R2, c[0x0][0x438] ;  /* 0x00010e00ff022b82 */ /* 0x000f240000000a00 */
[----:B----4-:R-:W-:-:S06]  /*7570*/  @P2 IMAD.WIDE R2, R249, 0x2, R2 ;  /* 0x00000002f9022825 */ /* 0x010fcc00078e0202 */
[----:B------:R0:W2:Y:S01]  /*7580*/  @P2 LDG.E.U16 R2, desc[UR36][R2.64] ;  /* 0x0000002402022981 */ /* 0x0000a2000c1e1500 */
[----:B------:R-:W-:-:S04]  /*7590*/  ISETP.NE.U32.AND P1, PT, RZ, UR14, PT ;  /* 0x0000000eff007c0c */ /* 0x000fc8000bf25070 */
[----:B------:R-:W-:Y:S01]  /*75a0*/  ISETP.NE.AND.EX P1, PT, RZ, UR15, PT, P1 ;  /* 0x0000000fff007c0c */ /* 0x000fe2000bf25310 */
[----:B------:R-:W-:-:S12]  /*75b0*/  FMUL.FTZ R248, R248, UR20 ;  /* 0x00000014f8f87c20 */ /* 0x000fd80008410000 */
[----:B0-----:R-:W0:Y:S01]  /*75c0*/  @P1 LDC R3, c[0x0][0x430] ;  /* 0x00010c00ff031b82 */ /* 0x001e220000000800 */
[----:B------:R-:W1:Y:S01]  /*75d0*/  @P1 S2R R249, SR_CTAID.X ;  /* 0x0000000000f91919 */ /* 0x000e620000002500 */
[----:B--2---:R-:W-:-:S05]  /*75e0*/  @P2 HADD2.F32 R2, -RZ, R2.H0_H0 ;  /* 0x20000002ff022230 */ /* 0x004fca0000004100 */
[----:B------:R-:W-:Y:S02]  /*75f0*/  @P2 FADD.FTZ R248, R248, R2 ;  /* 0x00000002f8f82221 */ /* 0x000fe40000010000 */
[----:B------:R-:W0:Y:S02]  /*7600*/  @P1 LDC R2, c[0x0][0x408] ;  /* 0x00010200ff021b82 */ /* 0x000e240000000800 */
[----:B0-----:R-:W-:-:S04]  /*7610*/  @P1 IADD3 R2, PT, PT, R3, R2, RZ ;  /* 0x0000000203021210 */ /* 0x001fc80007ffe0ff */
[----:B---3--:R-:W-:Y:S02]  /*7620*/  @P1 ISETP.GE.AND P2, PT, R0, R2, PT ;  /* 0x000000020000120c */ /* 0x008fe40003f46270 */
[----:B------:R-:W1:Y:S02]  /*7630*/  @P1 LDC.64 R2, c[0x0][0x448] ;  /* 0x00011200ff021b82 */ /* 0x000e640000000a00 */
[----:B-1----:R-:W-:Y:S02]  /*7640*/  @P1 IMAD.WIDE.U32 R2, R249, 0x2, R2 ;  /* 0x00000002f9021825 */ /* 0x002fe400078e0002 */
[----:B------:R-:W2:Y:S04]  /*7650*/  LDL R249, [R1+0x4] ;  /* 0x0000040001f97983 */ /* 0x000ea80000100800 */
[----:B------:R0:W3:Y:S02]  /*7660*/  @P1 LDG.E.U16 R3, desc[UR36][R2.64] ;  /* 0x0000002402031981 */ /* 0x0000e4000c1e1500 */
[----:B0-----:R-:W-:-:S04]  /*7670*/  @P1 SEL R2, RZ, UR39, P2 ;  /* 0x00000027ff021c07 */ /* 0x001fc80009000000 */
[----:B------:R-:W-:-:S04]  /*7680*/  @P1 IADD3 R2, PT, PT, R0, -UR42, R2 ;  /* 0x8000002a00021c10 */ /* 0x000fc8000fffe002 */
[----:B------:R-:W-:Y:S01]  /*7690*/  @P1 I2FP.F32.S32 R2, R2 ;  /* 0x0000000200021245 */ /* 0x000fe20000201400 */
[----:B---3--:R-:W-:-:S05]  /*76a0*/  @P1 HADD2.F32 R3, -RZ, R3.H0_H0 ;  /* 0x20000003ff031230 */ /* 0x008fca0000004100 */
[----:B------:R-:W-:-:S05]  /*76b0*/  @P1 FFMA.FTZ R248, R2, R3, R248 ;  /* 0x0000000302f81223 */ /* 0x000fca00000100f8 */
[----:B------:R-:W-:Y:S01]  /*76c0*/  @!P3 FMNMX.FTZ R250, R250, R248, !PT ;  /* 0x000000f8fafab209 */ /* 0x000fe20007810000 */
[----:B--2---:R1:W-:Y:S04]  /*76d0*/  STS [R249], R248 ;  /* 0x000000f8f9007388 */ /* 0x0043e80000000800 */
[----:B------:R1:W-:Y:S02]  /*76e0*/  @!P3 STL [R1+0xc], R250 ;  /* 0x00000cfa0100b387 */ /* 0x0003e40000100800 */
.L_x_3751:
[----:B------:R-:W-:Y:S05]  /*76f0*/  BSYNC.RECONVERGENT B1 ;  /* 0x0000000000017941 */ /* 0x000fea0003800200 */
.L_x_3750:
[----:B-1----:R-:W2:Y:S04]  /*7700*/  LDL.LU R248, [R1+0x4] ;  /* 0x0000040001f87983 */ /* 0x002ea80000300800 */
[----:B0-----:R-:W3:Y:S04]  /*7710*/  LDL.LU R3, [R1] ;  /* 0x0000000001037983 */ /* 0x001ee80000300800 */
[----:B------:R-:W4:Y:S01]  /*7720*/  LDL R2, [R1+0x44] ;  /* 0x0000440001027983 */ /* 0x000f220000100800 */
[----:B-----5:R-:W-:Y:S01]  /*7730*/  IADD3 R252, P1, PT, R252, 0x100, RZ ;  /* 0x00000100fcfc7810 */ /* 0x020fe20007f3e0ff */
[----:B------:R-:W-:-:S04]  /*7740*/  VIADD R0, R0, 0x100 ;  /* 0x0000010000007836 */ /* 0x000fc80000000000 */
[----:B------:R-:W-:Y:S01]  /*7750*/  IMAD.X R251, RZ, RZ, R251, P1 ;  /* 0x000000fffffb7224 */ /* 0x000fe200008e06fb */
[----:B--2---:R-:W-:Y:S02]  /*7760*/  IADD3 R248, PT, PT, R248, 0x400, RZ ;  /* 0x00000400f8f87810 */ /* 0x004fe40007ffe0ff */
[----:B---3--:R-:W-:Y:S02]  /*7770*/  IADD3 R3, PT, PT, R3, 0x100, RZ ;  /* 0x0000010003037810 */ /* 0x008fe40007ffe0ff */
[----:B----4-:R-:W-:-:S03]  /*7780*/  ISETP.GE.AND P1, PT, R0, R2, PT ;  /* 0x000000020000720c */ /* 0x010fc60003f26270 */
[----:B------:R1:W-:Y:S04]  /*7790*/  STL [R1], R3 ;  /* 0x0000000301007387 */ /* 0x0003e80000100800 */
[----:B------:R1:W-:Y:S06]  /*77a0*/  STL [R1+0x4], R248 ;  /* 0x000004f801007387 */ /* 0x0003ec0000100800 */
[----:B------:R-:W-:Y:S05]  /*77b0*/  @!P1 BRA `(.L_x_3752) ;  /* 0xffffffb8008c9947 */ /* 0x000fea000383ffff */
.L_x_3685:
[----:B0---4-:R-:W-:Y:S05]  /*77c0*/  BSYNC.RECONVERGENT B0 ;  /* 0x0000000000007941 */ /* 0x011fea0003800200 */
.L_x_3684:
[----:B------:R-:W4:Y:S01]  /*77d0*/  LDL.LU R2, [R1+0xc] ;  /* 0x00000c0001027983 */ /* 0x000f220000300800 */
[----:B------:R-:W0:Y:S01]  /*77e0*/  S2UR UR9, SR_CgaCtaId ;  /* 0x00000000000979c3 */ /* 0x000e220000008800 */
[----:B------:R-:W-:Y:S01]  /*77f0*/  UMOV UR8, 0x400 ;  /* 0x0000040000087882 */ /* 0x000fe20000000000 */
[----:B------:R-:W5:Y:S01]  /*7800*/  LDCU UR6, c[0x0][0x3f4] ;  /* 0x00007e80ff0677ac */ /* 0x000f620008000800 */
[----:B------:R-:W-:Y:S01]  /*7810*/  BSSY.RECONVERGENT B0, `(.L_x_3753) ;  /* 0x000018b000007945 */ /* 0x000fe20003800200 */
[----:B------:R-:W-:Y:S01]  /*7820*/  IMAD.MOV.U32 R9, RZ, RZ, RZ ;  /* 0x000000ffff097224 */ /* 0x000fe200078e00ff */
[----:B------:R-:W1:Y:S03]  /*7830*/  LDCU UR5, c[0x0][0x3f4] ;  /* 0x00007e80ff0577ac */ /* 0x000e660008000800 */
[----:B------:R-:W1:Y:S01]  /*7840*/  S2UR UR11, SR_CTAID.Y ;  /* 0x00000000000b79c3 */ /* 0x000e620000002600 */
[----:B------:R-:W-:-:S02]  /*7850*/  UIADD3 UR12, UPT, UPT, UR42, 0x1, URZ ;  /* 0x000000012a0c7890 */ /* 0x000fc4000fffe0ff */
[----:B-----5:R-:W-:Y:S02]  /*7860*/  UIADD3 UR6, UPT, UPT, UR42, 0x1, -UR6 ;  /* 0x000000012a067890 */ /* 0x020fe4000fffe806 */
[----:B0-----:R-:W-:Y:S02]  /*7870*/  ULEA UR10, UR9, UR8, 0x18 ;  /* 0x00000008090a7291 */ /* 0x001fe4000f8ec0ff */
[----:B-1----:R-:W-:-:S04]  /*7880*/  UIMAD UR7, UR11, UR5, URZ ;  /* 0x000000050b0772a4 */ /* 0x002fc8000f8e02ff */
[----:B------:R-:W-:Y:S01]  /*7890*/  USHF.R.S32.HI UR13, URZ, 0x1f, UR7 ;  /* 0x0000001fff0d7899 */ /* 0x000fe20008011407 */
[----:B----4-:R-:W0:Y:S02]  /*78a0*/  SHFL.BFLY PT, R0, R2, 0x10, 0x1f ;  /* 0x0e001f0002007f89 */ /* 0x010e2400000e0000 */
[----:B0-----:R-:W-:-:S05]  /*78b0*/  FMNMX.FTZ R3, R0, R2, !PT ;  /* 0x0000000200037209 */ /* 0x001fca0007810000 */
[----:B------:R-:W0:Y:S02]  /*78c0*/  SHFL.BFLY PT, R0, R3, 0x8, 0x1f ;  /* 0x0d001f0003007f89 */ /* 0x000e2400000e0000 */
[----:B0-----:R-:W-:Y:S02]  /*78d0*/  FMNMX.FTZ R4, R3, R0, !PT ;  /* 0x0000000003047209 */ /* 0x001fe40007810000 */
[----:B------:R-:W0:Y:S03]  /*78e0*/  S2R R0, SR_TID.X ;  /* 0x0000000000007919 */ /* 0x000e260000002100 */
[----:B------:R-:W1:Y:S02]  /*78f0*/  SHFL.BFLY PT, R5, R4, 0x4, 0x1f ;  /* 0x0c801f0004057f89 */ /* 0x000e6400000e0000 */
[----:B-1----:R-:W-:-:S05]  /*7900*/  FMNMX.FTZ R5, R4, R5, !PT ;  /* 0x0000000504057209 */ /* 0x002fca0007810000 */
[----:B------:R-:W1:Y:S02]  /*7910*/  SHFL.BFLY PT, R2, R5, 0x2, 0x1f ;  /* 0x0c401f0005027f89 */ /* 0x000e6400000e0000 */
[----:B-1----:R-:W-:Y:S02]  /*7920*/  FMNMX.FTZ R6, R5, R2, !PT ;  /* 0x0000000205067209 */ /* 0x002fe40007810000 */
[----:B0-----:R-:W-:Y:S02]  /*7930*/  LOP3.LUT P0, R2, R0, 0x1f, RZ, 0xc0, !PT ;  /* 0x0000001f00027812 */ /* 0x001fe4000780c0ff */
[----:B------:R-:W-:Y:S01]  /*7940*/  MOV R5, 0xff7fffff ;  /* 0xff7fffff00057802 */ /* 0x000fe20000000f00 */
[----:B------:R-:W0:Y:S01]  /*7950*/  SHFL.BFLY PT, R7, R6, 0x1, 0x1f ;  /* 0x0c201f0006077f89 */ /* 0x000e2200000e0000 */
[C---:B------:R-:W-:Y:S02]  /*7960*/  ISETP.GT.U32.AND P1, PT, R2.reuse, 0x7, PT ;  /* 0x000000070200780c */ /* 0x040fe40003f24070 */
[----:B------:R-:W-:-:S07]  /*7970*/  LEA R4, R2, UR10, 0x2 ;  /* 0x0000000a02047c11 */ /* 0x000fce000f8e10ff */
[----:B------:R-:W-:Y:S02]  /*7980*/  @!P0 LEA.HI R3, R0, UR10, RZ, 0x1d ;  /* 0x0000000a00038c11 */ /* 0x000fe4000f8fe8ff */
[----:B0-----:R-:W-:-:S05]  /*7990*/  FMNMX.FTZ R10, R6, R7, !PT ;  /* 0x00000007060a7209 */ /* 0x001fca0007810000 */
[----:B------:R0:W-:Y:S01]  /*79a0*/  @!P0 STS [R3], R10 ;  /* 0x0000000a03008388 */ /* 0x0001e20000000800 */
[----:B------:R-:W-:Y:S01]  /*79b0*/  BAR.SYNC.DEFER_BLOCKING 0x0 ;  /* 0x0000000000007b1d */ /* 0x000fe20000010000 */
[----:B0-----:R-:W-:-:S05]  /*79c0*/  VIMNMX R3, PT, PT, RZ, UR6, !PT ;  /* 0x00000006ff037c48 */ /* 0x001fca000ffe0100 */
[----:B------:R-:W0:Y:S04]  /*79d0*/  @!P1 LDS R5, [R4] ;  /* 0x0000000004059984 */ /* 0x000e280000000800 */
[----:B0-----:R-:W0:Y:S02]  /*79e0*/  SHFL.BFLY PT, R6, R5, 0x4, 0x1f ;  /* 0x0c801f0005067f89 */ /* 0x001e2400000e0000 */
[----:B0-----:R-:W-:Y:S02]  /*79f0*/  FMNMX.FTZ R6, R6, R5, !PT ;  /* 0x0000000506067209 */ /* 0x001fe40007810000 */
[----:B------:R-:W-:-:S03]  /*7a00*/  IADD3 R5, PT, PT, R3, R0, RZ ;  /* 0x0000000003057210 */ /* 0x000fc60007ffe0ff */
[----:B------:R-:W0:Y:S01]  /*7a10*/  SHFL.BFLY PT, R7, R6, 0x2, 0x1f ;  /* 0x0c401f0006077f89 */ /* 0x000e2200000e0000 */
[----:B------:R-:W-:Y:S02]  /*7a20*/  ISETP.GT.AND P0, PT, R5, UR42, PT ;  /* 0x0000002a05007c0c */ /* 0x000fe4000bf04270 */
[----:B0-----:R-:W-:-:S05]  /*7a30*/  FMNMX.FTZ R7, R6, R7, !PT ;  /* 0x0000000706077209 */ /* 0x001fca0007810000 */
[----:B------:R-:W0:Y:S02]  /*7a40*/  SHFL.BFLY PT, R8, R7, 0x1, 0x1f ;  /* 0x0c201f0007087f89 */ /* 0x000e2400000e0000 */
[----:B0-----:R-:W-:-:S05]  /*7a50*/  FMNMX.FTZ R8, R7, R8, !PT ;  /* 0x0000000807087209 */ /* 0x001fca0007810000 */
[----:B--2---:R0:W1:Y:S01]  /*7a60*/  SHFL.IDX PT, R25, R8, RZ, 0x1f ;  /* 0x00001fff08197589 */ /* 0x00406200000e0000 */
[----:B------:R-:W-:Y:S05]  /*7a70*/  @P0 BRA `(.L_x_3754) ;  /* 0x0000001400900947 */ /* 0x000fea0003800000 */
[----:B------:R-:W2:Y:S02]  /*7a80*/  LDC.64 R14, c[0x0][0x420] ;  /* 0x00010800ff0e7b82 */ /* 0x000ea40000000a00 */
[----:B--2---:R-:W-:-:S04]  /*7a90*/  ISETP.NE.U32.AND P0, PT, R14, RZ, PT ;  /* 0x000000ff0e00720c */ /* 0x004fc80003f05070 */
[----:B------:R-:W-:-:S13]  /*7aa0*/  ISETP.NE.AND.EX P0, PT, R15, RZ, PT, P0 ;  /* 0x000000ff0f00720c */ /* 0x000fda0003f05300 */
[----:B------:R-:W-:Y:S05]  /*7ab0*/  @P0 BRA `(.L_x_3755) ;  /* 0x0000001000040947 */ /* 0x000fea0003800000 */
[----:B------:R-:W-:Y:S01]  /*7ac0*/  MOV R6, UR12 ;  /* 0x0000000c00067c02 */ /* 0x000fe20008000f00 */
[----:B------:R-:W-:Y:S01]  /*7ad0*/  BSSY.RECONVERGENT B1, `(.L_x_3756) ;  /* 0x000001d000017945 */ /* 0x000fe20003800200 */
[----:B------:R-:W-:Y:S01]  /*7ae0*/  LOP3.LUT R7, RZ, R0, RZ, 0x33, !PT ;  /* 0x00000000ff077212 */ /* 0x000fe200078e33ff */
[----:B------:R-:W-:Y:S01]  /*7af0*/  HFMA2 R9, -RZ, RZ, 0, 0 ;  /* 0x00000000ff097431 */ /* 0x000fe200000001ff */
[----:B------:R-:W-:-:S04]  /*7b00*/  VIADDMNMX R6, R5, 0x100, R6, !PT ;  /* 0x0000010005067846 */ /* 0x000fc80007800106 */
[----:B------:R-:W-:-:S04]  /*7b10*/  IADD3 R7, PT, PT, -R3, R6, R7 ;  /* 0x0000000603077210 */ /* 0x000fc80007ffe107 */
[C---:B------:R-:W-:Y:S02]  /*7b20*/  LOP3.LUT R6, R7.reuse, 0x300, RZ, 0xc0, !PT ;  /* 0x0000030007067812 */ /* 0x040fe400078ec0ff */
[----:B------:R-:W-:Y:S02]  /*7b30*/  ISETP.GE.U32.AND P1, PT, R7, 0x300, PT ;  /* 0x000003000700780c */ /* 0x000fe40003f26070 */
[----:B------:R-:W-:Y:S01]  /*7b40*/  ISETP.NE.AND P0, PT, R6, 0x300, PT ;  /* 0x000003000600780c */ /* 0x000fe20003f05270 */
[----:B------:R-:W-:-:S12]  /*7b50*/  IMAD.MOV.U32 R6, RZ, RZ, R5 ;  /* 0x000000ffff067224 */ /* 0x000fd800078e0005 */
[----:B------:R-:W-:Y:S05]  /*7b60*/  @!P0 BRA `(.L_x_3757) ;  /* 0x00000000004c8947 */ /* 0x000fea0003800000 */
[----:B------:R-:W-:Y:S01]  /*7b70*/  UIADD3 UR5, UPT, UPT, UR8, 0x240, URZ ;  /* 0x0000024008057890 */ /* 0x000fe2000fffe0ff */
[----:B------:R-:W-:Y:S02]  /*7b80*/  LEA.HI R6, R7, 0x1, RZ, 0x18 ;  /* 0x0000000107067811 */ /* 0x000fe400078fc0ff */
[----:B------:R-:W-:Y:S01]  /*7b90*/  MOV R9, RZ ;  /* 0x000000ff00097202 */ /* 0x000fe20000000f00 */
[----:B------:R-:W-:Y:S01]  /*7ba0*/  ULEA UR5, UR9, UR5, 0x18 ;  /* 0x0000000509057291 */ /* 0x000fe2000f8ec0ff */
[----:B------:R-:W-:Y:S02]  /*7bb0*/  LOP3.LUT R7, R6, 0x3, RZ, 0xc0, !PT ;  /* 0x0000000306077812 */ /* 0x000fe400078ec0ff */
[----:B------:R-:W-:-:S03]  /*7bc0*/  MOV R6, R5 ;  /* 0x0000000500067202 */ /* 0x000fc60000000f00 */
[----:B0-----:R-:W-:Y:S01]  /*7bd0*/  IMAD.MOV R8, RZ, RZ, -R7 ;  /* 0x000000ffff087224 */ /* 0x001fe200078e0a07 */
[----:B------:R-:W-:-:S07]  /*7be0*/  LEA R7, R0, UR5, 0x2 ;  /* 0x0000000500077c11 */ /* 0x000fce000f8e10ff */
.L_x_3758:
[----:B------:R-:W1:Y:S01]  /*7bf0*/  LDS R10, [R7] ;  /* 0x00000000070a7984 */ /* 0x000e620000000800 */
[----:B------:R-:W-:Y:S02]  /*7c00*/  IADD3 R8, PT, PT, R8, 0x1, RZ ;  /* 0x0000000108087810 */ /* 0x000fe40007ffe0ff */
[----:B------:R-:W-:Y:S02]  /*7c10*/  IADD3 R6, PT, PT, R6, 0x100, RZ ;  /* 0x0000010006067810 */ /* 0x000fe40007ffe0ff */
        /* <DEDUP_REMOVED lines=8> */
.L_x_3757:
[----:B------:R-:W-:Y:S05]  /*7ca0*/  BSYNC.RECONVERGENT B1 ;  /* 0x0000000000017941 */ /* 0x000fea0003800200 */
.L_x_3756:
[----:B------:R-:W-:Y:S05]  /*7cb0*/  @!P1 BRA `(.L_x_3754) ;  /* 0x0000001400009947 */ /* 0x000fea0003800000 */
[----:B------:R-:W-:Y:S01]  /*7cc0*/  UIADD3 UR5, UPT, UPT, UR8, 0x240, URZ ;  /* 0x0000024008057890 */ /* 0x000fe2000fffe0ff */
[----:B------:R-:W-:Y:S01]  /*7cd0*/  SHF.L.U32 R7, R3, 0x2, RZ ;  /* 0x0000000203077819 */ /* 0x000fe200000006ff */
[C---:B------:R-:W-:Y:S02]  /*7ce0*/  VIADD R15, R6.reuse, 0x400 ;  /* 0x00000400060f7836 */ /* 0x040fe40000000000 */
[----:B------:R-:W-:Y:S01]  /*7cf0*/  ULEA UR5, UR9, UR5, 0x18 ;  /* 0x0000000509057291 */ /* 0x000fe2000f8ec0ff */
[----:B------:R-:W-:Y:S02]  /*7d00*/  LEA R7, R6, -R7, 0x2 ;  /* 0x8000000706077211 */ /* 0x000fe400078e10ff */
[----:B------:R-:W-:-:S03]  /*7d10*/  ISETP.GT.AND P0, PT, R15, UR42, PT ;  /* 0x0000002a0f007c0c */ /* 0x000fc6000bf04270 */
[----:B------:R-:W-:-:S03]  /*7d20*/  IADD3 R6, PT, PT, R7, UR5, RZ ;  /* 0x0000000507067c10 */ /* 0x000fc6000fffe0ff */
[----:B0-----:R-:W1:Y:S04]  /*7d30*/  LDS R8, [R7+UR5] ;  /* 0x0000000507087984 */ /* 0x001e680008000800 */
[----:B------:R-:W0:Y:S04]  /*7d40*/  LDS R10, [R7+UR5+0x400] ;  /* 0x00040005070a7984 */ /* 0x000e280008000800 */
[----:B------:R-:W2:Y:S04]  /*7d50*/  LDS R11, [R7+UR5+0x800] ;  /* 0x00080005070b7984 */ /* 0x000ea80008000800 */
[----:B------:R-:W4:Y:S01]  /*7d60*/  LDS R12, [R7+UR5+0xc00] ;  /* 0x000c0005070c7984 */ /* 0x000f220008000800 */
[C---:B-1----:R-:W-:Y:S01]  /*7d70*/  FADD.FTZ R8, -R25.reuse, R8 ;  /* 0x0000000819087221 */ /* 0x042fe20000010100 */
[----:B0-----:R-:W-:-:S03]  /*7d80*/  FADD.FTZ R10, -R25, R10 ;  /* 0x0000000a190a7221 */ /* 0x001fc60000010100 */
[----:B------:R-:W-:Y:S01]  /*7d90*/  FMUL.FTZ R8, R8, 1.4426950216293334961 ;  /* 0x3fb8aa3b08087820 */ /* 0x000fe20000410000 */
[----:B------:R-:W-:Y:S01]  /*7da0*/  FMUL.FTZ R10, R10, 1.4426950216293334961 ;  /* 0x3fb8aa3b0a0a7820 */ /* 0x000fe20000410000 */
[----:B--2---:R-:W-:-:S04]  /*7db0*/  FADD.FTZ R11, -R25, R11 ;  /* 0x0000000b190b7221 */ /* 0x004fc80000010100 */
[----:B------:R-:W0:Y:S01]  /*7dc0*/  MUFU.EX2 R8, R8 ;  /* 0x0000000800087308 */ /* 0x000e220000000800 */
[----:B----4-:R-:W-:Y:S01]  /*7dd0*/  FADD.FTZ R12, -R25, R12 ;  /* 0x0000000c190c7221 */ /* 0x010fe20000010100 */
[----:B------:R-:W-:Y:S02]  /*7de0*/  FMUL.FTZ R11, R11, 1.4426950216293334961 ;  /* 0x3fb8aa3b0b0b7820 */ /* 0x000fe40000410000 */
[----:B------:R-:W1:Y:S01]  /*7df0*/  MUFU.EX2 R10, R10 ;  /* 0x0000000a000a7308 */ /* 0x000e620000000800 */
[----:B------:R-:W-:-:S03]  /*7e00*/  FMUL.FTZ R13, R12, 1.4426950216293334961 ;  /* 0x3fb8aa3b0c0d7820 */ /* 0x000fc60000410000 */
[----:B------:R-:W2:Y:S04]  /*7e10*/  MUFU.EX2 R12, R11 ;  /* 0x0000000b000c7308 */ /* 0x000ea80000000800 */
[----:B------:R-:W4:Y:S01]  /*7e20*/  MUFU.EX2 R14, R13 ;  /* 0x0000000d000e7308 */ /* 0x000f220000000800 */
[----:B0-----:R-:W-:Y:S01]  /*7e30*/  FADD.FTZ R9, R9, R8 ;  /* 0x0000000809097221 */ /* 0x001fe20000010000 */
[----:B------:R0:W-:Y:S03]  /*7e40*/  STS [R7+UR5], R8 ;  /* 0x0000000807007988 */ /* 0x0001e60008000805 */
[----:B-1----:R-:W-:Y:S01]  /*7e50*/  FADD.FTZ R9, R9, R10 ;  /* 0x0000000a09097221 */ /* 0x002fe20000010000 */
[----:B------:R0:W-:Y:S03]  /*7e60*/  STS [R7+UR5+0x400], R10 ;  /* 0x0004000a07007988 */ /* 0x0001e60008000805 */
[----:B--2---:R-:W-:Y:S01]  /*7e70*/  FADD.FTZ R9, R9, R12 ;  /* 0x0000000c09097221 */ /* 0x004fe20000010000 */
[----:B------:R0:W-:Y:S03]  /*7e80*/  STS [R7+UR5+0x800], R12 ;  /* 0x0008000c07007988 */ /* 0x0001e60008000805 */
[----:B----4-:R-:W-:Y:S01]  /*7e90*/  FADD.FTZ R9, R9, R14 ;  /* 0x0000000e09097221 */ /* 0x010fe20000010000 */
[----:B------:R0:W-:Y:S01]  /*7ea0*/  STS [R7+UR5+0xc00], R14 ;  /* 0x000c000e07007988 */ /* 0x0001e20008000805 */
[----:B------:R-:W-:Y:S05]  /*7eb0*/  @P0 BRA `(.L_x_3754) ;  /* 0x0000001000800947 */ /* 0x000fea0003800000 */
[----:B0-----:R-:W-:Y:S01]  /*7ec0*/  IADD3 R7, PT, PT, -R15, UR42, RZ ;  /* 0x0000002a0f077c10 */ /* 0x001fe2000fffe1ff */
[----:B------:R-:W-:Y:S01]  /*7ed0*/  BSSY.RECONVERGENT B1, `(.L_x_3759) ;  /* 0x000006c000017945 */ /* 0x000fe20003800200 */
[----:B------:R-:W-:Y:S02]  /*7ee0*/  IADD3 R6, PT, PT, R6, 0x1800, RZ ;  /* 0x0000180006067810 */ /* 0x000fe40007ffe0ff */
[----:B------:R-:W-:Y:S02]  /*7ef0*/  ISETP.GT.AND P1, PT, R7, 0xbff, PT ;  /* 0x00000bff0700780c */ /* 0x000fe40003f24270 */
[----:B------:R-:W-:-:S11]  /*7f00*/  PLOP3.LUT P0, PT, PT, PT, PT, 0x80, 0x8 ;  /* 0x000000000008781c */ /* 0x000fd60003f0f070 */
[----:B------:R-:W-:Y:S05]  /*7f10*/  @!P1 BRA `(.L_x_3760) ;  /* 0x00000004009c9947 */ /* 0x000fea0003800000 */
[----:B------:R-:W-:Y:S01]  /*7f20*/  IMAD.U32 R26, RZ, RZ, UR42 ;  /* 0x0000002aff1a7e24 */ /* 0x000fe2000f8e00ff */
[----:B------:R-:W-:-:S04]  /*7f30*/  PLOP3.LUT P0, PT, PT, PT, PT, 0x8, 0x80 ;  /* 0x000000000080781c */ /* 0x000fc80003f0e170 */
[----:B------:R-:W-:-:S09]  /*7f40*/  IADD3 R26, PT, PT, R26, -0xbff, RZ ;  /* 0xfffff4011a1a7810 */ /* 0x000fd20007ffe0ff */
.L_x_3761:
[----:B------:R-:W0:Y:S01]  /*7f50*/  LDS R7, [R6+-0x800] ;  /* 0xfff8000006077984 */ /* 0x000e220000000800 */
[----:B------:R-:W-:-:S03]  /*7f60*/  IADD3 R15, PT, PT, R15, 0x1000, RZ ;  /* 0x000010000f0f7810 */ /* 0x000fc60007ffe0ff */
[----:B------:R-:W1:Y:S01]  /*7f70*/  LDS R8, [R6+-0x400] ;  /* 0xfffc000006087984 */ /* 0x000e620000000800 */
[----:B------:R-:W-:-:S03]  /*7f80*/  ISETP.GE.AND P1, PT, R15, R26, PT ;  /* 0x0000001a0f00720c */ /* 0x000fc60003f26270 */
[----:B------:R-:W2:Y:S04]  /*7f90*/  LDS R10, [R6] ;  /* 0x00000000060a7984 */ /* 0x000ea80000000800 */
[----:B------:R-:W4:Y:S04]  /*7fa0*/  LDS R11, [R6+0x400] ;  /* 0x00040000060b7984 */ /* 0x000f280000000800 */
[----:B------:R-:W5:Y:S04]  /*7fb0*/  LDS R12, [R6+0x800] ;  /* 0x00080000060c7984 */ /* 0x000f680000000800 */
[----:B------:R-:W5:Y:S04]  /*7fc0*/  LDS R13, [R6+0xc00] ;  /* 0x000c0000060d7984 */ /* 0x000f680000000800 */
[----:B------:R-:W5:Y:S04]  /*7fd0*/  LDS R14, [R6+0x1000] ;  /* 0x00100000060e7984 */ /* 0x000f680000000800 */
[----:B---3--:R-:W3:Y:S04]  /*7fe0*/  LDS R16, [R6+0x1400] ;  /* 0x0014000006107984 */ /* 0x008ee80000000800 */
[----:B------:R-:W3:Y:S04]  /*7ff0*/  LDS R17, [R6+0x1800] ;  /* 0x0018000006117984 */ /* 0x000ee80000000800 */
[----:B------:R-:W3:Y:S04]  /*8000*/  LDS R18, [R6+0x1c00] ;  /* 0x001c000006127984 */ /* 0x000ee80000000800 */
[----:B------:R-:W3:Y:S01]  /*8010*/  LDS R19, [R6+0x2000] ;  /* 0x0020000006137984 */ /* 0x000ee20000000800 */
[----:B0-----:R-:W-:-:S03]  /*8020*/  FADD.FTZ R7, -R25, R7 ;  /* 0x0000000719077221 */ /* 0x001fc60000010100 */
[----:B------:R-:W0:Y:S01]  /*8030*/  LDS R20, [R6+0x2400] ;  /* 0x0024000006147984 */ /* 0x000e220000000800 */
[----:B-1----:R-:W-:Y:S01]  /*8040*/  FADD.FTZ R8, -R25, R8 ;  /* 0x0000000819087221 */ /* 0x002fe20000010100 */
[----:B------:R-:W-:Y:S02]  /*8050*/  FMUL.FTZ R7, R7, 1.4426950216293334961 ;  /* 0x3fb8aa3b07077820 */ /* 0x000fe40000410000 */
[----:B------:R-:W1:Y:S01]  /*8060*/  LDS R21, [R6+0x2800] ;  /* 0x0028000006157984 */ /* 0x000e620000000800 */
[C---:B--2---:R-:W-:Y:S01]  /*8070*/  FADD.FTZ R10, -R25.reuse, R10 ;  /* 0x0000000a190a7221 */ /* 0x044fe20000010100 */
[----:B------:R-:W-:Y:S02]  /*8080*/  FMUL.FTZ R8, R8, 1.4426950216293334961 ;  /* 0x3fb8aa3b08087820 */ /* 0x000fe40000410000 */
[----:B------:R-:W2:Y:S01]  /*8090*/  MUFU.EX2 R7, R7 ;  /* 0x0000000700077308 */ /* 0x000ea20000000800 */
[----:B------:R-:W1:Y:S01]  /*80a0*/  LDS R22, [R6+0x2c00] ;  /* 0x002c000006167984 */ /* 0x000e620000000800 */
[C---:B----4-:R-:W-:Y:S01]  /*80b0*/  FADD.FTZ R11, -R25.reuse, R11 ;  /* 0x0000000b190b7221 */ /* 0x050fe20000010100 */
[----:B------:R-:W-:Y:S01]  /*80c0*/  FMUL.FTZ R10, R10, 1.4426950216293334961 ;  /* 0x3fb8aa3b0a0a7820 */ /* 0x000fe20000410000 */
[----:B------:R-:W4:Y:S01]  /*80d0*/  MUFU.EX2 R8, R8 ;  /* 0x0000000800087308 */ /* 0x000f220000000800 */
[----:B------:R-:W1:Y:S01]  /*80e0*/  LDS R23, [R6+0x3000] ;  /* 0x0030000006177984 */ /* 0x000e620000000800 */
[----:B-----5:R-:W-:Y:S01]  /*80f0*/  FADD.FTZ R12, -R25, R12 ;  /* 0x0000000c190c7221 */ /* 0x020fe20000010100 */
[----:B------:R-:W-:Y:S01]  /*8100*/  FMUL.FTZ R11, R11, 1.4426950216293334961 ;  /* 0x3fb8aa3b0b0b7820 */ /* 0x000fe20000410000 */
[C---:B------:R-:W-:Y:S01]  /*8110*/  FADD.FTZ R13, -R25.reuse, R13 ;  /* 0x0000000d190d7221 */ /* 0x040fe20000010100 */
[----:B------:R-:W5:Y:S01]  /*8120*/  MUFU.EX2 R10, R10 ;  /* 0x0000000a000a7308 */ /* 0x000f620000000800 */
[----:B------:R-:W1:Y:S01]  /*8130*/  LDS R24, [R6+0x3400] ;  /* 0x0034000006187984 */ /* 0x000e620000000800 */
[----:B------:R-:W-:Y:S01]  /*8140*/  FMUL.FTZ R12, R12, 1.4426950216293334961 ;  /* 0x3fb8aa3b0c0c7820 */ /* 0x000fe20000410000 */
[----:B------:R-:W-:Y:S01]  /*8150*/  FADD.FTZ R14, -R25, R14 ;  /* 0x0000000e190e7221 */ /* 0x000fe20000010100 */
[----:B------:R-:W5:Y:S01]  /*8160*/  MUFU.EX2 R11, R11 ;  /* 0x0000000b000b7308 */ /* 0x000f620000000800 */
[----:B------:R-:W-:Y:S01]  /*8170*/  FMUL.FTZ R13, R13, 1.4426950216293334961 ;  /* 0x3fb8aa3b0d0d7820 */ /* 0x000fe20000410000 */
[----:B--2---:R-:W-:Y:S01]  /*8180*/  FADD.FTZ R9, R7, R9 ;  /* 0x0000000907097221 */ /* 0x004fe20000010000 */
[----:B---3--:R-:W-:Y:S01]  /*8190*/  FADD.FTZ R16, -R25, R16 ;  /* 0x0000001019107221 */ /* 0x008fe20000010100 */
[----:B------:R-:W2:Y:S01]  /*81a0*/  MUFU.EX2 R12, R12 ;  /* 0x0000000c000c7308 */ /* 0x000ea20000000800 */
[----:B------:R-:W-:Y:S01]  /*81b0*/  FMUL.FTZ R14, R14, 1.4426950216293334961 ;  /* 0x3fb8aa3b0e0e7820 */ /* 0x000fe20000410000 */
[----:B----4-:R-:W-:Y:S01]  /*81c0*/  FADD.FTZ R9, R9, R8 ;  /* 0x0000000809097221 */ /* 0x010fe20000010000 */
[----:B------:R-:W-:Y:S01]  /*81d0*/  FADD.FTZ R17, -R25, R17 ;  /* 0x0000001119117221 */ /* 0x000fe20000010100 */
[----:B------:R-:W3:Y:S01]  /*81e0*/  MUFU.EX2 R13, R13 ;  /* 0x0000000d000d7308 */ /* 0x000ee20000000800 */
[----:B------:R-:W-:Y:S01]  /*81f0*/  FMUL.FTZ R16, R16, 1.4426950216293334961 ;  /* 0x3fb8aa3b10107820 */ /* 0x000fe20000410000 */
[----:B-----5:R-:W-:Y:S01]  /*8200*/  FADD.FTZ R9, R9, R10 ;  /* 0x0000000a09097221 */ /* 0x020fe20000010000 */
[----:B------:R-:W-:Y:S01]  /*8210*/  FADD.FTZ R18, -R25, R18 ;  /* 0x0000001219127221 */ /* 0x000fe20000010100 */
[----:B------:R-:W4:Y:S01]  /*8220*/  MUFU.EX2 R14, R14 ;  /* 0x0000000e000e7308 */ /* 0x000f220000000800 */
        /* <DEDUP_REMOVED lines=9> */
[----:B---3--:R-:W-:Y:S01]  /*82c0*/  FADD.FTZ R9, R9, R13 ;  /* 0x0000000d09097221 */ /* 0x008fe20000010000 */
[----:B-1----:R-:W-:Y:S01]  /*82d0*/  FADD.FTZ R21, -R25, R21 ;  /* 0x0000001519157221 */ /* 0x002fe20000010100 */
[----:B------:R-:W1:Y:S01]  /*82e0*/  MUFU.EX2 R18, R18 ;  /* 0x0000001200127308 */ /* 0x000e620000000800 */
[----:B------:R-:W-:Y:S01]  /*82f0*/  FMUL.FTZ R20, R20, 1.4426950216293334961 ;  /* 0x3fb8aa3b14147820 */ /* 0x000fe20000410000 */
[----:B----4-:R-:W-:Y:S01]  /*8300*/  FADD.FTZ R9, R9, R14 ;  /* 0x0000000e09097221 */ /* 0x010fe20000010000 */
        /* <DEDUP_REMOVED lines=40> */
.L_x_3760:
[----:B------:R-:W-:Y:S05]  /*8590*/  BSYNC.RECONVERGENT B1 ;  /* 0x0000000000017941 */ /* 0x000fea0003800200 */
.L_x_3759:
[----:B------:R-:W-:Y:S01]  /*85a0*/  IADD3 R7, PT, PT, -R15, UR42, RZ ;  /* 0x0000002a0f077c10 */ /* 0x000fe2000fffe1ff */
[----:B------:R-:W-:Y:S03]  /*85b0*/  BSSY.RECONVERGENT B1, `(.L_x_3762) ;  /* 0x0000036000017945 */ /* 0x000fe60003800200 */
[----:B------:R-:W-:-:S13]  /*85c0*/  ISETP.GT.AND P1, PT, R7, 0x3ff, PT ;  /* 0x000003ff0700780c */ /* 0x000fda0003f24270 */
[----:B------:R-:W-:Y:S05]  /*85d0*/  @!P1 BRA `(.L_x_3763) ;  /* 0x0000000000cc9947 */ /* 0x000fea0003800000 */
[----:B------:R-:W0:Y:S01]  /*85e0*/  LDS R7, [R6+-0x800] ;  /* 0xfff8000006077984 */ /* 0x000e220000000800 */
[----:B------:R-:W-:Y:S02]  /*85f0*/  PLOP3.LUT P0, PT, PT, PT, PT, 0x8, 0x80 ;  /* 0x000000000080781c */ /* 0x000fe40003f0e170 */
[----:B------:R-:W-:Y:S01]  /*8600*/  IADD3 R15, PT, PT, R15, 0x800, RZ ;  /* 0x000008000f0f7810 */ /* 0x000fe20007ffe0ff */
[----:B------:R-:W1:Y:S04]  /*8610*/  LDS R8, [R6+-0x400] ;  /* 0xfffc000006087984 */ /* 0x000e680000000800 */
[----:B------:R-:W2:Y:S04]  /*8620*/  LDS R10, [R6] ;  /* 0x00000000060a7984 */ /* 0x000ea80000000800 */
[----:B------:R-:W4:Y:S04]  /*8630*/  LDS R11, [R6+0x400] ;  /* 0x00040000060b7984 */ /* 0x000f280000000800 */
[----:B------:R-:W5:Y:S04]  /*8640*/  LDS R12, [R6+0x800] ;  /* 0x00080000060c7984 */ /* 0x000f680000000800 */
[----:B------:R-:W5:Y:S04]  /*8650*/  LDS R13, [R6+0xc00] ;  /* 0x000c0000060d7984 */ /* 0x000f680000000800 */
[----:B------:R-:W5:Y:S04]  /*8660*/  LDS R14, [R6+0x1000] ;  /* 0x00100000060e7984 */ /* 0x000f680000000800 */
[----:B---3--:R-:W3:Y:S01]  /*8670*/  LDS R16, [R6+0x1400] ;  /* 0x0014000006107984 */ /* 0x008ee20000000800 */
[C---:B0-----:R-:W-:Y:S01]  /*8680*/  FADD.FTZ R7, -R25.reuse, R7 ;  /* 0x0000000719077221 */ /* 0x041fe20000010100 */
[----:B-1----:R-:W-:-:S03]  /*8690*/  FADD.FTZ R8, -R25, R8 ;  /* 0x0000000819087221 */ /* 0x002fc60000010100 */
        /* <DEDUP_REMOVED lines=10> */
[----:B------:R-:W-:Y:S01]  /*8740*/  FADD.FTZ R13, -R25, R13 ;  /* 0x0000000d190d7221 */ /* 0x000fe20000010100 */
[----:B------:R-:W-:-:S02]  /*8750*/  FMUL.FTZ R12, R12, 1.4426950216293334961 ;  /* 0x3fb8aa3b0c0c7820 */ /* 0x000fc40000410000 */
[----:B------:R-:W4:Y:S01]  /*8760*/  MUFU.EX2 R11, R11 ;  /* 0x0000000b000b7308 */ /* 0x000f220000000800 */
[----:B------:R-:W-:Y:S01]  /*8770*/  FADD.FTZ R14, -R25, R14 ;  /* 0x0000000e190e7221 */ /* 0x000fe20000010100 */
[----:B------:R-:W-:Y:S01]  /*8780*/  FMUL.FTZ R13, R13, 1.4426950216293334961 ;  /* 0x3fb8aa3b0d0d7820 */ /* 0x000fe20000410000 */
[----:B0-----:R-:W-:Y:S01]  /*8790*/  FADD.FTZ R9, R9, R7 ;  /* 0x0000000709097221 */ /* 0x001fe20000010000 */
[----:B------:R-:W0:Y:S01]  /*87a0*/  MUFU.EX2 R12, R12 ;  /* 0x0000000c000c7308 */ /* 0x000e220000000800 */
[----:B---3--:R-:W-:Y:S01]  /*87b0*/  FADD.FTZ R16, -R25, R16 ;  /* 0x0000001019107221 */ /* 0x008fe20000010100 */
        /* <DEDUP_REMOVED lines=21> */
.L_x_3763:
[----:B------:R-:W-:Y:S05]  /*8910*/  BSYNC.RECONVERGENT B1 ;  /* 0x0000000000017941 */ /* 0x000fea0003800200 */
.L_x_3762:
[----:B------:R-:W-:-:S13]  /*8920*/  ISETP.GT.AND P1, PT, R15, UR42, PT ;  /* 0x0000002a0f007c0c */ /* 0x000fda000bf24270 */
[----:B------:R-:W-:Y:S05]  /*8930*/  @!P0 BRA P1, `(.L_x_3754) ;  /* 0x0000000400e08947 */ /* 0x000fea0000800000 */
[----:B------:R-:W0:Y:S04]  /*8940*/  LDS R7, [R6+-0x800] ;  /* 0xfff8000006077984 */ /* 0x000e280000000800 */
[----:B------:R-:W1:Y:S04]  /*8950*/  LDS R8, [R6+-0x400] ;  /* 0xfffc000006087984 */ /* 0x000e680000000800 */
[----:B------:R-:W2:Y:S04]  /*8960*/  LDS R10, [R6] ;  /* 0x00000000060a7984 */ /* 0x000ea80000000800 */
[----:B------:R-:W4:Y:S01]  /*8970*/  LDS R11, [R6+0x400] ;  /* 0x00040000060b7984 */ /* 0x000f220000000800 */
[C---:B0-----:R-:W-:Y:S01]  /*8980*/  FADD.FTZ R7, -R25.reuse, R7 ;  /* 0x0000000719077221 */ /* 0x041fe20000010100 */
[----:B-1----:R-:W-:-:S03]  /*8990*/  FADD.FTZ R8, -R25, R8 ;  /* 0x0000000819087221 */ /* 0x002fc60000010100 */
        /* <DEDUP_REMOVED lines=19> */
.L_x_3755:
[----:B------:R-:W-:Y:S01]  /*8ad0*/  IMAD.U32 R6, RZ, RZ, UR12 ;  /* 0x0000000cff067e24 */ /* 0x000fe2000f8e00ff */
[----:B------:R-:W-:Y:S01]  /*8ae0*/  LOP3.LUT R7, RZ, R0, RZ, 0x33, !PT ;  /* 0x00000000ff077212 */ /* 0x000fe200078e33ff */
[----:B------:R-:W-:Y:S01]  /*8af0*/  BSSY.RECONVERGENT B1, `(.L_x_3764) ;  /* 0x0000024000017945 */ /* 0x000fe20003800200 */
[----:B------:R-:W-:Y:S01]  /*8b00*/  HFMA2 R9, -RZ, RZ, 0, 0 ;  /* 0x00000000ff097431 */ /* 0x000fe200000001ff */
[----:B------:R-:W-:Y:S02]  /*8b10*/  MOV R11, R5 ;  /* 0x00000005000b7202 */ /* 0x000fe40000000f00 */
[----:B------:R-:W-:-:S04]  /*8b20*/  VIADDMNMX R6, R5, 0x100, R6, !PT ;  /* 0x0000010005067846 */ /* 0x000fc80007800106 */
[----:B------:R-:W-:-:S04]  /*8b30*/  IADD3 R6, PT, PT, -R3, R6, R7 ;  /* 0x0000000603067210 */ /* 0x000fc80007ffe107 */
[C---:B------:R-:W-:Y:S02]  /*8b40*/  LOP3.LUT R7, R6.reuse, 0x300, RZ, 0xc0, !PT ;  /* 0x0000030006077812 */ /* 0x040fe400078ec0ff */
[----:B------:R-:W-:Y:S02]  /*8b50*/  ISETP.GE.U32.AND P1, PT, R6, 0x300, PT ;  /* 0x000003000600780c */ /* 0x000fe40003f26070 */
[----:B------:R-:W-:-:S13]  /*8b60*/  ISETP.NE.AND P0, PT, R7, 0x300, PT ;  /* 0x000003000700780c */ /* 0x000fda0003f05270 */
[----:B------:R-:W-:Y:S05]  /*8b70*/  @!P0 BRA `(.L_x_3765) ;  /* 0x00000000006c8947 */ /* 0x000fea0003800000 */
[----:B------:R-:W-:Y:S01]  /*8b80*/  UIADD3 UR5, UPT, UPT, UR8, 0x240, URZ ;  /* 0x0000024008057890 */ /* 0x000fe2000fffe0ff */
[----:B------:R-:W-:Y:S01]  /*8b90*/  LEA.HI R6, R6, 0x1, RZ, 0x18 ;  /* 0x0000000106067811 */ /* 0x000fe200078fc0ff */
[----:B------:R-:W-:Y:S01]  /*8ba0*/  IMAD.MOV.U32 R9, RZ, RZ, RZ ;  /* 0x000000ffff097224 */ /* 0x000fe200078e00ff */
[----:B------:R-:W-:Y:S01]  /*8bb0*/  IADD3 R14, P0, P2, R14, UR7, R5 ;  /* 0x000000070e0e7c10 */ /* 0x000fe2000fa1e005 */
[----:B------:R-:W-:Y:S01]  /*8bc0*/  ULEA UR5, UR9, UR5, 0x18 ;  /* 0x0000000509057291 */ /* 0x000fe2000f8ec0ff */
[----:B------:R-:W-:Y:S02]  /*8bd0*/  LOP3.LUT R6, R6, 0x3, RZ, 0xc0, !PT ;  /* 0x0000000306067812 */ /* 0x000fe400078ec0ff */
[----:B------:R-:W-:Y:S02]  /*8be0*/  IADD3.X R7, PT, PT, R15, UR13, RZ, P0, P2 ;  /* 0x0000000d0f077c10 */ /* 0x000fe400087e44ff */
[----:B------:R-:W-:Y:S02]  /*8bf0*/  MOV R11, R5 ;  /* 0x00000005000b7202 */ /* 0x000fe40000000f00 */
[----:B------:R-:W-:-:S02]  /*8c00*/  IADD3 R10, PT, PT, -R6, RZ, RZ ;  /* 0x000000ff060a7210 */ /* 0x000fc40007ffe1ff */
[----:B0-----:R-:W-:-:S07]  /*8c10*/  LEA R8, R0, UR5, 0x2 ;  /* 0x0000000500087c11 */ /* 0x001fce000f8e10ff */
.L_x_3766:
[----:B------:R-:W-:-:S06]  /*8c20*/  IMAD.MOV.U32 R6, RZ, RZ, R14 ;  /* 0x000000ffff067224 */ /* 0x000fcc00078e000e */
[----:B------:R0:W2:Y:S01]  /*8c30*/  LDG.E.U8 R6, desc[UR36][R6.64] ;  /* 0x0000002406067981 */ /* 0x0000a2000c1e1100 */
[----:B------:R-:W-:Y:S01]  /*8c40*/  IADD3 R10, PT, PT, R10, 0x1, RZ ;  /* 0x000000010a0a7810 */ /* 0x000fe20007ffe0ff */
[----:B------:R-:W-:Y:S01]  /*8c50*/  VIADD R11, R11, 0x100 ;  /* 0x000001000b0b7836 */ /* 0x000fe20000000000 */
[----:B------:R-:W-:-:S04]  /*8c60*/  IADD3 R14, P2, PT, R14, 0x100, RZ ;  /* 0x000001000e0e7810 */ /* 0x000fc80007f5e0ff */
[----:B0-----:R-:W-:Y:S02]  /*8c70*/  IADD3.X R7, PT, PT, RZ, R7, RZ, P2, !PT ;  /* 0x00000007ff077210 */ /* 0x001fe400017fe4ff */
        /* <DEDUP_REMOVED lines=11> */
.L_x_3765:
[----:B------:R-:W-:Y:S05]  /*8d30*/  BSYNC.RECONVERGENT B1 ;  /* 0x0000000000017941 */ /* 0x000fea0003800200 */
.L_x_3764:
[----:B------:R-:W-:Y:S05]  /*8d40*/  @!P1 BRA `(.L_x_3754) ;  /* 0x0000000000dc9947 */ /* 0x000fea0003800000 */
[----:B0-----:R-:W0:Y:S01]  /*8d50*/  S2R R8, SR_CgaCtaId ;  /* 0x0000000000087919 */ /* 0x001e220000008800 */
[----:B------:R-:W2:Y:S01]  /*8d60*/  LDC.64 R14, c[0x0][0x420] ;  /* 0x00010800ff0e7b82 */ /* 0x000ea20000000a00 */
        /* <DEDUP_REMOVED lines=10> */
.L_x_3767:
[----:B------:R-:W-:-:S05]  /*8e10*/  MOV R6, R12 ;  /* 0x0000000c00067202 */ /* 0x000fca0000000f00 */
[----:B------:R-:W2:Y:S04]  /*8e20*/  LDG.E.U8 R14, desc[UR36][R6.64+-0x200] ;  /* 0xfffe0024060e7981 */ /* 0x000ea8000c1e1100 */
[----:B------:R-:W4:Y:S04]  /*8e30*/  LDG.E.U8 R10, desc[UR36][R6.64+-0x100] ;  /* 0xffff0024060a7981 */ /* 0x000f28000c1e1100 */
[----:B------:R-:W5:Y:S04]  /*8e40*/  LDG.E.U8 R12, desc[UR36][R6.64] ;  /* 0x00000024060c7981 */ /* 0x000f68000c1e1100 */
[----:B------:R-:W3:Y:S01]  /*8e50*/  LDG.E.U8 R13, desc[UR36][R6.64+0x100] ;  /* 0x00010024060d7981 */ /* 0x000ee2000c1e1100 */
[----:B------:R-:W-:Y:S01]  /*8e60*/  VIADD R11, R11, 0x400 ;  /* 0x000004000b0b7836 */ /* 0x000fe20000000000 */
[----:B--2---:R-:W-:-:S02]  /*8e70*/  ISETP.NE.AND P0, PT, R14, RZ, PT ;  /* 0x000000ff0e00720c */ /* 0x004fc40003f05270 */
        /* <DEDUP_REMOVED lines=14> */
[C---:B--2---:R-:W-:Y:S01]  /*8f60*/  @!P2 FADD.FTZ R16, -R25.reuse, R15 ;  /* 0x0000000f1910a221 */ /* 0x044fe20000010100 */
[----:B------:R-:W-:Y:S01]  /*8f70*/  MOV R15, RZ ;  /* 0x000000ff000f7202 */ /* 0x000fe20000000f00 */
[----:B---3--:R-:W-:Y:S01]  /*8f80*/  @!P3 FADD.FTZ R18, -R25, R17 ;  /* 0x000000111912b221 */ /* 0x008fe20000010100 */
[----:B------:R-:W1:Y:S01]  /*8f90*/  @!P1 MUFU.EX2 R13, R14 ;  /* 0x0000000e000d9308 */ /* 0x000e620000000800 */
[----:B------:R-:W-:Y:S01]  /*8fa0*/  @!P2 FMUL.FTZ R16, R16, 1.4426950216293334961 ;  /* 0x3fb8aa3b1010a820 */ /* 0x000fe20000410000 */
[----:B------:R-:W-:-:S02]  /*8fb0*/  HFMA2 R17, -RZ, RZ, 0, 0 ;  /* 0x00000000ff117431 */ /* 0x000fc400000001ff */
[----:B------:R-:W-:Y:S01]  /*8fc0*/  @!P3 FMUL.FTZ R18, R18, 1.4426950216293334961 ;  /* 0x3fb8aa3b1212b820 */ /* 0x000fe20000410000 */
[----:B------:R-:W-:Y:S01]  /*8fd0*/  ISETP.GT.AND P0, PT, R11, UR42, PT ;  /* 0x0000002a0b007c0c */ /* 0x000fe2000bf04270 */
        /* <DEDUP_REMOVED lines=9> */
[----:B------:R-:W-:Y:S01]  /*9070*/  IADD3.X R7, PT, PT, RZ, R7, RZ, P1, !PT ;  /* 0x00000007ff077210 */ /* 0x000fe20000ffe4ff */
[----:B---3--:R-:W-:Y:S02]  /*9080*/  FADD.FTZ R9, R14, R17 ;  /* 0x000000110e097221 */ /* 0x008fe40000010000 */
[----:B------:R0:W-:Y:S02]  /*9090*/  STS [R8+0x400], R17 ;  /* 0x0004001108007388 */ /* 0x0001e40000000800 */
[----:B0-----:R-:W-:Y:S01]  /*90a0*/  IADD3 R8, PT, PT, R8, 0x1000, RZ ;  /* 0x0000100008087810 */ /* 0x001fe20007ffe0ff */
[----:B------:R-:W-:Y:S06]  /*90b0*/  @!P0 BRA `(.L_x_3767) ;  /* 0xfffffffc00548947 */ /* 0x000fec000383ffff */
.L_x_3754:
[----:B------:R-:W-:Y:S05]  /*90c0*/  BSYNC.RECONVERGENT B0 ;  /* 0x0000000000007941 */ /* 0x000fea0003800200 */
.L_x_3753:
[----:B0-----:R-:W0:Y:S01]  /*90d0*/  SHFL.BFLY PT, R6, R9, 0x10, 0x1f ;  /* 0x0e001f0009067f89 */ /* 0x001e2200000e0000 */
[C---:B------:R-:W-:Y:S01]  /*90e0*/  ISETP.NE.AND P0, PT, R2.reuse, RZ, PT ;  /* 0x000000ff0200720c */ /* 0x040fe20003f05270 */
[----:B------:R-:W2:Y:S01]  /*90f0*/  LDCU UR5, c[0x0][0x40c] ;  /* 0x00008180ff0577ac */ /* 0x000ea20008000800 */
[----:B------:R-:W-:Y:S01]  /*9100*/  ISETP.GT.U32.AND P1, PT, R2, 0x7, PT ;  /* 0x000000070200780c */ /* 0x000fe20003f24070 */
[----:B---3--:R-:W3:Y:S01]  /*9110*/  S2R R18, SR_CTAID.X ;  /* 0x0000000000127919 */ /* 0x008ee20000002500 */
[----:B------:R-:W-:Y:S01]  /*9120*/  SHF.R.U32.HI R2, RZ, 0x5, R0 ;  /* 0x00000005ff027819 */ /* 0x000fe20000011600 */
[----:B------:R-:W2:Y:S01]  /*9130*/  LDCU UR6, c[0x0][0x3f4] ;  /* 0x00007e80ff0677ac */ /* 0x000ea20008000800 */
[----:B------:R-:W4:Y:S01]  /*9140*/  LDCU.U8 UR9, c[0x0][0x48c] ;  /* 0x00009180ff0977ac */ /* 0x000f220008000000 */
[----:B0-----:R-:W-:-:S06]  /*9150*/  FADD.FTZ R6, R6, R9 ;  /* 0x0000000906067221 */ /* 0x001fcc0000010000 */
[----:B------:R-:W-:Y:S01]  /*9160*/  @!P0 LEA R9, R2, UR10, 0x2 ;  /* 0x0000000a02098c11 */ /* 0x000fe2000f8e10ff */
[----:B--2---:R-:W-:Y:S01]  /*9170*/  UISETP.LT.AND UP0, UPT, UR6, UR5, UPT ;  /* 0x000000050600728c */ /* 0x004fe2000bf01270 */
[----:B------:R-:W0:Y:S03]  /*9180*/  SHFL.BFLY PT, R7, R6, 0x8, 0x1f ;  /* 0x0d001f0006077f89 */ /* 0x000e2600000e0000 */
[----:B------:R-:W-:-:S04]  /*9190*/  USEL UR5, UR6, UR5, UP0 ;  /* 0x0000000506057287 */ /* 0x000fc80008000000 */
[----:B------:R-:W-:-:S04]  /*91a0*/  UIADD3 UR5, UPT, UPT, UR5, 0x4, URZ ;  /* 0x0000000405057890 */ /* 0x000fc8000fffe0ff */
[----:B------:R-:W-:-:S04]  /*91b0*/  USHF.R.S32.HI UR6, URZ, 0x1f, UR5 ;  /* 0x0000001fff067899 */ /* 0x000fc80008011405 */
        /* <DEDUP_REMOVED lines=9> */
[----:B0-----:R-:W-:-:S05]  /*9250*/  FADD.FTZ R10, R11, R10 ;  /* 0x0000000a0b0a7221 */ /* 0x001fca0000010000 */
[----:B------:R0:W-:Y:S01]  /*9260*/  @!P0 STS [R9+0x20], R10 ;  /* 0x0000200a09008388 */ /* 0x0001e20000000800 */
[----:B------:R-:W-:Y:S01]  /*9270*/  BAR.SYNC.DEFER_BLOCKING 0x0 ;  /* 0x0000000000007b1d */ /* 0x000fe20000010000 */
[----:B----4-:R-:W-:-:S07]  /*9280*/  ISETP.NE.AND P0, PT, RZ, UR9, PT ;  /* 0x00000009ff007c0c */ /* 0x010fce000bf05270 */
[----:B0-----:R-:W3:Y:S01]  /*9290*/  LDC R9, c[0x0][0x3f8] ;  /* 0x0000fe00ff097b82 */ /* 0x001ee20000000800 */
[----:B------:R-:W0:Y:S01]  /*92a0*/  @!P1 LDS R10, [R4+0x20] ;  /* 0x00002000040a9984 */ /* 0x000e220000000800 */
[----:B------:R-:W-:Y:S01]  /*92b0*/  ISETP.GT.AND P1, PT, R5, UR42, PT ;  /* 0x0000002a05007c0c */ /* 0x000fe2000bf24270 */
[----:B---3--:R-:W-:Y:S02]  /*92c0*/  IMAD R23, R9, UR11, R18 ;  /* 0x0000000b09177c24 */ /* 0x008fe4000f8e0212 */
[----:B0-----:R-:W0:Y:S02]  /*92d0*/  SHFL.BFLY PT, R7, R10, 0x4, 0x1f ;  /* 0x0c801f000a077f89 */ /* 0x001e2400000e0000 */
[----:B0-----:R-:W-:-:S05]  /*92e0*/  FADD.FTZ R7, R7, R10 ;  /* 0x0000000a07077221 */ /* 0x001fca0000010000 */
[----:B------:R-:W0:Y:S02]  /*92f0*/  SHFL.BFLY PT, R6, R7, 0x2, 0x1f ;  /* 0x0c401f0007067f89 */ /* 0x000e2400000e0000 */
[----:B0-----:R-:W-:-:S05]  /*9300*/  FADD.FTZ R6, R7, R6 ;  /* 0x0000000607067221 */ /* 0x001fca0000010000 */
[----:B------:R-:W0:Y:S02]  /*9310*/  SHFL.BFLY PT, R11, R6, 0x1, 0x1f ;  /* 0x0c201f00060b7f89 */ /* 0x000e2400000e0000 */
[----:B0-----:R-:W-:Y:S01]  /*9320*/  FADD.FTZ R11, R6, R11 ;  /* 0x0000000b060b7221 */ /* 0x001fe20000010000 */
[----:B------:R-:W-:-:S05]  /*9330*/  CS2R R6, SRZ ;  /* 0x0000000000067805 */ /* 0x000fca000001ff00 */
[----:B------:R-:W0:Y:S02]  /*9340*/  SHFL.IDX PT, R11, R11, RZ, 0x1f ;  /* 0x00001fff0b0b7589 */ /* 0x000e2400000e0000 */
[----:B0-----:R-:W-:-:S04]  /*9350*/  FADD.FTZ R4, R11, 9.9999999747524270788e-07 ;  /* 0x358637bd0b047421 */ /* 0x001fc80000010000 */
[----:B------:R0:W2:Y:S01]  /*9360*/  MUFU.RCP R15, R4 ;  /* 0x00000004000f7308 */ /* 0x0000a20000001000 */
[----:B------:R-:W-:Y:S05]  /*9370*/  @!P0 BRA `(.L_x_3768) ;  /* 0x0000000000188947 */ /* 0x000fea0003800000 */
[----:B0-----:R-:W0:Y:S08]  /*9380*/  LDC R4, c[0x0][0x488] ;  /* 0x00012200ff047b82 */ /* 0x001e300000000800 */
[----:B------:R-:W0:Y:S08]  /*9390*/  LDC R6, c[0x0][0x40c] ;  /* 0x00010300ff067b82 */ /* 0x000e300000000800 */
[----:B------:R-:W3:Y:S01]  /*93a0*/  LDC R7, c[0x0][0x3f4] ;  /* 0x0000fd00ff077b82 */ /* 0x000ee20000000800 */
[----:B0-----:R-:W-:-:S04]  /*93b0*/  IMAD R4, R23, R4, R6 ;  /* 0x0000000417047224 */ /* 0x001fc800078e0206 */
[----:B---3--:R-:W-:-:S05]  /*93c0*/  IMAD R6, R4, R7, RZ ;  /* 0x0000000704067224 */ /* 0x008fca00078e02ff */
[----:B------:R-:W-:-:S07]  /*93d0*/  SHF.R.S32.HI R7, RZ, 0x1f, R6 ;  /* 0x0000001fff077819 */ /* 0x000fce0000011406 */
.L_x_3768:
[----:B------:R-:W-:Y:S04]  /*93e0*/  BSSY.RECONVERGENT B0, `(.L_x_3769) ;  /* 0x0000062000007945 */ /* 0x000fe80003800200 */
[----:B------:R-:W-:Y:S05]  /*93f0*/  @P1 BRA `(.L_x_3770) ;  /* 0x0000000400801947 */ /* 0x000fea0003800000 */
[----:B0-----:R-:W-:Y:S01]  /*9400*/  IMAD.U32 R4, RZ, RZ, UR12 ;  /* 0x0000000cff047e24 */ /* 0x001fe2000f8e00ff */
[----:B------:R-:W-:Y:S01]  /*9410*/  LOP3.LUT R8, RZ, R0, RZ, 0x33, !PT ;  /* 0x00000000ff087212 */ /* 0x000fe200078e33ff */
[----:B------:R-:W-:Y:S03]  /*9420*/  BSSY.RECONVERGENT B1, `(.L_x_3771) ;  /* 0x0000028000017945 */ /* 0x000fe60003800200 */
[----:B------:R-:W-:-:S04]  /*9430*/  VIADDMNMX R4, R5, 0x100, R4, !PT ;  /* 0x0000010005047846 */ /* 0x000fc80007800104 */
        /* <DEDUP_REMOVED lines=10> */
[----:B------:R-:W-:Y:S01]  /*94e0*/  SHF.L.U32 R8, R4, 0x8, RZ ;  /* 0x0000000804087819 */ /* 0x000fe200000006ff */
[----:B------:R-:W-:Y:S01]  /*94f0*/  UIADD3 UR5, UPT, UPT, UR5, 0x240, URZ ;  /* 0x0000024005057890 */ /* 0x000fe2000fffe0ff */
[----:B------:R-:W-:Y:S02]  /*9500*/  IADD3.X R14, PT, PT, RZ, R7, RZ, P1, !PT ;  /* 0x00000007ff0e7210 */ /* 0x000fe40000ffe4ff */
[----:B------:R-:W-:-:S02]  /*9510*/  LOP3.LUT R10, R8, 0x300, RZ, 0xc0, !PT ;  /* 0x00000300080a7812 */ /* 0x000fc400078ec0ff */
[----:B------:R-:W-:Y:S02]  /*9520*/  LOP3.LUT R4, R4, 0x3, RZ, 0xc0, !PT ;  /* 0x0000000304047812 */ /* 0x000fe400078ec0ff */
[----:B------:R-:W-:Y:S01]  /*9530*/  LEA R8, R0, UR6, 0x1 ;  /* 0x0000000600087c11 */ /* 0x000fe2000f8e08ff */
[----:B------:R-:W-:Y:S01]  /*9540*/  IMAD.IADD R5, R5, 0x1, R10 ;  /* 0x0000000105057824 */ /* 0x000fe200078e020a */
[----:B------:R-:W-:Y:S02]  /*9550*/  IADD3 R11, PT, PT, -R4, RZ, RZ ;  /* 0x000000ff040b7210 */ /* 0x000fe40007ffe1ff */
[----:B---3--:R-:W-:-:S04]  /*9560*/  LEA R12, P1, R13, UR10, 0x2 ;  /* 0x0000000a0d0c7c11 */ /* 0x008fc8000f8210ff */
[----:B------:R-:W-:Y:S01]  /*9570*/  LEA.HI.X R13, R13, UR11, R14, 0x2, P1 ;  /* 0x0000000b0d0d7c11 */ /* 0x000fe200088f140e */
[----:B0-----:R-:W-:-:S06]  /*9580*/  ULEA UR5, UR8, UR5, 0x18 ;  /* 0x0000000508057291 */ /* 0x001fcc000f8ec0ff */
[----:B------:R-:W-:Y:S02]  /*9590*/  IADD3 R4, PT, PT, R8, UR5, RZ ;  /* 0x0000000508047c10 */ /* 0x000fe4000fffe0ff */
[----:B------:R-:W-:-:S07]  /*95a0*/  LEA R10, R0, UR5, 0x2 ;  /* 0x00000005000a7c11 */ /* 0x000fce000f8e10ff */
.L_x_3773:
[----:B---3--:R0:W2:Y:S01]  /*95b0*/  LDS R8, [R10] ;  /* 0x000000000a087984 */ /* 0x0080a20000000800 */
[----:B------:R-:W-:Y:S02]  /*95c0*/  @P0 MOV R9, R13 ;  /* 0x0000000d00090202 */ /* 0x000fe40000000f00 */
[----:B------:R-:W-:-:S04]  /*95d0*/  IADD3 R11, PT, PT, R11, 0x1, RZ ;  /* 0x000000010b0b7810 */ /* 0x000fc80007ffe0ff */
[----:B------:R-:W-:Y:S01]  /*95e0*/  ISETP.NE.AND P3, PT, R11, RZ, PT ;  /* 0x000000ff0b00720c */ /* 0x000fe20003f65270 */
[----:B0-----:R-:W-:Y:S02]  /*95f0*/  VIADD R10, R10, 0x400 ;  /* 0x000004000a0a7836 */ /* 0x001fe40000000000 */
[----:B--2---:R-:W-:-:S05]  /*9600*/  FMUL.FTZ R17, R8, R15 ;  /* 0x0000000f08117220 */ /* 0x004fca0000410000 */
[----:B------:R-:W-:-:S04]  /*9610*/  F2FP.F16.F32.PACK_AB R8, RZ, R17 ;  /* 0x00000011ff08723e */ /* 0x000fc800000000ff */
[----:B------:R-:W-:Y:S01]  /*9620*/  PRMT R14, R8, 0x7610, R14 ;  /* 0x00007610080e7816 */ /* 0x000fe2000000000e */
[----:B------:R-:W-:Y:S01]  /*9630*/  @P0 IMAD.MOV.U32 R8, RZ, RZ, R12 ;  /* 0x000000ffff080224 */ /* 0x000fe200078e000c */
[----:B------:R-:W-:-:S03]  /*9640*/  IADD3 R12, P1, PT, R12, 0x400, RZ ;  /* 0x000004000c0c7810 */ /* 0x000fc60007f3e0ff */
[----:B------:R0:W-:Y:S01]  /*9650*/  STS.U16 [R4], R14 ;  /* 0x0000000e04007388 */ /* 0x0001e20000000400 */
[----:B------:R-:W-:-:S03]  /*9660*/  IADD3.X R13, PT, PT, RZ, R13, RZ, P1, !PT ;  /* 0x0000000dff0d7210 */ /* 0x000fc60000ffe4ff */
[----:B------:R3:W-:Y:S01]  /*9670*/  @P0 STG.E desc[UR36][R8.64], R17 ;  /* 0x0000001108000986 */ /* 0x0007e2000c101924 */
[----:B0-----:R-:W-:Y:S01]  /*9680*/  IADD3 R4, PT, PT, R4, 0x200, RZ ;  /* 0x0000020004047810 */ /* 0x001fe20007ffe0ff */
[----:B------:R-:W-:Y:S06]  /*9690*/  @P3 BRA `(.L_x_3773) ;  /* 0xfffffffc00c43947 */ /* 0x000fec000383ffff */
.L_x_3772:
[----:B------:R-:W-:Y:S05]  /*96a0*/  BSYNC.RECONVERGENT B1 ;  /* 0x0000000000017941 */ /* 0x000fea0003800200 */
.L_x_3771:
[----:B------:R-:W-:Y:S05]  /*96b0*/  @!P2 BRA `(.L_x_3770) ;  /* 0x0000000000d0a947 */ /* 0x000fea0003800000 */
[----:B---3--:R-:W0:Y:S01]  /*96c0*/  S2R R9, SR_CgaCtaId ;  /* 0x0000000000097919 */ /* 0x008e220000008800 */
[----:B------:R-:W3:Y:S01]  /*96d0*/  LDCU.64 UR10, c[0x0][0x480] ;  /* 0x00009000ff0a77ac */ /* 0x000ee20008000a00 */
[----:B------:R-:W-:Y:S02]  /*96e0*/  MOV R4, 0x400 ;  /* 0x0000040000047802 */ /* 0x000fe40000000f00 */
[C---:B------:R-:W-:Y:S01]  /*96f0*/  IADD3 R8, P0, PT, R5.reuse, R6, RZ ;  /* 0x0000000605087210 */ /* 0x040fe20007f1e0ff */
        /* <DEDUP_REMOVED lines=9> */
[----:B------:R-:W-:-:S04]  /*9790*/  LEA.HI.X R7, R8, UR11, R7, 0x2, P3 ;  /* 0x0000000b08077c11 */ /* 0x000fc800098f1407 */
[----:B------:R-:W-:Y:S02]  /*97a0*/  IADD3.X R11, PT, PT, RZ, R7, RZ, P2, !PT ;  /* 0x00000007ff0b7210 */ /* 0x000fe400017fe4ff */
[----:B0-----:R-:W-:Y:S02]  /*97b0*/  LEA R9, R9, R4, 0x18 ;  /* 0x0000000409097211 */ /* 0x001fe400078ec0ff */
[----:B------:R-:W-:Y:S02]  /*97c0*/  SHF.L.U32 R4, R3, 0x2, RZ ;  /* 0x0000000203047819 */ /* 0x000fe400000006ff */
[----:B------:R-:W-:-:S03]  /*97d0*/  IADD3 R8, PT, PT, R6, 0x400, R9 ;  /* 0x0000040006087810 */ /* 0x000fc60007ffe009 */
[----:B------:R-:W-:-:S05]  /*97e0*/  IMAD R4, R5, 0x4, -R4 ;  /* 0x0000000405047824 */ /* 0x000fca00078e0a04 */
[----:B------:R-:W-:-:S07]  /*97f0*/  IADD3 R4, PT, PT, R4, 0x800, R9 ;  /* 0x0000080004047810 */ /* 0x000fce0007ffe009 */
.L_x_3774:
[----:B------:R-:W2:Y:S01]  /*9800*/  LDS R6, [R4+-0x800] ;  /* 0xfff8000004067984 */ /* 0x000ea20000000800 */
[----:B------:R-:W-:-:S04]  /*9810*/  IADD3 R5, PT, PT, R5, 0x400, RZ ;  /* 0x0000040005057810 */ /* 0x000fc80007ffe0ff */
[----:B------:R-:W-:Y:S01]  /*9820*/  ISETP.GT.AND P2, PT, R5, UR42, PT ;  /* 0x0000002a05007c0c */ /* 0x000fe2000bf44270 */
[----:B--2---:R-:W-:-:S05]  /*9830*/  FMUL.FTZ R13, R6, R15 ;  /* 0x0000000f060d7220 */ /* 0x004fca0000410000 */
[----:B------:R-:W-:-:S04]  /*9840*/  F2FP.F16.F32.PACK_AB R6, RZ, R13 ;  /* 0x0000000dff06723e */ /* 0x000fc800000000ff */
[----:B------:R-:W-:-:S05]  /*9850*/  PRMT R7, R6, 0x7610, R7 ;  /* 0x0000761006077816 */ /* 0x000fca0000000007 */
[----:B------:R0:W-:Y:S04]  /*9860*/  STS.U16 [R8+-0x400], R7 ;  /* 0xfffc000708007388 */ /* 0x0001e80000000400 */
[----:B------:R-:W2:Y:S01]  /*9870*/  LDS R6, [R4+-0x400] ;  /* 0xfffc000004067984 */ /* 0x000ea20000000800 */
[----:B0-----:R-:W-:Y:S02]  /*9880*/  IMAD.MOV.U32 R7, RZ, RZ, R11 ;  /* 0x000000ffff077224 */ /* 0x001fe400078e000b */
        /* <DEDUP_REMOVED lines=9> */
[----:B0-----:R-:W-:Y:S01]  /*9920*/  MOV R6, R10 ;  /* 0x0000000a00067202 */ /* 0x001fe20000000f00 */
[----:B--2---:R-:W-:-:S03]  /*9930*/  VIADD R4, R4, 0x1000 ;  /* 0x0000100004047836 */ /* 0x004fc60000000000 */
[----:B------:R-:W-:Y:S01]  /*9940*/  IADD3 R10, P3, PT, R6, 0x1000, RZ ;  /* 0x00001000060a7810 */ /* 0x000fe20007f7e0ff */
[----:B------:R-:W-:Y:S01]  /*9950*/  @P0 STG.E desc[UR36][R6.64+-0x800], R13 ;  /* 0xfff8000d06000986 */ /* 0x000fe2000c101924 */
[----:B------:R-:W-:Y:S02]  /*9960*/  PLOP3.LUT P0, PT, P1, PT, PT, 0x80, 0x8 ;  /* 0x000000000008781c */ /* 0x000fe40000f0f070 */
[----:B------:R-:W-:-:S11]  /*9970*/  IADD3.X R11, PT, PT, RZ, R7, RZ, P3, !PT ;  /* 0x00000007ff0b7210 */ /* 0x000fd60001ffe4ff */
        /* <DEDUP_REMOVED lines=8> */
.L_x_3770:
[----:B------:R-:W-:Y:S05]  /*9a00*/  BSYNC.RECONVERGENT B0 ;  /* 0x0000000000007941 */ /* 0x000fea0003800200 */
.L_x_3769:
[----:B------:R-:W-:Y:S01]  /*9a10*/  USHF.R.S32.HI UR5, URZ, 0x1f, UR42 ;  /* 0x0000001fff057899 */ /* 0x000fe2000801142a */
[----:B------:R-:W-:Y:S01]  /*9a20*/  SHF.L.U32 R19, R0, 0x3, RZ ;  /* 0x0000000300137819 */ /* 0x000fe200000006ff */
[----:B------:R-:W4:Y:S01]  /*9a30*/  LDCU.64 UR8, c[0x0][0x3b0] ;  /* 0x00007600ff0877ac */ /* 0x000f220008000a00 */
[----:B------:R-:W-:Y:S02]  /*9a40*/  CS2R R6, SRZ ;  /* 0x0000000000067805 */ /* 0x000fe4000001ff00 */
[----:B------:R-:W-:Y:S01]  /*9a50*/  LOP3.LUT R19, R19, 0xf8, RZ, 0xc0, !PT ;  /* 0x000000f813137812 */ /* 0x000fe200078ec0ff */
[----:B------:R-:W-:Y:S01]  /*9a60*/  ULEA.HI UR5, UR5, UR42, URZ, 0x3 ;  /* 0x0000002a05057291 */ /* 0x000fe2000f8f18ff */
[----:B------:R-:W0:Y:S03]  /*9a70*/  LDCU.64 UR14, c[0x0][0x3c8] ;  /* 0x00007900ff0e77ac */ /* 0x000e260008000a00 */
[----:B------:R-:W-:Y:S01]  /*9a80*/  ULOP3.LUT UR5, UR5, 0xfffffff8, URZ, 0xc0, !UPT ;  /* 0xfffffff805057892 */ /* 0x000fe2000f8ec0ff */
[----:B------:R-:W0:Y:S03]  /*9a90*/  LDCU.64 UR16, c[0x0][0x3c8] ;  /* 0x00007900ff1077ac */ /* 0x000e260008000a00 */
[----:B------:R-:W-:Y:S01]  /*9aa0*/  UIADD3 UR5, UPT, UPT, -UR5, UR42, URZ ;  /* 0x0000002a05057290 */ /* 0x000fe2000fffe1ff */
[----:B----4-:R-:W-:-:S05]  /*9ab0*/  ISETP.EQ.U32.AND P1, PT, RZ, UR8, PT ;  /* 0x00000008ff007c0c */ /* 0x010fca000bf22070 */
[----:B------:R-:W-:-:S04]  /*9ac0*/  ISETP.NE.AND P0, PT, R2, UR5, PT ;  /* 0x0000000502007c0c */ /* 0x000fc8000bf05270 */
[----:B------:R-:W-:-:S04]  /*9ad0*/  ISETP.GT.U32.OR P0, PT, R19, 0x8f, P0 ;  /* 0x0000008f1300780c */ /* 0x000fc80000704470 */
[----:B------:R-:W-:-:S13]  /*9ae0*/  ISETP.EQ.OR.EX P0, PT, RZ, UR9, P0, P1 ;  /* 0x00000009ff007c0c */ /* 0x000fda0008702710 */
[----:B---3--:R-:W3:Y:S01]  /*9af0*/  @!P0 LDC.64 R8, c[0x0][0x3b0] ;  /* 0x0000ec00ff088b82 */ /* 0x008ee20000000a00 */
[----:B------:R-:W-:Y:S01]  /*9b00*/  @!P0 IMAD R5, R18, 0x90, R19 ;  /* 0x0000009012058824 */ /* 0x000fe200078e0213 */
[----:B------:R-:W-:Y:S03]  /*9b10*/  BSSY.RECONVERGENT B0, `(.L_x_3775) ;  /* 0x000029b000007945 */ /* 0x000fe60003800200 */
[----:B---3--:R-:W-:Y:S01]  /*9b20*/  @!P0 IMAD.WIDE.U32 R8, R5, 0x2, R8 ;  /* 0x0000000205088825 */ /* 0x008fe200078e0008 */
[----:B0-----:R-:W-:-:S06]  /*9b30*/  CS2R R4, SRZ ;  /* 0x0000000000047805 */ /* 0x001fcc000001ff00 */
[----:B------:R0:W5:Y:S01]  /*9b40*/  @!P0 LDG.E.128 R4, desc[UR36][R8.64] ;  /* 0x0000002408048981 */ /* 0x000162000c1e1d00 */
[----:B------:R-:W-:Y:S01]  /*9b50*/  BAR.SYNC.DEFER_BLOCKING 0x0 ;  /* 0x0000000000007b1d */ /* 0x000fe20000010000 */
[----:B------:R-:W-:Y:S01]  /*9b60*/  ISETP.GT.U32.AND P0, PT, R19, 0x8f, PT ;  /* 0x0000008f1300780c */ /* 0x000fe20003f04070 */
[----:B------:R-:W-:Y:S01]  /*9b70*/  IMAD R24, R23, 0x90, RZ ;  /* 0x0000009017187824 */ /* 0x000fe200078e02ff */
[----:B------:R-:W-:Y:S02]  /*9b80*/  CS2R R34, SRZ ;  /* 0x0000000000227805 */ /* 0x000fe4000001ff00 */
[----:B------:R-:W-:Y:S02]  /*9b90*/  CS2R R32, SRZ ;  /* 0x0000000000207805 */ /* 0x000fe4000001ff00 */
[----:B------:R-:W-:Y:S02]  /*9ba0*/  CS2R R30, SRZ ;  /* 0x00000000001e7805 */ /* 0x000fe4000001ff00 */
[----:B------:R-:W-:-:S05]  /*9bb0*/  CS2R R28, SRZ ;  /* 0x00000000001c7805 */ /* 0x000fca000001ff00 */
[----:B0-----:R-:W-:Y:S05]  /*9bc0*/  @P0 BRA `(.L_x_3776) ;  /* 0x00000028003c0947 */ /* 0x001fea0003800000 */
[----:B------:R-:W0:Y:S01]  /*9bd0*/  LDCU UR8, c[0x0][0x3f4] ;  /* 0x00007e80ff0877ac */ /* 0x000e220008000800 */
[----:B------:R-:W3:Y:S01]  /*9be0*/  S2R R13, SR_CgaCtaId ;  /* 0x00000000000d7919 */ /* 0x000ee20000008800 */
[----:B------:R-:W4:Y:S01]  /*9bf0*/  LDC.64 R16, c[0x0][0x3c0] ;  /* 0x0000f000ff107b82 */ /* 0x000f220000000a00 */
[----:B------:R-:W-:Y:S01]  /*9c00*/  IADD3 R27, PT, PT, R3, R2, RZ ;  /* 0x00000002031b7210 */ /* 0x000fe20007ffe0ff */
[----:B------:R-:W-:Y:S01]  /*9c10*/  BSSY.RECONVERGENT B1, `(.L_x_3777) ;  /* 0x00000ea000017945 */ /* 0x000fe20003800200 */
[----:B------:R-:W-:Y:S01]  /*9c20*/  MOV R8, 0x400 ;  /* 0x0000040000087802 */ /* 0x000fe20000000f00 */
[----:B------:R-:W-:-:S03]  /*9c30*/  IMAD.MOV.U32 R35, RZ, RZ, RZ ;  /* 0x000000ffff237224 */ /* 0x000fc600078e00ff */
[----:B------:R-:W-:Y:S01]  /*9c40*/  IADD3 R8, PT, PT, R8, 0x240, RZ ;  /* 0x0000024008087810 */ /* 0x000fe20007ffe0ff */
[----:B0-----:R-:W-:-:S04]  /*9c50*/  IMAD.U32 R26, RZ, RZ, UR8 ;  /* 0x00000008ff1a7e24 */ /* 0x001fc8000f8e00ff */
[C---:B------:R-:W-:Y:S01]  /*9c60*/  IMAD R9, R26.reuse, UR4, R19 ;  /* 0x000000041a097c24 */ /* 0x040fe2000f8e0213 */
[----:B------:R-:W-:-:S03]  /*9c70*/  VIMNMX R11, PT, PT, R26, UR42, PT ;  /* 0x0000002a1a0b7c48 */ /* 0x000fc6000bfe0100 */
[----:B----4-:R-:W-:Y:S01]  /*9c80*/  IMAD.WIDE R16, R9, 0x2, R16 ;  /* 0x0000000209107825 */ /* 0x010fe200078e0210 */
[----:B------:R-:W-:Y:S02]  /*9c90*/  ISETP.GE.AND P0, PT, R27, R11, PT ;  /* 0x0000000b1b00720c */ /* 0x000fe40003f06270 */
[----:B---3--:R-:W-:-:S04]  /*9ca0*/  LEA R56, R13, R8, 0x18 ;  /* 0x000000080d387211 */ /* 0x008fc800078ec0ff */
[----:B-1----:R-:W-:-:S07]  /*9cb0*/  IADD3 R25, PT, PT, R56, UR6, RZ ;  /* 0x0000000638197c10 */ /* 0x002fce000fffe0ff */
[----:B------:R-:W-:Y:S05]  /*9cc0*/  @P0 BRA `(.L_x_3778) ;  /* 0x0000000c00780947 */ /* 0x000fea0003800000 */
[----:B------:R-:W-:Y:S01]  /*9cd0*/  IADD3 R8, PT, PT, R27, 0x8, RZ ;  /* 0x000000081b087810 */ /* 0x000fe20007ffe0ff */
[----:B------:R-:W0:Y:S01]  /*9ce0*/  LDCU UR8, c[0x0][0x3f8] ;  /* 0x00007f00ff0877ac */ /* 0x000e220008000800 */
[----:B------:R-:W-:Y:S01]  /*9cf0*/  LOP3.LUT R10, RZ, R3, RZ, 0x33, !PT ;  /* 0x00000003ff0a7212 */ /* 0x000fe200078e33ff */
[----:B------:R-:W-:Y:S01]  /*9d00*/  BSSY.RECONVERGENT B2, `(.L_x_3779) ;  /* 0x000007e000027945 */ /* 0x000fe20003800200 */
[----:B------:R-:W-:Y:S02]  /*9d10*/  VIMNMX R9, PT, PT, R11, R8, !PT ;  /* 0x000000080b097248 */ /* 0x000fe40007fe0100 */
[----:B------:R-:W-:Y:S01]  /*9d20*/  CS2R R28, SRZ ;  /* 0x00000000001c7805 */ /* 0x000fe2000001ff00 */
[----:B------:R-:W-:Y:S01]  /*9d30*/  IMAD.MOV.U32 R38, RZ, RZ, R27 ;  /* 0x000000ffff267224 */ /* 0x000fe200078e001b */
[----:B------:R-:W-:Y:S02]  /*9d40*/  CS2R R30, SRZ ;  /* 0x00000000001e7805 */ /* 0x000fe4000001ff00 */
[----:B------:R-:W-:-:S02]  /*9d50*/  IADD3 R54, PT, PT, -R2, R9, R10 ;  /* 0x0000000902367210 */ /* 0x000fc40007ffe10a */
[----:B------:R-:W-:Y:S02]  /*9d60*/  CS2R R32, SRZ ;  /* 0x0000000000207805 */ /* 0x000fe4000001ff00 */
[----:B------:R-:W-:Y:S02]  /*9d70*/  CS2R R34, SRZ ;  /* 0x0000000000227805 */ /* 0x000fe4000001ff00 */
[C---:B------:R-:W-:Y:S02]  /*9d80*/  ISETP.GE.U32.AND P0, PT, R54.reuse, 0x18, PT ;  /* 0x000000183600780c */ /* 0x040fe40003f06070 */
[----:B------:R-:W-:-:S04]  /*9d90*/  LEA.HI R9, R54, 0x1, RZ, 0x1d ;  /* 0x0000000136097811 */ /* 0x000fc800078fe8ff */
[----:B------:R-:W-:Y:S01]  /*9da0*/  LOP3.LUT P1, R57, R9, 0x3, RZ, 0xc0, !PT ;  /* 0x0000000309397812 */ /* 0x000fe2000782c0ff */
[----:B0-----:R-:W-:-:S06]  /*9db0*/  IMAD R55, R26, UR8, RZ ;  /* 0x000000081a377c24 */ /* 0x001fcc000f8e02ff */
[----:B------:R-:W-:Y:S06]  /*9dc0*/  @!P0 BRA `(.L_x_3780) ;  /* 0x0000000400c48947 */ /* 0x000fec0003800000 */
[----:B------:R-:W-:Y:S01]  /*9dd0*/  MOV R36, R8 ;  /* 0x0000000800247202 */ /* 0x000fe20000000f00 */
[----:B------:R-:W-:Y:S01]  /*9de0*/  HFMA2 R28, -RZ, RZ, 0, 0 ;  /* 0x00000000ff1c7431 */ /* 0x000fe200000001ff */
[----:B------:R-:W-:Y:S01]  /*9df0*/  LOP3.LUT R8, R9, 0x3ffffffc, RZ, 0xc0, !PT ;  /* 0x3ffffffc09087812 */ /* 0x000fe200078ec0ff */
[C---:B------:R-:W-:Y:S01]  /*9e00*/  VIADD R39, R27.reuse, 0x10 ;  /* 0x000000101b277836 */ /* 0x040fe20000000000 */
[----:B------:R-:W-:Y:S02]  /*9e10*/  LEA R9, R2, UR6, 0x1 ;  /* 0x0000000602097c11 */ /* 0x000fe4000f8e08ff */
[----:B------:R-:W-:Y:S01]  /*9e20*/  IADD3 R37, PT, PT, R27, 0x18, RZ ;  /* 0x000000181b257810 */ /* 0x000fe20007ffe0ff */
[----:B------:R-:W-:Y:S01]  /*9e30*/  IMAD.MOV R40, RZ, RZ, -R8 ;  /* 0x000000ffff287224 */ /* 0x000fe200078e0a08 */
[----:B------:R-:W-:Y:S02]  /*9e40*/  MOV R38, R27 ;  /* 0x0000001b00267202 */ /* 0x000fe40000000f00 */
[----:B------:R-:W-:-:S07]  /*9e50*/  IADD3 R41, PT, PT, R9, 0x20, R56 ;  /* 0x0000002009297810 */ /* 0x000fce0007ffe038 */
.L_x_3781:
[----:B------:R-:W-:Y:S01]  /*9e60*/  IADD3 R9, P0, PT, R38, UR7, RZ ;  /* 0x0000000726097c10 */ /* 0x000fe2000ff1e0ff */
[----:B------:R-:W0:Y:S03]  /*9e70*/  LDS.U16 R42, [R41+-0x20] ;  /* 0xffffe000292a7984 */ /* 0x000e260000000400 */
[----:B------:R-:W-:Y:S01]  /*9e80*/  IADD3.X R10, PT, PT, RZ, UR13, RZ, P0, !PT ;  /* 0x0000000dff0a7c10 */ /* 0x000fe200087fe4ff */
[----:B------:R-:W-:Y:S01]  /*9e90*/  LDS.U16 R52, [R41+-0x10] ;  /* 0xfffff00029347984 */ /* 0x000fe20000000400 */
[----:B------:R-:W-:-:S03]  /*9ea0*/  LEA R8, P0, R9, UR14, 0x2 ;  /* 0x0000000e09087c11 */ /* 0x000fc6000f8010ff */
[----:B------:R-:W1:Y:S01]  /*9eb0*/  LDS.U16 R53, [R41] ;  /* 0x0000000029357984 */ /* 0x000e620000000400 */
[----:B------:R-:W-:-:S05]  /*9ec0*/  LEA.HI.X R9, R9, UR15, R10, 0x2, P0 ;  /* 0x0000000f09097c11 */ /* 0x000fca00080f140a */
[----:B------:R-:W3:Y:S04]  /*9ed0*/  LDG.E R11, desc[UR36][R8.64] ;  /* 0x00000024080b7981 */ /* 0x000ee8000c1e1900 */
[----:B--2---:R-:W2:Y:S04]  /*9ee0*/  LDG.E R15, desc[UR36][R8.64+0x20] ;  /* 0x00002024080f7981 */ /* 0x004ea8000c1e1900 */
[----:B------:R-:W4:Y:S04]  /*9ef0*/  LDG.E R10, desc[UR36][R8.64+0x40] ;  /* 0x00004024080a7981 */ /* 0x000f28000c1e1900 */
[----:B------:R-:W4:Y:S01]  /*9f00*/  LDG.E R14, desc[UR36][R8.64+0x60] ;  /* 0x00006024080e7981 */ /* 0x000f22000c1e1900 */
[----:B---3--:R-:W-:-:S04]  /*9f10*/  IMAD R11, R55, R11, R38 ;  /* 0x0000000b370b7224 */ /* 0x008fc800078e0226 */
[----:B------:R-:W-:-:S04]  /*9f20*/  IMAD R11, R11, 0x90, RZ ;  /* 0x000000900b0b7824 */ /* 0x000fc800078e02ff */
[----:B------:R-:W-:-:S05]  /*9f30*/  IMAD.WIDE R12, R11, 0x2, R16 ;  /* 0x000000020b0c7825 */ /* 0x000fca00078e0210 */
[----:B------:R3:W3:Y:S01]  /*9f40*/  LDG.E.128 R44, desc[UR36][R12.64] ;  /* 0x000000240c2c7981 */ /* 0x0006e2000c1e1d00 */
[----:B--2---:R-:W-:-:S04]  /*9f50*/  IMAD R15, R55, R15, R36 ;  /* 0x0000000f370f7224 */ /* 0x004fc800078e0224 */
[----:B------:R-:W-:Y:S02]  /*9f60*/  IMAD R15, R15, 0x90, RZ ;  /* 0x000000900f0f7824 */ /* 0x000fe400078e02ff */
[----:B----4-:R-:W-:Y:S02]  /*9f70*/  IMAD R10, R55, R10, R39 ;  /* 0x0000000a370a7224 */ /* 0x010fe400078e0227 */
[----:B------:R-:W-:-:S04]  /*9f80*/  IMAD.WIDE R20, R15, 0x2, R16 ;  /* 0x000000020f147825 */ /* 0x000fc800078e0210 */
[----:B------:R-:W-:Y:S02]  /*9f90*/  IMAD R11, R10, 0x90, RZ ;  /* 0x000000900a0b7824 */ /* 0x000fe400078e02ff */
[----:B------:R-:W2:Y:S01]  /*9fa0*/  LDG.E.128 R20, desc[UR36][R20.64] ;  /* 0x0000002414147981 */ /* 0x000ea2000c1e1d00 */
[----:B------:R-:W-:Y:S02]  /*9fb0*/  IMAD R14, R55, R14, R37 ;  /* 0x0000000e370e7224 */ /* 0x000fe400078e0225 */
[----:B------:R-:W-:-:S04]  /*9fc0*/  IMAD.WIDE R8, R11, 0x2, R16 ;  /* 0x000000020b087825 */ /* 0x000fc800078e0210 */
[----:B------:R-:W-:Y:S02]  /*9fd0*/  IMAD R15, R14, 0x90, RZ ;  /* 0x000000900e0f7824 */ /* 0x000fe400078e02ff */
[----:B------:R-:W4:Y:S02]  /*9fe0*/  LDG.E.128 R8, desc[UR36][R8.64] ;  /* 0x0000002408087981 */ /* 0x000f24000c1e1d00 */
[----:B---3--:R-:W-:-:S06]  /*9ff0*/  IMAD.WIDE R12, R15, 0x2, R16 ;  /* 0x000000020f0c7825 */ /* 0x008fcc00078e0210 */
[----:B------:R-:W3:Y:S01]  /*a000*/  LDG.E.128 R12, desc[UR36][R12.64] ;  /* 0x000000240c0c7981 */ /* 0x000ee2000c1e1d00 */
[----:B0-----:R-:W-:Y:S01]  /*a010*/  HADD2.F32 R43, -RZ, R42.H0_H0 ;  /* 0x2000002aff2b7230 */ /* 0x001fe20000004100 */
[----:B------:R-:W-:Y:S01]  /*a020*/  IADD3 R40, PT, PT, R40, 0x4, RZ ;  /* 0x0000000428287810 */ /* 0x000fe20007ffe0ff */
[----:B-1----:R-:W-:Y:S01]  /*a030*/  HADD2.F32 R53, -RZ, R53.H0_H0 ;  /* 0x20000035ff357230 */ /* 0x002fe20000004100 */
[----:B------:R-:W-:Y:S01]  /*a040*/  IADD3 R38, PT, PT, R38, 0x20, RZ ;  /* 0x0000002026267810 */ /* 0x000fe20007ffe0ff */
[----:B------:R-:W-:Y:S01]  /*a050*/  VIADD R39, R39, 0x20 ;  /* 0x0000002027277836 */ /* 0x000fe20000000000 */
[----:B------:R-:W-:Y:S02]  /*a060*/  ISETP.NE.AND P0, PT, R40, RZ, PT ;  /* 0x000000ff2800720c */ /* 0x000fe40003f05270 */
[----:B------:R-:W-:Y:S02]  /*a070*/  IADD3 R36, PT, PT, R36, 0x20, RZ ;  /* 0x0000002024247810 */ /* 0x000fe40007ffe0ff */
[----:B------:R-:W-:Y:S01]  /*a080*/  IADD3 R37, PT, PT, R37, 0x20, RZ ;  /* 0x0000002025257810 */ /* 0x000fe20007ffe0ff */
[----:B------:R-:W-:-:S02]  /*a090*/  HADD2.F32 R51, -RZ, R47.H0_H0 ;  /* 0x2000002fff337230 */ /* 0x000fc40000004100 */
[----:B------:R-:W-:Y:S02]  /*a0a0*/  HADD2.F32 R50, -RZ, R47.H1_H1 ;  /* 0x3000002fff327230 */ /* 0x000fe40000004100 */
[----:B------:R-:W0:Y:S01]  /*a0b0*/  LDS.U16 R47, [R41+0x10] ;  /* 0x00001000292f7984 */ /* 0x000e220000000400 */
        /* <DEDUP_REMOVED lines=12> */
[--C-:B--2---:R-:W-:Y:S02]  /*a180*/  HADD2.F32 R28, -RZ, R20.reuse.H0_H0 ;  /* 0x20000014ff1c7230 */ /* 0x104fe40000004100 */
[----:B------:R-:W-:Y:S01]  /*a190*/  FFMA.FTZ R46, R43, R46, R33 ;  /* 0x0000002e2b2e7223 */ /* 0x000fe20000010021 */
[----:B------:R-:W-:-:S02]  /*a1a0*/  HADD2.F32 R31, -RZ, R20.H1_H1 ;  /* 0x30000014ff1f7230 */ /* 0x000fc40000004100 */
[----:B------:R-:W-:Y:S01]  /*a1b0*/  FFMA.FTZ R45, R43, R45, R30 ;  /* 0x0000002d2b2d7223 */ /* 0x000fe2000001001e */
[--C-:B------:R-:W-:Y:S02]  /*a1c0*/  HADD2.F32 R33, -RZ, R21.reuse.H0_H0 ;  /* 0x20000015ff217230 */ /* 0x100fe40000004100 */
[----:B------:R-:W-:Y:S02]  /*a1d0*/  HADD2.F32 R20, -RZ, R21.H1_H1 ;  /* 0x30000015ff147230 */ /* 0x000fe40000004100 */
[--C-:B------:R-:W-:Y:S02]  /*a1e0*/  HADD2.F32 R30, -RZ, R22.reuse.H0_H0 ;  /* 0x20000016ff1e7230 */ /* 0x100fe40000004100 */
[----:B------:R-:W-:Y:S02]  /*a1f0*/  HADD2.F32 R21, -RZ, R22.H1_H1 ;  /* 0x30000016ff157230 */ /* 0x000fe40000004100 */
[----:B------:R-:W-:Y:S02]  /*a200*/  HADD2.F32 R22, -RZ, R23.H0_H0 ;  /* 0x20000017ff167230 */ /* 0x000fe40000004100 */
[----:B------:R-:W-:-:S02]  /*a210*/  HADD2.F32 R29, -RZ, R52.H0_H0 ;  /* 0x20000034ff1d7230 */ /* 0x000fc40000004100 */
[----:B------:R-:W-:Y:S02]  /*a220*/  HADD2.F32 R23, -RZ, R23.H1_H1 ;  /* 0x30000017ff177230 */ /* 0x000fe40000004100 */
[----:B----4-:R-:W-:Y:S02]  /*a230*/  HADD2.F32 R32, -RZ, R9.H0_H0 ;  /* 0x20000009ff207230 */ /* 0x010fe40000004100 */
        /* <DEDUP_REMOVED lines=8> */
[----:B------:R-:W-:-:S02]  /*a2c0*/  HADD2.F32 R29, -RZ, R8.H0_H0 ;  /* 0x20000008ff1d7230 */ /* 0x000fc40000004100 */
[C---:B------:R-:W-:Y:S01]  /*a2d0*/  FFMA.FTZ R32, R53.reuse, R32, R33 ;  /* 0x0000002035207223 */ /* 0x040fe20000010021 */
[----:B------:R-:W-:Y:S02]  /*a2e0*/  HADD2.F32 R8, -RZ, R8.H1_H1 ;  /* 0x30000008ff087230 */ /* 0x000fe40000004100 */
[----:B------:R-:W-:Y:S02]  /*a2f0*/  HADD2.F32 R9, -RZ, R9.H1_H1 ;  /* 0x30000009ff097230 */ /* 0x000fe40000004100 */
[C---:B------:R-:W-:Y:S01]  /*a300*/  FFMA.FTZ R28, R53.reuse, R29, R28 ;  /* 0x0000001d351c7223 */ /* 0x040fe2000001001c */
[--C-:B------:R-:W-:Y:S02]  /*a310*/  HADD2.F32 R35, -RZ, R10.reuse.H0_H0 ;  /* 0x2000000aff237230 */ /* 0x100fe40000004100 */
[C---:B------:R-:W-:Y:S01]  /*a320*/  FFMA.FTZ R31, R53.reuse, R8, R31 ;  /* 0x00000008351f7223 */ /* 0x040fe2000001001f */
[----:B------:R-:W-:Y:S02]  /*a330*/  HADD2.F32 R10, -RZ, R10.H1_H1 ;  /* 0x3000000aff0a7230 */ /* 0x000fe40000004100 */
[----:B------:R-:W-:Y:S01]  /*a340*/  FFMA.FTZ R9, R53, R9, R20 ;  /* 0x0000000935097223 */ /* 0x000fe20000010014 */
[----:B------:R-:W-:-:S02]  /*a350*/  HADD2.F32 R43, -RZ, R11.H0_H0 ;  /* 0x2000000bff2b7230 */ /* 0x000fc40000004100 */
[C---:B------:R-:W-:Y:S01]  /*a360*/  FFMA.FTZ R35, R53.reuse, R35, R30 ;  /* 0x0000002335237223 */ /* 0x040fe2000001001e */
[----:B------:R-:W-:Y:S02]  /*a370*/  HADD2.F32 R34, -RZ, R11.H1_H1 ;  /* 0x3000000bff227230 */ /* 0x000fe40000004100 */
[C---:B------:R-:W-:Y:S01]  /*a380*/  FFMA.FTZ R10, R53.reuse, R10, R21 ;  /* 0x0000000a350a7223 */ /* 0x040fe20000010015 */
[----:B0-----:R-:W-:Y:S02]  /*a390*/  HADD2.F32 R47, -RZ, R47.H0_H0 ;  /* 0x2000002fff2f7230 */ /* 0x001fe40000004100 */
[C---:B------:R-:W-:Y:S01]  /*a3a0*/  FFMA.FTZ R22, R53.reuse, R43, R22 ;  /* 0x0000002b35167223 */ /* 0x040fe20000010016 */
[----:B---3--:R-:W-:Y:S02]  /*a3b0*/  HADD2.F32 R29, -RZ, R13.H0_H0 ;  /* 0x2000000dff1d7230 */ /* 0x008fe40000004100 */
[----:B------:R-:W-:Y:S01]  /*a3c0*/  FFMA.FTZ R23, R53, R34, R23 ;  /* 0x0000002235177223 */ /* 0x000fe20000010017 */
[----:B------:R-:W-:-:S02]  /*a3d0*/  HADD2.F32 R8, -RZ, R12.H0_H0 ;  /* 0x2000000cff087230 */ /* 0x000fc40000004100 */
[--C-:B------:R-:W-:Y:S02]  /*a3e0*/  HADD2.F32 R20, -RZ, R14.reuse.H0_H0 ;  /* 0x2000000eff147230 */ /* 0x100fe40000004100 */
[C---:B------:R-:W-:Y:S01]  /*a3f0*/  FFMA.FTZ R29, R47.reuse, R29, R32 ;  /* 0x0000001d2f1d7223 */ /* 0x040fe20000010020 */
[----:B------:R-:W-:Y:S02]  /*a400*/  HADD2.F32 R33, -RZ, R14.H1_H1 ;  /* 0x3000000eff217230 */ /* 0x000fe40000004100 */
[C---:B------:R-:W-:Y:S01]  /*a410*/  FFMA.FTZ R28, R47.reuse, R8, R28 ;  /* 0x000000082f1c7223 */ /* 0x040fe2000001001c */
[----:B------:R-:W-:Y:S02]  /*a420*/  HADD2.F32 R12, -RZ, R12.H1_H1 ;  /* 0x3000000cff0c7230 */ /* 0x000fe40000004100 */
[C---:B------:R-:W-:Y:S01]  /*a430*/  FFMA.FTZ R32, R47.reuse, R20, R35 ;  /* 0x000000142f207223 */ /* 0x040fe20000010023 */
[----:B------:R-:W-:Y:S02]  /*a440*/  HADD2.F32 R30, -RZ, R13.H1_H1 ;  /* 0x3000000dff1e7230 */ /* 0x000fe40000004100 */
[----:B------:R-:W-:Y:S01]  /*a450*/  FFMA.FTZ R33, R47, R33, R10 ;  /* 0x000000212f217223 */ /* 0x000fe2000001000a */
[----:B------:R-:W-:-:S02]  /*a460*/  HADD2.F32 R11, -RZ, R15.H0_H0 ;  /* 0x2000000fff0b7230 */ /* 0x000fc40000004100 */
[C---:B------:R-:W-:Y:S01]  /*a470*/  FFMA.FTZ R31, R47.reuse, R12, R31 ;  /* 0x0000000c2f1f7223 */ /* 0x040fe2000001001f */
[----:B------:R-:W-:Y:S02]  /*a480*/  HADD2.F32 R14, -RZ, R15.H1_H1 ;  /* 0x3000000fff0e7230 */ /* 0x000fe40000004100 */
[----:B------:R-:W-:Y:S01]  /*a490*/  FFMA.FTZ R30, R47, R30, R9 ;  /* 0x0000001e2f1e7223 */ /* 0x000fe20000010009 */
[----:B------:R-:W-:Y:S02]  /*a4a0*/  VIADD R41, R41, 0x40 ;  /* 0x0000004029297836 */ /* 0x000fe40000000000 */
[C---:B------:R-:W-:Y:S01]  /*a4b0*/  FFMA.FTZ R34, R47.reuse, R11, R22 ;  /* 0x0000000b2f227223 */ /* 0x040fe20000010016 */
[----:B------:R-:W-:Y:S01]  /*a4c0*/  FFMA.FTZ R35, R47, R14, R23 ;  /* 0x0000000e2f237223 */ /* 0x000fe20000010017 */
[----:B------:R-:W-:Y:S06]  /*a4d0*/  @P0 BRA `(.L_x_3781) ;  /* 0xfffffff800600947 */ /* 0x000fec000383ffff */
.L_x_3780:
[----:B------:R-:W-:Y:S05]  /*a4e0*/  BSYNC.RECONVERGENT B2 ;  /* 0x0000000000027941 */ /* 0x000fea0003800200 */
.L_x_3779:
[----:B------:R-:W-:Y:S05]  /*a4f0*/  @!P1 BRA `(.L_x_3778) ;  /* 0x00000004006c9947 */ /* 0x000fea0003800000 */
[----:B------:R-:W-:Y:S01]  /*a500*/  ISETP.NE.AND P1, PT, R57, 0x1, PT ;  /* 0x000000013900780c */ /* 0x000fe20003f25270 */
[----:B------:R-:W-:Y:S01]  /*a510*/  BSSY.RECONVERGENT B2, `(.L_x_3782) ;  /* 0x000003a000027945 */ /* 0x000fe20003800200 */
[----:B------:R-:W-:-:S11]  /*a520*/  LOP3.LUT P0, RZ, R54, 0x8, RZ, 0xc0, !PT ;  /* 0x0000000836ff7812 */ /* 0x000fd6000780c0ff */
[----:B------:R-:W-:Y:S05]  /*a530*/  @!P1 BRA `(.L_x_3783) ;  /* 0x0000000000dc9947 */ /* 0x000fea0003800000 */
[----:B------:R-:W0:Y:S01]  /*a540*/  LDCU.64 UR8, c[0x0][0x3c8] ;  /* 0x00007900ff0877ac */ /* 0x000e220008000a00 */
[----:B------:R-:W-:-:S04]  /*a550*/  IADD3 R9, P1, PT, R38, UR7, RZ ;  /* 0x0000000726097c10 */ /* 0x000fc8000ff3e0ff */
[----:B------:R-:W-:Y:S02]  /*a560*/  IADD3.X R10, PT, PT, RZ, UR13, RZ, P1, !PT ;  /* 0x0000000dff0a7c10 */ /* 0x000fe40008ffe4ff */
[----:B0-----:R-:W-:-:S04]  /*a570*/  LEA R8, P1, R9, UR8, 0x2 ;  /* 0x0000000809087c11 */ /* 0x001fc8000f8210ff */
[----:B------:R-:W-:-:S05]  /*a580*/  LEA.HI.X R9, R9, UR9, R10, 0x2, P1 ;  /* 0x0000000909097c11 */ /* 0x000fca00088f140a */
[----:B------:R-:W3:Y:S04]  /*a590*/  LDG.E R11, desc[UR36][R8.64] ;  /* 0x00000024080b7981 */ /* 0x000ee8000c1e1900 */
[----:B------:R0:W4:Y:S01]  /*a5a0*/  LDG.E R13, desc[UR36][R8.64+0x20] ;  /* 0x00002024080d7981 */ /* 0x000122000c1e1900 */
[----:B------:R-:W-:Y:S01]  /*a5b0*/  IMAD.MOV.U32 R12, RZ, RZ, 0x90 ;  /* 0x00000090ff0c7424 */ /* 0x000fe200078e00ff */
[----:B------:R-:W-:-:S04]  /*a5c0*/  IADD3 R14, PT, PT, -R3, R38, RZ ;  /* 0x00000026030e7210 */ /* 0x000fc80007ffe1ff */
[----:B------:R-:W-:-:S05]  /*a5d0*/  LEA R14, R14, R25, 0x1 ;  /* 0x000000190e0e7211 */ /* 0x000fca00078e08ff */
[----:B0-----:R-:W0:Y:S04]  /*a5e0*/  LDS.U16 R8, [R14] ;  /* 0x000000000e087984 */ /* 0x001e280000000400 */
[----:B--2---:R-:W1:Y:S01]  /*a5f0*/  LDS.U16 R15, [R14+0x10] ;  /* 0x000010000e0f7984 */ /* 0x004e620000000400 */
[----:B---3--:R-:W-:-:S04]  /*a600*/  IMAD R11, R55, R11, R38 ;  /* 0x0000000b370b7224 */ /* 0x008fc800078e0226 */
[----:B------:R-:W-:Y:S02]  /*a610*/  IMAD R11, R11, 0x90, RZ ;  /* 0x000000900b0b7824 */ /* 0x000fe400078e02ff */
[----:B----4-:R-:W-:Y:S02]  /*a620*/  IMAD R13, R55, R13, R38 ;  /* 0x0000000d370d7224 */ /* 0x010fe400078e0226 */
[----:B------:R-:W-:-:S04]  /*a630*/  IMAD.WIDE R10, R11, 0x2, R16 ;  /* 0x000000020b0a7825 */ /* 0x000fc800078e0210 */
[----:B------:R-:W-:Y:S01]  /*a640*/  IMAD R13, R13, R12, 0x480 ;  /* 0x000004800d0d7424 */ /* 0x000fe200078e020c */
[----:B------:R-:W2:Y:S03]  /*a650*/  LDG.E.128 R20, desc[UR36][R10.64] ;  /* 0x000000240a147981 */ /* 0x000ea6000c1e1d00 */
[----:B------:R-:W-:-:S05]  /*a660*/  IMAD.WIDE R12, R13, 0x2, R16 ;  /* 0x000000020d0c7825 */ /* 0x000fca00078e0210 */
[----:B------:R3:W4:Y:S01]  /*a670*/  LDG.E.128 R40, desc[UR36][R12.64] ;  /* 0x000000240c287981 */ /* 0x000722000c1e1d00 */
[----:B0-----:R-:W-:Y:S02]  /*a680*/  HADD2.F32 R9, -RZ, R8.H0_H0 ;  /* 0x20000008ff097230 */ /* 0x001fe40000004100 */
[----:B-1----:R-:W-:Y:S02]  /*a690*/  HADD2.F32 R15, -RZ, R15.H0_H0 ;  /* 0x2000000fff0f7230 */ /* 0x002fe40000004100 */
[----:B------:R-:W-:Y:S02]  /*a6a0*/  VIADD R38, R38, 0x10 ;  /* 0x0000001026267836 */ /* 0x000fe40000000000 */
[----:B--2---:R-:W-:Y:S02]  /*a6b0*/  HADD2.F32 R8, -RZ, R20.H0_H0 ;  /* 0x20000014ff087230 */ /* 0x004fe40000004100 */
[----:B------:R-:W-:Y:S02]  /*a6c0*/  HADD2.F32 R10, -RZ, R21.H0_H0 ;  /* 0x20000015ff0a7230 */ /* 0x000fe40000004100 */
        /* <DEDUP_REMOVED lines=8> */
[----:B---3--:R-:W-:-:S02]  /*a750*/  HADD2.F32 R13, -RZ, R23.H0_H0 ;  /* 0x20000017ff0d7230 */ /* 0x008fc40000004100 */
[C---:B------:R-:W-:Y:S01]  /*a760*/  FFMA.FTZ R21, R9.reuse, R21, R30 ;  /* 0x0000001509157223 */ /* 0x040fe2000001001e */
[----:B------:R-:W-:Y:S02]  /*a770*/  HADD2.F32 R12, -RZ, R23.H1_H1 ;  /* 0x30000017ff0c7230 */ /* 0x000fe40000004100 */
[C---:B------:R-:W-:Y:S01]  /*a780*/  FFMA.FTZ R22, R9.reuse, R22, R33 ;  /* 0x0000001609167223 */ /* 0x040fe20000010021 */
[--C-:B----4-:R-:W-:Y:S02]  /*a790*/  HADD2.F32 R28, -RZ, R40.reuse.H0_H0 ;  /* 0x20000028ff1c7230 */ /* 0x110fe40000004100 */
        /* <DEDUP_REMOVED lines=15> */
[C---:B------:R-:W-:Y:S02]  /*a890*/  FFMA.FTZ R34, R15.reuse, R34, R13 ;  /* 0x000000220f227223 */ /* 0x040fe4000001000d */
[----:B------:R-:W-:-:S07]  /*a8a0*/  FFMA.FTZ R35, R15, R35, R12 ;  /* 0x000000230f237223 */ /* 0x000fce000001000c */
.L_x_3783:
[----:B------:R-:W-:Y:S05]  /*a8b0*/  BSYNC.RECONVERGENT B2 ;  /* 0x0000000000027941 */ /* 0x000fea0003800200 */
.L_x_3782:
[----:B------:R-:W-:Y:S05]  /*a8c0*/  @P0 BRA `(.L_x_3778) ;  /* 0x0000000000780947 */ /* 0x000fea0003800000 */
[----:B------:R-:W0:Y:S01]  /*a8d0*/  LDCU.64 UR8, c[0x0][0x3c8] ;  /* 0x00007900ff0877ac */ /* 0x000e220008000a00 */
[----:B------:R-:W-:-:S04]  /*a8e0*/  IADD3 R8, P0, PT, R38, UR7, RZ ;  /* 0x0000000726087c10 */ /* 0x000fc8000ff1e0ff */
[----:B------:R-:W-:Y:S02]  /*a8f0*/  IADD3.X R9, PT, PT, RZ, UR13, RZ, P0, !PT ;  /* 0x0000000dff097c10 */ /* 0x000fe400087fe4ff */
[----:B0-----:R-:W-:-:S04]  /*a900*/  LEA R10, P0, R8, UR8, 0x2 ;  /* 0x00000008080a7c11 */ /* 0x001fc8000f8010ff */
[----:B------:R-:W-:-:S06]  /*a910*/  LEA.HI.X R11, R8, UR9, R9, 0x2, P0 ;  /* 0x00000009080b7c11 */ /* 0x000fcc00080f1409 */
[----:B------:R-:W3:Y:S01]  /*a920*/  LDG.E R11, desc[UR36][R10.64] ;  /* 0x000000240a0b7981 */ /* 0x000ee2000c1e1900 */
[----:B------:R-:W-:-:S05]  /*a930*/  IADD3 R20, PT, PT, -R3, R38, RZ ;  /* 0x0000002603147210 */ /* 0x000fca0007ffe1ff */
[----:B------:R-:W-:-:S06]  /*a940*/  IMAD R20, R20, 0x2, R25 ;  /* 0x0000000214147824 */ /* 0x000fcc00078e0219 */
[----:B------:R-:W0:Y:S01]  /*a950*/  LDS.U16 R20, [R20] ;  /* 0x0000000014147984 */ /* 0x000e220000000400 */
[----:B---3--:R-:W-:-:S04]  /*a960*/  IMAD R8, R55, R11, R38 ;  /* 0x0000000b37087224 */ /* 0x008fc800078e0226 */
[----:B------:R-:W-:-:S04]  /*a970*/  IMAD R9, R8, 0x90, RZ ;  /* 0x0000009008097824 */ /* 0x000fc800078e02ff */
[----:B------:R-:W-:-:S05]  /*a980*/  IMAD.WIDE R8, R9, 0x2, R16 ;  /* 0x0000000209087825 */ /* 0x000fca00078e0210 */
[----:B--2---:R-:W2:Y:S01]  /*a990*/  LDG.E.128 R12, desc[UR36][R8.64] ;  /* 0x00000024080c7981 */ /* 0x004ea2000c1e1d00 */
[----:B0-----:R-:W-:Y:S02]  /*a9a0*/  HADD2.F32 R21, -RZ, R20.H0_H0 ;  /* 0x20000014ff157230 */ /* 0x001fe40000004100 */
[----:B--2---:R-:W-:Y:S02]  /*a9b0*/  HADD2.F32 R22, -RZ, R12.H0_H0 ;  /* 0x2000000cff167230 */ /* 0x004fe40000004100 */
[----:B------:R-:W-:Y:S02]  /*a9c0*/  HADD2.F32 R10, -RZ, R13.H0_H0 ;  /* 0x2000000dff0a7230 */ /* 0x000fe40000004100 */
[----:B------:R-:W-:Y:S02]  /*a9d0*/  HADD2.F32 R11, -RZ, R14.H0_H0 ;  /* 0x2000000eff0b7230 */ /* 0x000fe40000004100 */
[----:B------:R-:W-:Y:S01]  /*a9e0*/  FFMA.FTZ R28, R21, R22, R28 ;  /* 0x00000016151c7223 */ /* 0x000fe2000001001c */
[----:B------:R-:W-:-:S02]  /*a9f0*/  HADD2.F32 R12, -RZ, R12.H1_H1 ;  /* 0x3000000cff0c7230 */ /* 0x000fc40000004100 */
        /* <DEDUP_REMOVED lines=9> */
[C---:B------:R-:W-:Y:S02]  /*aa90*/  FFMA.FTZ R34, R21.reuse, R9, R34 ;  /* 0x0000000915227223 */ /* 0x040fe40000010022 */
[----:B------:R-:W-:-:S07]  /*aaa0*/  FFMA.FTZ R35, R21, R8, R35 ;  /* 0x0000000815237223 */ /* 0x000fce0000010023 */
.L_x_3778:
[----:B------:R-:W-:Y:S05]  /*aab0*/  BSYNC.RECONVERGENT B1 ;  /* 0x0000000000017941 */ /* 0x000fea0003800200 */
.L_x_3777:
[----:B------:R-:W-:Y:S01]  /*aac0*/  ISETP.GE.AND P0, PT, R27, UR42, PT ;  /* 0x0000002a1b007c0c */ /* 0x000fe2000bf06270 */
[----:B------:R-:W-:-:S12]  /*aad0*/  BSSY.RECONVERGENT B1, `(.L_x_3784) ;  /* 0x0000130000017945 */ /* 0x000fd80003800200 */
[----:B------:R-:W-:Y:S05]  /*aae0*/  @P0 BRA `(.L_x_3785) ;  /* 0x0000001000b80947 */ /* 0x000fea0003800000 */
[----:B------:R-:W-:Y:S01]  /*aaf0*/  HFMA2 R8, -RZ, RZ, 0, 4.76837158203125e-07 ;  /* 0x00000008ff087431 */ /* 0x000fe200000001ff */
[----:B------:R-:W-:Y:S01]  /*ab00*/  LOP3.LUT R38, RZ, R3, RZ, 0x33, !PT ;  /* 0x00000003ff267212 */ /* 0x000fe200078e33ff */
[----:B------:R-:W0:Y:S01]  /*ab10*/  LDCU UR8, c[0x0][0x3f8] ;  /* 0x00007f00ff0877ac */ /* 0x000e220008000800 */
[----:B------:R-:W-:Y:S02]  /*ab20*/  BSSY.RECONVERGENT B2, `(.L_x_3786) ;  /* 0x0000047000027945 */ /* 0x000fe40003800200 */
[----:B------:R-:W-:-:S04]  /*ab30*/  VIADDMNMX R9, R27, R8, UR42, !PT ;  /* 0x0000002a1b097e46 */ /* 0x000fc8000f800108 */
[----:B------:R-:W-:-:S04]  /*ab40*/  IADD3 R38, PT, PT, -R2, R9, R38 ;  /* 0x0000000902267210 */ /* 0x000fc80007ffe126 */
[----:B------:R-:W-:-:S04]  /*ab50*/  LOP3.LUT R8, R38, 0x18, RZ, 0xc0, !PT ;  /* 0x0000001826087812 */ /* 0x000fc800078ec0ff */
[----:B------:R-:W-:Y:S01]  /*ab60*/  ISETP.NE.AND P0, PT, R8, 0x18, PT ;  /* 0x000000180800780c */ /* 0x000fe20003f05270 */
[----:B0-----:R-:W-:-:S12]  /*ab70*/  IMAD R40, R26, UR8, RZ ;  /* 0x000000081a287c24 */ /* 0x001fd8000f8e02ff */
[----:B------:R-:W-:Y:S05]  /*ab80*/  @!P0 BRA `(.L_x_3787) ;  /* 0x0000000400008947 */ /* 0x000fea0003800000 */
[----:B------:R-:W0:Y:S01]  /*ab90*/  LDC R26, c[0x0][0x3f4] ;  /* 0x0000fd00ff1a7b82 */ /* 0x000e220000000800 */
[----:B------:R-:W-:Y:S02]  /*aba0*/  LEA.HI R8, R38, 0x1, RZ, 0x1d ;  /* 0x0000000126087811 */ /* 0x000fe400078fe8ff */
[----:B------:R-:W-:Y:S02]  /*abb0*/  LEA R9, R2, UR6, 0x1 ;  /* 0x0000000602097c11 */ /* 0x000fe4000f8e08ff */
[----:B------:R-:W-:Y:S02]  /*abc0*/  LOP3.LUT R8, R8, 0x3, RZ, 0xc0, !PT ;  /* 0x0000000308087812 */ /* 0x000fe400078ec0ff */
[----:B------:R-:W-:-:S03]  /*abd0*/  IADD3 R12, PT, PT, R56, R9, RZ ;  /* 0x00000009380c7210 */ /* 0x000fc60007ffe0ff */
[----:B------:R-:W-:-:S07]  /*abe0*/  IMAD.MOV R13, RZ, RZ, -R8 ;  /* 0x000000ffff0d7224 */ /* 0x000fce00078e0a08 */
.L_x_3790:
[----:B0-----:R-:W-:Y:S01]  /*abf0*/  ISETP.GE.AND P1, PT, R27, R26, PT ;  /* 0x0000001a1b00720c */ /* 0x001fe20003f26270 */
[----:B------:R-:W-:Y:S01]  /*ac00*/  BSSY.RECONVERGENT B3, `(.L_x_3788) ;  /* 0x0000035000037945 */ /* 0x000fe20003800200 */
[----:B------:R-:W-:-:S04]  /*ac10*/  IADD3 R13, PT, PT, R13, 0x1, RZ ;  /* 0x000000010d0d7810 */ /* 0x000fc80007ffe0ff */
[----:B------:R-:W-:-:S07]  /*ac20*/  ISETP.NE.AND P0, PT, R13, RZ, PT ;  /* 0x000000ff0d00720c */ /* 0x000fce0003f05270 */
[----:B------:R-:W-:Y:S06]  /*ac30*/  @!P1 BRA `(.L_x_3789) ;  /* 0x0000000000c49947 */ /* 0x000fec0003800000 */
[----:B------:R-:W-:Y:S02]  /*ac40*/  IABS R11, R26 ;  /* 0x0000001a000b7213 */ /* 0x000fe40000000000 */
[----:B------:R-:W-:Y:S02]  /*ac50*/  IABS R20, R27 ;  /* 0x0000001b00147213 */ /* 0x000fe40000000000 */
[----:B------:R-:W0:Y:S01]  /*ac60*/  I2F.RP R10, R11 ;  /* 0x0000000b000a7306 */ /* 0x000e220000209400 */
[----:B------:R-:W-:Y:S02]  /*ac70*/  ISETP.GE.AND P2, PT, R27, RZ, PT ;  /* 0x000000ff1b00720c */ /* 0x000fe40003f46270 */
[----:B------:R-:W-:-:S05]  /*ac80*/  ISETP.NE.AND P3, PT, R26, RZ, PT ;  /* 0x000000ff1a00720c */ /* 0x000fca0003f65270 */
[----:B0-----:R-:W0:Y:S02]  /*ac90*/  MUFU.RCP R10, R10 ;  /* 0x0000000a000a7308 */ /* 0x001e240000001000 */
[----:B0-----:R-:W-:-:S06]  /*aca0*/  IADD3 R14, PT, PT, R10, 0xffffffe, RZ ;  /* 0x0ffffffe0a0e7810 */ /* 0x001fcc0007ffe0ff */
[----:B------:R-:W0:Y:S02]  /*acb0*/  F2I.FTZ.U32.TRUNC.NTZ R9, R14 ;  /* 0x0000000e00097305 */ /* 0x000e24000021f000 */
[----:B0-----:R-:W-:-:S04]  /*acc0*/  IMAD.MOV R8, RZ, RZ, -R9 ;  /* 0x000000ffff087224 */ /* 0x001fc800078e0a09 */
[----:B--2---:R-:W-:Y:S01]  /*acd0*/  IMAD R15, R8, R11, RZ ;  /* 0x0000000b080f7224 */ /* 0x004fe200078e02ff */
[----:B------:R-:W-:-:S05]  /*ace0*/  MOV R8, RZ ;  /* 0x000000ff00087202 */ /* 0x000fca0000000f00 */
        /* <DEDUP_REMOVED lines=8> */
[----:B------:R-:W-:-:S05]  /*ad70*/  @!P1 IADD3 R8, PT, PT, R8, -R11, RZ ;  /* 0x8000000b08089210 */ /* 0x000fca0007ffe0ff */
[----:B------:R-:W-:Y:S01]  /*ad80*/  @!P2 IMAD.MOV R8, RZ, RZ, -R8 ;  /* 0x000000ffff08a224 */ /* 0x000fe200078e0a08 */
[----:B------:R-:W-:-:S04]  /*ad90*/  @!P3 LOP3.LUT R8, RZ, R26, RZ, 0x33, !PT ;  /* 0x0000001aff08b212 */ /* 0x000fc800078e33ff */
[----:B------:R-:W-:-:S04]  /*ada0*/  IADD3 R9, P1, PT, R8, UR7, RZ ;  /* 0x0000000708097c10 */ /* 0x000fc8000ff3e0ff */
[----:B------:R-:W-:Y:S02]  /*adb0*/  IADD3.X R14, PT, PT, RZ, UR13, RZ, P1, !PT ;  /* 0x0000000dff0e7c10 */ /* 0x000fe40008ffe4ff */
[----:B------:R-:W-:-:S04]  /*adc0*/  LEA R10, P1, R9, UR16, 0x2 ;  /* 0x00000010090a7c11 */ /* 0x000fc8000f8210ff */
[----:B------:R-:W-:Y:S02]  /*add0*/  LEA.HI.X R11, R9, UR17, R14, 0x2, P1 ;  /* 0x00000011090b7c11 */ /* 0x000fe400088f140e */
[----:B------:R-:W0:Y:S04]  /*ade0*/  LDS.U16 R14, [R12] ;  /* 0x000000000c0e7984 */ /* 0x000e280000000400 */
[----:B------:R-:W2:Y:S02]  /*adf0*/  LDG.E R11, desc[UR36][R10.64] ;  /* 0x000000240a0b7981 */ /* 0x000ea4000c1e1900 */
[----:B--2---:R-:W-:-:S04]  /*ae00*/  IMAD R8, R40, R11, R8 ;  /* 0x0000000b28087224 */ /* 0x004fc800078e0208 */
[----:B------:R-:W-:-:S04]  /*ae10*/  IMAD R9, R8, 0x90, RZ ;  /* 0x0000009008097824 */ /* 0x000fc800078e02ff */
[----:B------:R-:W-:-:S05]  /*ae20*/  IMAD.WIDE R8, R9, 0x2, R16 ;  /* 0x0000000209087825 */ /* 0x000fca00078e0210 */
[----:B------:R-:W2:Y:S01]  /*ae30*/  LDG.E.128 R20, desc[UR36][R8.64] ;  /* 0x0000002408147981 */ /* 0x000ea2000c1e1d00 */
        /* <DEDUP_REMOVED lines=17> */
.L_x_3789:
[----:B------:R-:W-:Y:S05]  /*af50*/  BSYNC.RECONVERGENT B3 ;  /* 0x0000000000037941 */ /* 0x000fea0003800200 */
.L_x_3788:
[----:B------:R-:W-:Y:S01]  /*af60*/  IADD3 R27, PT, PT, R27, 0x8, RZ ;  /* 0x000000081b1b7810 */ /* 0x000fe20007ffe0ff */
[----:B------:R-:W-:Y:S01]  /*af70*/  VIADD R12, R12, 0x10 ;  /* 0x000000100c0c7836 */ /* 0x000fe20000000000 */
[----:B------:R-:W-:Y:S06]  /*af80*/  @P0 BRA `(.L_x_3790) ;  /* 0xfffffffc00180947 */ /* 0x000fec000383ffff */
.L_x_3787:
[----:B------:R-:W-:Y:S05]  /*af90*/  BSYNC.RECONVERGENT B2 ;  /* 0x0000000000027941 */ /* 0x000fea0003800200 */
.L_x_3786:
[----:B------:R-:W-:-:S13]  /*afa0*/  ISETP.GE.U32.AND P0, PT, R38, 0x18, PT ;  /* 0x000000182600780c */ /* 0x000fda0003f06070 */
[----:B------:R-:W-:Y:S05]  /*afb0*/  @!P0 BRA `(.L_x_3785) ;  /* 0x0000000c00848947 */ /* 0x000fea0003800000 */
[----:B------:R-:W0:Y:S02]  /*afc0*/  LDC R26, c[0x0][0x3f4] ;  /* 0x0000fd00ff1a7b82 */ /* 0x000e240000000800 */
.L_x_3799:
[CC--:B0-----:R-:W-:Y:S01]  /*afd0*/  ISETP.GE.AND P3, PT, R27.reuse, R26.reuse, PT ;  /* 0x0000001a1b00720c */ /* 0x0c1fe20003f66270 */
[C---:B------:R-:W-:Y:S01]  /*afe0*/  VIADD R41, R27.reuse, 0x18 ;  /* 0x000000181b297836 */ /* 0x040fe20000000000 */
[C---:B------:R-:W-:Y:S01]  /*aff0*/  IADD3 R37, PT, PT, R27.reuse, 0x8, RZ ;  /* 0x000000081b257810 */ /* 0x040fe20007ffe0ff */
[----:B------:R-:W-:Y:S01]  /*b000*/  BSSY.RECONVERGENT B2, `(.L_x_3791) ;  /* 0x000003a000027945 */ /* 0x000fe20003800200 */
[----:B------:R-:W-:Y:S02]  /*b010*/  IADD3 R39, PT, PT, R27, 0x10, RZ ;  /* 0x000000101b277810 */ /* 0x000fe40007ffe0ff */
[----:B------:R-:W-:Y:S02]  /*b020*/  IADD3 R8, PT, PT, -R3, R27, RZ ;  /* 0x0000001b03087210 */ /* 0x000fe40007ffe1ff */
[-C--:B------:R-:W-:Y:S02]  /*b030*/  ISETP.GE.AND P2, PT, R37, R26.reuse, PT ;  /* 0x0000001a2500720c */ /* 0x080fe40003f46270 */
[----:B------:R-:W-:-:S02]  /*b040*/  ISETP.GE.AND P0, PT, R39, R26, PT ;  /* 0x0000001a2700720c */ /* 0x000fc40003f06270 */
[----:B------:R-:W-:Y:S02]  /*b050*/  ISETP.GE.AND P1, PT, R41, R26, PT ;  /* 0x0000001a2900720c */ /* 0x000fe40003f26270 */
[----:B------:R-:W-:Y:S01]  /*b060*/  LEA R36, R8, R25, 0x1 ;  /* 0x0000001908247211 */ /* 0x000fe200078e08ff */
[----:B------:R-:W-:Y:S10]  /*b070*/  @!P3 BRA `(.L_x_3792) ;  /* 0x0000000000c8b947 */ /* 0x000ff40003800000 */
        /* <DEDUP_REMOVED lines=8> */
[----:B---3--:R-:W-:-:S06]  /*b100*/  VIADD R12, R10, 0xffffffe ;  /* 0x0ffffffe0a0c7836 */ /* 0x008fcc0000000000 */
[----:B------:R-:W3:Y:S02]  /*b110*/  F2I.FTZ.U32.TRUNC.NTZ R9, R12 ;  /* 0x0000000c00097305 */ /* 0x000ee4000021f000 */
[----:B---3--:R-:W-:-:S05]  /*b120*/  IADD3 R8, PT, PT, RZ, -R9, RZ ;  /* 0x80000009ff087210 */ /* 0x008fca0007ffe0ff */
        /* <DEDUP_REMOVED lines=12> */
[----:B------:R-:W-:-:S04]  /*b1f0*/  @!P5 LOP3.LUT R8, RZ, R26, RZ, 0x33, !PT ;  /* 0x0000001aff08d212 */ /* 0x000fc800078e33ff */
[----:B------:R-:W-:-:S04]  /*b200*/  IADD3 R9, P3, PT, R8, UR7, RZ ;  /* 0x0000000708097c10 */ /* 0x000fc8000ff7e0ff */
[----:B------:R-:W-:Y:S02]  /*b210*/  IADD3.X R12, PT, PT, RZ, UR13, RZ, P3, !PT ;  /* 0x0000000dff0c7c10 */ /* 0x000fe40009ffe4ff */
[----:B0-----:R-:W-:-:S04]  /*b220*/  LEA R10, P3, R9, UR8, 0x2 ;  /* 0x00000008090a7c11 */ /* 0x001fc8000f8610ff */
[----:B------:R-:W-:-:S06]  /*b230*/  LEA.HI.X R11, R9, UR9, R12, 0x2, P3 ;  /* 0x00000009090b7c11 */ /* 0x000fcc00098f140c */
[----:B------:R-:W3:Y:S02]  /*b240*/  LDG.E R11, desc[UR36][R10.64] ;  /* 0x000000240a0b7981 */ /* 0x000ee4000c1e1900 */
[----:B---3--:R-:W-:-:S04]  /*b250*/  IMAD R8, R40, R11, R8 ;  /* 0x0000000b28087224 */ /* 0x008fc800078e0208 */
[----:B------:R-:W-:-:S04]  /*b260*/  IMAD R9, R8, 0x90, RZ ;  /* 0x0000009008097824 */ /* 0x000fc800078e02ff */
[----:B------:R-:W-:-:S05]  /*b270*/  IMAD.WIDE R8, R9, 0x2, R16 ;  /* 0x0000000209087825 */ /* 0x000fca00078e0210 */
[----:B--2---:R-:W2:Y:S01]  /*b280*/  LDG.E.128 R12, desc[UR36][R8.64] ;  /* 0x00000024080c7981 */ /* 0x004ea2000c1e1d00 */
[----:B-1----:R-:W-:Y:S02]  /*b290*/  HADD2.F32 R21, -RZ, R20.H0_H0 ;  /* 0x20000014ff157230 */ /* 0x002fe40000004100 */
        /* <DEDUP_REMOVED lines=16> */
.L_x_3792:
[----:B------:R-:W-:Y:S05]  /*b3a0*/  BSYNC.RECONVERGENT B2 ;  /* 0x0000000000027941 */ /* 0x000fea0003800200 */
.L_x_3791:
[----:B------:R-:W-:Y:S04]  /*b3b0*/  BSSY.RECONVERGENT B2, `(.L_x_3793) ;  /* 0x0000034000027945 */ /* 0x000fe80003800200 */
[----:B------:R-:W-:Y:S05]  /*b3c0*/  @!P2 BRA `(.L_x_3794) ;  /* 0x0000000000c8a947 */ /* 0x000fea0003800000 */
[----:B------:R-:W-:Y:S01]  /*b3d0*/  IABS R11, R26 ;  /* 0x0000001a000b7213 */ /* 0x000fe20000000000 */
[----:B------:R-:W0:Y:S01]  /*b3e0*/  LDCU.64 UR8, c[0x0][0x3c8] ;  /* 0x00007900ff0877ac */ /* 0x000e220008000a00 */
[----:B------:R-:W-:Y:S01]  /*b3f0*/  IABS R14, R37 ;  /* 0x00000025000e7213 */ /* 0x000fe20000000000 */
[----:B------:R-:W1:Y:S01]  /*b400*/  LDS.U16 R20, [R36+0x10] ;  /* 0x0000100024147984 */ /* 0x000e620000000400 */
[----:B------:R-:W3:Y:S01]  /*b410*/  I2F.RP R10, R11 ;  /* 0x0000000b000a7306 */ /* 0x000ee20000209400 */
[----:B------:R-:W-:Y:S02]  /*b420*/  ISETP.GE.AND P3, PT, R37, RZ, PT ;  /* 0x000000ff2500720c */ /* 0x000fe40003f66270 */
[----:B------:R-:W-:-:S05]  /*b430*/  ISETP.NE.AND P4, PT, R26, RZ, PT ;  /* 0x000000ff1a00720c */ /* 0x000fca0003f85270 */
[----:B---3--:R-:W3:Y:S02]  /*b440*/  MUFU.RCP R10, R10 ;  /* 0x0000000a000a7308 */ /* 0x008ee40000001000 */
[----:B---3--:R-:W-:-:S06]  /*b450*/  VIADD R12, R10, 0xffffffe ;  /* 0x0ffffffe0a0c7836 */ /* 0x008fcc0000000000 */
[----:B------:R-:W3:Y:S02]  /*b460*/  F2I.FTZ.U32.TRUNC.NTZ R9, R12 ;  /* 0x0000000c00097305 */ /* 0x000ee4000021f000 */
[----:B---3--:R-:W-:-:S05]  /*b470*/  IADD3 R8, PT, PT, RZ, -R9, RZ ;  /* 0x80000009ff087210 */ /* 0x008fca0007ffe0ff */
[----:B------:R-:W-:Y:S01]  /*b480*/  IMAD R13, R8, R11, RZ ;  /* 0x0000000b080d7224 */ /* 0x000fe200078e02ff */
[----:B------:R-:W-:-:S05]  /*b490*/  MOV R8, RZ ;  /* 0x000000ff00087202 */ /* 0x000fca0000000f00 */
        /* <DEDUP_REMOVED lines=37> */
.L_x_3794:
[----:B------:R-:W-:Y:S05]  /*b6f0*/  BSYNC.RECONVERGENT B2 ;  /* 0x0000000000027941 */ /* 0x000fea0003800200 */
.L_x_3793:
        /* <DEDUP_REMOVED lines=52> */
.L_x_3796:
[----:B------:R-:W-:Y:S05]  /*ba40*/  BSYNC.RECONVERGENT B2 ;  /* 0x0000000000027941 */ /* 0x000fea0003800200 */
.L_x_3795:
        /* <DEDUP_REMOVED lines=52> */
.L_x_3798:
[----:B------:R-:W-:Y:S05]  /*bd90*/  BSYNC.RECONVERGENT B2 ;  /* 0x0000000000027941 */ /* 0x000fea0003800200 */
.L_x_3797:
[----:B------:R-:W-:-:S05]  /*bda0*/  VIADD R27, R27, 0x20 ;  /* 0x000000201b1b7836 */ /* 0x000fca0000000000 */
[----:B------:R-:W-:-:S13]  /*bdb0*/  ISETP.GE.AND P0, PT, R27, UR42, PT ;  /* 0x0000002a1b007c0c */ /* 0x000fda000bf06270 */
[----:B------:R-:W-:Y:S05]  /*bdc0*/  @!P0 BRA `(.L_x_3799) ;  /* 0xfffffff000808947 */ /* 0x000fea000383ffff */
.L_x_3785:
[----:B------:R-:W-:Y:S05]  /*bdd0*/  BSYNC.RECONVERGENT B1 ;  /* 0x0000000000017941 */ /* 0x000fea0003800200 */
.L_x_3784:
[----:B------:R-:W-:-:S13]  /*bde0*/  ISETP.NE.AND P0, PT, R2, UR5, PT ;  /* 0x0000000502007c0c */ /* 0x000fda000bf05270 */
[----:B------:R-:W-:Y:S05]  /*bdf0*/  @P0 BRA `(.L_x_3776) ;  /* 0x0000000400b00947 */ /* 0x000fea0003800000 */
[----:B------:R-:W0:Y:S01]  /*be00*/  LDCU UR8, c[0x0][0x478] ;  /* 0x00008f00ff0877ac */ /* 0x000e220008000800 */
[----:B------:R-:W-:Y:S01]  /*be10*/  IADD3 R11, PT, PT, R19, UR45, RZ ;  /* 0x0000002d130b7c10 */ /* 0x000fe2000fffe0ff */
[----:B0-----:R-:W-:-:S09]  /*be20*/  UISETP.NE.AND UP0, UPT, UR8, 0x2, UPT ;  /* 0x000000020800788c */ /* 0x001fd2000bf05270 */
[----:B------:R-:W-:Y:S05]  /*be30*/  BRA.U UP0, `(.L_x_3800) ;  /* 0x0000000100d87547 */ /* 0x000fea000b800000 */
[----:B------:R-:W0:Y:S02]  /*be40*/  LDCU.64 UR8, c[0x0][0x3a8] ;  /* 0x00007500ff0877ac */ /* 0x000e240008000a00 */
[----:B0-----:R-:W-:-:S04]  /*be50*/  IADD3 R8, P0, PT, R11, UR8, RZ ;  /* 0x000000080b087c10 */ /* 0x001fc8000ff1e0ff */
[----:B------:R-:W-:-:S05]  /*be60*/  LEA.HI.X.SX32 R9, R11, UR9, 0x1, P0 ;  /* 0x000000090b097c11 */ /* 0x000fca00080f0eff */
[----:B------:R-:W3:Y:S01]  /*be70*/  LDG.E.64 R16, desc[UR36][R8.64] ;  /* 0x0000002408107981 */ /* 0x000ee2000c1e1b00 */
[----:B------:R-:W0:Y:S03]  /*be80*/  LDC.64 R10, c[0x0][0x468] ;  /* 0x00011a00ff0a7b82 */ /* 0x000e260000000a00 */
[----:B0-----:R0:W4:Y:S01]  /*be90*/  LDG.E R10, desc[UR36][R10.64+0x8] ;  /* 0x000008240a0a7981 */ /* 0x001122000c1e1900 */
[----:B---3--:R-:W-:Y:S01]  /*bea0*/  LOP3.LUT R20, R17, 0xff, RZ, 0xc0, !PT ;  /* 0x000000ff11147812 */ /* 0x008fe200078ec0ff */
[----:B------:R-:W4:Y:S01]  /*beb0*/  I2F.S8 R13, R16 ;  /* 0x00000010000d7306 */ /* 0x000f220000001400 */
        /* <DEDUP_REMOVED lines=9> */
[----:B------:R-:W-:Y:S01]  /*bf50*/  ISETP.NE.U32.AND P0, PT, R11, RZ, PT ;  /* 0x000000ff0b00720c */ /* 0x000fe20003f05070 */
[----:B------:R-:W-:Y:S01]  /*bf60*/  IMAD.MOV.U32 R11, RZ, RZ, R14 ;  /* 0x000000ffff0b7224 */ /* 0x000fe200078e000e */
[----:B------:R-:W-:Y:S02]  /*bf70*/  SHF.R.U64 R14, R36, 0x7, RZ ;  /* 0x00000007240e7819 */ /* 0x000fe400000012ff */
[----:B------:R-:W-:Y:S01]  /*bf80*/  ISETP.NE.U32.AND.EX P1, PT, RZ, RZ, PT, P1 ;  /* 0x000000ffff00720c */ /* 0x000fe20003f25110 */
[----:B----4-:R-:W-:Y:S01]  /*bf90*/  FMUL.FTZ R13, R10, R13 ;  /* 0x0000000d0a0d7220 */ /* 0x010fe20000410000 */
[----:B------:R-:W-:Y:S02]  /*bfa0*/  ISETP.NE.U32.AND P2, PT, R14, RZ, PT ;  /* 0x000000ff0e00720c */ /* 0x000fe40003f45070 */
[----:B------:R-:W-:Y:S02]  /*bfb0*/  ISETP.NE.U32.AND.EX P0, PT, RZ, RZ, PT, P0 ;  /* 0x000000ffff00720c */ /* 0x000fe40003f05100 */
[----:B------:R-:W-:-:S02]  /*bfc0*/  ISETP.NE.U32.AND.EX P2, PT, RZ, RZ, PT, P2 ;  /* 0x000000ffff00720c */ /* 0x000fc40003f45120 */
[----:B------:R-:W-:Y:S02]  /*bfd0*/  PRMT R12, R16, 0x9910, RZ ;  /* 0x00009910100c7816 */ /* 0x000fe400000000ff */
[----:B------:R-:W-:Y:S02]  /*bfe0*/  PRMT R9, R17, 0x9910, RZ ;  /* 0x0000991011097816 */ /* 0x000fe400000000ff */
[----:B------:R-:W-:Y:S02]  /*bff0*/  SHF.R.S32.HI R8, RZ, 0x8, R12 ;  /* 0x00000008ff087819 */ /* 0x000fe4000001140c */
[----:B------:R-:W-:Y:S02]  /*c000*/  MOV R12, R9 ;  /* 0x00000009000c7202 */ /* 0x000fe40000000f00 */
[----:B------:R-:W-:Y:S01]  /*c010*/  SHF.R.S32.HI R27, RZ, 0x18, R17 ;  /* 0x00000018ff1b7819 */ /* 0x000fe20000011411 */
[----:B------:R-:W0:Y:S01]  /*c020*/  I2F.S16 R9, R8 ;  /* 0x0000000800097306 */ /* 0x000e220000101400 */
[----:B------:R-:W-:-:S02]  /*c030*/  SHF.R.S32.HI R11, RZ, 0x8, R11 ;  /* 0x00000008ff0b7819 */ /* 0x000fc4000001140b */
[----:B------:R-:W-:Y:S02]  /*c040*/  SHF.R.S32.HI R12, RZ, 0x8, R12 ;  /* 0x00000008ff0c7819 */ /* 0x000fe4000001140c */
[----:B------:R-:W-:Y:S02]  /*c050*/  @P1 LOP3.LUT R20, R20, 0xffffff00, RZ, 0xfc, !PT ;  /* 0xffffff0014141812 */ /* 0x000fe400078efcff */
[----:B------:R-:W-:Y:S01]  /*c060*/  @P0 LOP3.LUT R22, R22, 0xffffff00, RZ, 0xfc, !PT ;  /* 0xffffff0016160812 */ /* 0x000fe200078efcff */
[----:B------:R-:W1:Y:S01]  /*c070*/  I2F.S16 R27, R27 ;  /* 0x0000001b001b7306 */ /* 0x000e620000101400 */
[----:B------:R-:W-:Y:S01]  /*c080*/  @P2 LOP3.LUT R36, R36, 0xffffff00, RZ, 0xfc, !PT ;  /* 0xffffff0024242812 */ /* 0x000fe200078efcff */
[----:B0-----:R-:W-:-:S06]  /*c090*/  FMUL.FTZ R8, R10, R9 ;  /* 0x000000090a087220 */ /* 0x001fcc0000410000 */
[----:B------:R-:W0:Y:S01]  /*c0a0*/  I2F.S16 R21, R12 ;  /* 0x0000000c00157306 */ /* 0x000e220000101400 */
[----:B-1----:R-:W-:-:S07]  /*c0b0*/  FMUL.FTZ R16, R10, R27 ;  /* 0x0000001b0a107220 */ /* 0x002fce0000410000 */
[----:B------:R-:W1:Y:S01]  /*c0c0*/  I2F.S16 R11, R11 ;  /* 0x0000000b000b7306 */ /* 0x000e620000101400 */
[----:B0-----:R-:W-:-:S07]  /*c0d0*/  FMUL.FTZ R14, R10, R21 ;  /* 0x000000150a0e7220 */ /* 0x001fce0000410000 */
[----:B------:R0:W3:Y:S01]  /*c0e0*/  I2F.S8 R17, R20 ;  /* 0x0000001400117306 */ /* 0x0000e20000001400 */
[----:B-1----:R-:W-:-:S07]  /*c0f0*/  FMUL.FTZ R12, R10, R11 ;  /* 0x0000000b0a0c7220 */ /* 0x002fce0000410000 */
[----:B--2---:R1:W2:Y:S01]  /*c100*/  I2F.S8 R15, R22 ;  /* 0x00000016000f7306 */ /* 0x0042a20000001400 */
[----:B0-----:R-:W-:Y:S01]  /*c110*/  F2FP.F16.F32.PACK_AB R20, R8, R13 ;  /* 0x0000000d0814723e */ /* 0x001fe200000000ff */
[----:B---3--:R-:W-:-:S06]  /*c120*/  FMUL.FTZ R17, R10, R17 ;  /* 0x000000110a117220 */ /* 0x008fcc0000410000 */
[----:B------:R-:W0:Y:S01]  /*c130*/  I2F.S8 R23, R36 ;  /* 0x0000002400177306 */ /* 0x000e220000001400 */
[----:B-1----:R-:W-:Y:S01]  /*c140*/  F2FP.F16.F32.PACK_AB R22, R14, R17 ;  /* 0x000000110e16723e */ /* 0x002fe200000000ff */
[----:B--2---:R-:W-:-:S05]  /*c150*/  FMUL.FTZ R15, R10, R15 ;  /* 0x0000000f0a0f7220 */ /* 0x004fca0000410000 */
[----:B------:R-:W-:Y:S01]  /*c160*/  F2FP.F16.F32.PACK_AB R21, R12, R15 ;  /* 0x0000000f0c15723e */ /* 0x000fe200000000ff */
[----:B0-----:R-:W-:-:S05]  /*c170*/  FMUL.FTZ R23, R10, R23 ;  /* 0x000000170a177220 */ /* 0x001fca0000410000 */
[----:B------:R-:W-:Y:S01]  /*c180*/  F2FP.F16.F32.PACK_AB R23, R16, R23 ;  /* 0x000000171017723e */ /* 0x000fe200000000ff */
[----:B------:R-:W-:Y:S06]  /*c190*/  BRA `(.L_x_3801) ;  /* 0x00000000000c7947 */ /* 0x000fec0003800000 */
.L_x_3800:
[----:B------:R-:W0:Y:S02]  /*c1a0*/  LDC.64 R8, c[0x0][0x3a8] ;  /* 0x0000ea00ff087b82 */ /* 0x000e240000000a00 */
[----:B0-----:R-:W-:-:S05]  /*c1b0*/  IMAD.WIDE R8, R11, 0x2, R8 ;  /* 0x000000020b087825 */ /* 0x001fca00078e0208 */
[----:B------:R0:W5:Y:S02]  /*c1c0*/  LDG.E.128 R20, desc[UR36][R8.64] ;  /* 0x0000002408147981 */ /* 0x000164000c1e1d00 */
.L_x_3801:
[----:B------:R-:W1:Y:S01]  /*c1d0*/  LDCU.64 UR8, c[0x0][0x460] ;  /* 0x00008c00ff0877ac */ /* 0x000e620008000a00 */
[----:B------:R-:W-:Y:S01]  /*c1e0*/  IADD3 R12, PT, PT, -R3, UR42, RZ ;  /* 0x0000002a030c7c10 */ /* 0x000fe2000fffe1ff */
[----:B------:R-:W3:Y:S01]  /*c1f0*/  LDCU.64 UR10, c[0x0][0x3c0] ;  /* 0x00007800ff0a77ac */ /* 0x000ee20008000a00 */
[----:B-1----:R-:W-:-:S04]  /*c200*/  ISETP.NE.U32.AND P0, PT, RZ, UR8, PT ;  /* 0x00000008ff007c0c */ /* 0x002fc8000bf05070 */
[----:B------:R-:W-:-:S13]  /*c210*/  ISETP.NE.AND.EX P0, PT, RZ, UR9, PT, P0 ;  /* 0x00000009ff007c0c */ /* 0x000fda000bf05300 */
[----:B------:R-:W1:Y:S08]  /*c220*/  @P0 LDC R11, c[0x0][0x3f8] ;  /* 0x0000fe00ff0b0b82 */ /* 0x000e700000000800 */
[----:B0-----:R-:W0:Y:S01]  /*c230*/  @P0 LDC.64 R8, c[0x0][0x458] ;  /* 0x00011600ff080b82 */ /* 0x001e220000000a00 */
[----:B-1----:R-:W-:-:S04]  /*c240*/  @P0 IMAD R18, R11, UR38, R18 ;  /* 0x000000260b120c24 */ /* 0x002fc8000f8e0212 */
[----:B------:R-:W-:-:S04]  /*c250*/  @P0 IMAD R11, R18, 0x90, R19 ;  /* 0x00000090120b0824 */ /* 0x000fc800078e0213 */
[----:B0-----:R-:W-:-:S06]  /*c260*/  @P0 IMAD.WIDE R8, R11, 0x2, R8 ;  /* 0x000000020b080825 */ /* 0x001fcc00078e0208 */
[----:B------:R-:W4:Y:S01]  /*c270*/  @P0 LDG.E.128 R8, desc[UR36][R8.64] ;  /* 0x0000002408080981 */ /* 0x000f22000c1e1d00 */
[----:B------:R-:W-:Y:S01]  /*c280*/  LEA R25, R12, R25, 0x1 ;  /* 0x000000190c197211 */ /* 0x000fe200078e08ff */
[----:B------:R-:W-:Y:S01]  /*c290*/  UIMAD UR8, UR40, 0x90, URZ ;  /* 0x00000090280878a4 */ /* 0x000fe2000f8e02ff */
[----:B------:R-:W-:Y:S02]  /*c2a0*/  IMAD R26, R24, R26, R19 ;  /* 0x0000001a181a7224 */ /* 0x000fe400078e0213 */
[----:B-----5:R-:W-:Y:S02]  /*c2b0*/  HFMA2 R20, R20, 1, 1, R4 ;  /* 0x3c003c0014147831 */ /* 0x020fe40000000004 */
[----:B------:R-:W-:Y:S02]  /*c2c0*/  HADD2 R21, R21, R5 ;  /* 0x0000000515157230 */ /* 0x000fe40000000000 */
[----:B------:R-:W-:Y:S01]  /*c2d0*/  HFMA2 R22, R22, 1, 1, R6 ;  /* 0x3c003c0016167831 */ /* 0x000fe20000000006 */
[----:B------:R-:W0:Y:S01]  /*c2e0*/  LDS.U16 R25, [R25] ;  /* 0x0000000019197984 */ /* 0x000e220000000400 */
[----:B------:R-:W-:Y:S01]  /*c2f0*/  SHF.R.S32.HI R3, RZ, 0x1f, R26 ;  /* 0x0000001fff037819 */ /* 0x000fe2000001141a */
[----:B------:R-:W-:Y:S01]  /*c300*/  HADD2 R23, R23, R7 ;  /* 0x0000000717177230 */ /* 0x000fe20000000000 */
[----:B------:R-:W-:-:S02]  /*c310*/  IADD3 R26, P1, PT, R26, UR8, RZ ;  /* 0x000000081a1a7c10 */ /* 0x000fc4000ff3e0ff */
[----:B------:R-:W-:-:S04]  /*c320*/  MOV R12, UR8 ;  /* 0x00000008000c7c02 */ /* 0x000fc80008000f00 */
[----:B------:R-:W-:Y:S02]  /*c330*/  LEA.HI.X.SX32 R3, R12, R3, 0x1, P1 ;  /* 0x000000030c037211 */ /* 0x000fe400008f0eff */
[----:B---3--:R-:W-:-:S04]  /*c340*/  LEA R4, P1, R26, UR10, 0x1 ;  /* 0x0000000a1a047c11 */ /* 0x008fc8000f8208ff */
[----:B------:R-:W-:Y:S01]  /*c350*/  LEA.HI.X R5, R26, UR11, R3, 0x1, P1 ;  /* 0x0000000b1a057c11 */ /* 0x000fe200088f0c03 */
[----:B0-----:R-:W-:Y:S02]  /*c360*/  HADD2.F32 R25, -RZ, R25.H0_H0 ;  /* 0x20000019ff197230 */ /* 0x001fe40000004100 */
[----:B----4-:R-:W-:Y:S02]  /*c370*/  @P0 HMUL2 R20, R20, R8 ;  /* 0x0000000814140232 */ /* 0x010fe40000000000 */
[----:B------:R-:W-:Y:S02]  /*c380*/  @P0 HFMA2 R21, R21, R9, -RZ ;  /* 0x0000000915150231 */ /* 0x000fe400001000ff */
[----:B------:R-:W-:Y:S02]  /*c390*/  @P0 HMUL2 R22, R22, R10 ;  /* 0x0000000a16160232 */ /* 0x000fe40000000000 */
[----:B------:R-:W-:Y:S02]  /*c3a0*/  @P0 HFMA2 R23, R23, R11, -RZ ;  /* 0x0000000b17170231 */ /* 0x000fe400001000ff */
[----:B------:R-:W-:-:S02]  /*c3b0*/  HADD2.F32 R3, -RZ, R20.H0_H0 ;  /* 0x20000014ff037230 */ /* 0x000fc40000004100 */
[----:B------:R-:W-:Y:S01]  /*c3c0*/  HADD2.F32 R6, -RZ, R20.H1_H1 ;  /* 0x30000014ff067230 */ /* 0x000fe20000004100 */
[----:B------:R0:W-:Y:S01]  /*c3d0*/  STG.E.128 desc[UR36][R4.64], R20 ;  /* 0x0000001404007986 */ /* 0x0001e2000c101d24 */
[--C-:B------:R-:W-:Y:S02]  /*c3e0*/  HADD2.F32 R8, -RZ, R21.reuse.H0_H0 ;  /* 0x20000015ff087230 */ /* 0x100fe40000004100 */
[C---:B------:R-:W-:Y:S01]  /*c3f0*/  FFMA.FTZ R28, R25.reuse, R3, R28 ;  /* 0x00000003191c7223 */ /* 0x040fe2000001001c */
[----:B------:R-:W-:Y:S02]  /*c400*/  HADD2.F32 R7, -RZ, R21.H1_H1 ;  /* 0x30000015ff077230 */ /* 0x000fe40000004100 */
[C---:B------:R-:W-:Y:S01]  /*c410*/  FFMA.FTZ R31, R25.reuse, R6, R31 ;  /* 0x00000006191f7223 */ /* 0x040fe2000001001f */
[--C-:B------:R-:W-:Y:S02]  /*c420*/  HADD2.F32 R9, -RZ, R22.reuse.H0_H0 ;  /* 0x20000016ff097230 */ /* 0x100fe40000004100 */
[----:B------:R-:W-:Y:S01]  /*c430*/  FFMA.FTZ R29, R25, R8, R29 ;  /* 0x00000008191d7223 */ /* 0x000fe2000001001d */
[----:B------:R-:W-:-:S02]  /*c440*/  HADD2.F32 R10, -RZ, R22.H1_H1 ;  /* 0x30000016ff0a7230 */ /* 0x000fc40000004100 */
[C---:B------:R-:W-:Y:S01]  /*c450*/  FFMA.FTZ R30, R25.reuse, R7, R30 ;  /* 0x00000007191e7223 */ /* 0x040fe2000001001e */
[--C-:B------:R-:W-:Y:S02]  /*c460*/  HADD2.F32 R11, -RZ, R23.reuse.H0_H0 ;  /* 0x20000017ff0b7230 */ /* 0x100fe40000004100 */
[C---:B------:R-:W-:Y:S01]  /*c470*/  FFMA.FTZ R32, R25.reuse, R9, R32 ;  /* 0x0000000919207223 */ /* 0x040fe20000010020 */
[----:B------:R-:W-:Y:S02]  /*c480*/  HADD2.F32 R12, -RZ, R23.H1_H1 ;  /* 0x30000017ff0c7230 */ /* 0x000fe40000004100 */
[C---:B------:R-:W-:Y:S01]  /*c490*/  FFMA.FTZ R33, R25.reuse, R10, R33 ;  /* 0x0000000a19217223 */ /* 0x040fe20000010021 */
[C---:B------:R-:W-:Y:S02]  /*c4a0*/  FFMA.FTZ R34, R25.reuse, R11, R34 ;  /* 0x0000000b19227223 */ /* 0x040fe40000010022 */
[----:B0-----:R-:W-:-:S07]  /*c4b0*/  FFMA.FTZ R35, R25, R12, R35 ;  /* 0x0000000c19237223 */ /* 0x001fce0000010023 */
.L_x_3776:
[----:B------:R-:W-:Y:S05]  /*c4c0*/  BSYNC.RECONVERGENT B0 ;  /* 0x0000000000007941 */ /* 0x000fea0003800200 */
.L_x_3775:
[----:B------:R-:W-:Y:S01]  /*c4d0*/  BAR.SYNC.DEFER_BLOCKING 0x0 ;  /* 0x0000000000007b1d */ /* 0x000fe20000010000 */
[----:B------:R-:W-:-:S13]  /*c4e0*/  ISETP.GT.U32.AND P0, PT, R19, 0x8f, PT ;  /* 0x0000008f1300780c */ /* 0x000fda0003f04070 */
[----:B------:R-:W-:Y:S05]  /*c4f0*/  @P0 BRA `(.L_x_3802) ;  /* 0x0000000400a00947 */ /* 0x000fea0003800000 */
[----:B------:R-:W0:Y:S01]  /*c500*/  S2UR UR5, SR_CgaCtaId ;  /* 0x00000000000579c3 */ /* 0x000e220000008800 */
[----:B------:R-:W-:Y:S01]  /*c510*/  LOP3.LUT R3, R0, 0x380, RZ, 0xc0, !PT ;  /* 0x0000038000037812 */ /* 0x000fe200078ec0ff */
[----:B------:R-:W-:Y:S01]  /*c520*/  UMOV UR4, 0x400 ;  /* 0x0000040000047882 */ /* 0x000fe20000000000 */
[----:B------:R-:W-:Y:S01]  /*c530*/  IMAD R2, R2, 0x90, R19 ;  /* 0x0000009002027824 */ /* 0x000fe200078e0213 */
[----:B------:R-:W-:Y:S01]  /*c540*/  UIADD3 UR4, UPT, UPT, UR4, 0x240, URZ ;  /* 0x0000024004047890 */ /* 0x000fe2000fffe0ff */
[----:B------:R-:W-:Y:S02]  /*c550*/  ISETP.NE.AND P1, PT, R3, 0x80, PT ;  /* 0x000000800300780c */ /* 0x000fe40003f25270 */
[C---:B-----5:R-:W-:Y:S02]  /*c560*/  LOP3.LUT R4, R0.reuse, 0x3c0, RZ, 0xc0, !PT ;  /* 0x000003c000047812 */ /* 0x060fe400078ec0ff */
[----:B------:R-:W-:Y:S02]  /*c570*/  LOP3.LUT R5, R0, 0x3e0, RZ, 0xc0, !PT ;  /* 0x000003e000057812 */ /* 0x000fe400078ec0ff */
[----:B------:R-:W-:-:S02]  /*c580*/  ISETP.NE.AND P3, PT, R4, 0x40, PT ;  /* 0x000000400400780c */ /* 0x000fc40003f65270 */
[----:B------:R-:W-:Y:S02]  /*c590*/  ISETP.NE.AND P5, PT, R5, 0x20, PT ;  /* 0x000000200500780c */ /* 0x000fe40003fa5270 */
[C---:B------:R-:W-:Y:S02]  /*c5a0*/  ISETP.GT.U32.AND P2, PT, R0.reuse, 0x7f, PT ;  /* 0x0000007f0000780c */ /* 0x040fe40003f44070 */
[C---:B------:R-:W-:Y:S02]  /*c5b0*/  ISETP.GT.U32.AND P4, PT, R0.reuse, 0x3f, PT ;  /* 0x0000003f0000780c */ /* 0x040fe40003f84070 */
[----:B------:R-:W-:Y:S01]  /*c5c0*/  ISETP.GT.U32.AND P6, PT, R0, 0x1f, PT ;  /* 0x0000001f0000780c */ /* 0x000fe20003fc4070 */
[----:B0-----:R-:W-:-:S06]  /*c5d0*/  ULEA UR4, UR5, UR4, 0x18 ;  /* 0x0000000405047291 */ /* 0x001fcc000f8ec0ff */
[----:B------:R-:W-:Y:S01]  /*c5e0*/  LEA R2, R2, UR4, 0x1 ;  /* 0x0000000402027c11 */ /* 0x000fe2000f8e08ff */
[----:B------:R-:W-:Y:S06]  /*c5f0*/  @P1 BRA `(.L_x_3803) ;  /* 0x0000000000141947 */ /* 0x000fec0003800000 */
[----:B------:R-:W-:Y:S02]  /*c600*/  F2FP.F16.F32.PACK_AB R4, R31, R28 ;  /* 0x0000001c1f04723e */ /* 0x000fe400000000ff */
[----:B------:R-:W-:Y:S02]  /*c610*/  F2FP.F16.F32.PACK_AB R5, R30, R29 ;  /* 0x0000001d1e05723e */ /* 0x000fe400000000ff */
[----:B------:R-:W-:Y:S02]  /*c620*/  F2FP.F16.F32.PACK_AB R6, R33, R32 ;  /* 0x000000202106723e */ /* 0x000fe400000000ff */
[----:B------:R-:W-:-:S05]  /*c630*/  F2FP.F16.F32.PACK_AB R7, R35, R34 ;  /* 0x000000222307723e */ /* 0x000fca00000000ff */
[----:B------:R0:W-:Y:S02]  /*c640*/  STS.128 [R2+-0x480], R4 ;  /* 0xfffb800402007388 */ /* 0x0001e40000000c00 */
.L_x_3803:
[----:B------:R-:W-:Y:S05]  /*c650*/  WARPSYNC.ALL ;  /* 0x0000000000007948 */ /* 0x000fea0003800000 */
[----:B------:R-:W-:Y:S06]  /*c660*/  BAR.SYNC.DEFER_BLOCKING 0x0 ;  /* 0x0000000000007b1d */ /* 0x000fec0000010000 */
[----:B------:R-:W-:Y:S04]  /*c670*/  BSSY.RECONVERGENT B0, `(.L_x_3804) ;  /* 0x0000013000007945 */ /* 0x000fe80003800200 */
[----:B------:R-:W-:Y:S05]  /*c680*/  @P2 BRA `(.L_x_3805) ;  /* 0x0000000000442947 */ /* 0x000fea0003800000 */
[----:B0-----:R-:W0:Y:S02]  /*c690*/  LDS.128 R4, [R2] ;  /* 0x0000000002047984 */ /* 0x001e240000000c00 */
[----:B0-----:R-:W-:Y:S02]  /*c6a0*/  HADD2.F32 R3, -RZ, R4.H0_H0 ;  /* 0x20000004ff037230 */ /* 0x001fe40000004100 */
[--C-:B------:R-:W-:Y:S02]  /*c6b0*/  HADD2.F32 R8, -RZ, R5.reuse.H0_H0 ;  /* 0x20000005ff087230 */ /* 0x100fe40000004100 */
[----:B------:R-:W-:Y:S02]  /*c6c0*/  HADD2.F32 R9, -RZ, R6.H0_H0 ;  /* 0x20000006ff097230 */ /* 0x000fe40000004100 */
[----:B------:R-:W-:Y:S01]  /*c6d0*/  FADD.FTZ R28, R28, R3 ;  /* 0x000000031c1c7221 */ /* 0x000fe20000010000 */
[----:B------:R-:W-:Y:S02]  /*c6e0*/  HADD2.F32 R4, -RZ, R4.H1_H1 ;  /* 0x30000004ff047230 */ /* 0x000fe40000004100 */
        /* <DEDUP_REMOVED lines=11> */
.L_x_3805:
[----:B------:R-:W-:Y:S05]  /*c7a0*/  BSYNC.RECONVERGENT B0 ;  /* 0x0000000000007941 */ /* 0x000fea0003800200 */
.L_x_3804:
        /* <DEDUP_REMOVED lines=8> */
.L_x_3807:
[----:B------:R-:W-:Y:S05]  /*c830*/  BSYNC.RECONVERGENT B0 ;  /* 0x0000000000007941 */ /* 0x000fea0003800200 */
.L_x_3806:
[----:B------:R-:W-:Y:S06]  /*c840*/  BAR.SYNC.DEFER_BLOCKING 0x0 ;  /* 0x0000000000007b1d */ /* 0x000fec0000010000 */
[----:B------:R-:W-:Y:S04]  /*c850*/  BSSY.RECONVERGENT B0, `(.L_x_3808) ;  /* 0x0000013000007945 */ /* 0x000fe80003800200 */
[----:B------:R-:W-:Y:S05]  /*c860*/  @P4 BRA `(.L_x_3809) ;  /* 0x0000000000444947 */ /* 0x000fea0003800000 */
[----:B0--3--:R-:W0:Y:S02]  /*c870*/  LDS.128 R4, [R2] ;  /* 0x0000000002047984 */ /* 0x009e240000000c00 */
        /* <DEDUP_REMOVED lines=16> */
.L_x_3809:
[----:B------:R-:W-:Y:S05]  /*c980*/  BSYNC.RECONVERGENT B0 ;  /* 0x0000000000007941 */ /* 0x000fea0003800200 */
.L_x_3808:
[----:B------:R-:W-:Y:S06]  /*c990*/  BAR.SYNC.DEFER_BLOCKING 0x0 ;  /* 0x0000000000007b1d */ /* 0x000fec0000010000 */
[----:B------:R-:W-:Y:S04]  /*c9a0*/  BSSY.RECONVERGENT B0, `(.L_x_3810) ;  /* 0x0000007000007945 */ /* 0x000fe80003800200 */
[----:B------:R-:W-:Y:S05]  /*c9b0*/  @P5 BRA `(.L_x_3811) ;  /* 0x0000000000145947 */ /* 0x000fea0003800000 */
[----:B0--3--:R-:W-:Y:S02]  /*c9c0*/  F2FP.F16.F32.PACK_AB R4, R31, R28 ;  /* 0x0000001c1f04723e */ /* 0x009fe400000000ff */
[----:B------:R-:W-:Y:S02]  /*c9d0*/  F2FP.F16.F32.PACK_AB R5, R30, R29 ;  /* 0x0000001d1e05723e */ /* 0x000fe400000000ff */
[----:B------:R-:W-:Y:S02]  /*c9e0*/  F2FP.F16.F32.PACK_AB R6, R33, R32 ;  /* 0x000000202106723e */ /* 0x000fe400000000ff */
[----:B------:R-:W-:-:S05]  /*c9f0*/  F2FP.F16.F32.PACK_AB R7, R35, R34 ;  /* 0x000000222307723e */ /* 0x000fca00000000ff */
[----:B------:R4:W-:Y:S02]  /*ca00*/  STS.128 [R2+-0x120], R4 ;  /* 0xfffee00402007388 */ /* 0x0009e40000000c00 */
.L_x_3811:
[----:B------:R-:W-:Y:S05]  /*ca10*/  BSYNC.RECONVERGENT B0 ;  /* 0x0000000000007941 */ /* 0x000fea0003800200 */
.L_x_3810:
[----:B------:R-:W-:Y:S06]  /*ca20*/  BAR.SYNC.DEFER_BLOCKING 0x0 ;  /* 0x0000000000007b1d */ /* 0x000fec0000010000 */
[----:B------:R-:W-:Y:S04]  /*ca30*/  BSSY.RECONVERGENT B0, `(.L_x_3812) ;  /* 0x0000013000007945 */ /* 0x000fe80003800200 */
[----:B------:R-:W-:Y:S05]  /*ca40*/  @P6 BRA `(.L_x_3813) ;  /* 0x0000000000446947 */ /* 0x000fea0003800000 */
[----:B0--34-:R-:W0:Y:S02]  /*ca50*/  LDS.128 R4, [R2] ;  /* 0x0000000002047984 */ /* 0x019e240000000c00 */
        /* <DEDUP_REMOVED lines=16> */
.L_x_3813:
[----:B------:R-:W-:Y:S05]  /*cb60*/  BSYNC.RECONVERGENT B0 ;  /* 0x0000000000007941 */ /* 0x000fea0003800200 */
.L_x_3812:
[----:B------:R-:W-:Y:S06]  /*cb70*/  BAR.SYNC.DEFER_BLOCKING 0x0 ;  /* 0x0000000000007b1d */ /* 0x000fec0000010000 */
.L_x_3802:
[----:B------:R-:W-:-:S13]  /*cb80*/  ISETP.GT.U32.OR P0, PT, R0, 0x1f, P0 ;  /* 0x0000001f0000780c */ /* 0x000fda0000704470 */
[----:B------:R-:W-:Y:S05]  /*cb90*/  @P0 EXIT ;  /* 0x000000000000094d */ /* 0x000fea0003800000 */
[----:B------:R-:W0:Y:S02]  /*cba0*/  LDCU UR4, c[0x0][0x478] ;  /* 0x00008f00ff0477ac */ /* 0x000e240008000800 */
[----:B0-----:R-:W-:-:S09]  /*cbb0*/  UISETP.NE.AND UP0, UPT, UR4, 0x2, UPT ;  /* 0x000000020400788c */ /* 0x001fd2000bf05270 */
[----:B------:R-:W-:Y:S05]  /*cbc0*/  BRA.U UP0, `(.L_x_3814) ;  /* 0x0000000100e07547 */ /* 0x000fea000b800000 */
[----:B---34-:R-:W0:Y:S01]  /*cbd0*/  LDC.64 R2, c[0x0][0x470] ;  /* 0x00011c00ff027b82 */ /* 0x018e220000000a00 */
[----:B------:R-:W3:Y:S01]  /*cbe0*/  LDCU.64 UR4, c[0x0][0x380] ;  /* 0x00007000ff0477ac */ /* 0x000ee20008000a00 */
[----:B0-----:R-:W4:Y:S01]  /*cbf0*/  LDG.E R2, desc[UR36][R2.64] ;  /* 0x0000002402027981 */ /* 0x001f22000c1e1900 */
[----:B------:R-:W-:-:S04]  /*cc00*/  IADD3 R19, PT, PT, R24, R19, RZ ;  /* 0x0000001318137210 */ /* 0x000fc80007ffe0ff */
[----:B---3--:R-:W-:Y:S01]  /*cc10*/  IADD3 R8, P0, PT, R19, UR4, RZ ;  /* 0x0000000413087c10 */ /* 0x008fe2000ff1e0ff */
        /* <DEDUP_REMOVED lines=17> */
[----:B-----5:R-:W-:Y:S02]  /*cd30*/  LOP3.LUT R4, R0, 0xff0000, RZ, 0xc0, !PT ;  /* 0x00ff000000047812 */ /* 0x020fe400078ec0ff */
[----:B------:R-:W4:Y:S01]  /*cd40*/  F2I.S8.NTZ R31, R31 ;  /* 0x0000001f001f7305 */ /* 0x000f220000202100 */
[----:B0-----:R-:W-:Y:S02]  /*cd50*/  PRMT R33, R33, 0x8880, RZ ;  /* 0x0000888021217816 */ /* 0x001fe400000000ff */
[----:B------:R-:W-:Y:S02]  /*cd60*/  PRMT R3, R4, 0x4210, R3 ;  /* 0x0000421004037816 */ /* 0x000fe40000000003 */
[----:B------:R-:W-:Y:S02]  /*cd70*/  PRMT R0, R33, 0x7710, RZ ;  /* 0x0000771021007816 */ /* 0x000fe400000000ff */
[----:B---3--:R-:W-:Y:S01]  /*cd80*/  PRMT R4, R30, 0x8880, RZ ;  /* 0x000088801e047816 */ /* 0x008fe200000000ff */
[----:B------:R-:W0:Y:S01]  /*cd90*/  F2I.S8.NTZ R29, R29 ;  /* 0x0000001d001d7305 */ /* 0x000e220000202100 */
[----:B------:R-:W-:-:S02]  /*cda0*/  SHF.L.U32 R0, R0, 0x8, RZ ;  /* 0x0000000800007819 */ /* 0x000fc400000006ff */
[----:B------:R-:W-:Y:S02]  /*cdb0*/  PRMT R4, R4, 0x7710, RZ ;  /* 0x0000771004047816 */ /* 0x000fe400000000ff */
[----:B------:R-:W-:Y:S02]  /*cdc0*/  LOP3.LUT R9, R3, 0xff00, R0, 0xf8, !PT ;  /* 0x0000ff0003097812 */ /* 0x000fe400078ef800 */
[----:B----4-:R-:W-:Y:S01]  /*cdd0*/  PRMT R31, R31, 0x8880, RZ ;  /* 0x000088801f1f7816 */ /* 0x010fe200000000ff */
[----:B------:R-:W3:Y:S01]  /*cde0*/  F2I.S8.NTZ R32, R32 ;  /* 0x0000002000207305 */ /* 0x000ee20000202100 */
[----:B------:R-:W-:Y:S02]  /*cdf0*/  LOP3.LUT R4, R4, 0xff, RZ, 0xc0, !PT ;  /* 0x000000ff04047812 */ /* 0x000fe400078ec0ff */
[----:B------:R-:W-:Y:S02]  /*ce00*/  PRMT R0, R31, 0x7710, RZ ;  /* 0x000077101f007816 */ /* 0x000fe400000000ff */
[----:B0-----:R-:W-:-:S03]  /*ce10*/  PRMT R29, R29, 0x8880, RZ ;  /* 0x000088801d1d7816 */ /* 0x001fc600000000ff */
[----:B------:R-:W0:Y:S01]  /*ce20*/  F2I.S8.NTZ R2, R2 ;  /* 0x0000000200027305 */ /* 0x000e220000202100 */
[----:B------:R-:W-:Y:S02]  /*ce30*/  LOP3.LUT R6, R0, 0xff, RZ, 0xc0, !PT ;  /* 0x000000ff00067812 */ /* 0x000fe400078ec0ff */
[----:B------:R-:W-:-:S03]  /*ce40*/  PRMT R3, R29, 0x7710, RZ ;  /* 0x000077101d037816 */ /* 0x000fc600000000ff */
[----:B------:R-:W-:Y:S01]  /*ce50*/  IMAD.WIDE.U32 R6, R6, 0x100, RZ ;  /* 0x0000010006067825 */ /* 0x000fe200078e00ff */
[----:B---3--:R-:W-:Y:S02]  /*ce60*/  PRMT R32, R32, 0x8880, RZ ;  /* 0x0000888020207816 */ /* 0x008fe400000000ff */
        /* <DEDUP_REMOVED lines=14> */
.L_x_3814:
[----:B---34-:R-:W0:Y:S01]  /*cf50*/  LDC.64 R2, c[0x0][0x380] ;  /* 0x0000e000ff027b82 */ /* 0x018e220000000a00 */
[----:B------:R-:W-:Y:S01]  /*cf60*/  IMAD.IADD R19, R24, 0x1, R19 ;  /* 0x0000000118137824 */ /* 0x000fe200078e0213 */
        /* <DEDUP_REMOVED lines=10> */
.L_x_3683:
[----:B------:R-:W-:Y:S01]  /*d010*/  MOV R12, 0x10 ;  /* 0x00000010000c7802 */ /* 0x000fe20000000f00 */
[----:B------:R-:W-:Y:S01]  /*d020*/  IMAD.MOV.U32 R15, RZ, RZ, -0x1 ;  /* 0xffffffffff0f7424 */ /* 0x000fe200078e00ff */
[----:B------:R-:W-:-:S07]  /*d030*/  MOV R11, 0x1f ;  /* 0x0000001f000b7802 */ /* 0x000fce0000000f00 */
[----:B0-----:R-:W-:Y:S05]  /*d040*/  WARPSYNC.COLLECTIVE R15, `(.L_x_3815) ;  /* 0x000000000f087348 */ /* 0x001fea0003c00000 */
[----:B------:R1:W2:Y:S02]  /*d050*/  SHFL.BFLY P6, R14, R13, R12, R11 ;  /* 0x0c00000c0d0e7389 */ /* 0x0002a400000c000b */
[----:B012---:R-:W-:Y:S05]  /*d060*/  ENDCOLLECTIVE ;  /* 0x000000000000791b */ /* 0x007fea0003800000 */
.L_x_3815:
[----:B------:R-:W-:Y:S01]  /*d070*/  MOV R12, 0x8 ;  /* 0x00000008000c7802 */ /* 0x000fe20000000f00 */
[----:B------:R-:W-:-:S05]  /*d080*/  FADD.FTZ R0, R13, R14 ;  /* 0x0000000e0d007221 */ /* 0x000fca0000010000 */
[----:B------:R-:W-:-:S07]  /*d090*/  MOV R13, R0 ;  /* 0x00000000000d7202 */ /* 0x000fce0000000f00 */
[----:B------:R-:W-:Y:S05]  /*d0a0*/  WARPSYNC.COLLECTIVE R15, `(.L_x_3816) ;  /* 0x000000000f087348 */ /* 0x000fea0003c00000 */
[----:B------:R0:W1:Y:S02]  /*d0b0*/  SHFL.BFLY P6, R14, R13, R12, R11 ;  /* 0x0c00000c0d0e7389 */ /* 0x00006400000c000b */
[----:B01----:R-:W-:Y:S05]  /*d0c0*/  ENDCOLLECTIVE ;  /* 0x000000000000791b */ /* 0x003fea0003800000 */
.L_x_3816:
[----:B------:R-:W-:Y:S01]  /*d0d0*/  MOV R12, 0x4 ;  /* 0x00000004000c7802 */ /* 0x000fe20000000f00 */
[----:B------:R-:W-:-:S04]  /*d0e0*/  FADD.FTZ R2, R0, R14 ;  /* 0x0000000e00027221 */ /* 0x000fc80000010000 */
[----:B------:R-:W-:-:S07]  /*d0f0*/  IMAD.MOV.U32 R13, RZ, RZ, R2 ;  /* 0x000000ffff0d7224 */ /* 0x000fce00078e0002 */
[----:B------:R-:W-:Y:S05]  /*d100*/  WARPSYNC.COLLECTIVE R15, `(.L_x_3817) ;  /* 0x000000000f087348 */ /* 0x000fea0003c00000 */
[----:B------:R0:W1:Y:S02]  /*d110*/  SHFL.BFLY P6, R14, R13, R12, R11 ;  /* 0x0c00000c0d0e7389 */ /* 0x00006400000c000b */
[----:B01----:R-:W-:Y:S05]  /*d120*/  ENDCOLLECTIVE ;  /* 0x000000000000791b */ /* 0x003fea0003800000 */
.L_x_3817:
[----:B------:R-:W-:Y:S02]  /*d130*/  IMAD.MOV.U32 R12, RZ, RZ, 0x2 ;  /* 0x00000002ff0c7424 */ /* 0x000fe400078e00ff */
[----:B------:R-:W-:-:S05]  /*d140*/  FADD.FTZ R3, R2, R14 ;  /* 0x0000000e02037221 */ /* 0x000fca0000010000 */
[----:B------:R-:W-:-:S07]  /*d150*/  MOV R13, R3 ;  /* 0x00000003000d7202 */ /* 0x000fce0000000f00 */
[----:B------:R-:W-:Y:S05]  /*d160*/  WARPSYNC.COLLECTIVE R15, `(.L_x_3818) ;  /* 0x000000000f087348 */ /* 0x000fea0003c00000 */
[----:B------:R0:W1:Y:S02]  /*d170*/  SHFL.BFLY P6, R14, R13, R12, R11 ;  /* 0x0c00000c0d0e7389 */ /* 0x00006400000c000b */
[----:B01----:R-:W-:Y:S05]  /*d180*/  ENDCOLLECTIVE ;  /* 0x000000000000791b */ /* 0x003fea0003800000 */
.L_x_3818:
[----:B------:R-:W-:Y:S01]  /*d190*/  MOV R12, 0x1 ;  /* 0x00000001000c7802 */ /* 0x000fe20000000f00 */
[----:B------:R-:W-:-:S05]  /*d1a0*/  FADD.FTZ R4, R3, R14 ;  /* 0x0000000e03047221 */ /* 0x000fca0000010000 */
[----:B------:R-:W-:-:S07]  /*d1b0*/  MOV R13, R4 ;  /* 0x00000004000d7202 */ /* 0x000fce0000000f00 */
[----:B------:R-:W-:Y:S05]  /*d1c0*/  WARPSYNC.COLLECTIVE R15, `(.L_x_3819) ;  /* 0x000000000f087348 */ /* 0x000fea0003c00000 */
[----:B------:R0:W1:Y:S02]  /*d1d0*/  SHFL.BFLY P6, R14, R13, R12, R11 ;  /* 0x0c00000c0d0e7389 */ /* 0x00006400000c000b */
[----:B01----:R-:W-:Y:S05]  /*d1e0*/  ENDCOLLECTIVE ;  /* 0x000000000000791b */ /* 0x003fea0003800000 */
.L_x_3819:
[----:B------:R-:W-:Y:S05]  /*d1f0*/  BRA `(.L_x_3820) ;  /* 0xffffff5800247947 */ /* 0x000fea000383ffff */
.L_x_3821:
        /* <DEDUP_REMOVED lines=16> */
.L_x_5601:


//--------------------- .text._ZN4mmha33masked_multihead_attention_kernelItLi144ELi256ELi2ELi32ELi128ELb0ELb1EEEv26Multihead_attention_paramsIT_XT5_EE --------------------------
	.section	.text._ZN4mmha33masked_multihead_attention_kernelItLi144ELi256ELi2ELi32ELi128ELb0ELb1EEEv26Multihead_attention_paramsIT_XT5_EE,"ax",@progbits
	.align	128
        .global         _ZN4mmha33masked_multihead_attention_kernelItLi144ELi256ELi2ELi32ELi128ELb0ELb1EEEv26Multihead_attention_paramsIT_XT5_EE
        .type           _ZN4mmha33masked_multihead_attention_kernelItLi144ELi256ELi2ELi32ELi128ELb0ELb1EEEv26Multihead_attention_paramsIT_XT5_EE,@function
        .size           _ZN4mmha33masked_multihead_attention_kernelItLi144ELi256ELi2ELi32ELi128ELb0ELb1EEEv26Multihead_attention_paramsIT_XT5_EE,(.L_x_5602 - _ZN4mmha33masked_multihead_attention_kernelItLi144ELi256ELi2ELi32ELi128ELb0ELb1EEEv26Multihead_attention_paramsIT_XT5_EE)
        .other          _ZN4mmha33masked_multihead_attention_kernelItLi144ELi256ELi2ELi32ELi128ELb0ELb1EEEv26Multihead_attention_paramsIT_XT5_EE,@"STO_CUDA_ENTRY STV_DEFAULT"
_ZN4mmha33masked_multihead_attention_kernelItLi144ELi256ELi2ELi32ELi128ELb0ELb1EEEv26Multihead_attention_paramsIT_XT5_EE:
.text._ZN4mmha33masked_multihead_attention_kernelItLi144ELi256ELi2ELi32ELi128ELb0ELb1EEEv26Multihead_attention_paramsIT_XT5_EE:
        /* <DEDUP_REMOVED lines=12> */
.L_x_3822:
[----:B------:R-:W1:Y:S08]  /*00c0*/  LDC.64 R2, c[0x0][0x4a0] ;  /* 0x00012800ff027b82 */ /* 0x000e700000000a00 */
[----:B------:R-:W3:Y:S01]  /*00d0*/  LDC R11, c[0x0][0x3f0] ;  /* 0x0000fc00ff0b7b82 */ /* 0x000ee20000000800 */
[----:B--2---:R-:W-:-:S07]  /*00e0*/  IABS R10, R0 ;  /* 0x00000000000a7213 */ /* 0x004fce0000000000 */
[----:B------:R-:W2:Y:S01]  /*00f0*/  LDC R19, c[0x0][0x3f4] ;  /* 0x0000fd00ff137b82 */ /* 0x000ea20000000800 */
[----:B-1----:R-:W-:Y:S01]  /*0100*/  ISETP.NE.U32.AND P0, PT, R2, RZ, PT ;  /* 0x000000ff0200720c */ /* 0x002fe20003f05070 */
[----:B------:R-:W1:Y:S06]  /*0110*/  S2R R87, SR_CTAID.X ;  /* 0x0000000000577919 */ /* 0x000e6c0000002500 */
[----:B------:R-:W1:Y:S01]  /*0120*/  LDC R35, c[0x0][0x3f8] ;  /* 0x0000fe00ff237b82 */ /* 0x000e620000000800 */
[----:B------:R-:W-:Y:S02]  /*0130*/  ISETP.NE.AND.EX P0, PT, R3, RZ, PT, P0 ;  /* 0x000000ff0300720c */ /* 0x000fe40003f05300 */
[----:B---3--:R-:W-:-:S04]  /*0140*/  IABS R9, R11 ;  /* 0x0000000b00097213 */ /* 0x008fc80000000000 */
[----:B------:R-:W3:Y:S07]  /*0150*/  I2F.RP R6, R9 ;  /* 0x0000000900067306 */ /* 0x000eee0000209400 */
[----:B------:R-:W4:Y:S08]  /*0160*/  @P0 LDC.64 R2, c[0x0][0x4a0] ;  /* 0x00012800ff020b82 */ /* 0x000f300000000a00 */
[----:B------:R-:W0:Y:S01]  /*0170*/  @P0 LDC R12, c[0x0][0x430] ;  /* 0x00010c00ff0c0b82 */ /* 0x000e220000000800 */
[----:B---3--:R-:W3:Y:S01]  /*0180*/  MUFU.RCP R6, R6 ;  /* 0x0000000600067308 */ /* 0x008ee20000001000 */
[----:B----4-:R-:W-:-:S04]  /*0190*/  @P0 IMAD.WIDE.U32 R2, R0, 0x4, R2 ;  /* 0x0000000400020825 */ /* 0x010fc800078e0002 */
[----:B---3--:R-:W-:Y:S02]  /*01a0*/  VIADD R7, R6, 0xffffffe ;  /* 0x0ffffffe06077836 */ /* 0x008fe40000000000 */
[----:B------:R3:W0:Y:S02]  /*01b0*/  @P0 LDG.E R3, desc[UR36][R2.64] ;  /* 0x0000002402030981 */ /* 0x000624000c1e1900 */
[----:B------:R-:W4:Y:S02]  /*01c0*/  F2I.FTZ.U32.TRUNC.NTZ R5, R7 ;  /* 0x0000000700057305 */ /* 0x000f24000021f000 */
[----:B----4-:R-:W-:-:S05]  /*01d0*/  IADD3 R4, PT, PT, RZ, -R5, RZ ;  /* 0x80000005ff047210 */ /* 0x010fca0007ffe0ff */
[----:B------:R-:W-:Y:S02]  /*01e0*/  IMAD R13, R4, R9, RZ ;  /* 0x00000009040d7224 */ /* 0x000fe400078e02ff */
[----:B------:R-:W-:-:S04]  /*01f0*/  IMAD.MOV.U32 R4, RZ, RZ, RZ ;  /* 0x000000ffff047224 */ /* 0x000fc800078e00ff */
[----:B------:R-:W-:Y:S01]  /*0200*/  IMAD.HI.U32 R6, R5, R13, R4 ;  /* 0x0000000d05067227 */ /* 0x000fe200078e0004 */
[----:B---3--:R-:W-:Y:S01]  /*0210*/  LOP3.LUT R2, R0, R11, RZ, 0x3c, !PT ;  /* 0x0000000b00027212 */ /* 0x008fe200078e3cff */
[----:B------:R-:W3:Y:S04]  /*0220*/  LDC.64 R4, c[0x0][0x460] ;  /* 0x00011800ff047b82 */ /* 0x000ee80000000a00 */
[----:B------:R-:W-:-:S04]  /*0230*/  IMAD.HI.U32 R8, R6, R10, RZ ;  /* 0x0000000a06087227 */ /* 0x000fc800078e00ff */
[----:B------:R-:W-:-:S04]  /*0240*/  IMAD.MOV R6, RZ, RZ, -R8 ;  /* 0x000000ffff067224 */ /* 0x000fc800078e0a08 */
[----:B------:R-:W-:-:S05]  /*0250*/  IMAD R6, R9, R6, R10 ;  /* 0x0000000609067224 */ /* 0x000fca00078e020a */
[----:B------:R-:W-:-:S13]  /*0260*/  ISETP.GT.U32.AND P3, PT, R9, R6, PT ;  /* 0x000000060900720c */ /* 0x000fda0003f64070 */
[----:B------:R-:W-:-:S04]  /*0270*/  @!P3 IADD3 R6, PT, PT, R6, -R9, RZ ;  /* 0x800000090606b210 */ /* 0x000fc80007ffe0ff */
[----:B------:R-:W-:Y:S01]  /*0280*/  ISETP.GE.U32.AND P2, PT, R6, R9, PT ;  /* 0x000000090600720c */ /* 0x000fe20003f46070 */
[----:B------:R-:W-:Y:S01]  /*0290*/  @!P3 VIADD R8, R8, 0x1 ;  /* 0x000000010808b836 */ /* 0x000fe20000000000 */
[----:B------:R-:W-:Y:S02]  /*02a0*/  ISETP.GE.AND P4, PT, R2, RZ, PT ;  /* 0x000000ff0200720c */ /* 0x000fe40003f86270 */
[----:B------:R-:W-:-:S09]  /*02b0*/  ISETP.NE.AND P3, PT, R11, RZ, PT ;  /* 0x000000ff0b00720c */ /* 0x000fd20003f65270 */
[----:B------:R-:W-:-:S05]  /*02c0*/  @P2 VIADD R8, R8, 0x1 ;  /* 0x0000000108082836 */ /* 0x000fca0000000000 */
[----:B------:R-:W-:-:S05]  /*02d0*/  MOV R32, R8 ;  /* 0x0000000800207202 */ /* 0x000fca0000000f00 */
[----:B------:R-:W-:Y:S01]  /*02e0*/  @!P4 IMAD.MOV R32, RZ, RZ, -R32 ;  /* 0x000000ffff20c224 */ /* 0x000fe200078e0a20 */
[----:B------:R-:W-:Y:S02]  /*02f0*/  @!P3 LOP3.LUT R32, RZ, R11, RZ, 0x33, !PT ;  /* 0x0000000bff20b212 */ /* 0x000fe400078e33ff */
[----:B--2---:R-:W-:-:S04]  /*0300*/  IABS R11, R19 ;  /* 0x00000013000b7213 */ /* 0x004fc80000000000 */
[----:B------:R-:W2:Y:S01]  /*0310*/  I2F.RP R10, R11 ;  /* 0x0000000b000a7306 */ /* 0x000ea20000209400 */
[----:B---3--:R-:W-:-:S04]  /*0320*/  ISETP.NE.U32.AND P1, PT, R4, RZ, PT ;  /* 0x000000ff0400720c */ /* 0x008fc80003f25070 */
[----:B------:R-:W-:-:S03]  /*0330*/  ISETP.NE.AND.EX P1, PT, R5, RZ, PT, P1 ;  /* 0x000000ff0500720c */ /* 0x000fc60003f25310 */
[----:B--2---:R-:W2:Y:S10]  /*0340*/  MUFU.RCP R10, R10 ;  /* 0x0000000a000a7308 */ /* 0x004eb40000001000 */
[----:B------:R-:W3:Y:S08]  /*0350*/  @P1 LDC.64 R6, c[0x0][0x460] ;  /* 0x00011800ff061b82 */ /* 0x000ef00000000a00 */
[----:B------:R-:W4:Y:S01]  /*0360*/  @!P0 LDC R16, c[0x0][0x40c] ;  /* 0x00010300ff108b82 */ /* 0x000f220000000800 */
[----:B--2---:R-:W-:-:S04]  /*0370*/  IADD3 R8, PT, PT, R10, 0xffffffe, RZ ;  /* 0x0ffffffe0a087810 */ /* 0x004fc80007ffe0ff */
[----:B------:R2:W1:Y:S01]  /*0380*/  F2I.FTZ.U32.TRUNC.NTZ R9, R8 ;  /* 0x0000000800097305 */ /* 0x000462000021f000 */
[----:B------:R-:W-:Y:S02]  /*0390*/  IMAD.MOV.U32 R2, RZ, RZ, RZ ;  /* 0x000000ffff027224 */ /* 0x000fe400078e00ff */
[----:B---3--:R-:W-:-:S05]  /*03a0*/  @P1 IMAD.WIDE R6, R32, 0x4, R6 ;  /* 0x0000000420061825 */ /* 0x008fca00078e0206 */
[----:B------:R1:W5:Y:S01]  /*03b0*/  @P1 LDG.E R2, desc[UR36][R6.64] ;  /* 0x0000002406021981 */ /* 0x000362000c1e1900 */
[----:B--2---:R-:W-:Y:S02]  /*03c0*/  HFMA2 R8, -RZ, RZ, 0, 0 ;  /* 0x00000000ff087431 */ /* 0x004fe400000001ff */
[----:B-1----:R-:W-:Y:S01]  /*03d0*/  IMAD.MOV R6, RZ, RZ, -R9 ;  /* 0x000000ffff067224 */ /* 0x002fe200078e0a09 */
[----:B------:R-:W1:Y:S01]  /*03e0*/  S2R R33, SR_TID.X ;  /* 0x0000000000217919 */ /* 0x000e620000002100 */
[C---:B------:R-:W-:Y:S02]  /*03f0*/  IMAD R34, R0.reuse, R35, R87 ;  /* 0x0000002300227224 */ /* 0x040fe400078e0257 */
[----:B------:R-:W-:Y:S01]  /*0400*/  IMAD R88, R0, R19, RZ ;  /* 0x0000001300587224 */ /* 0x000fe200078e02ff */
[----:B------:R-:W-:Y:S01]  /*0410*/  BSSY.RECONVERGENT B0, `(.L_x_3823) ;  /* 0x000005c000007945 */ /* 0x000fe20003800200 */
[----:B------:R-:W-:Y:S02]  /*0420*/  CS2R R26, SRZ ;  /* 0x00000000001a7805 */ /* 0x000fe4000001ff00 */
[----:B------:R-:W-:Y:S01]  /*0430*/  CS2R R24, SRZ ;  /* 0x0000000000187805 */ /* 0x000fe2000001ff00 */
[----:B------:R-:W-:Y:S01]  /*0440*/  IMAD R32, R32, R35, RZ ;  /* 0x0000002320207224 */ /* 0x000fe200078e02ff */
[----:B------:R-:W-:Y:S01]  /*0450*/  SHF.R.S32.HI R86, RZ, 0x1f, R88 ;  /* 0x0000001fff567819 */ /* 0x000fe20000011458 */
[----:B-1----:R-:W-:-:S02]  /*0460*/  IMAD.SHL.U32 R22, R33, 0x8, RZ ;  /* 0x0000000821167824 */ /* 0x002fc400078e00ff */
[----:B0-----:R-:W-:Y:S02]  /*0470*/  @P0 IMAD.IADD R16, R3, 0x1, R12 ;  /* 0x0000000103100824 */ /* 0x001fe400078e020c */
[----:B------:R-:W-:-:S03]  /*0480*/  IMAD R3, R6, R11, RZ ;  /* 0x0000000b06037224 */ /* 0x000fc600078e02ff */
[----:B----4-:R-:W-:Y:S01]  /*0490*/  IABS R18, R16 ;  /* 0x0000001000127213 */ /* 0x010fe20000000000 */
[----:B------:R-:W-:Y:S02]  /*04a0*/  IMAD.HI.U32 R9, R9, R3, R8 ;  /* 0x0000000309097227 */ /* 0x000fe400078e0008 */
[----:B------:R-:W0:Y:S04]  /*04b0*/  LDC R3, c[0x0][0x3e8] ;  /* 0x0000fa00ff037b82 */ /* 0x000e280000000800 */
[----:B------:R-:W-:-:S04]  /*04c0*/  IMAD.HI.U32 R9, R9, R18, RZ ;  /* 0x0000001209097227 */ /* 0x000fc800078e00ff */
[----:B------:R-:W-:-:S04]  /*04d0*/  IMAD.MOV R9, RZ, RZ, -R9 ;  /* 0x000000ffff097224 */ /* 0x000fc800078e0a09 */
[----:B------:R-:W-:-:S05]  /*04e0*/  IMAD R18, R11, R9, R18 ;  /* 0x000000090b127224 */ /* 0x000fca00078e0212 */
[----:B------:R-:W-:Y:S02]  /*04f0*/  ISETP.GT.U32.AND P0, PT, R11, R18, PT ;  /* 0x000000120b00720c */ /* 0x000fe40003f04070 */
[----:B------:R-:W-:-:S11]  /*0500*/  ISETP.GE.AND P3, PT, R16, RZ, PT ;  /* 0x000000ff1000720c */ /* 0x000fd60003f66270 */
[----:B------:R-:W-:-:S05]  /*0510*/  @!P0 IMAD.IADD R18, R18, 0x1, -R11 ;  /* 0x0000000112128824 */ /* 0x000fca00078e0a0b */
[----:B------:R-:W-:Y:S02]  /*0520*/  ISETP.GT.U32.AND P2, PT, R11, R18, PT ;  /* 0x000000120b00720c */ /* 0x000fe40003f44070 */
[----:B0-----:R-:W-:Y:S02]  /*0530*/  ISETP.NE.AND P1, PT, R3, RZ, PT ;  /* 0x000000ff0300720c */ /* 0x001fe40003f25270 */
[----:B------:R-:W-:-:S09]  /*0540*/  ISETP.NE.AND P0, PT, R19, RZ, PT ;  /* 0x000000ff1300720c */ /* 0x000fd20003f05270 */
[----:B------:R-:W-:-:S05]  /*0550*/  @!P2 IADD3 R18, PT, PT, R18, -R11, RZ ;  /* 0x8000000b1212a210 */ /* 0x000fca0007ffe0ff */
[----:B------:R-:W-:Y:S01]  /*0560*/  @!P3 IMAD.MOV R18, RZ, RZ, -R18 ;  /* 0x000000ffff12b224 */ /* 0x000fe200078e0a12 */
[----:B------:R-:W-:Y:S01]  /*0570*/  ISETP.GT.U32.AND P3, PT, R33, 0x11, PT ;  /* 0x000000112100780c */ /* 0x000fe20003f64070 */
[----:B------:R-:W-:Y:S01]  /*0580*/  @P1 IMAD R6, R0, R3, RZ ;  /* 0x0000000300061224 */ /* 0x000fe200078e02ff */
[----:B------:R-:W-:Y:S01]  /*0590*/  @!P0 LOP3.LUT R18, RZ, R19, RZ, 0x33, !PT ;  /* 0x00000013ff128212 */ /* 0x000fe200078e33ff */
[----:B------:R-:W-:Y:S01]  /*05a0*/  @!P1 IMAD R17, R34, 0x90, RZ ;  /* 0x0000009022119824 */ /* 0x000fe200078e02ff */
[----:B------:R-:W-:Y:S01]  /*05b0*/  IADD3 R19, PT, PT, R16, 0x1, -R19 ;  /* 0x0000000110137810 */ /* 0x000fe20007ffe813 */
[C---:B------:R-:W-:Y:S02]  /*05c0*/  @P1 IMAD R17, R87.reuse, 0x90, R6 ;  /* 0x0000009057111824 */ /* 0x040fe400078e0206 */
[----:B------:R-:W-:Y:S01]  /*05d0*/  IMAD R3, R87, 0x90, R22 ;  /* 0x0000009057037824 */ /* 0x000fe200078e0216 */
[----:B------:R-:W-:Y:S02]  /*05e0*/  VIMNMX R19, PT, PT, RZ, R19, !PT ;  /* 0x00000013ff137248 */ /* 0x000fe40007fe0100 */
[----:B------:R-:W-:-:S03]  /*05f0*/  IADD3 R37, PT, PT, R22, R17, RZ ;  /* 0x0000001116257210 */ /* 0x000fc60007ffe0ff */
[----:B------:R-:W-:Y:S05]  /*0600*/  @P3 BRA `(.L_x_3824) ;  /* 0x0000000000f03947 */ /* 0x000fea0003800000 */
        /* <DEDUP_REMOVED lines=57> */
.L_x_3825:
[----:B------:R-:W0:Y:S02]  /*09a0*/  LDC.64 R24, c[0x0][0x388] ;  /* 0x0000e200ff187b82 */ /* 0x000e240000000a00 */
[----:B0-----:R-:W-:-:S06]  /*09b0*/  IMAD.WIDE R24, R37, 0x2, R24 ;  /* 0x0000000225187825 */ /* 0x001fcc00078e0218 */
[----:B------:R-:W5:Y:S02]  /*09c0*/  LDG.E.128 R24, desc[UR36][R24.64] ;  /* 0x0000002418187981 */ /* 0x000f64000c1e1d00 */
.L_x_3824:
[----:B------:R-:W-:Y:S05]  /*09d0*/  BSYNC.RECONVERGENT B0 ;  /* 0x0000000000007941 */ /* 0x000fea0003800200 */
.L_x_3823:
        /* <DEDUP_REMOVED lines=10> */
[----:B------:R1:W3:Y:S01]  /*0a80*/  I2F.S8 R11, R14 ;  /* 0x0000000e000b7306 */ /* 0x0002e20000001400 */
[----:B------:R-:W-:Y:S02]  /*0a90*/  SHF.R.S64 R31, R14, 0x10, R15 ;  /* 0x000000100e1f7819 */ /* 0x000fe4000000100f */
[----:B------:R-:W-:Y:S02]  /*0aa0*/  SHF.R.U64 R12, R20, 0x7, RZ ;  /* 0x00000007140c7819 */ /* 0x000fe400000012ff */
[----:B------:R-:W-:-:S02]  /*0ab0*/  LOP3.LUT R31, R31, 0xff, RZ, 0xc0, !PT ;  /* 0x000000ff1f1f7812 */ /* 0x000fc400078ec0ff */
[----:B------:R-:W-:Y:S02]  /*0ac0*/  ISETP.NE.U32.AND P1, PT, R12, RZ, PT ;  /* 0x000000ff0c00720c */ /* 0x000fe40003f25070 */
[C-C-:B------:R-:W-:Y:S02]  /*0ad0*/  SHF.R.U64 R12, R14.reuse, 0x10, R15.reuse ;  /* 0x000000100e0c7819 */ /* 0x140fe4000000120f */
[----:B------:R-:W-:Y:S02]  /*0ae0*/  PRMT R10, R14, 0x9910, RZ ;  /* 0x000099100e0a7816 */ /* 0x000fe400000000ff */
[----:B-1----:R-:W-:Y:S02]  /*0af0*/  SHF.R.S32.HI R14, RZ, 0x10, R15 ;  /* 0x00000010ff0e7819 */ /* 0x002fe4000001140f */
[----:B0-----:R-:W-:Y:S02]  /*0b00*/  SHF.R.U64 R9, R31, 0x7, RZ ;  /* 0x000000071f097819 */ /* 0x001fe400000012ff */
[----:B------:R-:W-:-:S02]  /*0b10*/  PRMT R12, R12, 0x9910, RZ ;  /* 0x000099100c0c7816 */ /* 0x000fc400000000ff */
[----:B------:R-:W-:Y:S02]  /*0b20*/  LOP3.LUT R14, R14, 0xff, RZ, 0xc0, !PT ;  /* 0x000000ff0e0e7812 */ /* 0x000fe400078ec0ff */
[----:B------:R-:W-:Y:S01]  /*0b30*/  ISETP.NE.U32.AND P0, PT, R9, RZ, PT ;  /* 0x000000ff0900720c */ /* 0x000fe20003f05070 */
[----:B------:R-:W-:Y:S01]  /*0b40*/  IMAD.MOV.U32 R9, RZ, RZ, R12 ;  /* 0x000000ffff097224 */ /* 0x000fe200078e000c */
[----:B------:R-:W-:Y:S01]  /*0b50*/  SHF.R.U64 R12, R14, 0x7, RZ ;  /* 0x000000070e0c7819 */ /* 0x000fe200000012ff */
[----:B---3--:R-:W-:Y:S01]  /*0b60*/  FMUL.FTZ R11, R8, R11 ;  /* 0x0000000b080b7220 */ /* 0x008fe20000410000 */
[----:B------:R-:W-:Y:S02]  /*0b70*/  ISETP.NE.U32.AND.EX P1, PT, RZ, RZ, PT, P1 ;  /* 0x000000ffff00720c */ /* 0x000fe40003f25110 */
[----:B------:R-:W-:Y:S02]  /*0b80*/  ISETP.NE.U32.AND P2, PT, R12, RZ, PT ;  /* 0x000000ff0c00720c */ /* 0x000fe40003f45070 */
[----:B------:R-:W-:-:S02]  /*0b90*/  ISETP.NE.U32.AND.EX P0, PT, RZ, RZ, PT, P0 ;  /* 0x000000ffff00720c */ /* 0x000fc40003f05100 */
[----:B------:R-:W-:Y:S02]  /*0ba0*/  ISETP.NE.U32.AND.EX P2, PT, RZ, RZ, PT, P2 ;  /* 0x000000ffff00720c */ /* 0x000fe40003f45120 */
        /* <DEDUP_REMOVED lines=12> */
[----:B------:R1:W0:Y:S01]  /*0c70*/  I2F.S16 R21, R10 ;  /* 0x0000000a00157306 */ /* 0x0002220000101400 */
[----:B------:R-:W-:-:S07]  /*0c80*/  F2FP.F16.F32.PACK_AB R28, R28, R11 ;  /* 0x0000000b1c1c723e */ /* 0x000fce00000000ff */
[----:B------:R-:W2:Y:S01]  /*0c90*/  I2F.S16 R9, R9 ;  /* 0x0000000900097306 */ /* 0x000ea20000101400 */
[C---:B-1----:R-:W-:Y:S01]  /*0ca0*/  FMUL.FTZ R10, R8.reuse, R29 ;  /* 0x0000001d080a7220 */ /* 0x042fe20000410000 */
[----:B0-----:R-:W-:-:S06]  /*0cb0*/  FMUL.FTZ R30, R8, R21 ;  /* 0x00000015081e7220 */ /* 0x001fcc0000410000 */
        /* <DEDUP_REMOVED lines=11> */
.L_x_3826:
[----:B------:R-:W-:Y:S01]  /*0d70*/  BSSY.RECONVERGENT B0, `(.L_x_3827) ;  /* 0x0000007000007945 */ /* 0x000fe20003800200 */
[----:B------:R-:W-:Y:S02]  /*0d80*/  CS2R R30, SRZ ;  /* 0x00000000001e7805 */ /* 0x000fe4000001ff00 */
[----:B------:R-:W-:Y:S01]  /*0d90*/  CS2R R28, SRZ ;  /* 0x00000000001c7805 */ /* 0x000fe2000001ff00 */
[----:B------:R-:W-:Y:S06]  /*0da0*/  @P3 BRA `(.L_x_3828) ;  /* 0x00000000000c3947 */ /* 0x000fec0003800000 */
[----:B------:R-:W0:Y:S02]  /*0db0*/  LDC.64 R28, c[0x0][0x398] ;  /* 0x0000e600ff1c7b82 */ /* 0x000e240000000a00 */
[----:B0-----:R-:W-:-:S06]  /*0dc0*/  IMAD.WIDE R28, R37, 0x2, R28 ;  /* 0x00000002251c7825 */ /* 0x001fcc00078e021c */
[----:B------:R-:W5:Y:S02]  /*0dd0*/  LDG.E.128 R28, desc[UR36][R28.64] ;  /* 0x000000241c1c7981 */ /* 0x000f64000c1e1d00 */
.L_x_3828:
[----:B------:R-:W-:Y:S05]  /*0de0*/  BSYNC.RECONVERGENT B0 ;  /* 0x0000000000007941 */ /* 0x000fea0003800200 */
.L_x_3827:
[----:B------:R-:W0:Y:S01]  /*0df0*/  LDCU.64 UR6, c[0x0][0x3a0] ;  /* 0x00007400ff0677ac */ /* 0x000e220008000a00 */
[----:B------:R-:W1:Y:S01]  /*0e00*/  LDC.64 R8, c[0x0][0x418] ;  /* 0x00010600ff087b82 */ /* 0x000e620000000a00 */
[----:B------:R-:W-:Y:S02]  /*0e10*/  ISETP.EQ.U32.AND P3, PT, R4, RZ, PT ;  /* 0x000000ff0400720c */ /* 0x000fe40003f62070 */
[----:B------:R-:W-:Y:S01]  /*0e20*/  CS2R R14, SRZ ;  /* 0x00000000000e7805 */ /* 0x000fe2000001ff00 */
[----:B------:R-:W2:Y:S01]  /*0e30*/  LDCU.64 UR4, c[0x0][0x390] ;  /* 0x00007200ff0477ac */ /* 0x000ea20008000a00 */
[----:B------:R-:W-:Y:S02]  /*0e40*/  ISETP.GT.U32.AND P2, PT, R33, 0x1f, PT ;  /* 0x0000001f2100780c */ /* 0x000fe40003f44070 */
[----:B------:R-:W-:Y:S02]  /*0e50*/  CS2R R12, SRZ ;  /* 0x00000000000c7805 */ /* 0x000fe4000001ff00 */
[----:B------:R-:W-:-:S02]  /*0e60*/  ISETP.EQ.OR.EX P2, PT, R5, RZ, P2, P3 ;  /* 0x000000ff0500720c */ /* 0x000fc40001742730 */
[----:B0-----:R-:W-:Y:S02]  /*0e70*/  ISETP.NE.U32.AND P1, PT, RZ, UR6, PT ;  /* 0x00000006ff007c0c */ /* 0x001fe4000bf25070 */
[----:B--2---:R-:W-:-:S09]  /*0e80*/  ISETP.NE.U32.AND P0, PT, RZ, UR4, PT ;  /* 0x00000004ff007c0c */ /* 0x004fd2000bf05070 */
[----:B-----5:R-:W-:Y:S01]  /*0e90*/  @!P2 IMAD R20, R2, R35, RZ ;  /* 0x000000230214a224 */ /* 0x020fe200078e02ff */
[----:B------:R-:W-:Y:S02]  /*0ea0*/  ISETP.NE.AND.EX P1, PT, RZ, UR7, PT, P1 ;  /* 0x00000007ff007c0c */ /* 0x000fe4000bf25310 */
[----:B------:R-:W-:Y:S02]  /*0eb0*/  CS2R R38, SRZ ;  /* 0x0000000000267805 */ /* 0x000fe4000001ff00 */
[----:B------:R-:W-:Y:S02]  /*0ec0*/  ISETP.NE.AND.EX P0, PT, RZ, UR5, PT, P0 ;  /* 0x00000005ff007c0c */ /* 0x000fe4000bf05300 */
[----:B------:R-:W-:Y:S02]  /*0ed0*/  CS2R R36, SRZ ;  /* 0x0000000000247805 */ /* 0x000fe4000001ff00 */
[C---:B------:R-:W-:Y:S01]  /*0ee0*/  ISETP.GT.U32.OR P1, PT, R33.reuse, 0x11, !P1 ;  /* 0x000000112100780c */ /* 0x040fe20004f24470 */
[----:B------:R-:W-:Y:S01]  /*0ef0*/  @!P2 IMAD R21, R20, 0x90, R3 ;  /* 0x000000901415a824 */ /* 0x000fe200078e0203 */
[----:B------:R-:W-:Y:S01]  /*0f00*/  ISETP.GT.U32.OR P0, PT, R33, 0x11, !P0 ;  /* 0x000000112100780c */ /* 0x000fe20004704470 */
[----:B------:R-:W-:Y:S01]  /*0f10*/  IMAD.MOV.U32 R23, RZ, RZ, RZ ;  /* 0x000000ffff177224 */ /* 0x000fe200078e00ff */
[----:B-1----:R-:W-:Y:S01]  /*0f20*/  ISETP.NE.U32.AND P3, PT, R8, RZ, PT ;  /* 0x000000ff0800720c */ /* 0x002fe20003f65070 */
[----:B------:R-:W0:Y:S03]  /*0f30*/  LDCU.U8 UR4, c[0x0][0x404] ;  /* 0x00008080ff0477ac */ /* 0x000e260008000000 */
[----:B------:R-:W-:-:S02]  /*0f40*/  ISETP.NE.AND.EX P3, PT, R9, RZ, PT, P3 ;  /* 0x000000ff0900720c */ /* 0x000fc40003f65330 */
[----:B------:R-:W1:Y:S08]  /*0f50*/  @!P2 LDC.64 R8, c[0x0][0x450] ;  /* 0x00011400ff08ab82 */ /* 0x000e700000000a00 */
[----:B------:R-:W2:Y:S08]  /*0f60*/  @!P1 LDC.64 R6, c[0x0][0x3a0] ;  /* 0x0000e800ff069b82 */ /* 0x000eb00000000a00 */
[----:B------:R-:W3:Y:S08]  /*0f70*/  @!P0 LDC.64 R4, c[0x0][0x390] ;  /* 0x0000e400ff048b82 */ /* 0x000ef00000000a00 */
[----:B------:R-:W4:Y:S01]  /*0f80*/  @P3 LDC.64 R10, c[0x0][0x418] ;  /* 0x00010600ff0a3b82 */ /* 0x000f220000000a00 */
[----:B-1----:R-:W-:-:S05]  /*0f90*/  @!P2 IMAD.WIDE R8, R21, 0x2, R8 ;  /* 0x000000021508a825 */ /* 0x002fca00078e0208 */
[----:B------:R-:W4:Y:S01]  /*0fa0*/  @!P2 LDG.E.128 R40, desc[UR36][R8.64] ;  /* 0x000000240828a981 */ /* 0x000f22000c1e1d00 */
[----:B--2---:R-:W-:-:S05]  /*0fb0*/  @!P1 IMAD.WIDE.U32 R6, R3, 0x2, R6 ;  /* 0x0000000203069825 */ /* 0x004fca00078e0006 */
[----:B------:R-:W2:Y:S01]  /*0fc0*/  @!P1 LDG.E.128 R36, desc[UR36][R6.64] ;  /* 0x0000002406249981 */ /* 0x000ea2000c1e1d00 */
[----:B---3--:R-:W-:Y:S02]  /*0fd0*/  @!P0 IMAD.WIDE.U32 R4, R3, 0x2, R4 ;  /* 0x0000000203048825 */ /* 0x008fe400078e0004 */
[----:B------:R-:W1:Y:S03]  /*0fe0*/  LDC R3, c[0x0][0x400] ;  /* 0x00010000ff037b82 */ /* 0x000e660000000800 */
[----:B------:R-:W3:Y:S01]  /*0ff0*/  @!P0 LDG.E.128 R12, desc[UR36][R4.64] ;  /* 0x00000024040c8981 */ /* 0x000ee2000c1e1d00 */
[----:B----4-:R-:W-:-:S05]  /*1000*/  @P3 IMAD.WIDE.U32 R10, R0, 0x4, R10 ;  /* 0x00000004000a3825 */ /* 0x010fca00078e000a */
[----:B------:R4:W5:Y:S01]  /*1010*/  @P3 LDG.E R23, desc[UR36][R10.64] ;  /* 0x000000240a173981 */ /* 0x000962000c1e1900 */
[----:B0-----:R-:W-:-:S04]  /*1020*/  ISETP.NE.AND P0, PT, RZ, UR4, PT ;  /* 0x00000004ff007c0c */ /* 0x001fc8000bf05270 */
[----:B-1----:R-:W-:Y:S01]  /*1030*/  ISETP.LT.OR P0, PT, R3, 0x1, P0 ;  /* 0x000000010300780c */ /* 0x002fe20000701670 */
[----:B------:R-:W-:Y:S01]  /*1040*/  BSSY.RECONVERGENT B6, `(.L_x_3829) ;  /* 0x0000162000067945 */ /* 0x000fe20003800200 */
[----:B--2---:R-:W-:Y:S02]  /*1050*/  HFMA2 R29, R29, 1, 1, R37 ;  /* 0x3c003c001d1d7831 */ /* 0x004fe40000000025 */
[----:B------:R-:W-:Y:S02]  /*1060*/  HFMA2 R31, R31, 1, 1, R39 ;  /* 0x3c003c001f1f7831 */ /* 0x000fe40000000027 */
[----:B------:R-:W-:Y:S02]  /*1070*/  HADD2 R28, R28, R36 ;  /* 0x000000241c1c7230 */ /* 0x000fe40000000000 */
[----:B------:R-:W-:Y:S02]  /*1080*/  HADD2 R30, R30, R38 ;  /* 0x000000261e1e7230 */ /* 0x000fe40000000000 */
[----:B------:R-:W-:-:S02]  /*1090*/  @!P2 HFMA2 R29, R29, R41, -RZ ;  /* 0x000000291d1da231 */ /* 0x000fc400001000ff */
[----:B---3--:R-:W-:Y:S02]  /*10a0*/  HFMA2 R25, R25, 1, 1, R13 ;  /* 0x3c003c0019197831 */ /* 0x008fe4000000000d */
[----:B------:R-:W-:Y:S02]  /*10b0*/  HFMA2 R27, R27, 1, 1, R15 ;  /* 0x3c003c001b1b7831 */ /* 0x000fe4000000000f */
[----:B------:R-:W-:Y:S02]  /*10c0*/  @!P2 HFMA2 R31, R31, R43, -RZ ;  /* 0x0000002b1f1fa231 */ /* 0x000fe400001000ff */
[----:B------:R-:W-:Y:S02]  /*10d0*/  HADD2 R24, R24, R12 ;  /* 0x0000000c18187230 */ /* 0x000fe40000000000 */
[----:B------:R-:W-:Y:S02]  /*10e0*/  HADD2 R26, R26, R14 ;  /* 0x0000000e1a1a7230 */ /* 0x000fe40000000000 */
[----:B------:R-:W-:-:S02]  /*10f0*/  @!P2 HMUL2 R28, R28, R40 ;  /* 0x000000281c1ca232 */ /* 0x000fc40000000000 */
[----:B------:R-:W-:Y:S01]  /*1100*/  @!P2 HMUL2 R30, R30, R42 ;  /* 0x0000002a1e1ea232 */ /* 0x000fe20000000000 */
[----:B----4-:R-:W-:Y:S06]  /*1110*/  @P0 BRA `(.L_x_3830) ;  /* 0x00000004008c0947 */ /* 0x010fec0003800000 */
[----:B------:R-:W-:-:S13]  /*1120*/  ISETP.GE.AND P0, PT, R22, R3, PT ;  /* 0x000000031600720c */ /* 0x000fda0003f06270 */
[----:B------:R-:W-:Y:S05]  /*1130*/  @P0 BRA `(.L_x_3831) ;  /* 0x0000001400480947 */ /* 0x000fea0003800000 */
[----:B------:R-:W-:Y:S01]  /*1140*/  I2FP.F32.U32 R3, R3 ;  /* 0x0000000300037245 */ /* 0x000fe20000201000 */
[----:B------:R-:W0:Y:S01]  /*1150*/  LDCU UR4, c[0x0][0x40c] ;  /* 0x00008180ff0477ac */ /* 0x000e220008000800 */
[C---:B------:R-:W-:Y:S01]  /*1160*/  IADD3 R4, PT, PT, R22.reuse, 0x2, RZ ;  /* 0x0000000216047810 */ /* 0x040fe20007ffe0ff */
[C---:B------:R-:W-:Y:S01]  /*1170*/  VIADD R6, R22.reuse, 0x4 ;  /* 0x0000000416067836 */ /* 0x040fe20000000000 */
[----:B------:R-:W-:Y:S01]  /*1180*/  I2FP.F32.U32 R0, R22 ;  /* 0x0000001600007245 */ /* 0x000fe20000201000 */
[----:B------:R-:W-:Y:S01]  /*1190*/  VIADD R7, R22, 0x6 ;  /* 0x0000000616077836 */ /* 0x000fe20000000000 */
[----:B------:R-:W1:Y:S01]  /*11a0*/  MUFU.RCP R3, R3 ;  /* 0x0000000300037308 */ /* 0x000e620000001000 */
[----:B------:R-:W-:Y:S01]  /*11b0*/  I2FP.F32.U32 R5, R4 ;  /* 0x0000000400057245 */ /* 0x000fe20000201000 */
[--C-:B------:R-:W-:Y:S01]  /*11c0*/  HADD2.F32 R21, -RZ, R26.reuse.H1_H1 ;  /* 0x3000001aff157230 */ /* 0x100fe20000004100 */
[----:B------:R-:W-:Y:S01]  /*11d0*/  I2FP.F32.U32 R6, R6 ;  /* 0x0000000600067245 */ /* 0x000fe20000201000 */
[----:B------:R-:W-:Y:S01]  /*11e0*/  HADD2.F32 R15, -RZ, R26.H0_H0 ;  /* 0x2000001aff0f7230 */ /* 0x000fe20000004100 */
[----:B------:R-:W-:Y:S01]  /*11f0*/  I2FP.F32.U32 R7, R7 ;  /* 0x0000000700077245 */ /* 0x000fe20000201000 */
[----:B------:R-:W-:-:S02]  /*1200*/  HADD2.F32 R39, -RZ, R27.H1_H1 ;  /* 0x3000001bff277230 */ /* 0x000fc40000004100 */
[----:B------:R-:W-:Y:S02]  /*1210*/  HADD2.F32 R37, -RZ, R27.H0_H0 ;  /* 0x2000001bff257230 */ /* 0x000fe40000004100 */
[--C-:B------:R-:W-:Y:S02]  /*1220*/  HADD2.F32 R35, -RZ, R30.reuse.H1_H1 ;  /* 0x3000001eff237230 */ /* 0x100fe40000004100 */
[----:B------:R-:W-:Y:S02]  /*1230*/  HADD2.F32 R27, -RZ, R30.H0_H0 ;  /* 0x2000001eff1b7230 */ /* 0x000fe40000004100 */
[--C-:B------:R-:W-:Y:S02]  /*1240*/  HADD2.F32 R41, -RZ, R31.reuse.H1_H1 ;  /* 0x3000001fff297230 */ /* 0x100fe40000004100 */
[----:B------:R-:W-:Y:S02]  /*1250*/  HADD2.F32 R31, -RZ, R31.H0_H0 ;  /* 0x2000001fff1f7230 */ /* 0x000fe40000004100 */
[-C--:B-1----:R-:W-:Y:S01]  /*1260*/  FMUL.FTZ R0, R0, R3.reuse ;  /* 0x0000000300007220 */ /* 0x082fe20000410000 */
[-C--:B------:R-:W-:Y:S01]  /*1270*/  FMUL.FTZ R5, R5, R3.reuse ;  /* 0x0000000305057220 */ /* 0x080fe20000410000 */
[-C--:B------:R-:W-:Y:S01]  /*1280*/  FMUL.FTZ R6, R6, R3.reuse ;  /* 0x0000000306067220 */ /* 0x080fe20000410000 */
[----:B------:R-:W-:Y:S01]  /*1290*/  FMUL.FTZ R3, R7, R3 ;  /* 0x0000000307037220 */ /* 0x000fe20000410000 */
[----:B------:R-:W-:Y:S01]  /*12a0*/  FMUL.FTZ R4, R0, 13.28771209716796875 ;  /* 0x41549a7800047820 */ /* 0x000fe20000410000 */
[----:B------:R-:W-:Y:S01]  /*12b0*/  FMUL.FTZ R5, R5, 13.28771209716796875 ;  /* 0x41549a7805057820 */ /* 0x000fe20000410000 */
[----:B------:R-:W-:Y:S01]  /*12c0*/  FMUL.FTZ R7, R6, 13.28771209716796875 ;  /* 0x41549a7806077820 */ /* 0x000fe20000410000 */
[----:B0----5:R-:W-:Y:S01]  /*12d0*/  IADD3 R0, PT, PT, -R23, UR4, RZ ;  /* 0x0000000417007c10 */ /* 0x021fe2000fffe1ff */
[----:B------:R-:W0:Y:S01]  /*12e0*/  MUFU.EX2 R11, -R4 ;  /* 0x80000004000b7308 */ /* 0x000e220000000800 */
[----:B------:R-:W-:-:S02]  /*12f0*/  FMUL.FTZ R9, R3, 13.28771209716796875 ;  /* 0x41549a7803097820 */ /* 0x000fc40000410000 */
[----:B------:R-:W-:Y:S01]  /*1300*/  I2FP.F32.S32 R0, R0 ;  /* 0x0000000000007245 */ /* 0x000fe20000201400 */
        /* <DEDUP_REMOVED lines=31> */
[----:B------:R-:W4:Y:S01]  /*1500*/  MUFU.SIN R30, R26 ;  /* 0x0000001a001e7308 */ /* 0x000f220000000400 */
        /* <DEDUP_REMOVED lines=17> */
[C---:B------:R-:W-:Y:S01]  /*1620*/  FMUL.FTZ R11, R30.reuse, R39 ;  /* 0x000000271e0b7220 */ /* 0x040fe20000410000 */
        /* <DEDUP_REMOVED lines=18> */
.L_x_3830:
        /* <DEDUP_REMOVED lines=12> */
[----:B0-----:R-:W-:Y:S01]  /*1810*/  MOV R4, RZ ;  /* 0x000000ff00047202 */ /* 0x001fe20000000f00 */
[----:B-1----:R-:W-:-:S04]  /*1820*/  IMAD.MOV R6, RZ, RZ, -R5 ;  /* 0x000000ffff067224 */ /* 0x002fc800078e0a05 */
[----:B------:R-:W-:Y:S02]  /*1830*/  IMAD R9, R6, R7, RZ ;  /* 0x0000000706097224 */ /* 0x000fe400078e02ff */
[----:B------:R-:W-:Y:S02]  /*1840*/  IMAD.MOV.U32 R6, RZ, RZ, R8 ;  /* 0x000000ffff067224 */ /* 0x000fe400078e0008 */
[----:B------:R-:W-:-:S04]  /*1850*/  IMAD.HI.U32 R5, R5, R9, R4 ;  /* 0x0000000905057227 */ /* 0x000fc800078e0004 */
[----:B------:R-:W-:Y:S02]  /*1860*/  IMAD.MOV R9, RZ, RZ, -R10 ;  /* 0x000000ffff097224 */ /* 0x000fe400078e0a0a */
        /* <DEDUP_REMOVED lines=13> */
[----:B------:R-:W-:Y:S02]  /*1940*/  ISETP.GT.U32.OR P1, PT, R33, 0x1f, P0 ;  /* 0x0000001f2100780c */ /* 0x000fe40000724470 */
        /* <DEDUP_REMOVED lines=20> */
[----:B--2--5:R-:W-:Y:S05]  /*1a90*/  CALL.ABS.NOINC R14 ;  /* 0x000000000e007343 */ /* 0x024fea0003c00000 */
.L_x_3832:
[----:B------:R-:W0:Y:S01]  /*1aa0*/  S2R R3, SR_CgaCtaId ;  /* 0x0000000000037919 */ /* 0x000e220000008800 */
[----:B------:R-:W1:Y:S01]  /*1ab0*/  LDC R9, c[0x0][0x400] ;  /* 0x00010000ff097b82 */ /* 0x000e620000000800 */
[----:B------:R-:W-:Y:S01]  /*1ac0*/  ISETP.NE.AND P6, PT, R38, RZ, PT ;  /* 0x000000ff2600720c */ /* 0x000fe20003fc5270 */
[----:B------:R-:W-:Y:S05]  /*1ad0*/  WARPSYNC.ALL ;  /* 0x0000000000007948 */ /* 0x000fea0003800000 */
[----:B------:R-:W-:-:S05]  /*1ae0*/  MOV R0, 0x400 ;  /* 0x0000040000007802 */ /* 0x000fca0000000f00 */
[----:B------:R-:W-:Y:S02]  /*1af0*/  VIADD R0, R0, 0x220 ;  /* 0x0000022000007836 */ /* 0x000fe40000000000 */
[----:B------:R-:W-:-:S03]  /*1b00*/  @!P6 IMAD R4, R35, R36, R37 ;  /* 0x000000242304e224 */ /* 0x000fc600078e0225 */
[----:B0-----:R-:W-:-:S04]  /*1b10*/  LEA R0, R3, R0, 0x18 ;  /* 0x0000000003007211 */ /* 0x001fc800078ec0ff */
[----:B------:R-:W-:Y:S01]  /*1b20*/  @!P6 LEA R5, R4, R0, 0x1 ;  /* 0x000000000405e211 */ /* 0x000fe200078e08ff */
[----:B-1----:R-:W-:-:S04]  /*1b30*/  IMAD R3, R9, 0x2, R0 ;  /* 0x0000000209037824 */ /* 0x002fc800078e0200 */
[----:B------:R-:W-:Y:S01]  /*1b40*/  @!P6 IMAD R4, R4, 0x2, R3 ;  /* 0x000000020404e824 */ /* 0x000fe200078e0203 */
[----:B------:R-:W-:Y:S04]  /*1b50*/  @!P6 STS.128 [R5], R24 ;  /* 0x000000180500e388 */ /* 0x000fe80000000c00 */
[----:B------:R0:W-:Y:S02]  /*1b60*/  @!P6 STS.128 [R4], R28 ;  /* 0x0000001c0400e388 */ /* 0x0001e40000000c00 */
[----:B0-----:R-:W-:Y:S01]  /*1b70*/  SHF.R.S32.HI R4, RZ, 0x1f, R9 ;  /* 0x0000001fff047819 */ /* 0x001fe20000011409 */
[----:B------:R-:W-:Y:S03]  /*1b80*/  BAR.SYNC.DEFER_BLOCKING 0x0 ;  /* 0x0000000000007b1d */ /* 0x000fe60000010000 */
[----:B------:R-:W-:-:S03]  /*1b90*/  LEA.HI R4, R4, R9, RZ, 0x2 ;  /* 0x0000000904047211 */ /* 0x000fc600078f10ff */
[----:B------:R-:W-:Y:S04]  /*1ba0*/  BSSY.RECONVERGENT B0, `(.L_x_3833) ;  /* 0x00000a4000007945 */ /* 0x000fe80003800200 */
[----:B------:R-:W-:Y:S05]  /*1bb0*/  @P6 BRA `(.L_x_3834) ;  /* 0x0000000800886947 */ /* 0x000fea0003800000 */
        /* <DEDUP_REMOVED lines=10> */
[----:B------:R-:W-:Y:S01]  /*1c60*/  IMAD R4, R35, 0x2, R6 ;  /* 0x0000000223047824 */ /* 0x000fe200078e0206 */
[----:B------:R-:W-:Y:S02]  /*1c70*/  SHF.L.U32 R10, R10, 0x1, RZ ;  /* 0x000000010a0a7819 */ /* 0x000fe400000006ff */
[----:B------:R-:W1:Y:S02]  /*1c80*/  LDS.64 R26, [R5] ;  /* 0x00000000051a7984 */ /* 0x000e640000000a00 */
[----:B------:R-:W-:-:S02]  /*1c90*/  LOP3.LUT R13, R10, 0xfffffff8, RZ, 0xc0, !PT ;  /* 0xfffffff80a0d7812 */ /* 0x000fc400078ec0ff */
[----:B------:R-:W2:Y:S02]  /*1ca0*/  LDS.64 R20, [R6] ;  /* 0x0000000006147984 */ /* 0x000ea40000000a00 */
[----:B------:R-:W-:Y:S02]  /*1cb0*/  ISETP.GE.AND P0, PT, R13, R9, PT ;  /* 0x000000090d00720c */ /* 0x000fe40003f06270 */
[----:B------:R-:W3:Y:S01]  /*1cc0*/  LDS.64 R38, [R4] ;  /* 0x0000000004267984 */ /* 0x000ee20000000a00 */
[----:B0-----:R-:W-:Y:S02]  /*1cd0*/  SHF.R.U64 R12, R14, 0x10, R15 ;  /* 0x000000100e0c7819 */ /* 0x001fe4000000120f */
[--C-:B-1----:R-:W-:Y:S02]  /*1ce0*/  SHF.R.U64 R25, R26, 0x10, R27.reuse ;  /* 0x000000101a197819 */ /* 0x102fe4000000121b */
[----:B------:R-:W-:Y:S02]  /*1cf0*/  PRMT R24, R14, 0x5410, R26 ;  /* 0x000054100e187816 */ /* 0x000fe4000000001a */
[----:B------:R-:W-:-:S02]  /*1d00*/  PRMT R26, R15, 0x5410, R27 ;  /* 0x000054100f1a7816 */ /* 0x000fc4000000001b */
[----:B------:R-:W-:Y:S02]  /*1d10*/  PRMT R25, R12, 0x5410, R25 ;  /* 0x000054100c197816 */ /* 0x000fe40000000019 */
[----:B------:R-:W-:Y:S02]  /*1d20*/  SHF.R.U32.HI R14, RZ, 0x10, R15 ;  /* 0x00000010ff0e7819 */ /* 0x000fe4000001160f */
[----:B------:R-:W-:Y:S02]  /*1d30*/  SHF.R.U32.HI R27, RZ, 0x10, R27 ;  /* 0x00000010ff1b7819 */ /* 0x000fe4000001161b */
[--C-:B--2---:R-:W-:Y:S02]  /*1d40*/  SHF.R.U64 R12, R20, 0x10, R21.reuse ;  /* 0x00000010140c7819 */ /* 0x104fe40000001215 */
[----:B------:R-:W-:Y:S02]  /*1d50*/  SHF.R.U32.HI R10, RZ, 0x10, R21 ;  /* 0x00000010ff0a7819 */ /* 0x000fe40000011615 */
[----:B---3--:R-:W-:-:S02]  /*1d60*/  SHF.R.U64 R29, R38, 0x10, R39 ;  /* 0x00000010261d7819 */ /* 0x008fc40000001227 */
[----:B------:R-:W-:Y:S02]  /*1d70*/  SHF.R.U32.HI R31, RZ, 0x10, R39 ;  /* 0x00000010ff1f7819 */ /* 0x000fe40000011627 */
[----:B------:R-:W-:Y:S02]  /*1d80*/  PRMT R27, R14, 0x5410, R27 ;  /* 0x000054100e1b7816 */ /* 0x000fe4000000001b */
[----:B------:R-:W-:Y:S02]  /*1d90*/  PRMT R28, R20, 0x5410, R38 ;  /* 0x00005410141c7816 */ /* 0x000fe40000000026 */
        /* <DEDUP_REMOVED lines=9> */
[----:B------:R-:W-:Y:S01]  /*1e30*/  VIADD R11, R13, 0x4 ;  /* 0x000000040d0b7836 */ /* 0x000fe20000000000 */
[----:B------:R-:W1:Y:S01]  /*1e40*/  MUFU.RCP R9, R9 ;  /* 0x0000000900097308 */ /* 0x000e620000001000 */
[----:B------:R-:W-:Y:S01]  /*1e50*/  HADD2.F32 R41, -RZ, R24.H0_H0 ;  /* 0x20000018ff297230 */ /* 0x000fe20000004100 */
[----:B------:R-:W-:Y:S01]  /*1e60*/  I2FP.F32.S32 R10, R10 ;  /* 0x0000000a000a7245 */ /* 0x000fe20000201400 */
[----:B------:R-:W-:Y:S01]  /*1e70*/  HADD2.F32 R43, -RZ, R25.H0_H0 ;  /* 0x20000019ff2b7230 */ /* 0x000fe20000004100 */
[----:B------:R-:W-:Y:S01]  /*1e80*/  I2FP.F32.S32 R11, R11 ;  /* 0x0000000b000b7245 */ /* 0x000fe20000201400 */
[--C-:B------:R-:W-:Y:S01]  /*1e90*/  HADD2.F32 R44, -RZ, R27.reuse.H1_H1 ;  /* 0x3000001bff2c7230 */ /* 0x100fe20000004100 */
[----:B------:R-:W-:Y:S01]  /*1ea0*/  I2FP.F32.S32 R12, R12 ;  /* 0x0000000c000c7245 */ /* 0x000fe20000201400 */
[----:B------:R-:W-:-:S02]  /*1eb0*/  HADD2.F32 R51, -RZ, R27.H0_H0 ;  /* 0x2000001bff337230 */ /* 0x000fc40000004100 */
[--C-:B------:R-:W-:Y:S02]  /*1ec0*/  HADD2.F32 R46, -RZ, R31.reuse.H1_H1 ;  /* 0x3000001fff2e7230 */ /* 0x100fe40000004100 */
[----:B------:R-:W-:Y:S01]  /*1ed0*/  HADD2.F32 R53, -RZ, R31.H0_H0 ;  /* 0x2000001fff357230 */ /* 0x000fe20000004100 */
[----:B0----5:R-:W-:Y:S01]  /*1ee0*/  IADD3 R13, PT, PT, -R23, UR4, RZ ;  /* 0x00000004170d7c10 */ /* 0x021fe2000fffe1ff */
[--C-:B------:R-:W-:Y:S02]  /*1ef0*/  HADD2.F32 R40, -RZ, R26.reuse.H1_H1 ;  /* 0x3000001aff287230 */ /* 0x100fe40000004100 */
[----:B------:R-:W-:Y:S01]  /*1f00*/  HADD2.F32 R47, -RZ, R26.H0_H0 ;  /* 0x2000001aff2f7230 */ /* 0x000fe20000004100 */
[----:B------:R-:W-:Y:S01]  /*1f10*/  I2FP.F32.S32 R39, R13 ;  /* 0x0000000d00277245 */ /* 0x000fe20000201400 */
        /* <DEDUP_REMOVED lines=13> */
[----:B------:R-:W-:-:S03]  /*1ff0*/  HADD2.F32 R49, -RZ, R30.H0_H0 ;  /* 0x2000001eff317230 */ /* 0x000fc60000004100 */
[----:B------:R-:W2:Y:S04]  /*2000*/  MUFU.EX2 R12, -R12 ;  /* 0x8000000c000c7308 */ /* 0x000ea80000000800 */
[----:B------:R-:W3:Y:S01]  /*2010*/  MUFU.EX2 R14, -R14 ;  /* 0x8000000e000e7308 */ /* 0x000ee20000000800 */
[----:B0-----:R-:W-:-:S04]  /*2020*/  FMUL.FTZ R7, R39, R7 ;  /* 0x0000000727077220 */ /* 0x001fc80000410000 */
[----:B------:R-:W-:Y:S01]  /*2030*/  FMUL.RZ R20, R7, 0.15915493667125701904 ;  /* 0x3e22f98307147820 */ /* 0x000fe2000040c000 */
[----:B-1----:R-:W-:-:S03]  /*2040*/  FMUL.FTZ R11, R39, R10 ;  /* 0x0000000a270b7220 */ /* 0x002fc60000410000 */
[----:B------:R-:W0:Y:S01]  /*2050*/  MUFU.SIN R9, R20 ;  /* 0x0000001400097308 */ /* 0x000e220000000400 */
[----:B------:R-:W-:Y:S01]  /*2060*/  FMUL.RZ R11, R11, 0.15915493667125701904 ;  /* 0x3e22f9830b0b7820 */ /* 0x000fe2000040c000 */
[C---:B--2---:R-:W-:Y:S01]  /*2070*/  FMUL.FTZ R10, R39.reuse, R12 ;  /* 0x0000000c270a7220 */ /* 0x044fe20000410000 */
[----:B------:R-:W-:Y:S02]  /*2080*/  HADD2.F32 R12, -RZ, R24.H1_H1 ;  /* 0x30000018ff0c7230 */ /* 0x000fe40000004100 */
[----:B------:R-:W-:Y:S02]  /*2090*/  HADD2.F32 R24, -RZ, R25.H1_H1 ;  /* 0x30000019ff187230 */ /* 0x000fe40000004100 */
[----:B------:R-:W-:Y:S01]  /*20a0*/  FMUL.RZ R38, R10, 0.15915493667125701904 ;  /* 0x3e22f9830a267820 */ /* 0x000fe2000040c000 */
[----:B---3--:R-:W-:Y:S01]  /*20b0*/  FMUL.FTZ R10, R39, R14 ;  /* 0x0000000e270a7220 */ /* 0x008fe20000410000 */
[----:B------:R1:W2:Y:S01]  /*20c0*/  MUFU.COS R7, R20 ;  /* 0x0000001400077308 */ /* 0x0002a20000000000 */
[----:B------:R-:W-:-:S07]  /*20d0*/  HADD2.F32 R25, -RZ, R28.H0_H0 ;  /* 0x2000001cff197230 */ /* 0x000fce0000004100 */
[----:B------:R-:W3:Y:S01]  /*20e0*/  MUFU.COS R13, R11 ;  /* 0x0000000b000d7308 */ /* 0x000ee20000000000 */
[----:B-1----:R-:W-:Y:S02]  /*20f0*/  HADD2.F32 R20, -RZ, R28.H1_H1 ;  /* 0x3000001cff147230 */ /* 0x002fe40000004100 */
[----:B------:R-:W-:Y:S01]  /*2100*/  FMUL.RZ R28, R10, 0.15915493667125701904 ;  /* 0x3e22f9830a1c7820 */ /* 0x000fe2000040c000 */
[-C--:B0-----:R-:W-:Y:S02]  /*2110*/  FMUL.FTZ R10, R12, R9.reuse ;  /* 0x000000090c0a7220 */ /* 0x081fe40000410000 */
[----:B------:R-:W-:Y:S02]  /*2120*/  FMUL.FTZ R14, R20, R9 ;  /* 0x00000009140e7220 */ /* 0x000fe40000410000 */
[----:B------:R0:W1:Y:S01]  /*2130*/  MUFU.SIN R15, R11 ;  /* 0x0000000b000f7308 */ /* 0x0000620000000400 */
[-C--:B--2---:R-:W-:Y:S01]  /*2140*/  FMUL.FTZ R12, R12, R7.reuse ;  /* 0x000000070c0c7220 */ /* 0x084fe20000410000 */
[-C--:B------:R-:W-:Y:S01]  /*2150*/  FMUL.FTZ R20, R20, R7.reuse ;  /* 0x0000000714147220 */ /* 0x080fe20000410000 */
[-C--:B------:R-:W-:Y:S01]  /*2160*/  FFMA.FTZ R10, R41, R7.reuse, -R10 ;  /* 0x00000007290a7223 */ /* 0x080fe2000001080a */
[----:B------:R-:W-:-:S04]  /*2170*/  FFMA.FTZ R14, R25, R7, -R14 ;  /* 0x00000007190e7223 */ /* 0x000fc8000001080e */
[----:B------:R-:W2:Y:S01]  /*2180*/  MUFU.COS R21, R38 ;  /* 0x0000002600157308 */ /* 0x000ea20000000000 */
[-C--:B0-----:R-:W-:Y:S01]  /*2190*/  FFMA.FTZ R11, R41, R9.reuse, R12 ;  /* 0x00000009290b7223 */ /* 0x081fe2000001000c */
[----:B------:R-:W-:Y:S01]  /*21a0*/  FFMA.FTZ R9, R25, R9, R20 ;  /* 0x0000000919097223 */ /* 0x000fe20000010014 */
[----:B---3--:R-:W-:-:S05]  /*21b0*/  FMUL.FTZ R20, R24, R13 ;  /* 0x0000000d18147220 */ /* 0x008fca0000410000 */
[----:B------:R0:W3:Y:S01]  /*21c0*/  MUFU.SIN R27, R38 ;  /* 0x00000026001b7308 */ /* 0x0000e20000000400 */
[-C--:B-1----:R-:W-:Y:S01]  /*21d0*/  FMUL.FTZ R12, R24, R15.reuse ;  /* 0x0000000f180c7220 */ /* 0x082fe20000410000 */
[CC--:B------:R-:W-:Y:S01]  /*21e0*/  FMUL.FTZ R24, R26.reuse, R15.reuse ;  /* 0x0000000f1a187220 */ /* 0x0c0fe20000410000 */
[C---:B------:R-:W-:Y:S01]  /*21f0*/  FFMA.FTZ R25, R43.reuse, R15, R20 ;  /* 0x0000000f2b197223 */ /* 0x040fe20000010014 */
[-C--:B------:R-:W-:Y:S01]  /*2200*/  FMUL.FTZ R26, R26, R13.reuse ;  /* 0x0000000d1a1a7220 */ /* 0x080fe20000410000 */
[-C--:B------:R-:W-:Y:S01]  /*2210*/  FFMA.FTZ R12, R43, R13.reuse, -R12 ;  /* 0x0000000d2b0c7223 */ /* 0x080fe2000001080c */
[C---:B------:R-:W-:Y:S02]  /*2220*/  FFMA.FTZ R29, R45.reuse, R13, -R24 ;  /* 0x0000000d2d1d7223 */ /* 0x040fe40000010818 */
[----:B------:R-:W1:Y:S01]  /*2230*/  MUFU.SIN R39, R28 ;  /* 0x0000001c00277308 */ /* 0x000e620000000400 */
[----:B------:R-:W-:Y:S01]  /*2240*/  FFMA.FTZ R26, R45, R15, R26 ;  /* 0x0000000f2d1a7223 */ /* 0x000fe2000001001a */
[-C--:B--2---:R-:W-:Y:S01]  /*2250*/  FMUL.FTZ R24, R40, R21.reuse ;  /* 0x0000001528187220 */ /* 0x084fe20000410000 */
[----:B0-----:R-:W-:Y:S01]  /*2260*/  FMUL.FTZ R38, R42, R21 ;  /* 0x000000152a267220 */ /* 0x001fe20000410000 */
[----:B------:R-:W-:-:S02]  /*2270*/  F2FP.F16.F32.PACK_AB R25, R25, R12 ;  /* 0x0000000c1919723e */ /* 0x000fc400000000ff */
[----:B------:R-:W-:Y:S02]  /*2280*/  F2FP.F16.F32.PACK_AB R29, R26, R29 ;  /* 0x0000001d1a1d723e */ /* 0x000fe400000000ff */
[----:B------:R0:W2:Y:S01]  /*2290*/  MUFU.COS R31, R28 ;  /* 0x0000001c001f7308 */ /* 0x0000a20000000000 */
[-C--:B---3--:R-:W-:Y:S01]  /*22a0*/  FFMA.FTZ R7, R47, R27.reuse, R24 ;  /* 0x0000001b2f077223 */ /* 0x088fe20000010018 */
[----:B------:R-:W-:-:S04]  /*22b0*/  FMUL.FTZ R20, R40, R27 ;  /* 0x0000001b28147220 */ /* 0x000fc80000410000 */
[----:B------:R-:W-:Y:S01]  /*22c0*/  FFMA.FTZ R20, R47, R21, -R20 ;  /* 0x000000152f147223 */ /* 0x000fe20000010814 */
[----:B0-----:R-:W-:Y:S01]  /*22d0*/  FMUL.FTZ R28, R42, R27 ;  /* 0x0000001b2a1c7220 */ /* 0x001fe20000410000 */
[-C--:B-1----:R-:W-:Y:S01]  /*22e0*/  FMUL.FTZ R24, R44, R39.reuse ;  /* 0x000000272c187220 */ /* 0x082fe20000410000 */
[----:B------:R-:W-:Y:S01]  /*22f0*/  FMUL.FTZ R40, R46, R39 ;  /* 0x000000272e287220 */ /* 0x000fe20000410000 */
[C---:B------:R-:W-:Y:S01]  /*2300*/  FFMA.FTZ R27, R49.reuse, R27, R38 ;  /* 0x0000001b311b7223 */ /* 0x040fe20000010026 */
[----:B------:R-:W-:Y:S01]  /*2310*/  FFMA.FTZ R30, R49, R21, -R28 ;  /* 0x00000015311e7223 */ /* 0x000fe2000001081c */
[----:B------:R-:W-:Y:S01]  /*2320*/  F2FP.F16.F32.PACK_AB R26, R7, R20 ;  /* 0x00000014071a723e */ /* 0x000fe200000000ff */
[-C--:B--2---:R-:W-:Y:S01]  /*2330*/  FMUL.FTZ R28, R44, R31.reuse ;  /* 0x0000001f2c1c7220 */ /* 0x084fe20000410000 */
        /* <DEDUP_REMOVED lines=10> */
.L_x_3836:
[----:B------:R-:W-:Y:S05]  /*23e0*/  BSYNC.RECONVERGENT B1 ;  /* 0x0000000000017941 */ /* 0x000fea0003800200 */
.L_x_3835:
[----:B------:R-:W-:Y:S02]  /*23f0*/  LOP3.LUT R10, R29, 0xffff, RZ, 0xc0, !PT ;  /* 0x0000ffff1d0a7812 */ /* 0x000fe400078ec0ff */
[----:B------:R-:W-:Y:S02]  /*2400*/  LOP3.LUT R12, R25, 0xffff, RZ, 0xc0, !PT ;  /* 0x0000ffff190c7812 */ /* 0x000fe400078ec0ff */
[----:B------:R-:W-:Y:S01]  /*2410*/  PRMT R7, R31, 0x7732, RZ ;  /* 0x000077321f077816 */ /* 0x000fe200000000ff */
[----:B------:R-:W-:Y:S01]  /*2420*/  IMAD.WIDE.U32 R10, R10, 0x10000, RZ ;  /* 0x000100000a0a7825 */ /* 0x000fe200078e00ff */
[C---:B------:R-:W-:Y:S02]  /*2430*/  PRMT R20, R30.reuse, 0x7732, RZ ;  /* 0x000077321e147816 */ /* 0x040fe400000000ff */
[----:B------:R-:W-:Y:S01]  /*2440*/  PRMT R15, R30, 0x5410, R31 ;  /* 0x000054101e0f7816 */ /* 0x000fe2000000001f */
[----:B------:R-:W-:Y:S01]  /*2450*/  IMAD.WIDE.U32 R12, R12, 0x10000, RZ ;  /* 0x000100000c0c7825 */ /* 0x000fe200078e00ff */
[----:B------:R-:W-:-:S02]  /*2460*/  LOP3.LUT R14, R10, 0xffff, R28, 0xf8, !PT ;  /* 0x0000ffff0a0e7812 */ /* 0x000fc400078ef81c */
[----:B------:R-:W-:Y:S02]  /*2470*/  PRMT R41, R20, 0x5410, R7 ;  /* 0x0000541014297816 */ /* 0x000fe40000000007 */
[----:B------:R-:W-:Y:S02]  /*2480*/  PRMT R10, R29, 0x7732, RZ ;  /* 0x000077321d0a7816 */ /* 0x000fe400000000ff */
[----:B------:R-:W-:Y:S02]  /*2490*/  LOP3.LUT R20, R12, 0xffff, R24, 0xf8, !PT ;  /* 0x0000ffff0c147812 */ /* 0x000fe400078ef818 */
[----:B------:R-:W-:Y:S02]  /*24a0*/  PRMT R21, R26, 0x5410, R27 ;  /* 0x000054101a157816 */ /* 0x000fe4000000001b */
[----:B------:R-:W-:Y:S02]  /*24b0*/  PRMT R7, R27, 0x7732, RZ ;  /* 0x000077321b077816 */ /* 0x000fe400000000ff */
[----:B------:R-:W-:-:S02]  /*24c0*/  PRMT R12, R25, 0x7732, RZ ;  /* 0x00007732190c7816 */ /* 0x000fc400000000ff */
[----:B------:R-:W-:Y:S02]  /*24d0*/  PRMT R38, R26, 0x7732, RZ ;  /* 0x000077321a267816 */ /* 0x000fe400000000ff */
[----:B------:R-:W-:Y:S02]  /*24e0*/  PRMT R40, R24, 0x7732, RZ ;  /* 0x0000773218287816 */ /* 0x000fe400000000ff */
[----:B------:R-:W-:Y:S01]  /*24f0*/  LOP3.LUT R15, R15, R11, RZ, 0xfc, !PT ;  /* 0x0000000b0f0f7212 */ /* 0x000fe200078efcff */
[----:B------:R-:W-:Y:S01]  /*2500*/  IMAD.WIDE.U32 R10, R10, 0x10000, RZ ;  /* 0x000100000a0a7825 */ /* 0x000fe200078e00ff */
[----:B------:R-:W-:Y:S02]  /*2510*/  LOP3.LUT R21, R21, R13, RZ, 0xfc, !PT ;  /* 0x0000000d15157212 */ /* 0x000fe400078efcff */
[----:B------:R-:W-:Y:S01]  /*2520*/  PRMT R9, R28, 0x7732, RZ ;  /* 0x000077321c097816 */ /* 0x000fe200000000ff */
[----:B------:R-:W-:Y:S01]  /*2530*/  IMAD.WIDE.U32 R12, R12, 0x10000, RZ ;  /* 0x000100000c0c7825 */ /* 0x000fe200078e00ff */
[----:B------:R-:W-:Y:S01]  /*2540*/  PRMT R39, R38, 0x5410, R7 ;  /* 0x0000541026277816 */ /* 0x000fe20000000007 */
[----:B------:R0:W-:Y:S01]  /*2550*/  STS.64 [R6], R14 ;  /* 0x0000000e06007388 */ /* 0x0001e20000000a00 */
[----:B------:R-:W-:Y:S01]  /*2560*/  LOP3.LUT R11, R41, R11, RZ, 0xfc, !PT ;  /* 0x0000000b290b7212 */ /* 0x000fe200078efcff */
[----:B------:R-:W-:Y:S01]  /*2570*/  IMAD.MOV.U32 R7, RZ, RZ, R40 ;  /* 0x000000ffff077224 */ /* 0x000fe200078e0028 */
[----:B------:R-:W-:-:S02]  /*2580*/  LOP3.LUT R10, R10, R9, RZ, 0xfc, !PT ;  /* 0x000000090a0a7212 */ /* 0x000fc400078efcff */
[----:B------:R-:W-:Y:S02]  /*2590*/  LOP3.LUT R13, R39, R13, RZ, 0xfc, !PT ;  /* 0x0000000d270d7212 */ /* 0x000fe400078efcff */
[----:B------:R-:W-:Y:S01]  /*25a0*/  LOP3.LUT R12, R12, R7, RZ, 0xfc, !PT ;  /* 0x000000070c0c7212 */ /* 0x000fe200078efcff */
[----:B------:R0:W-:Y:S04]  /*25b0*/  STS.64 [R4], R10 ;  /* 0x0000000a04007388 */ /* 0x0001e80000000a00 */
[----:B------:R0:W-:Y:S04]  /*25c0*/  STS.64 [R8], R20 ;  /* 0x0000001408007388 */ /* 0x0001e80000000a00 */
[----:B------:R0:W-:Y:S02]  /*25d0*/  STS.64 [R5], R12 ;  /* 0x0000000c05007388 */ /* 0x0001e40000000a00 */
.L_x_3834:
[----:B------:R-:W-:Y:S05]  /*25e0*/  BSYNC.RECONVERGENT B0 ;  /* 0x0000000000007941 */ /* 0x000fea0003800200 */
.L_x_3833:
[----:B------:R-:W-:Y:S01]  /*25f0*/  BAR.SYNC.DEFER_BLOCKING 0x0 ;  /* 0x0000000000007b1d */ /* 0x000fe20000010000 */
[----:B------:R-:W-:-:S04]  /*2600*/  @!P6 IMAD R35, R35, R36, R37 ;  /* 0x000000242323e224 */ /* 0x000fc800078e0225 */
[C---:B------:R-:W-:Y:S01]  /*2610*/  @!P6 IMAD R0, R35.reuse, 0x2, R0 ;  /* 0x000000022300e824 */ /* 0x040fe200078e0200 */
[----:B------:R-:W-:-:S04]  /*2620*/  @!P6 LEA R3, R35, R3, 0x1 ;  /* 0x000000032303e211 */ /* 0x000fc800078e08ff */
[----:B------:R1:W2:Y:S04]  /*2630*/  @!P6 LDS.128 R24, [R0] ;  /* 0x000000000018e984 */ /* 0x0002a80000000c00 */
[----:B------:R1:W3:Y:S01]  /*2640*/  @!P6 LDS.128 R28, [R3] ;  /* 0x00000000031ce984 */ /* 0x0002e20000000c00 */
[----:B------:R-:W-:Y:S06]  /*2650*/  BAR.SYNC.DEFER_BLOCKING 0x0 ;  /* 0x0000000000007b1d */ /* 0x000fec0000010000 */
.L_x_3831:
[----:B------:R-:W-:Y:S05]  /*2660*/  BSYNC.RECONVERGENT B6 ;  /* 0x0000000000067941 */ /* 0x000fea0003800200 */
.L_x_3829:
[----:B------:R-:W-:Y:S01]  /*2670*/  ISETP.GT.U32.AND P0, PT, R33, 0x1f, PT ;  /* 0x0000001f2100780c */ /* 0x000fe20003f04070 */
[----:B-1----:R-:W-:-:S12]  /*2680*/  IMAD.MOV.U32 R0, RZ, RZ, -0x800001 ;  /* 0xff7fffffff007424 */ /* 0x002fd800078e00ff */
[----:B------:R-:W-:Y:S05]  /*2690*/  @P0 BRA `(.L_x_3837) ;  /* 0x0000000000dc0947 */ /* 0x000fea0003800000 */
[----:B------:R-:W-:Y:S01]  /*26a0*/  ISETP.GT.U32.AND P0, PT, R33, 0x11, PT ;  /* 0x000000112100780c */ /* 0x000fe20003f04070 */
[----:B0-----:R-:W0:Y:S01]  /*26b0*/  S2R R10, SR_CgaCtaId ;  /* 0x00000000000a7919 */ /* 0x001e220000008800 */
[----:B------:R-:W-:Y:S01]  /*26c0*/  MOV R7, 0x400 ;  /* 0x0000040000077802 */ /* 0x000fe20000000f00 */
[----:B--23--:R-:W-:Y:S01]  /*26d0*/  HMUL2 R12, R25, R29 ;  /* 0x0000001d190c7232 */ /* 0x00cfe20000000000 */
[----:B------:R-:W-:-:S03]  /*26e0*/  UMOV UR4, 0xffffffff ;  /* 0xffffffff00047882 */ /* 0x000fc60000000000 */
[----:B------:R-:W-:-:S04]  /*26f0*/  HFMA2 R13, R24, R28, R12 ;  /* 0x0000001c180d7231 */ /* 0x000fc8000000000c */
[----:B------:R-:W-:Y:S02]  /*2700*/  HFMA2 R13, R26, R30, R13 ;  /* 0x0000001e1a0d7231 */ /* 0x000fe4000000000d */
[----:B------:R-:W1:Y:S02]  /*2710*/  @!P0 LDC R3, c[0x0][0x3f4] ;  /* 0x0000fd00ff038b82 */ /* 0x000e640000000800 */
[----:B------:R-:W-:-:S05]  /*2720*/  HFMA2 R13, R27, R31, R13 ;  /* 0x0000001f1b0d7231 */ /* 0x000fca000000000d */
[----:B------:R-:W-:Y:S01]  /*2730*/  HADD2.F32 R8, -RZ, R13.H1_H1 ;  /* 0x3000000dff087230 */ /* 0x000fe20000004100 */
[----:B------:R-:W2:Y:S01]  /*2740*/  @!P0 LDC.64 R4, c[0x0][0x3b8] ;  /* 0x0000ee00ff048b82 */ /* 0x000ea20000000a00 */
[-C--:B-1----:R-:W-:Y:S02]  /*2750*/  @!P0 IMAD R34, R34, R3.reuse, RZ ;  /* 0x0000000322228224 */ /* 0x082fe400078e02ff */
[----:B------:R-:W-:-:S04]  /*2760*/  @!P0 IMAD R3, R33, R3, R18 ;  /* 0x0000000321038224 */ /* 0x000fc800078e0212 */
[----:B------:R-:W-:Y:S02]  /*2770*/  @!P0 IMAD R34, R34, 0x12, R3 ;  /* 0x0000001222228824 */ /* 0x000fe400078e0203 */
[----:B------:R-:W-:-:S05]  /*2780*/  VIADD R3, R7, 0x20 ;  /* 0x0000002007037836 */ /* 0x000fca0000000000 */
[----:B0-----:R-:W-:Y:S02]  /*2790*/  LEA R6, R10, R3, 0x18 ;  /* 0x000000030a067211 */ /* 0x001fe400078ec0ff */
[----:B------:R-:W-:-:S03]  /*27a0*/  @!P0 SHF.L.U32 R3, R34, 0x3, RZ ;  /* 0x0000000322038819 */ /* 0x000fc600000006ff */
[----:B------:R-:W-:Y:S02]  /*27b0*/  IMAD R6, R33, 0x10, R6 ;  /* 0x0000001021067824 */ /* 0x000fe400078e0206 */
[----:B--2---:R-:W-:-:S03]  /*27c0*/  @!P0 IMAD.WIDE R4, R3, 0x2, R4 ;  /* 0x0000000203048825 */ /* 0x004fc600078e0204 */
[----:B------:R0:W-:Y:S01]  /*27d0*/  STS.128 [R6], R24 ;  /* 0x0000001806007388 */ /* 0x0001e20000000c00 */
[----:B------:R-:W-:-:S03]  /*27e0*/  HADD2.F32 R3, -RZ, R13.H0_H0 ;  /* 0x2000000dff037230 */ /* 0x000fc60000004100 */
[----:B------:R0:W-:Y:S02]  /*27f0*/  @!P0 STG.E.128 desc[UR36][R4.64], R28 ;  /* 0x0000001c04008986 */ /* 0x0001e4000c101d24 */
[----:B------:R-:W-:Y:S01]  /*2800*/  FADD.FTZ R13, R3, R8 ;  /* 0x00000008030d7221 */ /* 0x000fe20000010000 */
[----:B------:R-:W-:Y:S06]  /*2810*/  BRA.DIV UR4, `(.L_x_3838) ;  /* 0x0000009e04887947 */ /* 0x000fec000b800000 */
        /* <DEDUP_REMOVED lines=9> */
.L_x_3973:
[----:B------:R-:W-:Y:S01]  /*28b0*/  ISETP.NE.AND P0, PT, R33, RZ, PT ;  /* 0x000000ff2100720c */ /* 0x000fe20003f05270 */
[----:B-1----:R-:W-:-:S12]  /*28c0*/  FADD.FTZ R14, R6, R14 ;  /* 0x0000000e060e7221 */ /* 0x002fd80000010000 */
[----:B------:R-:W-:Y:S05]  /*28d0*/  @P0 BRA `(.L_x_3837) ;  /* 0x00000000004c0947 */ /* 0x000fea0003800000 */
[----:B------:R-:W1:Y:S02]  /*28e0*/  LDCU.64 UR4, c[0x0][0x438] ;  /* 0x00008700ff0477ac */ /* 0x000e640008000a00 */
[----:B-1----:R-:W-:Y:S01]  /*28f0*/  ISETP.NE.U32.AND P0, PT, RZ, UR4, PT ;  /* 0x00000004ff007c0c */ /* 0x002fe2000bf05070 */
[----:B------:R-:W1:Y:S03]  /*2900*/  LDCU UR4, c[0x0][0x410] ;  /* 0x00008200ff0477ac */ /* 0x000e660008000800 */
[----:B------:R-:W-:-:S13]  /*2910*/  ISETP.NE.AND.EX P0, PT, RZ, UR5, PT, P0 ;  /* 0x00000005ff007c0c */ /* 0x000fda000bf05300 */
[----:B0-----:R-:W0:Y:S01]  /*2920*/  @P0 LDC R6, c[0x0][0x440] ;  /* 0x00011000ff060b82 */ /* 0x001e220000000800 */
[----:B-----5:R-:W-:-:S07]  /*2930*/  @P0 IADD3 R0, PT, PT, -R23, R16, RZ ;  /* 0x0000001017000210 */ /* 0x020fce0007ffe1ff */
[----:B------:R-:W2:Y:S01]  /*2940*/  @P0 LDC.64 R4, c[0x0][0x438] ;  /* 0x00010e00ff040b82 */ /* 0x000ea20000000a00 */
[----:B0-----:R-:W-:-:S04]  /*2950*/  @P0 IMAD R3, R87, R6, R0 ;  /* 0x0000000657030224 */ /* 0x001fc800078e0200 */
[----:B------:R-:W-:-:S04]  /*2960*/  @P0 IMAD R3, R3, R6, R0 ;  /* 0x0000000603030224 */ /* 0x000fc800078e0200 */
[----:B--2---:R-:W-:-:S06]  /*2970*/  @P0 IMAD.WIDE R4, R3, 0x2, R4 ;  /* 0x0000000203040825 */ /* 0x004fcc00078e0204 */
[----:B------:R-:W2:Y:S01]  /*2980*/  @P0 LDG.E.U16 R4, desc[UR36][R4.64] ;  /* 0x0000002404040981 */ /* 0x000ea2000c1e1500 */
[----:B------:R-:W-:Y:S01]  /*2990*/  VIADD R7, R7, 0x220 ;  /* 0x0000022007077836 */ /* 0x000fe20000000000 */
[----:B------:R-:W-:Y:S01]  /*29a0*/  IADD3 R6, PT, PT, -R19, R16, RZ ;  /* 0x0000001013067210 */ /* 0x000fe20007ffe1ff */
[----:B-1----:R-:W-:-:S03]  /*29b0*/  FMUL.FTZ R0, R14, UR4 ;  /* 0x000000040e007c20 */ /* 0x002fc60008410000 */
[----:B------:R-:W-:-:S05]  /*29c0*/  LEA R7, R10, R7, 0x18 ;  /* 0x000000070a077211 */ /* 0x000fca00078ec0ff */
[----:B------:R-:W-:Y:S02]  /*29d0*/  IMAD R7, R6, 0x4, R7 ;  /* 0x0000000406077824 */ /* 0x000fe400078e0207 */
[----:B--2---:R-:W-:-:S05]  /*29e0*/  @P0 HADD2.F32 R3, -RZ, R4.H0_H0 ;  /* 0x20000004ff030230 */ /* 0x004fca0000004100 */
[----:B------:R-:W-:-:S05]  /*29f0*/  @P0 FADD.FTZ R0, R0, R3 ;  /* 0x0000000300000221 */ /* 0x000fca0000010000 */
[----:B------:R1:W-:Y:S02]  /*2a00*/  STS [R7], R0 ;  /* 0x0000000007007388 */ /* 0x0003e40000000800 */
.L_x_3837:
[----:B------:R-:W-:Y:S05]  /*2a10*/  WARPSYNC.ALL ;  /* 0x0000000000007948 */ /* 0x000fea0003800000 */
[----:B------:R-:W-:Y:S01]  /*2a20*/  IADD3 R150, PT, PT, -R19, R16, RZ ;  /* 0x0000001013967210 */ /* 0x000fe20007ffe1ff */
[----:B------:R-:W4:Y:S01]  /*2a30*/  S2UR UR17, SR_CgaCtaId ;  /* 0x00000000001179c3 */ /* 0x000f220000008800 */
[----:B------:R-:W2:Y:S01]  /*2a40*/  LDCU UR5, c[0x0][0x3f0] ;  /* 0x00007e00ff0577ac */ /* 0x000ea20008000800 */
[----:B------:R-:W-:Y:S02]  /*2a50*/  BSSY B0, `(.L_x_3839) ;  /* 0x0000465000007945 */ /* 0x000fe40003800000 */
[----:B------:R-:W-:Y:S01]  /*2a60*/  VIADD R3, R150, 0xf ;  /* 0x0000000f96037836 */ /* 0x000fe20000000000 */
[----:B------:R-:W-:Y:S01]  /*2a70*/  UMOV UR16, 0x400 ;  /* 0x0000040000107882 */ /* 0x000fe20000000000 */
[----:B------:R-:W1:Y:S03]  /*2a80*/  LDCU UR19, c[0x0][0x3f8] ;  /* 0x00007f00ff1377ac */ /* 0x000e660008000800 */
[----:B0-----:R-:W-:Y:S01]  /*2a90*/  SHF.R.S32.HI R4, RZ, 0x1f, R3 ;  /* 0x0000001fff047819 */ /* 0x001fe20000011403 */
[----:B------:R-:W-:Y:S01]  /*2aa0*/  UIADD3 UR4, UPT, UPT, UR16, 0x20, URZ ;  /* 0x0000002010047890 */ /* 0x000fe2000fffe0ff */
[----:B------:R-:W0:Y:S02]  /*2ab0*/  LDCU UR20, c[0x0][0x410] ;  /* 0x00008200ff1477ac */ /* 0x000e240008000800 */
[----:B------:R-:W-:-:S02]  /*2ac0*/  LEA.HI R3, R4, R3, RZ, 0x4 ;  /* 0x0000000304037211 */ /* 0x000fc400078f20ff */
[----:B------:R-:W-:Y:S01]  /*2ad0*/  SHF.R.U32.HI R4, RZ, 0x1, R33 ;  /* 0x00000001ff047819 */ /* 0x000fe20000011621 */
[----:B------:R-:W0:Y:S01]  /*2ae0*/  LDCU.64 UR6, c[0x0][0x3c8] ;  /* 0x00007900ff0677ac */ /* 0x000e220008000a00 */
[----:B------:R-:W-:Y:S01]  /*2af0*/  LOP3.LUT R5, R3, 0xfffffff0, RZ, 0xc0, !PT ;  /* 0xfffffff003057812 */ /* 0x000fe200078ec0ff */
[----:B--2---:R-:W-:Y:S01]  /*2b00*/  IMAD R32, R32, UR5, R87 ;  /* 0x0000000520207c24 */ /* 0x004fe2000f8e0257 */
[----:B------:R-:W2:Y:S01]  /*2b10*/  LDCU.64 UR8, c[0x0][0x3b8] ;  /* 0x00007700ff0877ac */ /* 0x000ea20008000a00 */
[----:B------:R-:W-:Y:S01]  /*2b20*/  BAR.SYNC.DEFER_BLOCKING 0x0 ;  /* 0x0000000000007b1d */ /* 0x000fe20000010000 */
[----:B------:R-:W-:Y:S01]  /*2b30*/  ISETP.GE.AND P0, PT, R4, R5, PT ;  /* 0x000000050400720c */ /* 0x000fe20003f06270 */
[----:B----4-:R-:W-:Y:S01]  /*2b40*/  ULEA UR4, UR17, UR4, 0x18 ;  /* 0x0000000411047291 */ /* 0x010fe2000f8ec0ff */
[----:B------:R-:W-:Y:S01]  /*2b50*/  LOP3.LUT R3, R22, 0x8, RZ, 0xc0, !PT ;  /* 0x0000000816037812 */ /* 0x000fe200078ec0ff */
[----:B------:R-:W-:Y:S02]  /*2b60*/  IMAD R22, R32, 0x90, RZ ;  /* 0x0000009020167824 */ /* 0x000fe400078e02ff */
[----:B------:R-:W4:Y:S01]  /*2b70*/  LDCU.64 UR10, c[0x0][0x438] ;  /* 0x00008700ff0a77ac */ /* 0x000f220008000a00 */
[----:B------:R-:W0:Y:S07]  /*2b80*/  LDCU.64 UR12, c[0x0][0x448] ;  /* 0x00008900ff0c77ac */ /* 0x000e2e0008000a00 */
[----:B-1----:R-:W-:Y:S05]  /*2b90*/  @P0 BRA `(.L_x_3840) ;  /* 0x0000004400400947 */ /* 0x002fea0003800000 */
[----:B------:R-:W1:Y:S01]  /*2ba0*/  LDC R6, c[0x0][0x3f4] ;  /* 0x0000fd00ff067b82 */ /* 0x000e620000000800 */
[----:B------:R-:W2:Y:S01]  /*2bb0*/  LDCU.64 UR14, c[0x0][0x420] ;  /* 0x00008400ff0e77ac */ /* 0x000ea20008000a00 */
[C---:B------:R-:W-:Y:S01]  /*2bc0*/  IADD3 R9, PT, PT, R19.reuse, R4, RZ ;  /* 0x0000000413097210 */ /* 0x040fe20007ffe0ff */
[----:B------:R-:W0:Y:S01]  /*2bd0*/  LDS.64 R20, [R3+UR4] ;  /* 0x0000000403147984 */ /* 0x000e220008000a00 */
[----:B------:R-:W-:Y:S01]  /*2be0*/  IADD3 R5, PT, PT, R19, R5, RZ ;  /* 0x0000000513057210 */ /* 0x000fe20007ffe0ff */
[----:B------:R-:W4:Y:S02]  /*2bf0*/  LDCU UR18, c[0x0][0x440] ;  /* 0x00008800ff1277ac */ /* 0x000f240008000800 */
[----:B------:R-:W0:Y:S01]  /*2c00*/  LDS.64 R24, [R3+UR4+0x10] ;  /* 0x0000100403187984 */ /* 0x000e220008000a00 */
[----:B------:R-:W-:-:S03]  /*2c10*/  UIADD3 UR5, UPT, UPT, UR16, 0x220, URZ ;  /* 0x0000022010057890 */ /* 0x000fc6000fffe0ff */
[----:B------:R-:W0:Y:S01]  /*2c20*/  LDS.64 R26, [R3+UR4+0x20] ;  /* 0x00002004031a7984 */ /* 0x000e220008000a00 */
[----:B------:R-:W-:-:S03]  /*2c30*/  ULEA UR5, UR17, UR5, 0x18 ;  /* 0x0000000511057291 */ /* 0x000fc6000f8ec0ff */
[----:B---3--:R-:W3:Y:S01]  /*2c40*/  LDS.64 R28, [R3+UR4+0x30] ;  /* 0x00003004031c7984 */ /* 0x008ee20008000a00 */
[----:B--2---:R-:W-:-:S03]  /*2c50*/  ISETP.NE.U32.AND P0, PT, RZ, UR14, PT ;  /* 0x0000000eff007c0c */ /* 0x004fc6000bf05070 */
[----:B------:R-:W2:Y:S01]  /*2c60*/  LDS.64 R30, [R3+UR4+0x40] ;  /* 0x00004004031e7984 */ /* 0x000ea20008000a00 */
[----:B------:R-:W-:Y:S01]  /*2c70*/  IADD3 R8, P1, P2, R88, UR14, R9 ;  /* 0x0000000e58087c10 */ /* 0x000fe2000fa3e009 */
[----:B----4-:R-:W-:Y:S01]  /*2c80*/  IMAD R12, R87, UR18, R16 ;  /* 0x00000012570c7c24 */ /* 0x010fe2000f8e0210 */
[----:B-1----:R-:W-:Y:S01]  /*2c90*/  IABS R10, R6 ;  /* 0x00000006000a7213 */ /* 0x002fe20000000000 */
[----:B------:R-:W1:Y:S01]  /*2ca0*/  LDS.64 R32, [R3+UR4+0x50] ;  /* 0x0000500403207984 */ /* 0x000e620008000a00 */
[----:B------:R-:W-:Y:S02]  /*2cb0*/  ISETP.NE.AND.EX P0, PT, RZ, UR15, PT, P0 ;  /* 0x0000000fff007c0c */ /* 0x000fe4000bf05300 */
[----:B------:R-:W4:Y:S01]  /*2cc0*/  I2F.RP R6, R10 ;  /* 0x0000000a00067306 */ /* 0x000f220000209400 */
[----:B------:R-:W0:Y:S01]  /*2cd0*/  LDS.64 R34, [R3+UR4+0x60] ;  /* 0x0000600403227984 */ /* 0x000e220008000a00 */
[----:B------:R-:W-:-:S03]  /*2ce0*/  LEA R4, R4, UR5, 0x2 ;  /* 0x0000000504047c11 */ /* 0x000fc6000f8e10ff */
[----:B------:R-:W0:Y:S04]  /*2cf0*/  LDS.64 R36, [R3+UR4+0x70] ;  /* 0x0000700403247984 */ /* 0x000e280008000a00 */
[----:B------:R-:W0:Y:S04]  /*2d00*/  LDS.64 R38, [R3+UR4+0x80] ;  /* 0x0000800403267984 */ /* 0x000e280008000a00 */
[----:B------:R-:W0:Y:S01]  /*2d10*/  LDS.64 R40, [R3+UR4+0x90] ;  /* 0x0000900403287984 */ /* 0x000e220008000a00 */
[----:B----4-:R-:W4:Y:S03]  /*2d20*/  MUFU.RCP R6, R6 ;  /* 0x0000000600067308 */ /* 0x010f260000001000 */
[----:B------:R-:W0:Y:S04]  /*2d30*/  LDS.64 R42, [R3+UR4+0xa0] ;  /* 0x0000a004032a7984 */ /* 0x000e280008000a00 */
[----:B------:R-:W0:Y:S04]  /*2d40*/  LDS.64 R44, [R3+UR4+0xb0] ;  /* 0x0000b004032c7984 */ /* 0x000e280008000a00 */
[----:B------:R-:W0:Y:S04]  /*2d50*/  LDS.64 R46, [R3+UR4+0xc0] ;  /* 0x0000c004032e7984 */ /* 0x000e280008000a00 */
[----:B------:R-:W0:Y:S01]  /*2d60*/  LDS.64 R48, [R3+UR4+0xd0] ;  /* 0x0000d00403307984 */ /* 0x000e220008000a00 */
[----:B----4-:R-:W-:-:S03]  /*2d70*/  IADD3 R6, PT, PT, R6, 0xffffffe, RZ ;  /* 0x0ffffffe06067810 */ /* 0x010fc60007ffe0ff */
[----:B------:R-:W4:Y:S01]  /*2d80*/  LDS.64 R50, [R3+UR4+0xe0] ;  /* 0x0000e00403327984 */ /* 0x000f220008000a00 */
[----:B------:R3:W2:Y:S03]  /*2d90*/  F2I.FTZ.U32.TRUNC.NTZ R7, R6 ;  /* 0x0000000600077305 */ /* 0x0006a6000021f000 */
[----:B------:R-:W0:Y:S04]  /*2da0*/  LDS.64 R52, [R3+UR4+0xf0] ;  /* 0x0000f00403347984 */ /* 0x000e280008000a00 */
[----:B------:R-:W0:Y:S01]  /*2db0*/  LDS.64 R54, [R3+UR4+0x100] ;  /* 0x0001000403367984 */ /* 0x000e220008000a00 */
[----:B---3--:R-:W-:-:S03]  /*2dc0*/  IMAD.MOV.U32 R6, RZ, RZ, RZ ;  /* 0x000000ffff067224 */ /* 0x008fc600078e00ff */
[----:B------:R-:W3:Y:S04]  /*2dd0*/  LDS.64 R56, [R3+UR4+0x110] ;  /* 0x0001100403387984 */ /* 0x000ee80008000a00 */
[----:B------:R-:W0:Y:S01]  /*2de0*/  LDS.64 R58, [R3+UR4+0x120] ;  /* 0x00012004033a7984 */ /* 0x000e220008000a00 */
[----:B--2---:R-:W-:-:S03]  /*2df0*/  IMAD.MOV R11, RZ, RZ, -R7 ;  /* 0x000000ffff0b7224 */ /* 0x004fc600078e0a07 */
[----:B------:R-:W2:Y:S01]  /*2e00*/  LDS.64 R60, [R3+UR4+0x130] ;  /* 0x00013004033c7984 */ /* 0x000ea20008000a00 */
[----:B------:R-:W-:-:S03]  /*2e10*/  IMAD R11, R11, R10, RZ ;  /* 0x0000000a0b0b7224 */ /* 0x000fc600078e02ff */
[----:B------:R-:W0:Y:S01]  /*2e20*/  LDS.64 R62, [R3+UR4+0x140] ;  /* 0x00014004033e7984 */ /* 0x000e220008000a00 */
[----:B------:R-:W-:Y:S01]  /*2e30*/  IMAD.HI.U32 R6, R7, R11, R6 ;  /* 0x0000000b07067227 */ /* 0x000fe200078e0006 */
[----:B------:R-:W-:Y:S02]  /*2e40*/  IADD3.X R7, PT, PT, R86, UR15, RZ, P1, P2 ;  /* 0x0000000f56077c10 */ /* 0x000fe40008fe44ff */
        /* <DEDUP_REMOVED lines=10> */
[----:B------:R1:W0:Y:S02]  /*2ef0*/  LDS.64 R84, [R3+UR4+0x1f0] ;  /* 0x0001f00403547984 */ /* 0x0002240008000a00 */
[----:B-1234-:R-:W-:-:S07]  /*2f00*/  IMAD R3, R12, UR18, R9 ;  /* 0x000000120c037c24 */ /* 0x01efce000f8e0209 */
.L_x_3908:
[----:B------:R-:W1:Y:S01]  /*2f10*/  LDC R15, c[0x0][0x3f4] ;  /* 0x0000fd00ff0f7b82 */ /* 0x000e620000000800 */
[----:B------:R-:W-:Y:S01]  /*2f20*/  IABS R151, R9 ;  /* 0x0000000900977213 */ /* 0x000fe20000000000 */
[----:B------:R-:W-:Y:S01]  /*2f30*/  @P0 IMAD.MOV.U32 R12, RZ, RZ, R8 ;  /* 0x000000ffff0c0224 */ /* 0x000fe200078e0008 */
[----:B0-----:R-:W-:-:S03]  /*2f40*/  @P0 MOV R13, R7 ;  /* 0x00000007000d0202 */ /* 0x001fc60000000f00 */
[----:B------:R-:W-:Y:S01]  /*2f50*/  IMAD.HI.U32 R14, R6, R151, RZ ;  /* 0x00000097060e7227 */ /* 0x000fe200078e00ff */
[----:B------:R-:W-:Y:S01]  /*2f60*/  ISETP.GE.AND P2, PT, R9, RZ, PT ;  /* 0x000000ff0900720c */ /* 0x000fe20003f46270 */
[----:B-----5:R2:W5:Y:S01]  /*2f70*/  @P0 LDG.E.U8 R11, desc[UR36][R12.64] ;  /* 0x000000240c0b0981 */ /* 0x020562000c1e1100 */
[----:B------:R-:W-:Y:S01]  /*2f80*/  BSSY.RECONVERGENT B1, `(.L_x_3841) ;  /* 0x0000032000017945 */ /* 0x000fe20003800200 */
[----:B------:R-:W-:Y:S01]  /*2f90*/  IMAD.MOV R14, RZ, RZ, -R14 ;  /* 0x000000ffff0e7224 */ /* 0x000fe200078e0a0e */
[----:B-1----:R-:W-:Y:S02]  /*2fa0*/  IABS R153, R15 ;  /* 0x0000000f00997213 */ /* 0x002fe40000000000 */
[----:B------:R-:W-:-:S03]  /*2fb0*/  ISETP.NE.AND P3, PT, R15, RZ, PT ;  /* 0x000000ff0f00720c */ /* 0x000fc60003f65270 */
[----:B------:R-:W-:Y:S02]  /*2fc0*/  IMAD R14, R153, R14, R151 ;  /* 0x0000000e990e7224 */ /* 0x000fe400078e0297 */
[----:B------:R-:W-:-:S03]  /*2fd0*/  IMAD R151, R15, 0x90, RZ ;  /* 0x000000900f977824 */ /* 0x000fc600078e02ff */
[----:B------:R-:W-:-:S13]  /*2fe0*/  ISETP.GT.U32.AND P1, PT, R10, R14, PT ;  /* 0x0000000e0a00720c */ /* 0x000fda0003f24070 */
[----:B------:R-:W-:-:S04]  /*2ff0*/  @!P1 IADD3 R14, PT, PT, R14, -R153, RZ ;  /* 0x800000990e0e9210 */ /* 0x000fc80007ffe0ff */
[----:B------:R-:W-:-:S13]  /*3000*/  ISETP.GT.U32.AND P1, PT, R10, R14, PT ;  /* 0x0000000e0a00720c */ /* 0x000fda0003f24070 */
[----:B------:R-:W-:Y:S01]  /*3010*/  @!P1 IMAD.IADD R14, R14, 0x1, -R153 ;  /* 0x000000010e0e9824 */ /* 0x000fe200078e0a99 */
[----:B------:R-:W-:-:S04]  /*3020*/  ISETP.GE.AND P1, PT, R9, R16, PT ;  /* 0x000000100900720c */ /* 0x000fc80003f26270 */
[----:B------:R-:W-:Y:S02]  /*3030*/  @!P2 IADD3 R14, PT, PT, -R14, RZ, RZ ;  /* 0x000000ff0e0ea210 */ /* 0x000fe40007ffe1ff */
[----:B------:R-:W-:Y:S02]  /*3040*/  @!P3 LOP3.LUT R14, RZ, R15, RZ, 0x33, !PT ;  /* 0x0000000fff0eb212 */ /* 0x000fe400078e33ff */
[----:B------:R-:W-:-:S03]  /*3050*/  ISETP.GE.AND P2, PT, R9, R16, PT ;  /* 0x000000100900720c */ /* 0x000fc60003f46270 */
[C---:B------:R-:W-:Y:S01]  /*3060*/  IMAD.SHL.U32 R152, R14.reuse, 0x8, RZ ;  /* 0x000000080e987824 */ /* 0x040fe200078e00ff */
[----:B------:R-:W-:Y:S01]  /*3070*/  SEL R91, R91, RZ, P2 ;  /* 0x000000ff5b5b7207 */ /* 0x000fe20001000000 */
[----:B------:R-:W-:Y:S01]  /*3080*/  IMAD.IADD R154, R14, 0x1, R15 ;  /* 0x000000010e9a7824 */ /* 0x000fe200078e020f */
[----:B------:R-:W-:Y:S02]  /*3090*/  SEL R89, R89, RZ, P2 ;  /* 0x000000ff59597207 */ /* 0x000fe40001000000 */
[-C--:B------:R-:W-:Y:S01]  /*30a0*/  ISETP.GE.OR P5, PT, R152, R151.reuse, P1 ;  /* 0x000000979800720c */ /* 0x080fe20000fa6670 */
[C---:B------:R-:W-:Y:S01]  /*30b0*/  IMAD R156, R15.reuse, 0x2, R154 ;  /* 0x000000020f9c7824 */ /* 0x040fe200078e029a */
[----:B--2---:R-:W-:Y:S02]  /*30c0*/  SHF.L.U32 R12, R154, 0x3, RZ ;  /* 0x000000039a0c7819 */ /* 0x004fe400000006ff */
[----:B------:R-:W-:Y:S02]  /*30d0*/  LEA R158, R15, R152, 0x4 ;  /* 0x000000980f9e7211 */ /* 0x000fe400078e20ff */
[----:B------:R-:W-:-:S02]  /*30e0*/  ISETP.GE.OR P3, PT, R12, R151, P1 ;  /* 0x000000970c00720c */ /* 0x000fc40000f66670 */
[----:B------:R-:W-:Y:S02]  /*30f0*/  ISETP.GE.OR P4, PT, R158, R151, P1 ;  /* 0x000000979e00720c */ /* 0x000fe40000f86670 */
[----:B------:R-:W-:Y:S02]  /*3100*/  SEL R88, R88, RZ, P2 ;  /* 0x000000ff58587207 */ /* 0x000fe40001000000 */
[----:B------:R-:W-:Y:S02]  /*3110*/  SEL R87, R87, RZ, P2 ;  /* 0x000000ff57577207 */ /* 0x000fe40001000000 */
[----:B------:R-:W-:Y:S02]  /*3120*/  SEL R86, R86, RZ, P2 ;  /* 0x000000ff56567207 */ /* 0x000fe40001000000 */
[----:B------:R-:W-:Y:S02]  /*3130*/  SHF.L.U32 R156, R156, 0x3, RZ ;  /* 0x000000039c9c7819 */ /* 0x000fe400000006ff */
[----:B------:R-:W-:Y:S01]  /*3140*/  SEL R90, R90, RZ, P2 ;  /* 0x000000ff5a5a7207 */ /* 0x000fe20001000000 */
[----:B------:R-:W-:Y:S06]  /*3150*/  @P5 BRA `(.L_x_3842) ;  /* 0x0000000000505947 */ /* 0x000fec0003800000 */
[----:B------:R-:W1:Y:S02]  /*3160*/  S2UR UR5, SR_CTAID.Y ;  /* 0x00000000000579c3 */ /* 0x000e640000002600 */
[----:B-1----:R-:W-:-:S05]  /*3170*/  IMAD R91, R15, UR5, RZ ;  /* 0x000000050f5b7c24 */ /* 0x002fca000f8e02ff */
[----:B------:R-:W-:-:S04]  /*3180*/  IADD3 R13, P5, PT, R91, R14, RZ ;  /* 0x0000000e5b0d7210 */ /* 0x000fc80007fbe0ff */
[----:B------:R-:W-:Y:S02]  /*3190*/  LEA.HI.X.SX32 R90, R91, RZ, 0x1, P5 ;  /* 0x000000ff5b5a7211 */ /* 0x000fe400028f0eff */
[----:B0-----:R-:W-:-:S04]  /*31a0*/  LEA R12, P5, R13, UR6, 0x2 ;  /* 0x000000060d0c7c11 */ /* 0x001fc8000f8a10ff */
[----:B------:R-:W-:-:S05]  /*31b0*/  LEA.HI.X R13, R13, UR7, R90, 0x2, P5 ;  /* 0x000000070d0d7c11 */ /* 0x000fca000a8f145a */
[----:B------:R-:W2:Y:S01]  /*31c0*/  LDG.E R12, desc[UR36][R12.64] ;  /* 0x000000240c0c7981 */ /* 0x000ea2000c1e1900 */
[----:B------:R-:W-:Y:S01]  /*31d0*/  IMAD R91, R15, UR19, RZ ;  /* 0x000000130f5b7c24 */ /* 0x000fe2000f8e02ff */
[----:B------:R-:W0:Y:S02]  /*31e0*/  S2R R90, SR_TID.X ;  /* 0x00000000005a7919 */ /* 0x000e240000002100 */
[----:B0-----:R-:W-:-:S05]  /*31f0*/  IMAD.SHL.U32 R90, R90, 0x4, RZ ;  /* 0x000000045a5a7824 */ /* 0x001fca00078e00ff */
[----:B------:R-:W-:-:S05]  /*3200*/  LOP3.LUT R90, R90, 0x4, RZ, 0xc0, !PT ;  /* 0x000000045a5a7812 */ /* 0x000fca00078ec0ff */
[----:B------:R-:W-:-:S05]  /*3210*/  IMAD R90, R22, R15, R90 ;  /* 0x0000000f165a7224 */ /* 0x000fca00078e025a */
[----:B------:R-:W-:Y:S01]  /*3220*/  SHF.R.S32.HI R160, RZ, 0x1f, R90 ;  /* 0x0000001fffa07819 */ /* 0x000fe2000001145a */
[----:B--2---:R-:W-:-:S04]  /*3230*/  IMAD R91, R12, R91, RZ ;  /* 0x0000005b0c5b7224 */ /* 0x004fc800078e02ff */
[----:B------:R-:W-:-:S05]  /*3240*/  IMAD R91, R91, 0x90, R152 ;  /* 0x000000905b5b7824 */ /* 0x000fca00078e0298 */
[----:B------:R-:W-:-:S04]  /*3250*/  IADD3 R153, P5, PT, R91, R90, RZ ;  /* 0x0000005a5b997210 */ /* 0x000fc80007fbe0ff */
[----:B------:R-:W-:Y:S02]  /*3260*/  LEA.HI.X.SX32 R160, R91, R160, 0x1, P5 ;  /* 0x000000a05ba07211 */ /* 0x000fe400028f0eff */
[----:B------:R-:W-:-:S04]  /*3270*/  LEA R90, P5, R153, UR8, 0x1 ;  /* 0x00000008995a7c11 */ /* 0x000fc8000f8a08ff */
[----:B------:R-:W-:-:S06]  /*3280*/  LEA.HI.X R91, R153, UR9, R160, 0x1, P5 ;  /* 0x00000009995b7c11 */ /* 0x000fcc000a8f0ca0 */
[----:B------:R-:W5:Y:S03]  /*3290*/  LDG.E.64 R90, desc[UR36][R90.64] ;  /* 0x000000245a5a7981 */ /* 0x000f66000c1e1b00 */
.L_x_3842:
[----:B0-----:R-:W-:Y:S05]  /*32a0*/  BSYNC.RECONVERGENT B1 ;  /* 0x0000000000017941 */ /* 0x001fea0003800200 */
.L_x_3841:
[----:B------:R-:W-:Y:S04]  /*32b0*/  BSSY.RECONVERGENT B1, `(.L_x_3843) ;  /* 0x0000017000017945 */ /* 0x000fe80003800200 */
        /* <DEDUP_REMOVED lines=8> */
[----:B------:R-:W-:Y:S01]  /*3340*/  IMAD R89, R15, UR19, RZ ;  /* 0x000000130f597c24 */ /* 0x000fe2000f8e02ff */
[----:B------:R-:W0:Y:S02]  /*3350*/  S2R R88, SR_TID.X ;  /* 0x0000000000587919 */ /* 0x000e240000002100 */
[----:B0-----:R-:W-:-:S04]  /*3360*/  SHF.L.U32 R88, R88, 0x2, RZ ;  /* 0x0000000258587819 */ /* 0x001fc800000006ff */
[----:B------:R-:W-:-:S05]  /*3370*/  LOP3.LUT R153, R88, 0x4, RZ, 0xc0, !PT ;  /* 0x0000000458997812 */ /* 0x000fca00078ec0ff */
[----:B------:R-:W-:Y:S02]  /*3380*/  IMAD R155, R22, R15, R153 ;  /* 0x0000000f169b7224 */ /* 0x000fe400078e0299 */
        /* <DEDUP_REMOVED lines=8> */
[----:B------:R-:W5:Y:S03]  /*3410*/  LDG.E.64 R88, desc[UR36][R88.64] ;  /* 0x0000002458587981 */ /* 0x000f66000c1e1b00 */
.L_x_3844:
[----:B------:R-:W-:Y:S05]  /*3420*/  BSYNC.RECONVERGENT B1 ;  /* 0x0000000000017941 */ /* 0x000fea0003800200 */
.L_x_3843:
        /* <DEDUP_REMOVED lines=12> */
[----:B------:R-:W-:Y:S01]  /*34f0*/  LOP3.LUT R86, R86, 0x4, RZ, 0xc0, !PT ;  /* 0x0000000456567812 */ /* 0x000fe200078ec0ff */
[----:B--2---:R-:W-:-:S04]  /*3500*/  IMAD R87, R12, R87, RZ ;  /* 0x000000570c577224 */ /* 0x004fc800078e02ff */
[----:B------:R-:W-:Y:S02]  /*3510*/  IMAD R158, R87, 0x90, R158 ;  /* 0x00000090579e7824 */ /* 0x000fe400078e029e */
[----:B------:R-:W-:-:S03]  /*3520*/  IMAD R87, R22, R15, R86 ;  /* 0x0000000f16577224 */ /* 0x000fc600078e0256 */
[----:B------:R-:W-:Y:S02]  /*3530*/  SHF.R.S32.HI R86, RZ, 0x1f, R158 ;  /* 0x0000001fff567819 */ /* 0x000fe4000001149e */
[----:B------:R-:W-:-:S04]  /*3540*/  IADD3 R158, P3, PT, R87, R158, RZ ;  /* 0x0000009e579e7210 */ /* 0x000fc80007f7e0ff */
[----:B------:R-:W-:Y:S02]  /*3550*/  LEA.HI.X.SX32 R87, R87, R86, 0x1, P3 ;  /* 0x0000005657577211 */ /* 0x000fe400018f0eff */
[----:B------:R-:W-:-:S04]  /*3560*/  LEA R86, P3, R158, UR8, 0x1 ;  /* 0x000000089e567c11 */ /* 0x000fc8000f8608ff */
[----:B------:R-:W-:-:S06]  /*3570*/  LEA.HI.X R87, R158, UR9, R87, 0x1, P3 ;  /* 0x000000099e577c11 */ /* 0x000fcc00098f0c57 */
[----:B------:R-:W5:Y:S03]  /*3580*/  LDG.E.64 R86, desc[UR36][R86.64] ;  /* 0x0000002456567981 */ /* 0x000f66000c1e1b00 */
.L_x_3846:
[----:B------:R-:W-:Y:S05]  /*3590*/  BSYNC.RECONVERGENT B1 ;  /* 0x0000000000017941 */ /* 0x000fea0003800200 */
.L_x_3845:
[----:B------:R-:W-:Y:S01]  /*35a0*/  ISETP.GE.OR P3, PT, R156, R151, P1 ;  /* 0x000000979c00720c */ /* 0x000fe20000f66670 */
[----:B------:R-:W-:Y:S01]  /*35b0*/  BSSY.RECONVERGENT B1, `(.L_x_3847) ;  /* 0x0000018000017945 */ /* 0x000fe20003800200 */
[----:B------:R-:W-:Y:S02]  /*35c0*/  SEL R93, R93, RZ, P2 ;  /* 0x000000ff5d5d7207 */ /* 0x000fe40001000000 */
[----:B------:R-:W-:-:S09]  /*35d0*/  SEL R92, R92, RZ, P2 ;  /* 0x000000ff5c5c7207 */ /* 0x000fd20001000000 */
        /* <DEDUP_REMOVED lines=10> */
[----:B0-----:R-:W-:-:S05]  /*3680*/  IMAD.SHL.U32 R92, R92, 0x4, RZ ;  /* 0x000000045c5c7824 */ /* 0x001fca00078e00ff */
        /* <DEDUP_REMOVED lines=10> */
.L_x_3848:
[----:B------:R-:W-:Y:S05]  /*3730*/  BSYNC.RECONVERGENT B1 ;  /* 0x0000000000017941 */ /* 0x000fea0003800200 */
.L_x_3847:
[C---:B------:R-:W-:Y:S01]  /*3740*/  IMAD R158, R15.reuse, 0x20, R152 ;  /* 0x000000200f9e7824 */ /* 0x040fe200078e0298 */
[C---:B------:R-:W-:Y:S01]  /*3750*/  LEA R156, R15.reuse, R154, 0x2 ;  /* 0x0000009a0f9c7211 */ /* 0x040fe200078e10ff */
[----:B------:R-:W-:Y:S01]  /*3760*/  IMAD R154, R15, 0x4, R154 ;  /* 0x000000040f9a7824 */ /* 0x000fe200078e029a */
[----:B------:R-:W-:Y:S01]  /*3770*/  BSSY.RECONVERGENT B1, `(.L_x_3849) ;  /* 0x0000021000017945 */ /* 0x000fe20003800200 */
[----:B------:R-:W-:Y:S02]  /*3780*/  SEL R95, R95, RZ, P2 ;  /* 0x000000ff5f5f7207 */ /* 0x000fe40001000000 */
[----:B------:R-:W-:Y:S01]  /*3790*/  ISETP.GE.OR P6, PT, R158, R151, P1 ;  /* 0x000000979e00720c */ /* 0x000fe20000fc6670 */
[----:B------:R-:W-:Y:S01]  /*37a0*/  IMAD.IADD R155, R154, 0x1, R15 ;  /* 0x000000019a9b7824 */ /* 0x000fe200078e020f */
[----:B------:R-:W-:Y:S01]  /*37b0*/  SHF.L.U32 R12, R156, 0x3, RZ ;  /* 0x000000039c0c7819 */ /* 0x000fe200000006ff */
[----:B------:R-:W-:Y:S01]  /*37c0*/  IMAD R153, R15, 0x2, R154 ;  /* 0x000000020f997824 */ /* 0x000fe200078e029a */
[----:B------:R-:W-:-:S02]  /*37d0*/  SEL R94, R94, RZ, P2 ;  /* 0x000000ff5e5e7207 */ /* 0x000fc40001000000 */
[----:B------:R-:W-:Y:S02]  /*37e0*/  ISETP.GE.OR P3, PT, R12, R151, P1 ;  /* 0x000000970c00720c */ /* 0x000fe40000f66670 */
[----:B------:R-:W-:-:S04]  /*37f0*/  SHF.L.U32 R12, R155, 0x3, RZ ;  /* 0x000000039b0c7819 */ /* 0x000fc800000006ff */
[----:B------:R-:W-:Y:S02]  /*3800*/  ISETP.GE.OR P4, PT, R12, R151, P1 ;  /* 0x000000970c00720c */ /* 0x000fe40000f86670 */
[----:B------:R-:W-:-:S04]  /*3810*/  SHF.L.U32 R12, R153, 0x3, RZ ;  /* 0x00000003990c7819 */ /* 0x000fc800000006ff */
[----:B------:R-:W-:Y:S01]  /*3820*/  ISETP.GE.OR P5, PT, R12, R151, P1 ;  /* 0x000000970c00720c */ /* 0x000fe20000fa6670 */
[----:B------:R-:W-:-:S12]  /*3830*/  @P6 BRA `(.L_x_3850) ;  /* 0x0000000000506947 */ /* 0x000fd80003800000 */
        /* <DEDUP_REMOVED lines=20> */
.L_x_3850:
[----:B------:R-:W-:Y:S05]  /*3980*/  BSYNC.RECONVERGENT B1 ;  /* 0x0000000000017941 */ /* 0x000fea0003800200 */
.L_x_3849:
[----:B------:R-:W-:Y:S01]  /*3990*/  BSSY.RECONVERGENT B1, `(.L_x_3851) ;  /* 0x0000019000017945 */ /* 0x000fe20003800200 */
[----:B------:R-:W-:Y:S02]  /*39a0*/  SEL R97, R97, RZ, P2 ;  /* 0x000000ff61617207 */ /* 0x000fe40001000000 */
[----:B------:R-:W-:Y:S01]  /*39b0*/  SEL R96, R96, RZ, P2 ;  /* 0x000000ff60607207 */ /* 0x000fe20001000000 */
[----:B------:R-:W-:Y:S06]  /*39c0*/  @P3 BRA `(.L_x_3852) ;  /* 0x0000000000543947 */ /* 0x000fec0003800000 */
        /* <DEDUP_REMOVED lines=10> */
[----:B------:R-:W-:-:S05]  /*3a70*/  LOP3.LUT R157, R157, 0x4, RZ, 0xc0, !PT ;  /* 0x000000049d9d7812 */ /* 0x000fca00078ec0ff */
[----:B------:R-:W-:Y:S02]  /*3a80*/  IMAD R157, R22, R15, R157 ;  /* 0x0000000f169d7224 */ /* 0x000fe400078e029d */
        /* <DEDUP_REMOVED lines=8> */
[----:B------:R-:W5:Y:S03]  /*3b10*/  LDG.E.64 R96, desc[UR36][R96.64] ;  /* 0x0000002460607981 */ /* 0x000f66000c1e1b00 */
.L_x_3852:
[----:B------:R-:W-:Y:S05]  /*3b20*/  BSYNC.RECONVERGENT B1 ;  /* 0x0000000000017941 */ /* 0x000fea0003800200 */
.L_x_3851:
        /* <DEDUP_REMOVED lines=25> */
.L_x_3854:
[----:B------:R-:W-:Y:S05]  /*3cc0*/  BSYNC.RECONVERGENT B1 ;  /* 0x0000000000017941 */ /* 0x000fea0003800200 */
.L_x_3853:
        /* <DEDUP_REMOVED lines=25> */
.L_x_3856:
[----:B------:R-:W-:Y:S05]  /*3e60*/  BSYNC.RECONVERGENT B1 ;  /* 0x0000000000017941 */ /* 0x000fea0003800200 */
.L_x_3855:
[C---:B------:R-:W-:Y:S01]  /*3e70*/  IMAD R156, R15.reuse, 0x40, R152 ;  /* 0x000000400f9c7824 */ /* 0x040fe200078e0298 */
[----:B------:R-:W-:Y:S01]  /*3e80*/  LEA R154, R15, R154, 0x1 ;  /* 0x0000009a0f9a7211 */ /* 0x000fe200078e08ff */
[----:B------:R-:W-:Y:S01]  /*3e90*/  BSSY.RECONVERGENT B1, `(.L_x_3857) ;  /* 0x000001a000017945 */ /* 0x000fe20003800200 */
[----:B------:R-:W-:Y:S02]  /*3ea0*/  SEL R103, R103, RZ, P2 ;  /* 0x000000ff67677207 */ /* 0x000fe40001000000 */
[----:B------:R-:W-:Y:S01]  /*3eb0*/  ISETP.GE.OR P3, PT, R156, R151, P1 ;  /* 0x000000979c00720c */ /* 0x000fe20000f66670 */
[----:B------:R-:W-:Y:S01]  /*3ec0*/  IMAD R154, R15, 0x2, R154 ;  /* 0x000000020f9a7824 */ /* 0x000fe200078e029a */
[----:B------:R-:W-:-:S11]  /*3ed0*/  SEL R102, R102, RZ, P2 ;  /* 0x000000ff66667207 */ /* 0x000fd60001000000 */
        /* <DEDUP_REMOVED lines=21> */
.L_x_3858:
[----:B------:R-:W-:Y:S05]  /*4030*/  BSYNC.RECONVERGENT B1 ;  /* 0x0000000000017941 */ /* 0x000fea0003800200 */
.L_x_3857:
[C---:B------:R-:W-:Y:S01]  /*4040*/  IMAD.SHL.U32 R12, R154.reuse, 0x8, RZ ;  /* 0x000000089a0c7824 */ /* 0x040fe200078e00ff */
[----:B------:R-:W-:Y:S01]  /*4050*/  IADD3 R153, PT, PT, R154, R15, RZ ;  /* 0x0000000f9a997210 */ /* 0x000fe20007ffe0ff */
[----:B------:R-:W-:Y:S01]  /*4060*/  BSSY.RECONVERGENT B1, `(.L_x_3859) ;  /* 0x000001d000017945 */ /* 0x000fe20003800200 */
[----:B------:R-:W-:Y:S02]  /*4070*/  SEL R105, R105, RZ, P2 ;  /* 0x000000ff69697207 */ /* 0x000fe40001000000 */
[-C--:B------:R-:W-:Y:S01]  /*4080*/  ISETP.GE.OR P4, PT, R12, R151.reuse, P1 ;  /* 0x000000970c00720c */ /* 0x080fe20000f86670 */
[----:B------:R-:W-:Y:S01]  /*4090*/  IMAD.SHL.U32 R12, R153, 0x8, RZ ;  /* 0x00000008990c7824 */ /* 0x000fe200078e00ff */
[----:B------:R-:W-:Y:S02]  /*40a0*/  SEL R107, R107, RZ, P2 ;  /* 0x000000ff6b6b7207 */ /* 0x000fe40001000000 */
[----:B------:R-:W-:Y:S02]  /*40b0*/  SEL R104, R104, RZ, P2 ;  /* 0x000000ff68687207 */ /* 0x000fe40001000000 */
[----:B------:R-:W-:-:S07]  /*40c0*/  ISETP.GE.OR P3, PT, R12, R151, P1 ;  /* 0x000000970c00720c */ /* 0x000fce0000f66670 */
        /* <DEDUP_REMOVED lines=22> */
.L_x_3860:
[----:B------:R-:W-:Y:S05]  /*4230*/  BSYNC.RECONVERGENT B1 ;  /* 0x0000000000017941 */ /* 0x000fea0003800200 */
.L_x_3859:
[----:B------:R-:W-:Y:S01]  /*4240*/  BSSY.RECONVERGENT B1, `(.L_x_3861) ;  /* 0x0000019000017945 */ /* 0x000fe20003800200 */
[----:B------:R-:W-:Y:S02]  /*4250*/  LEA R158, R15, R154, 0x1 ;  /* 0x0000009a0f9e7211 */ /* 0x000fe400078e08ff */
        /* <DEDUP_REMOVED lines=23> */
.L_x_3862:
[----:B------:R-:W-:Y:S05]  /*43d0*/  BSYNC.RECONVERGENT B1 ;  /* 0x0000000000017941 */ /* 0x000fea0003800200 */
.L_x_3861:
[C---:B------:R-:W-:Y:S01]  /*43e0*/  IMAD.SHL.U32 R12, R158.reuse, 0x8, RZ ;  /* 0x000000089e0c7824 */ /* 0x040fe200078e00ff */
[----:B------:R-:W-:Y:S01]  /*43f0*/  IADD3 R160, PT, PT, R158, R15, RZ ;  /* 0x0000000f9ea07210 */ /* 0x000fe20007ffe0ff */
[----:B------:R-:W-:Y:S01]  /*4400*/  BSSY.RECONVERGENT B1, `(.L_x_3863) ;  /* 0x0000022000017945 */ /* 0x000fe20003800200 */
[----:B------:R-:W-:Y:S02]  /*4410*/  SEL R109, R109, RZ, P2 ;  /* 0x000000ff6d6d7207 */ /* 0x000fe40001000000 */
[----:B------:R-:W-:Y:S01]  /*4420*/  ISETP.GE.OR P6, PT, R12, R151, P1 ;  /* 0x000000970c00720c */ /* 0x000fe20000fc6670 */
[C---:B------:R-:W-:Y:S01]  /*4430*/  IMAD.SHL.U32 R12, R160.reuse, 0x8, RZ ;  /* 0x00000008a00c7824 */ /* 0x040fe200078e00ff */
[----:B------:R-:W-:Y:S02]  /*4440*/  IADD3 R156, PT, PT, R160, R15, RZ ;  /* 0x0000000fa09c7210 */ /* 0x000fe40007ffe0ff */
[----:B------:R-:W-:Y:S02]  /*4450*/  SEL R108, R108, RZ, P2 ;  /* 0x000000ff6c6c7207 */ /* 0x000fe40001000000 */
[----:B------:R-:W-:Y:S01]  /*4460*/  ISETP.GE.OR P3, PT, R12, R151, P1 ;  /* 0x000000970c00720c */ /* 0x000fe20000f66670 */
[C---:B------:R-:W-:Y:S01]  /*4470*/  IMAD.SHL.U32 R12, R156.reuse, 0x8, RZ ;  /* 0x000000089c0c7824 */ /* 0x040fe200078e00ff */
[----:B------:R-:W-:-:S04]  /*4480*/  IADD3 R154, PT, PT, R156, R15, RZ ;  /* 0x0000000f9c9a7210 */ /* 0x000fc80007ffe0ff */
[----:B------:R-:W-:Y:S01]  /*4490*/  ISETP.GE.OR P4, PT, R12, R151, P1 ;  /* 0x000000970c00720c */ /* 0x000fe20000f86670 */
[----:B------:R-:W-:-:S05]  /*44a0*/  IMAD.SHL.U32 R12, R154, 0x8, RZ ;  /* 0x000000089a0c7824 */ /* 0x000fca00078e00ff */
        /* <DEDUP_REMOVED lines=23> */
.L_x_3864:
[----:B------:R-:W-:Y:S05]  /*4620*/  BSYNC.RECONVERGENT B1 ;  /* 0x0000000000017941 */ /* 0x000fea0003800200 */
.L_x_3863:
        /* <DEDUP_REMOVED lines=25> */
.L_x_3866:
[----:B------:R-:W-:Y:S05]  /*47c0*/  BSYNC.RECONVERGENT B1 ;  /* 0x0000000000017941 */ /* 0x000fea0003800200 */
.L_x_3865:
        /* <DEDUP_REMOVED lines=25> */
.L_x_3868:
[----:B------:R-:W-:Y:S05]  /*4960*/  BSYNC.RECONVERGENT B1 ;  /* 0x0000000000017941 */ /* 0x000fea0003800200 */
.L_x_3867:
        /* <DEDUP_REMOVED lines=25> */
.L_x_3870:
[----:B------:R-:W-:Y:S05]  /*4b00*/  BSYNC.RECONVERGENT B1 ;  /* 0x0000000000017941 */ /* 0x000fea0003800200 */
.L_x_3869:
[----:B------:R-:W-:Y:S01]  /*4b10*/  IADD3 R154, PT, PT, R154, R15, RZ ;  /* 0x0000000f9a9a7210 */ /* 0x000fe20007ffe0ff */
[----:B------:R-:W-:Y:S01]  /*4b20*/  IMAD R152, R15, 0x80, R152 ;  /* 0x000000800f987824 */ /* 0x000fe200078e0298 */
[----:B------:R-:W-:Y:S01]  /*4b30*/  BSSY.RECONVERGENT B1, `(.L_x_3871) ;  /* 0x000001d000017945 */ /* 0x000fe20003800200 */
[----:B------:R-:W-:Y:S02]  /*4b40*/  SEL R117, R117, RZ, P2 ;  /* 0x000000ff75757207 */ /* 0x000fe40001000000 */
[----:B------:R-:W-:Y:S02]  /*4b50*/  SHF.L.U32 R12, R154, 0x3, RZ ;  /* 0x000000039a0c7819 */ /* 0x000fe400000006ff */
[-C--:B------:R-:W-:Y:S02]  /*4b60*/  ISETP.GE.OR P3, PT, R152, R151.reuse, P1 ;  /* 0x000000979800720c */ /* 0x080fe40000f66670 */
[----:B------:R-:W-:Y:S02]  /*4b70*/  ISETP.GE.OR P4, PT, R12, R151, P1 ;  /* 0x000000970c00720c */ /* 0x000fe40000f86670 */
[----:B------:R-:W-:-:S02]  /*4b80*/  SEL R119, R119, RZ, P2 ;  /* 0x000000ff77777207 */ /* 0x000fc40001000000 */
        /* <DEDUP_REMOVED lines=23> */
.L_x_3872:
[----:B------:R-:W-:Y:S05]  /*4d00*/  BSYNC.RECONVERGENT B1 ;  /* 0x0000000000017941 */ /* 0x000fea0003800200 */
.L_x_3871:
[----:B------:R-:W-:Y:S01]  /*4d10*/  BSSY.RECONVERGENT B1, `(.L_x_3873) ;  /* 0x0000018000017945 */ /* 0x000fe20003800200 */
[----:B------:R-:W-:Y:S01]  /*4d20*/  IMAD R156, R15, 0x2, R154 ;  /* 0x000000020f9c7824 */ /* 0x000fe200078e029a */
[----:B------:R-:W-:Y:S02]  /*4d30*/  SEL R118, R118, RZ, P2 ;  /* 0x000000ff76767207 */ /* 0x000fe40001000000 */
        /* <DEDUP_REMOVED lines=21> */
.L_x_3874:
[----:B------:R-:W-:Y:S05]  /*4e90*/  BSYNC.RECONVERGENT B1 ;  /* 0x0000000000017941 */ /* 0x000fea0003800200 */
.L_x_3873:
[----:B------:R-:W-:Y:S01]  /*4ea0*/  IMAD.SHL.U32 R12, R156, 0x8, RZ ;  /* 0x000000089c0c7824 */ /* 0x000fe200078e00ff */
[----:B------:R-:W-:Y:S01]  /*4eb0*/  BSSY.RECONVERGENT B1, `(.L_x_3875) ;  /* 0x000001b000017945 */ /* 0x000fe20003800200 */
[----:B------:R-:W-:Y:S02]  /*4ec0*/  SEL R121, R121, RZ, P2 ;  /* 0x000000ff79797207 */ /* 0x000fe40001000000 */
[----:B------:R-:W-:Y:S02]  /*4ed0*/  SEL R120, R120, RZ, P2 ;  /* 0x000000ff78787207 */ /* 0x000fe40001000000 */
[----:B------:R-:W-:Y:S02]  /*4ee0*/  ISETP.GE.OR P3, PT, R12, R151, P1 ;  /* 0x000000970c00720c */ /* 0x000fe40000f66670 */
[----:B------:R-:W-:-:S11]  /*4ef0*/  IADD3 R154, PT, PT, R156, R15, RZ ;  /* 0x0000000f9c9a7210 */ /* 0x000fd60007ffe0ff */
        /* <DEDUP_REMOVED lines=22> */
.L_x_3876:
[----:B------:R-:W-:Y:S05]  /*5060*/  BSYNC.RECONVERGENT B1 ;  /* 0x0000000000017941 */ /* 0x000fea0003800200 */
.L_x_3875:
        /* <DEDUP_REMOVED lines=21> */
[----:B------:R-:W-:-:S04]  /*51c0*/  SHF.L.U32 R122, R122, 0x3, RZ ;  /* 0x000000037a7a7819 */ /* 0x000fc800000006ff */
[----:B------:R-:W-:Y:S02]  /*51d0*/  SHF.R.S32.HI R123, RZ, 0x1f, R122 ;  /* 0x0000001fff7b7819 */ /* 0x000fe4000001147a */
[----:B------:R-:W-:-:S04]  /*51e0*/  IADD3 R153, P3, PT, R154, R122, RZ ;  /* 0x0000007a9a997210 */ /* 0x000fc80007f7e0ff */
[----:B------:R-:W-:Y:S02]  /*51f0*/  LEA.HI.X.SX32 R12, R154, R123, 0x1, P3 ;  /* 0x0000007b9a0c7211 */ /* 0x000fe400018f0eff */
[----:B------:R-:W-:-:S04]  /*5200*/  LEA R122, P3, R153, UR8, 0x1 ;  /* 0x00000008997a7c11 */ /* 0x000fc8000f8608ff */
[----:B------:R-:W-:-:S06]  /*5210*/  LEA.HI.X R123, R153, UR9, R12, 0x1, P3 ;  /* 0x00000009997b7c11 */ /* 0x000fcc00098f0c0c */
[----:B------:R-:W5:Y:S03]  /*5220*/  LDG.E.64 R122, desc[UR36][R122.64] ;  /* 0x000000247a7a7981 */ /* 0x000f66000c1e1b00 */
.L_x_3878:
[----:B------:R-:W-:Y:S05]  /*5230*/  BSYNC.RECONVERGENT B1 ;  /* 0x0000000000017941 */ /* 0x000fea0003800200 */
.L_x_3877:
        /* <DEDUP_REMOVED lines=28> */
.L_x_3880:
[----:B------:R-:W-:Y:S05]  /*5400*/  BSYNC.RECONVERGENT B1 ;  /* 0x0000000000017941 */ /* 0x000fea0003800200 */
.L_x_3879:
        /* <DEDUP_REMOVED lines=28> */
.L_x_3882:
[----:B------:R-:W-:Y:S05]  /*55d0*/  BSYNC.RECONVERGENT B1 ;  /* 0x0000000000017941 */ /* 0x000fea0003800200 */
.L_x_3881:
        /* <DEDUP_REMOVED lines=28> */
.L_x_3884:
[----:B------:R-:W-:Y:S05]  /*57a0*/  BSYNC.RECONVERGENT B1 ;  /* 0x0000000000017941 */ /* 0x000fea0003800200 */
.L_x_3883:
        /* <DEDUP_REMOVED lines=28> */
.L_x_3886:
[----:B------:R-:W-:Y:S05]  /*5970*/  BSYNC.RECONVERGENT B1 ;  /* 0x0000000000017941 */ /* 0x000fea0003800200 */
.L_x_3885:
        /* <DEDUP_REMOVED lines=28> */
.L_x_3888:
[----:B------:R-:W-:Y:S05]  /*5b40*/  BSYNC.RECONVERGENT B1 ;  /* 0x0000000000017941 */ /* 0x000fea0003800200 */
.L_x_3887:
        /* <DEDUP_REMOVED lines=28> */
.L_x_3890:
[----:B------:R-:W-:Y:S05]  /*5d10*/  BSYNC.RECONVERGENT B1 ;  /* 0x0000000000017941 */ /* 0x000fea0003800200 */
.L_x_3889:
        /* <DEDUP_REMOVED lines=28> */
.L_x_3892:
[----:B------:R-:W-:Y:S05]  /*5ee0*/  BSYNC.RECONVERGENT B1 ;  /* 0x0000000000017941 */ /* 0x000fea0003800200 */
.L_x_3891:
        /* <DEDUP_REMOVED lines=28> */
.L_x_3894:
[----:B------:R-:W-:Y:S05]  /*60b0*/  BSYNC.RECONVERGENT B1 ;  /* 0x0000000000017941 */ /* 0x000fea0003800200 */
.L_x_3893:
        /* <DEDUP_REMOVED lines=28> */
.L_x_3896:
[----:B------:R-:W-:Y:S05]  /*6280*/  BSYNC.RECONVERGENT B1 ;  /* 0x0000000000017941 */ /* 0x000fea0003800200 */
.L_x_3895:
        /* <DEDUP_REMOVED lines=9> */
[----:B------:R-:W-:-:S02]  /*6320*/  IMAD.IADD R152, R154, 0x1, R15 ;  /* 0x000000019a987824 */ /* 0x000fc400078e020f */
[----:B------:R-:W-:-:S03]  /*6330*/  IMAD.SHL.U32 R12, R154, 0x8, RZ ;  /* 0x000000089a0c7824 */ /* 0x000fc600078e00ff */
[----:B------:R-:W-:Y:S02]  /*6340*/  SHF.L.U32 R152, R152, 0x3, RZ ;  /* 0x0000000398987819 */ /* 0x000fe400000006ff */
[-C--:B------:R-:W-:Y:S02]  /*6350*/  ISETP.GE.OR P4, PT, R12, R151.reuse, P1 ;  /* 0x000000970c00720c */ /* 0x080fe40000f86670 */
        /* <DEDUP_REMOVED lines=23> */
.L_x_3898:
[----:B------:R-:W-:Y:S05]  /*64d0*/  BSYNC.RECONVERGENT B1 ;  /* 0x0000000000017941 */ /* 0x000fea0003800200 */
.L_x_3897:
        /* <DEDUP_REMOVED lines=25> */
.L_x_3900:
[----:B------:R-:W-:Y:S05]  /*6670*/  BSYNC.RECONVERGENT B1 ;  /* 0x0000000000017941 */ /* 0x000fea0003800200 */
.L_x_3899:
        /* <DEDUP_REMOVED lines=25> */
.L_x_3902:
[----:B------:R-:W-:Y:S05]  /*6810*/  BSYNC.RECONVERGENT B1 ;  /* 0x0000000000017941 */ /* 0x000fea0003800200 */
.L_x_3901:
        /* <DEDUP_REMOVED lines=17> */
[----:B------:R-:W-:-:S05]  /*6930*/  IMAD R152, R149, 0x90, R152 ;  /* 0x0000009095987824 */ /* 0x000fca00078e0298 */
[----:B------:R-:W-:Y:S02]  /*6940*/  SHF.R.S32.HI R14, RZ, 0x1f, R152 ;  /* 0x0000001fff0e7819 */ /* 0x000fe40000011498 */
[----:B------:R-:W-:-:S04]  /*6950*/  IADD3 R152, P2, PT, R15, R152, RZ ;  /* 0x000000980f987210 */ /* 0x000fc80007f5e0ff */
[----:B------:R-:W-:Y:S02]  /*6960*/  LEA.HI.X.SX32 R15, R15, R14, 0x1, P2 ;  /* 0x0000000e0f0f7211 */ /* 0x000fe400010f0eff */
[----:B------:R-:W-:-:S04]  /*6970*/  LEA R148, P2, R152, UR8, 0x1 ;  /* 0x0000000898947c11 */ /* 0x000fc8000f8408ff */
[----:B------:R-:W-:-:S06]  /*6980*/  LEA.HI.X R149, R152, UR9, R15, 0x1, P2 ;  /* 0x0000000998957c11 */ /* 0x000fcc00090f0c0f */
[----:B------:R-:W5:Y:S03]  /*6990*/  LDG.E.64 R148, desc[UR36][R148.64] ;  /* 0x0000002494947981 */ /* 0x000f66000c1e1b00 */
.L_x_3904:
[----:B------:R-:W-:Y:S05]  /*69a0*/  BSYNC.RECONVERGENT B1 ;  /* 0x0000000000017941 */ /* 0x000fea0003800200 */
.L_x_3903:
[----:B-----5:R-:W-:Y:S02]  /*69b0*/  HMUL2 R12, R20, R90 ;  /* 0x0000005a140c7232 */ /* 0x020fe40000000000 */
[----:B------:R-:W-:Y:S01]  /*69c0*/  HFMA2 R13, R21, R91, -RZ ;  /* 0x0000005b150d7231 */ /* 0x000fe200001000ff */
[----:B------:R-:W0:Y:S01]  /*69d0*/  S2R R151, SR_TID.X ;  /* 0x0000000000977919 */ /* 0x000e220000002100 */
[----:B------:R-:W-:Y:S01]  /*69e0*/  UMOV UR5, 0xffffffff ;  /* 0xffffffff00057882 */ /* 0x000fe20000000000 */
[----:B------:R-:W-:Y:S02]  /*69f0*/  HFMA2 R12, R24, R88, R12 ;  /* 0x00000058180c7231 */ /* 0x000fe4000000000c */
[----:B------:R-:W-:Y:S01]  /*6a00*/  HFMA2 R13, R25, R89, R13 ;  /* 0x00000059190d7231 */ /* 0x000fe2000000000d */
[----:B------:R-:W-:Y:S01]  /*6a10*/  ISETP.NE.AND P2, PT, R11, RZ, P0 ;  /* 0x000000ff0b00720c */ /* 0x000fe20000745270 */
        /* <DEDUP_REMOVED lines=13> */
[----:B------:R-:W-:Y:S01]  /*6af0*/  HFMA2 R13, R39, R103, R13 ;  /* 0x00000067270d7231 */ /* 0x000fe2000000000d */
[----:B0-----:R-:W-:Y:S01]  /*6b00*/  LOP3.LUT R151, R151, 0x1, RZ, 0xc0, !PT ;  /* 0x0000000197977812 */ /* 0x001fe200078ec0ff */
        /* <DEDUP_REMOVED lines=51> */
[----:B------:R0:W1:Y:S02]  /*6e40*/  SHFL.BFLY PT, R14, R13, 0x1, 0x1f ;  /* 0x0c201f000d0e7f89 */ /* 0x00006400000e0000 */
.L_x_3976:
        /* <DEDUP_REMOVED lines=29> */
.L_x_3907:
[----:B------:R-:W-:Y:S05]  /*7020*/  BSYNC.RECONVERGENT B1 ;  /* 0x0000000000017941 */ /* 0x000fea0003800200 */
.L_x_3906:
[----:B------:R-:W-:Y:S01]  /*7030*/  IADD3 R9, PT, PT, R9, 0x40, RZ ;  /* 0x0000004009097810 */ /* 0x000fe20007ffe0ff */
[----:B-1----:R-:W-:Y:S01]  /*7040*/  VIADD R4, R4, 0x100 ;  /* 0x0000010004047836 */ /* 0x002fe20000000000 */
[----:B------:R-:W-:Y:S02]  /*7050*/  IADD3 R8, P2, PT, R8, 0x40, RZ ;  /* 0x0000004008087810 */ /* 0x000fe40007f5e0ff */
[----:B------:R-:W-:Y:S02]  /*7060*/  ISETP.GE.AND P1, PT, R9, R5, PT ;  /* 0x000000050900720c */ /* 0x000fe40003f26270 */
[----:B------:R-:W-:Y:S01]  /*7070*/  IADD3 R3, PT, PT, R3, 0x40, RZ ;  /* 0x0000004003037810 */ /* 0x000fe20007ffe0ff */
[----:B------:R-:W-:-:S10]  /*7080*/  IMAD.X R7, RZ, RZ, R7, P2 ;  /* 0x000000ffff077224 */ /* 0x000fd400010e0607 */
[----:B------:R-:W-:Y:S05]  /*7090*/  @!P1 BRA `(.L_x_3908) ;  /* 0xffffffbc009c9947 */ /* 0x000fea000383ffff */
.L_x_3840:
[----:B0-2-4-:R-:W-:Y:S05]  /*70a0*/  BSYNC B0 ;  /* 0x0000000000007941 */ /* 0x015fea0003800000 */
.L_x_3839:
[----:B------:R-:W-:-:S03]  /*70b0*/  UMOV UR5, 0xffffffff ;  /* 0xffffffff00057882 */ /* 0x000fc60000000000 */
[----:B------:R-:W-:Y:S05]  /*70c0*/  BRA.DIV UR5, `(.L_x_3909) ;  /* 0x0000005605fc7947 */ /* 0x000fea000b800000 */
[----:B------:R-:W0:Y:S02]  /*70d0*/  SHFL.BFLY PT, R14, R0, 0x10, 0x1f ;  /* 0x0e001f00000e7f89 */ /* 0x000e2400000e0000 */
[----:B0-----:R-:W-:-:S05]  /*70e0*/  FMNMX.FTZ R13, R14, R0, !PT ;  /* 0x000000000e0d7209 */ /* 0x001fca0007810000 */
[----:B------:R-:W0:Y:S02]  /*70f0*/  SHFL.BFLY PT, R14, R13, 0x8, 0x1f ;  /* 0x0d001f000d0e7f89 */ /* 0x000e2400000e0000 */
[----:B0-----:R-:W-:-:S05]  /*7100*/  FMNMX.FTZ R3, R13, R14, !PT ;  /* 0x0000000e0d037209 */ /* 0x001fca0007810000 */
[----:B------:R-:W0:Y:S02]  /*7110*/  SHFL.BFLY PT, R14, R3, 0x4, 0x1f ;  /* 0x0c801f00030e7f89 */ /* 0x000e2400000e0000 */
[----:B0-----:R-:W-:-:S05]  /*7120*/  FMNMX.FTZ R4, R3, R14, !PT ;  /* 0x0000000e03047209 */ /* 0x001fca0007810000 */
[----:B------:R0:W1:Y:S02]  /*7130*/  SHFL.BFLY PT, R14, R4, 0x2, 0x1f ;  /* 0x0c401f00040e7f89 */ /* 0x00006400000e0000 */
.L_x_3982:
[----:B------:R-:W2:Y:S01]  /*7140*/  S2R R0, SR_TID.X ;  /* 0x0000000000007919 */ /* 0x000ea20000002100 */
[----:B------:R-:W-:Y:S01]  /*7150*/  MOV R15, 0x400 ;  /* 0x00000400000f7802 */ /* 0x000fe20000000f00 */
[----:B------:R-:W-:Y:S05]  /*7160*/  WARPSYNC.ALL ;  /* 0x0000000000007948 */ /* 0x000fea0003800000 */
[----:B------:R-:W4:Y:S01]  /*7170*/  S2R R20, SR_CgaCtaId ;  /* 0x0000000000147919 */ /* 0x000f220000008800 */
[----:B-1----:R-:W-:Y:S02]  /*7180*/  FMNMX.FTZ R5, R4, R14, !PT ;  /* 0x0000000e04057209 */ /* 0x002fe40007810000 */
[----:B--2---:R-:W-:-:S02]  /*7190*/  LOP3.LUT P0, R6, R0, 0x1f, RZ, 0xc0, !PT ;  /* 0x0000001f00067812 */ /* 0x004fc4000780c0ff */
[----:B----4-:R-:W-:-:S11]  /*71a0*/  LEA R3, R20, R15, 0x18 ;  /* 0x0000000f14037211 */ /* 0x010fd600078ec0ff */
[----:B0-----:R-:W-:-:S05]  /*71b0*/  @!P0 LEA.HI R4, R0, R3, RZ, 0x1d ;  /* 0x0000000300048211 */ /* 0x001fca00078fe8ff */
[----:B------:R0:W-:Y:S01]  /*71c0*/  @!P0 STS [R4], R5 ;  /* 0x0000000504008388 */ /* 0x0001e20000000800 */
[----:B------:R-:W-:Y:S01]  /*71d0*/  BAR.SYNC.DEFER_BLOCKING 0x0 ;  /* 0x0000000000007b1d */ /* 0x000fe20000010000 */
[C---:B------:R-:W-:Y:S01]  /*71e0*/  ISETP.GT.U32.AND P0, PT, R6.reuse, 0x3, PT ;  /* 0x000000030600780c */ /* 0x040fe20003f04070 */
[----:B0-----:R-:W-:Y:S01]  /*71f0*/  IMAD.MOV.U32 R4, RZ, RZ, -0x800001 ;  /* 0xff7fffffff047424 */ /* 0x001fe200078e00ff */
[----:B------:R-:W-:Y:S01]  /*7200*/  LEA R7, R6, R3, 0x2 ;  /* 0x0000000306077211 */ /* 0x000fe200078e10ff */
[----:B------:R-:W-:-:S04]  /*7210*/  HFMA2 R9, -RZ, RZ, 0, 0 ;  /* 0x00000000ff097431 */ /* 0x000fc800000001ff */
[----:B------:R-:W0:Y:S01]  /*7220*/  S2UR UR7, SR_CTAID.Y ;  /* 0x00000000000779c3 */ /* 0x000e220000002600 */
[----:B------:R-:W0:Y:S01]  /*7230*/  LDCU UR4, c[0x0][0x3f4] ;  /* 0x00007e80ff0477ac */ /* 0x000e220008000800 */
[----:B------:R-:W-:Y:S04]  /*7240*/  BSSY.RECONVERGENT B0, `(.L_x_3910) ;  /* 0x000016e000007945 */ /* 0x000fe80003800200 */
[----:B------:R-:W1:Y:S01]  /*7250*/  @!P0 LDS R4, [R7] ;  /* 0x0000000007048984 */ /* 0x000e620000000800 */
[----:B0-----:R-:W-:-:S04]  /*7260*/  UIMAD UR6, UR7, UR4, URZ ;  /* 0x00000004070672a4 */ /* 0x001fc8000f8e02ff */
[----:B------:R-:W-:Y:S01]  /*7270*/  USHF.R.S32.HI UR12, URZ, 0x1f, UR6 ;  /* 0x0000001fff0c7899 */ /* 0x000fe20008011406 */
[----:B-1----:R-:W0:Y:S02]  /*7280*/  SHFL.BFLY PT, R5, R4, 0x2, 0x1f ;  /* 0x0c401f0004057f89 */ /* 0x002e2400000e0000 */
[----:B0-----:R-:W-:Y:S01]  /*7290*/  FMNMX.FTZ R10, R5, R4, !PT ;  /* 0x00000004050a7209 */ /* 0x001fe20007810000 */
[----:B------:R-:W-:-:S04]  /*72a0*/  VIADD R4, R16, 0x1 ;  /* 0x0000000110047836 */ /* 0x000fc80000000000 */
[----:B------:R-:W0:Y:S02]  /*72b0*/  SHFL.BFLY PT, R5, R10, 0x1, 0x1f ;  /* 0x0c201f000a057f89 */ /* 0x000e2400000e0000 */
[----:B0-----:R-:W-:Y:S02]  /*72c0*/  FMNMX.FTZ R8, R10, R5, !PT ;  /* 0x000000050a087209 */ /* 0x001fe40007810000 */
[----:B------:R-:W-:-:S04]  /*72d0*/  IADD3 R5, PT, PT, R19, R0, RZ ;  /* 0x0000000013057210 */ /* 0x000fc80007ffe0ff */
[----:B------:R-:W-:Y:S01]  /*72e0*/  ISETP.GT.AND P0, PT, R5, R16, PT ;  /* 0x000000100500720c */ /* 0x000fe20003f04270 */
[----:B------:R-:W0:-:S12]  /*72f0*/  SHFL.IDX PT, R8, R8, RZ, 0x1f ;  /* 0x00001fff08087589 */ /* 0x000e1800000e0000 */
[----:B------:R-:W-:Y:S05]  /*7300*/  @P0 BRA `(.L_x_3911) ;  /* 0x0000001400840947 */ /* 0x000fea0003800000 */
[----:B------:R-:W1:Y:S02]  /*7310*/  LDC.64 R10, c[0x0][0x420] ;  /* 0x00010800ff0a7b82 */ /* 0x000e640000000a00 */
[----:B-1----:R-:W-:-:S04]  /*7320*/  ISETP.NE.U32.AND P0, PT, R10, RZ, PT ;  /* 0x000000ff0a00720c */ /* 0x002fc80003f05070 */
[----:B------:R-:W-:-:S13]  /*7330*/  ISETP.NE.AND.EX P0, PT, R11, RZ, PT, P0 ;  /* 0x000000ff0b00720c */ /* 0x000fda0003f05300 */
[----:B------:R-:W-:Y:S05]  /*7340*/  @P0 BRA `(.L_x_3912) ;  /* 0x0000000c00fc0947 */ /* 0x000fea0003800000 */
[----:B------:R-:W-:Y:S01]  /*7350*/  VIADDMNMX R10, R5, 0x80, R4, !PT ;  /* 0x00000080050a7846 */ /* 0x000fe20007800104 */
[----:B------:R-:W-:Y:S01]  /*7360*/  BSSY.RECONVERGENT B1, `(.L_x_3913) ;  /* 0x000001c000017945 */ /* 0x000fe20003800200 */
[----:B------:R-:W-:-:S04]  /*7370*/  LOP3.LUT R9, RZ, R0, RZ, 0x33, !PT ;  /* 0x00000000ff097212 */ /* 0x000fc800078e33ff */
[----:B------:R-:W-:Y:S02]  /*7380*/  IADD3 R11, PT, PT, -R19, R10, R9 ;  /* 0x0000000a130b7210 */ /* 0x000fe40007ffe109 */
[----:B------:R-:W-:Y:S02]  /*7390*/  MOV R10, R5 ;  /* 0x00000005000a7202 */ /* 0x000fe40000000f00 */
[C---:B------:R-:W-:Y:S02]  /*73a0*/  LOP3.LUT R9, R11.reuse, 0x180, RZ, 0xc0, !PT ;  /* 0x000001800b097812 */ /* 0x040fe400078ec0ff */
[----:B------:R-:W-:Y:S02]  /*73b0*/  ISETP.GE.U32.AND P1, PT, R11, 0x180, PT ;  /* 0x000001800b00780c */ /* 0x000fe40003f26070 */
[----:B------:R-:W-:Y:S01]  /*73c0*/  ISETP.NE.AND P0, PT, R9, 0x180, PT ;  /* 0x000001800900780c */ /* 0x000fe20003f05270 */
[----:B------:R-:W-:-:S12]  /*73d0*/  IMAD.MOV.U32 R9, RZ, RZ, RZ ;  /* 0x000000ffff097224 */ /* 0x000fd800078e00ff */
[----:B------:R-:W-:Y:S05]  /*73e0*/  @!P0 BRA `(.L_x_3914) ;  /* 0x00000000004c8947 */ /* 0x000fea0003800000 */
[----:B------:R-:W-:Y:S01]  /*73f0*/  VIADD R13, R15, 0x220 ;  /* 0x000002200f0d7836 */ /* 0x000fe20000000000 */
[----:B------:R-:W-:Y:S01]  /*7400*/  LEA.HI R9, R11, 0x1, RZ, 0x19 ;  /* 0x000000010b097811 */ /* 0x000fe200078fc8ff */
[----:B------:R-:W-:-:S03]  /*7410*/  IMAD.MOV.U32 R10, RZ, RZ, R5 ;  /* 0x000000ffff0a7224 */ /* 0x000fc600078e0005 */
[----:B------:R-:W-:Y:S01]  /*7420*/  LOP3.LUT R11, R9, 0x3, RZ, 0xc0, !PT ;  /* 0x00000003090b7812 */ /* 0x000fe200078ec0ff */
[----:B------:R-:W-:Y:S01]  /*7430*/  HFMA2 R9, -RZ, RZ, 0, 0 ;  /* 0x00000000ff097431 */ /* 0x000fe200000001ff */
[----:B------:R-:W-:-:S03]  /*7440*/  LEA R13, R20, R13, 0x18 ;  /* 0x0000000d140d7211 */ /* 0x000fc600078ec0ff */
[----:B------:R-:W-:Y:S01]  /*7450*/  IMAD.MOV R11, RZ, RZ, -R11 ;  /* 0x000000ffff0b7224 */ /* 0x000fe200078e0a0b */
[----:B------:R-:W-:-:S07]  /*7460*/  LEA R12, R0, R13, 0x2 ;  /* 0x0000000d000c7211 */ /* 0x000fce00078e10ff */
.L_x_3915:
        /* <DEDUP_REMOVED lines=9> */
[----:B0-----:R-:W-:Y:S01]  /*7500*/  IADD3 R12, PT, PT, R12, 0x200, RZ ;  /* 0x000002000c0c7810 */ /* 0x001fe20007ffe0ff */
[----:B------:R-:W-:Y:S06]  /*7510*/  @P0 BRA `(.L_x_3915) ;  /* 0xfffffffc00d40947 */ /* 0x000fec000383ffff */
.L_x_3914:
[----:B------:R-:W-:Y:S05]  /*7520*/  BSYNC.RECONVERGENT B1 ;  /* 0x0000000000017941 */ /* 0x000fea0003800200 */
.L_x_3913:
[----:B------:R-:W-:Y:S05]  /*7530*/  @!P1 BRA `(.L_x_3911) ;  /* 0x0000001000f89947 */ /* 0x000fea0003800000 */
[----:B------:R-:W-:Y:S01]  /*7540*/  SHF.L.U32 R11, R19, 0x2, RZ ;  /* 0x00000002130b7819 */ /* 0x000fe200000006ff */
[----:B------:R-:W-:-:S04]  /*7550*/  VIADD R15, R15, 0x220 ;  /* 0x000002200f0f7836 */ /* 0x000fc80000000000 */
[----:B------:R-:W-:Y:S01]  /*7560*/  IMAD R11, R10, 0x4, -R11 ;  /* 0x000000040a0b7824 */ /* 0x000fe200078e0a0b */
[----:B------:R-:W-:-:S04]  /*7570*/  LEA R20, R20, R15, 0x18 ;  /* 0x0000000f14147211 */ /* 0x000fc800078ec0ff */
[----:B------:R-:W-:-:S05]  /*7580*/  IADD3 R11, PT, PT, R20, R11, RZ ;  /* 0x0000000b140b7210 */ /* 0x000fca0007ffe0ff */
[----:B------:R-:W0:Y:S04]  /*7590*/  LDS R13, [R11] ;  /* 0x000000000b0d7984 */ /* 0x000e280000000800 */
[----:B------:R-:W1:Y:S04]  /*75a0*/  LDS R15, [R11+0x200] ;  /* 0x000200000b0f7984 */ /* 0x000e680000000800 */
[----:B------:R-:W2:Y:S04]  /*75b0*/  LDS R21, [R11+0x400] ;  /* 0x000400000b157984 */ /* 0x000ea80000000800 */
[----:B-----5:R-:W4:Y:S01]  /*75c0*/  LDS R23, [R11+0x600] ;  /* 0x000600000b177984 */ /* 0x020f220000000800 */
[C---:B0-----:R-:W-:Y:S01]  /*75d0*/  FADD.FTZ R13, -R8.reuse, R13 ;  /* 0x0000000d080d7221 */ /* 0x041fe20000010100 */
[----:B-1----:R-:W-:-:S03]  /*75e0*/  FADD.FTZ R15, -R8, R15 ;  /* 0x0000000f080f7221 */ /* 0x002fc60000010100 */
[----:B------:R-:W-:Y:S01]  /*75f0*/  FMUL.FTZ R13, R13, 1.4426950216293334961 ;  /* 0x3fb8aa3b0d0d7820 */ /* 0x000fe20000410000 */
[C---:B--2---:R-:W-:Y:S01]  /*7600*/  FADD.FTZ R21, -R8.reuse, R21 ;  /* 0x0000001508157221 */ /* 0x044fe20000010100 */
[----:B------:R-:W-:Y:S02]  /*7610*/  FMUL.FTZ R15, R15, 1.4426950216293334961 ;  /* 0x3fb8aa3b0f0f7820 */ /* 0x000fe40000410000 */
[----:B------:R0:W1:Y:S01]  /*7620*/  MUFU.EX2 R12, R13 ;  /* 0x0000000d000c7308 */ /* 0x0000620000000800 */
[----:B----4-:R-:W-:Y:S01]  /*7630*/  FADD.FTZ R23, -R8, R23 ;  /* 0x0000001708177221 */ /* 0x010fe20000010100 */
[----:B------:R-:W-:Y:S02]  /*7640*/  FMUL.FTZ R21, R21, 1.4426950216293334961 ;  /* 0x3fb8aa3b15157820 */ /* 0x000fe40000410000 */
[----:B------:R-:W2:Y:S01]  /*7650*/  MUFU.EX2 R14, R15 ;  /* 0x0000000f000e7308 */ /* 0x000ea20000000800 */
[----:B------:R-:W-:-:S03]  /*7660*/  FMUL.FTZ R23, R23, 1.4426950216293334961 ;  /* 0x3fb8aa3b17177820 */ /* 0x000fc60000410000 */
[----:B------:R-:W4:Y:S01]  /*7670*/  MUFU.EX2 R20, R21 ;  /* 0x0000001500147308 */ /* 0x000f220000000800 */
[----:B0-----:R-:W-:-:S03]  /*7680*/  VIADD R13, R10, 0x200 ;  /* 0x000002000a0d7836 */ /* 0x001fc60000000000 */
[----:B------:R-:W0:Y:S01]  /*7690*/  MUFU.EX2 R24, R23 ;  /* 0x0000001700187308 */ /* 0x000e220000000800 */
[----:B-1----:R1:W-:Y:S01]  /*76a0*/  STS [R11], R12 ;  /* 0x0000000c0b007388 */ /* 0x0023e20000000800 */
[----:B------:R-:W-:Y:S01]  /*76b0*/  ISETP.GT.AND P0, PT, R13, R16, PT ;  /* 0x000000100d00720c */ /* 0x000fe20003f04270 */
[----:B------:R-:W-:Y:S02]  /*76c0*/  FADD.FTZ R9, R9, R12 ;  /* 0x0000000c09097221 */ /* 0x000fe40000010000 */
[----:B--2---:R1:W-:Y:S02]  /*76d0*/  STS [R11+0x200], R14 ;  /* 0x0002000e0b007388 */ /* 0x0043e40000000800 */
[----:B------:R-:W-:Y:S02]  /*76e0*/  FADD.FTZ R9, R9, R14 ;  /* 0x0000000e09097221 */ /* 0x000fe40000010000 */
[----:B----4-:R1:W-:Y:S02]  /*76f0*/  STS [R11+0x400], R20 ;  /* 0x000400140b007388 */ /* 0x0103e40000000800 */
[----:B------:R-:W-:-:S02]  /*7700*/  FADD.FTZ R9, R9, R20 ;  /* 0x0000001409097221 */ /* 0x000fc40000010000 */
[----:B0-----:R1:W-:Y:S02]  /*7710*/  STS [R11+0x600], R24 ;  /* 0x000600180b007388 */ /* 0x0013e40000000800 */
[----:B------:R-:W-:Y:S01]  /*7720*/  FADD.FTZ R9, R9, R24 ;  /* 0x0000001809097221 */ /* 0x000fe20000010000 */
[----:B------:R-:W-:Y:S06]  /*7730*/  @P0 BRA `(.L_x_3911) ;  /* 0x0000001000780947 */ /* 0x000fec0003800000 */
[----:B------:R-:W-:Y:S01]  /*7740*/  IADD3 R10, PT, PT, -R13, R16, RZ ;  /* 0x000000100d0a7210 */ /* 0x000fe20007ffe1ff */
[----:B------:R-:W-:Y:S01]  /*7750*/  BSSY.RECONVERGENT B1, `(.L_x_3916) ;  /* 0x000006b000017945 */ /* 0x000fe20003800200 */
[----:B-1----:R-:W-:Y:S01]  /*7760*/  VIADD R11, R11, 0xc00 ;  /* 0x00000c000b0b7836 */ /* 0x002fe20000000000 */
[----:B------:R-:W-:Y:S02]  /*7770*/  PLOP3.LUT P0, PT, PT, PT, PT, 0x80, 0x8 ;  /* 0x000000000008781c */ /* 0x000fe40003f0f070 */
[----:B------:R-:W-:-:S13]  /*7780*/  ISETP.GT.AND P1, PT, R10, 0x5ff, PT ;  /* 0x000005ff0a00780c */ /* 0x000fda0003f24270 */
[----:B------:R-:W-:Y:S05]  /*7790*/  @!P1 BRA `(.L_x_3917) ;  /* 0x0000000400989947 */ /* 0x000fea0003800000 */
[----:B------:R-:W-:Y:S02]  /*77a0*/  PLOP3.LUT P0, PT, PT, PT, PT, 0x8, 0x80 ;  /* 0x000000000080781c */ /* 0x000fe40003f0e170 */
[----:B------:R-:W-:-:S11]  /*77b0*/  IADD3 R44, PT, PT, R16, -0x5ff, RZ ;  /* 0xfffffa01102c7810 */ /* 0x000fd60007ffe0ff */
.L_x_3918:
[----:B------:R-:W0:Y:S01]  /*77c0*/  LDS R15, [R11+-0x400] ;  /* 0xfffc00000b0f7984 */ /* 0x000e220000000800 */
[----:B------:R-:W-:-:S03]  /*77d0*/  VIADD R13, R13, 0x800 ;  /* 0x000008000d0d7836 */ /* 0x000fc60000000000 */
[----:B------:R-:W1:Y:S02]  /*77e0*/  LDS R21, [R11+-0x200] ;  /* 0xfffe00000b157984 */ /* 0x000e640000000800 */
[----:B------:R-:W-:Y:S02]  /*77f0*/  ISETP.GE.AND P1, PT, R13, R44, PT ;  /* 0x0000002c0d00720c */ /* 0x000fe40003f26270 */
[----:B------:R-:W2:Y:S04]  /*7800*/  LDS R23, [R11] ;  /* 0x000000000b177984 */ /* 0x000ea80000000800 */
[----:B------:R-:W4:Y:S04]  /*7810*/  LDS R25, [R11+0x200] ;  /* 0x000200000b197984 */ /* 0x000f280000000800 */
[----:B------:R-:W5:Y:S04]  /*7820*/  LDS R27, [R11+0x400] ;  /* 0x000400000b1b7984 */ /* 0x000f680000000800 */
[----:B---3--:R-:W3:Y:S04]  /*7830*/  LDS R29, [R11+0x600] ;  /* 0x000600000b1d7984 */ /* 0x008ee80000000800 */
[----:B------:R-:W3:Y:S04]  /*7840*/  LDS R31, [R11+0x800] ;  /* 0x000800000b1f7984 */ /* 0x000ee80000000800 */
[----:B------:R-:W3:Y:S04]  /*7850*/  LDS R33, [R11+0xa00] ;  /* 0x000a00000b217984 */ /* 0x000ee80000000800 */
[----:B------:R-:W3:Y:S04]  /*7860*/  LDS R35, [R11+0xc00] ;  /* 0x000c00000b237984 */ /* 0x000ee80000000800 */
[----:B------:R-:W3:Y:S04]  /*7870*/  LDS R37, [R11+0xe00] ;  /* 0x000e00000b257984 */ /* 0x000ee80000000800 */
[----:B------:R-:W3:Y:S01]  /*7880*/  LDS R39, [R11+0x1000] ;  /* 0x001000000b277984 */ /* 0x000ee20000000800 */
[----:B0-----:R-:W-:-:S03]  /*7890*/  FADD.FTZ R15, -R8, R15 ;  /* 0x0000000f080f7221 */ /* 0x001fc60000010100 */
[----:B------:R-:W0:Y:S01]  /*78a0*/  LDS R41, [R11+0x1200] ;  /* 0x001200000b297984 */ /* 0x000e220000000800 */
[C---:B-1----:R-:W-:Y:S01]  /*78b0*/  FADD.FTZ R21, -R8.reuse, R21 ;  /* 0x0000001508157221 */ /* 0x042fe20000010100 */
[----:B------:R-:W-:Y:S02]  /*78c0*/  FMUL.FTZ R15, R15, 1.4426950216293334961 ;  /* 0x3fb8aa3b0f0f7820 */ /* 0x000fe40000410000 */
[----:B------:R-:W1:Y:S01]  /*78d0*/  LDS R43, [R11+0x1400] ;  /* 0x001400000b2b7984 */ /* 0x000e620000000800 */
[C---:B--2---:R-:W-:Y:S01]  /*78e0*/  FADD.FTZ R23, -R8.reuse, R23 ;  /* 0x0000001708177221 */ /* 0x044fe20000010100 */
[----:B------:R-:W-:Y:S01]  /*78f0*/  FMUL.FTZ R21, R21, 1.4426950216293334961 ;  /* 0x3fb8aa3b15157820 */ /* 0x000fe20000410000 */
[----:B------:R-:W2:Y:S01]  /*7900*/  MUFU.EX2 R10, R15 ;  /* 0x0000000f000a7308 */ /* 0x000ea20000000800 */
[----:B------:R-:W1:Y:S01]  /*7910*/  LDS R45, [R11+0x1600] ;  /* 0x001600000b2d7984 */ /* 0x000e620000000800 */
[C---:B----4-:R-:W-:Y:S01]  /*7920*/  FADD.FTZ R25, -R8.reuse, R25 ;  /* 0x0000001908197221 */ /* 0x050fe20000010100 */
[----:B------:R-:W-:Y:S01]  /*7930*/  FMUL.FTZ R23, R23, 1.4426950216293334961 ;  /* 0x3fb8aa3b17177820 */ /* 0x000fe20000410000 */
        /* <DEDUP_REMOVED lines=8> */
[----:B------:R-:W3:Y:S01]  /*79c0*/  MUFU.EX2 R20, R25 ;  /* 0x0000001900147308 */ /* 0x000ee20000000800 */
[----:B------:R-:W-:Y:S01]  /*79d0*/  FADD.FTZ R31, -R8, R31 ;  /* 0x0000001f081f7221 */ /* 0x000fe20000010100 */
[----:B--2---:R-:W-:Y:S01]  /*79e0*/  FADD.FTZ R9, R10, R9 ;  /* 0x000000090a097221 */ /* 0x004fe20000010000 */
[----:B------:R-:W-:Y:S01]  /*79f0*/  FMUL.FTZ R29, R29, 1.4426950216293334961 ;  /* 0x3fb8aa3b1d1d7820 */ /* 0x000fe20000410000 */
[----:B------:R-:W2:Y:S01]  /*7a00*/  MUFU.EX2 R24, R27 ;  /* 0x0000001b00187308 */ /* 0x000ea20000000800 */
[C---:B------:R-:W-:Y:S01]  /*7a10*/  FADD.FTZ R33, -R8.reuse, R33 ;  /* 0x0000002108217221 */ /* 0x040fe20000010100 */
[----:B----4-:R-:W-:Y:S01]  /*7a20*/  FADD.FTZ R9, R9, R12 ;  /* 0x0000000c09097221 */ /* 0x010fe20000010000 */
[----:B------:R-:W-:Y:S01]  /*7a30*/  FMUL.FTZ R31, R31, 1.4426950216293334961 ;  /* 0x3fb8aa3b1f1f7820 */ /* 0x000fe20000410000 */
[----:B------:R-:W4:Y:S01]  /*7a40*/  MUFU.EX2 R26, R29 ;  /* 0x0000001d001a7308 */ /* 0x000f220000000800 */
[C---:B------:R-:W-:Y:S01]  /*7a50*/  FADD.FTZ R35, -R8.reuse, R35 ;  /* 0x0000002308237221 */ /* 0x040fe20000010100 */
[----:B-----5:R-:W-:Y:S01]  /*7a60*/  FADD.FTZ R9, R9, R14 ;  /* 0x0000000e09097221 */ /* 0x020fe20000010000 */
[----:B------:R-:W-:Y:S01]  /*7a70*/  FMUL.FTZ R33, R33, 1.4426950216293334961 ;  /* 0x3fb8aa3b21217820 */ /* 0x000fe20000410000 */
[----:B------:R-:W5:Y:S01]  /*7a80*/  MUFU.EX2 R28, R31 ;  /* 0x0000001f001c7308 */ /* 0x000f620000000800 */
[C---:B------:R-:W-:Y:S01]  /*7a90*/  FADD.FTZ R37, -R8.reuse, R37 ;  /* 0x0000002508257221 */ /* 0x040fe20000010100 */
[----:B---3--:R-:W-:Y:S01]  /*7aa0*/  FADD.FTZ R9, R9, R20 ;  /* 0x0000001409097221 */ /* 0x008fe20000010000 */
[----:B------:R-:W-:Y:S01]  /*7ab0*/  FMUL.FTZ R35, R35, 1.4426950216293334961 ;  /* 0x3fb8aa3b23237820 */ /* 0x000fe20000410000 */
[----:B------:R-:W3:Y:S01]  /*7ac0*/  MUFU.EX2 R30, R33 ;  /* 0x00000021001e7308 */ /* 0x000ee20000000800 */
[C---:B------:R-:W-:Y:S01]  /*7ad0*/  FADD.FTZ R39, -R8.reuse, R39 ;  /* 0x0000002708277221 */ /* 0x040fe20000010100 */
[----:B--2---:R-:W-:Y:S01]  /*7ae0*/  FADD.FTZ R9, R9, R24 ;  /* 0x0000001809097221 */ /* 0x004fe20000010000 */
[----:B------:R-:W-:Y:S01]  /*7af0*/  FMUL.FTZ R37, R37, 1.4426950216293334961 ;  /* 0x3fb8aa3b25257820 */ /* 0x000fe20000410000 */
[----:B------:R-:W2:Y:S01]  /*7b00*/  MUFU.EX2 R32, R35 ;  /* 0x0000002300207308 */ /* 0x000ea20000000800 */
[C---:B0-----:R-:W-:Y:S01]  /*7b10*/  FADD.FTZ R41, -R8.reuse, R41 ;  /* 0x0000002908297221 */ /* 0x041fe20000010100 */
[----:B----4-:R-:W-:Y:S01]  /*7b20*/  FADD.FTZ R9, R9, R26 ;  /* 0x0000001a09097221 */ /* 0x010fe20000010000 */
[----:B------:R-:W-:Y:S01]  /*7b30*/  FMUL.FTZ R39, R39, 1.4426950216293334961 ;  /* 0x3fb8aa3b27277820 */ /* 0x000fe20000410000 */
[----:B------:R-:W0:Y:S01]  /*7b40*/  MUFU.EX2 R34, R37 ;  /* 0x0000002500227308 */ /* 0x000e220000000800 */
[----:B------:R4:W-:Y:S01]  /*7b50*/  STS [R11+-0x400], R10 ;  /* 0xfffc000a0b007388 */ /* 0x0009e20000000800 */
[----:B-----5:R-:W-:Y:S01]  /*7b60*/  FADD.FTZ R9, R9, R28 ;  /* 0x0000001c09097221 */ /* 0x020fe20000010000 */
[C---:B-1----:R-:W-:Y:S01]  /*7b70*/  FADD.FTZ R43, -R8.reuse, R43 ;  /* 0x0000002b082b7221 */ /* 0x042fe20000010100 */
[----:B------:R-:W-:Y:S01]  /*7b80*/  FMUL.FTZ R41, R41, 1.4426950216293334961 ;  /* 0x3fb8aa3b29297820 */ /* 0x000fe20000410000 */
[----:B------:R1:W-:Y:S01]  /*7b90*/  STS [R11+-0x200], R12 ;  /* 0xfffe000c0b007388 */ /* 0x0003e20000000800 */
[----:B---3--:R-:W-:Y:S01]  /*7ba0*/  FADD.FTZ R9, R9, R30 ;  /* 0x0000001e09097221 */ /* 0x008fe20000010000 */
[C---:B------:R-:W-:Y:S01]  /*7bb0*/  FADD.FTZ R45, -R8.reuse, R45 ;  /* 0x0000002d082d7221 */ /* 0x040fe20000010100 */
[----:B------:R-:W-:Y:S01]  /*7bc0*/  FMUL.FTZ R43, R43, 1.4426950216293334961 ;  /* 0x3fb8aa3b2b2b7820 */ /* 0x000fe20000410000 */
[C---:B------:R-:W-:Y:S01]  /*7bd0*/  FADD.FTZ R47, -R8.reuse, R47 ;  /* 0x0000002f082f7221 */ /* 0x040fe20000010100 */
[----:B--2---:R-:W-:Y:S01]  /*7be0*/  FADD.FTZ R9, R9, R32 ;  /* 0x0000002009097221 */ /* 0x004fe20000010000 */
[----:B----4-:R-:W2:Y:S01]  /*7bf0*/  MUFU.EX2 R10, R39 ;  /* 0x00000027000a7308 */ /* 0x010ea20000000800 */
[----:B------:R-:W-:Y:S01]  /*7c00*/  FMUL.FTZ R45, R45, 1.4426950216293334961 ;  /* 0x3fb8aa3b2d2d7820 */ /* 0x000fe20000410000 */
[----:B------:R-:W-:Y:S01]  /*7c10*/  FADD.FTZ R49, -R8, R49 ;  /* 0x0000003108317221 */ /* 0x000fe20000010100 */
[----:B0-----:R-:W-:Y:S01]  /*7c20*/  FADD.FTZ R9, R9, R34 ;  /* 0x0000002209097221 */ /* 0x001fe20000010000 */
[----:B-1----:R-:W0:Y:S01]  /*7c30*/  MUFU.EX2 R12, R41 ;  /* 0x00000029000c7308 */ /* 0x002e220000000800 */
[----:B------:R-:W-:Y:S01]  /*7c40*/  FMUL.FTZ R47, R47, 1.4426950216293334961 ;  /* 0x3fb8aa3b2f2f7820 */ /* 0x000fe20000410000 */
[----:B------:R-:W-:Y:S01]  /*7c50*/  FMUL.FTZ R49, R49, 1.4426950216293334961 ;  /* 0x3fb8aa3b31317820 */ /* 0x000fe20000410000 */
[----:B------:R-:W-:Y:S01]  /*7c60*/  STS [R11], R14 ;  /* 0x0000000e0b007388 */ /* 0x000fe20000000800 */
[----:B------:R-:W1:Y:S03]  /*7c70*/  MUFU.EX2 R36, R43 ;  /* 0x0000002b00247308 */ /* 0x000e660000000800 */
[----:B------:R-:W-:Y:S01]  /*7c80*/  STS [R11+0x200], R20 ;  /* 0x000200140b007388 */ /* 0x000fe20000000800 */
[----:B------:R-:W3:Y:S01]  /*7c90*/  MUFU.EX2 R38, R45 ;  /* 0x0000002d00267308 */ /* 0x000ee20000000800 */
[----:B--2---:R-:W-:-:S02]  /*7ca0*/  FADD.FTZ R9, R9, R10 ;  /* 0x0000000a09097221 */ /* 0x004fc40000010000 */
[----:B------:R-:W-:Y:S01]  /*7cb0*/  STS [R11+0x400], R24 ;  /* 0x000400180b007388 */ /* 0x000fe20000000800 */
[----:B------:R-:W2:Y:S01]  /*7cc0*/  MUFU.EX2 R40, R47 ;  /* 0x0000002f00287308 */ /* 0x000ea20000000800 */
[----:B0-----:R-:W-:Y:S02]  /*7cd0*/  FADD.FTZ R9, R9, R12 ;  /* 0x0000000c09097221 */ /* 0x001fe40000010000 */
[----:B------:R-:W-:Y:S01]  /*7ce0*/  STS [R11+0x600], R26 ;  /* 0x0006001a0b007388 */ /* 0x000fe20000000800 */
[----:B------:R-:W0:Y:S01]  /*7cf0*/  MUFU.EX2 R42, R49 ;  /* 0x00000031002a7308 */ /* 0x000e220000000800 */
[----:B-1----:R-:W-:Y:S02]  /*7d00*/  FADD.FTZ R9, R9, R36 ;  /* 0x0000002409097221 */ /* 0x002fe40000010000 */
[----:B------:R-:W-:Y:S02]  /*7d10*/  STS [R11+0x800], R28 ;  /* 0x0008001c0b007388 */ /* 0x000fe40000000800 */
[----:B---3--:R-:W-:-:S02]  /*7d20*/  FADD.FTZ R9, R9, R38 ;  /* 0x0000002609097221 */ /* 0x008fc40000010000 */
[----:B------:R-:W-:Y:S02]  /*7d30*/  STS [R11+0xa00], R30 ;  /* 0x000a001e0b007388 */ /* 0x000fe40000000800 */
[----:B--2---:R-:W-:Y:S02]  /*7d40*/  FADD.FTZ R9, R9, R40 ;  /* 0x0000002809097221 */ /* 0x004fe40000010000 */
[----:B------:R-:W-:Y:S02]  /*7d50*/  STS [R11+0xc00], R32 ;  /* 0x000c00200b007388 */ /* 0x000fe40000000800 */
[----:B0-----:R-:W-:Y:S02]  /*7d60*/  FADD.FTZ R9, R9, R42 ;  /* 0x0000002a09097221 */ /* 0x001fe40000010000 */
        /* <DEDUP_REMOVED lines=9> */
.L_x_3917:
[----:B------:R-:W-:Y:S05]  /*7e00*/  BSYNC.RECONVERGENT B1 ;  /* 0x0000000000017941 */ /* 0x000fea0003800200 */
.L_x_3916:
        /* <DEDUP_REMOVED lines=11> */
[----:B---3--:R-:W3:Y:S04]  /*7ec0*/  LDS R29, [R11+0x600] ;  /* 0x000600000b1d7984 */ /* 0x008ee80000000800 */
[----:B------:R-:W3:Y:S04]  /*7ed0*/  LDS R31, [R11+0x800] ;  /* 0x000800000b1f7984 */ /* 0x000ee80000000800 */
[----:B------:R-:W3:Y:S01]  /*7ee0*/  LDS R33, [R11+0xa00] ;  /* 0x000a00000b217984 */ /* 0x000ee20000000800 */
[C---:B0-----:R-:W-:Y:S01]  /*7ef0*/  FADD.FTZ R15, -R8.reuse, R15 ;  /* 0x0000000f080f7221 */ /* 0x041fe20000010100 */
[----:B-1----:R-:W-:-:S03]  /*7f00*/  FADD.FTZ R21, -R8, R21 ;  /* 0x0000001508157221 */ /* 0x002fc60000010100 */
[----:B------:R-:W-:Y:S01]  /*7f10*/  FMUL.FTZ R15, R15, 1.4426950216293334961 ;  /* 0x3fb8aa3b0f0f7820 */ /* 0x000fe20000410000 */
[C---:B--2---:R-:W-:Y:S01]  /*7f20*/  FADD.FTZ R23, -R8.reuse, R23 ;  /* 0x0000001708177221 */ /* 0x044fe20000010100 */
[----:B------:R-:W-:Y:S02]  /*7f30*/  FMUL.FTZ R21, R21, 1.4426950216293334961 ;  /* 0x3fb8aa3b15157820 */ /* 0x000fe40000410000 */
[----:B------:R-:W0:Y:S01]  /*7f40*/  MUFU.EX2 R10, R15 ;  /* 0x0000000f000a7308 */ /* 0x000e220000000800 */
[C---:B----4-:R-:W-:Y:S01]  /*7f50*/  FADD.FTZ R25, -R8.reuse, R25 ;  /* 0x0000001908197221 */ /* 0x050fe20000010100 */
[----:B------:R-:W-:Y:S02]  /*7f60*/  FMUL.FTZ R23, R23, 1.4426950216293334961 ;  /* 0x3fb8aa3b17177820 */ /* 0x000fe40000410000 */
[----:B------:R-:W1:Y:S01]  /*7f70*/  MUFU.EX2 R12, R21 ;  /* 0x00000015000c7308 */ /* 0x000e620000000800 */
[----:B-----5:R-:W-:Y:S01]  /*7f80*/  FADD.FTZ R27, -R8, R27 ;  /* 0x0000001b081b7221 */ /* 0x020fe20000010100 */
[----:B------:R-:W-:-:S02]  /*7f90*/  FMUL.FTZ R25, R25, 1.4426950216293334961 ;  /* 0x3fb8aa3b19197820 */ /* 0x000fc40000410000 */
[----:B------:R-:W2:Y:S01]  /*7fa0*/  MUFU.EX2 R14, R23 ;  /* 0x00000017000e7308 */ /* 0x000ea20000000800 */
[C---:B---3--:R-:W-:Y:S01]  /*7fb0*/  FADD.FTZ R29, -R8.reuse, R29 ;  /* 0x0000001d081d7221 */ /* 0x048fe20000010100 */
[----:B------:R-:W-:Y:S02]  /*7fc0*/  FMUL.FTZ R27, R27, 1.4426950216293334961 ;  /* 0x3fb8aa3b1b1b7820 */ /* 0x000fe40000410000 */
[----:B------:R-:W3:Y:S01]  /*7fd0*/  MUFU.EX2 R20, R25 ;  /* 0x0000001900147308 */ /* 0x000ee20000000800 */
[----:B0-----:R-:W-:Y:S01]  /*7fe0*/  FADD.FTZ R9, R9, R10 ;  /* 0x0000000a09097221 */ /* 0x001fe20000010000 */
[C---:B------:R-:W-:Y:S01]  /*7ff0*/  FADD.FTZ R31, -R8.reuse, R31 ;  /* 0x0000001f081f7221 */ /* 0x040fe20000010100 */
[----:B------:R-:W-:Y:S01]  /*8000*/  FMUL.FTZ R29, R29, 1.4426950216293334961 ;  /* 0x3fb8aa3b1d1d7820 */ /* 0x000fe20000410000 */
[----:B------:R-:W0:Y:S01]  /*8010*/  MUFU.EX2 R24, R27 ;  /* 0x0000001b00187308 */ /* 0x000e220000000800 */
[----:B-1----:R-:W-:Y:S01]  /*8020*/  FADD.FTZ R9, R9, R12 ;  /* 0x0000000c09097221 */ /* 0x002fe20000010000 */
[----:B------:R-:W-:Y:S01]  /*8030*/  FADD.FTZ R33, -R8, R33 ;  /* 0x0000002108217221 */ /* 0x000fe20000010100 */
[----:B------:R-:W-:Y:S01]  /*8040*/  FMUL.FTZ R31, R31, 1.4426950216293334961 ;  /* 0x3fb8aa3b1f1f7820 */ /* 0x000fe20000410000 */
[----:B------:R-:W1:Y:S01]  /*8050*/  MUFU.EX2 R26, R29 ;  /* 0x0000001d001a7308 */ /* 0x000e620000000800 */
[----:B--2---:R-:W-:Y:S01]  /*8060*/  FADD.FTZ R9, R9, R14 ;  /* 0x0000000e09097221 */ /* 0x004fe20000010000 */
[----:B------:R-:W-:Y:S01]  /*8070*/  FMUL.FTZ R33, R33, 1.4426950216293334961 ;  /* 0x3fb8aa3b21217820 */ /* 0x000fe20000410000 */
[----:B------:R-:W-:Y:S01]  /*8080*/  STS [R11+-0x400], R10 ;  /* 0xfffc000a0b007388 */ /* 0x000fe20000000800 */
[----:B------:R-:W2:Y:S01]  /*8090*/  MUFU.EX2 R28, R31 ;  /* 0x0000001f001c7308 */ /* 0x000ea20000000800 */
[----:B---3--:R-:W-:-:S02]  /*80a0*/  FADD.FTZ R9, R9, R20 ;  /* 0x0000001409097221 */ /* 0x008fc40000010000 */
[----:B------:R-:W-:Y:S01]  /*80b0*/  STS [R11+-0x200], R12 ;  /* 0xfffe000c0b007388 */ /* 0x000fe20000000800 */
[----:B------:R-:W3:Y:S01]  /*80c0*/  MUFU.EX2 R30, R33 ;  /* 0x00000021001e7308 */ /* 0x000ee20000000800 */
[----:B0-----:R-:W-:Y:S02]  /*80d0*/  FADD.FTZ R9, R9, R24 ;  /* 0x0000001809097221 */ /* 0x001fe40000010000 */
[----:B------:R-:W-:Y:S02]  /*80e0*/  STS [R11], R14 ;  /* 0x0000000e0b007388 */ /* 0x000fe40000000800 */
[----:B-1----:R-:W-:Y:S02]  /*80f0*/  FADD.FTZ R9, R9, R26 ;  /* 0x0000001a09097221 */ /* 0x002fe40000010000 */
[----:B------:R-:W-:Y:S02]  /*8100*/  STS [R11+0x200], R20 ;  /* 0x000200140b007388 */ /* 0x000fe40000000800 */
[----:B--2---:R-:W-:-:S02]  /*8110*/  FADD.FTZ R9, R9, R28 ;  /* 0x0000001c09097221 */ /* 0x004fc40000010000 */
[----:B------:R-:W-:Y:S02]  /*8120*/  STS [R11+0x400], R24 ;  /* 0x000400180b007388 */ /* 0x000fe40000000800 */
[----:B---3--:R-:W-:Y:S02]  /*8130*/  FADD.FTZ R9, R9, R30 ;  /* 0x0000001e09097221 */ /* 0x008fe40000010000 */
[----:B------:R-:W-:Y:S04]  /*8140*/  STS [R11+0x600], R26 ;  /* 0x0006001a0b007388 */ /* 0x000fe80000000800 */
[----:B------:R-:W-:Y:S04]  /*8150*/  STS [R11+0x800], R28 ;  /* 0x0008001c0b007388 */ /* 0x000fe80000000800 */
[----:B------:R0:W-:Y:S02]  /*8160*/  STS [R11+0xa00], R30 ;  /* 0x000a001e0b007388 */ /* 0x0001e40000000800 */
[----:B0-----:R-:W-:-:S07]  /*8170*/  VIADD R11, R11, 0x1000 ;  /* 0x000010000b0b7836 */ /* 0x001fce0000000000 */
.L_x_3920:
[----:B------:R-:W-:Y:S05]  /*8180*/  BSYNC.RECONVERGENT B1 ;  /* 0x0000000000017941 */ /* 0x000fea0003800200 */
.L_x_3919:
[----:B------:R-:W-:-:S13]  /*8190*/  ISETP.GT.AND P1, PT, R13, R16, PT ;  /* 0x000000100d00720c */ /* 0x000fda0003f24270 */
        /* <DEDUP_REMOVED lines=8> */
[C---:B--2---:R-:W-:Y:S01]  /*8220*/  FADD.FTZ R21, -R8.reuse, R21 ;  /* 0x0000001508157221 */ /* 0x044fe20000010100 */
[----:B------:R-:W-:Y:S02]  /*8230*/  FMUL.FTZ R15, R15, 1.4426950216293334961 ;  /* 0x3fb8aa3b0f0f7820 */ /* 0x000fe40000410000 */
        /* <DEDUP_REMOVED lines=16> */
.L_x_3912:
        /* <DEDUP_REMOVED lines=12> */
[----:B------:R-:W-:Y:S02]  /*8400*/  IADD3 R21, P0, P2, R10, UR6, R5 ;  /* 0x000000060a157c10 */ /* 0x000fe4000fa1e005 */
[----:B------:R-:W-:Y:S02]  /*8410*/  LEA R15, R20, R15, 0x18 ;  /* 0x0000000f140f7211 */ /* 0x000fe400078ec0ff */
[----:B------:R-:W-:Y:S01]  /*8420*/  LOP3.LUT R10, R9, 0x3, RZ, 0xc0, !PT ;  /* 0x00000003090a7812 */ /* 0x000fe200078ec0ff */
[----:B------:R-:W-:Y:S01]  /*8430*/  IMAD.MOV.U32 R9, RZ, RZ, RZ ;  /* 0x000000ffff097224 */ /* 0x000fe200078e00ff */
[----:B------:R-:W-:Y:S01]  /*8440*/  IADD3.X R11, PT, PT, R11, UR12, RZ, P0, P2 ;  /* 0x0000000c0b0b7c10 */ /* 0x000fe200087e44ff */
[----:B------:R-:W-:Y:S01]  /*8450*/  IMAD R12, R0, 0x4, R15 ;  /* 0x00000004000c7824 */ /* 0x000fe200078e020f */
[----:B------:R-:W-:-:S02]  /*8460*/  MOV R13, R5 ;  /* 0x00000005000d7202 */ /* 0x000fc40000000f00 */
[----:B------:R-:W-:-:S07]  /*8470*/  IADD3 R14, PT, PT, -R10, RZ, RZ ;  /* 0x000000ff0a0e7210 */ /* 0x000fce0007ffe1ff */
.L_x_3923:
[----:B------:R-:W-:-:S06]  /*8480*/  IMAD.MOV.U32 R10, RZ, RZ, R21 ;  /* 0x000000ffff0a7224 */ /* 0x000fcc00078e0015 */
[----:B------:R1:W2:Y:S01]  /*8490*/  LDG.E.U8 R10, desc[UR36][R10.64] ;  /* 0x000000240a0a7981 */ /* 0x0002a2000c1e1100 */
[----:B------:R-:W-:Y:S01]  /*84a0*/  VIADD R14, R14, 0x1 ;  /* 0x000000010e0e7836 */ /* 0x000fe20000000000 */
[----:B------:R-:W-:Y:S02]  /*84b0*/  IADD3 R21, P2, PT, R21, 0x80, RZ ;  /* 0x0000008015157810 */ /* 0x000fe40007f5e0ff */
[----:B------:R-:W-:-:S03]  /*84c0*/  IADD3 R13, PT, PT, R13, 0x80, RZ ;  /* 0x000000800d0d7810 */ /* 0x000fc60007ffe0ff */
[----:B-1----:R-:W-:Y:S01]  /*84d0*/  IMAD.X R11, RZ, RZ, R11, P2 ;  /* 0x000000ffff0b7224 */ /* 0x002fe200010e060b */
[----:B--2---:R-:W-:-:S13]  /*84e0*/  ISETP.NE.AND P0, PT, R10, RZ, PT ;  /* 0x000000ff0a00720c */ /* 0x004fda0003f05270 */
[----:B------:R-:W0:Y:S02]  /*84f0*/  @!P0 LDS R15, [R12] ;  /* 0x000000000c0f8984 */ /* 0x000e240000000800 */
[----:B0-----:R-:W-:Y:S01]  /*8500*/  @!P0 FADD.FTZ R20, -R8, R15 ;  /* 0x0000000f08148221 */ /* 0x001fe20000010100 */
        /* <DEDUP_REMOVED lines=8> */
.L_x_3922:
[----:B------:R-:W-:Y:S05]  /*8590*/  BSYNC.RECONVERGENT B1 ;  /* 0x0000000000017941 */ /* 0x000fea0003800200 */
.L_x_3921:
[----:B------:R-:W-:Y:S05]  /*85a0*/  @!P1 BRA `(.L_x_3911) ;  /* 0x0000000000dc9947 */ /* 0x000fea0003800000 */
[----:B------:R-:W1:Y:S01]  /*85b0*/  S2R R12, SR_CgaCtaId ;  /* 0x00000000000c7919 */ /* 0x000e620000008800 */
[----:B------:R-:W2:Y:S01]  /*85c0*/  LDC.64 R24, c[0x0][0x420] ;  /* 0x00010800ff187b82 */ /* 0x000ea20000000a00 */
[----:B------:R-:W-:Y:S01]  /*85d0*/  MOV R11, 0x400 ;  /* 0x00000400000b7802 */ /* 0x000fe20000000f00 */
[----:B------:R-:W-:-:S03]  /*85e0*/  IMAD.SHL.U32 R10, R19, 0x4, RZ ;  /* 0x00000004130a7824 */ /* 0x000fc600078e00ff */
[----:B------:R-:W-:Y:S01]  /*85f0*/  IADD3 R11, PT, PT, R11, 0x220, RZ ;  /* 0x000002200b0b7810 */ /* 0x000fe20007ffe0ff */
[----:B------:R-:W-:Y:S01]  /*8600*/  IMAD R10, R13, 0x4, -R10 ;  /* 0x000000040d0a7824 */ /* 0x000fe200078e0a0a */
[----:B--2---:R-:W-:-:S04]  /*8610*/  IADD3 R15, P0, P1, R24, UR6, R13 ;  /* 0x00000006180f7c10 */ /* 0x004fc8000f91e00d */
[----:B------:R-:W-:Y:S02]  /*8620*/  IADD3 R15, P2, PT, R15, 0x100, RZ ;  /* 0x000001000f0f7810 */ /* 0x000fe40007f5e0ff */
[----:B-1----:R-:W-:Y:S02]  /*8630*/  LEA R21, R12, R11, 0x18 ;  /* 0x0000000b0c157211 */ /* 0x002fe400078ec0ff */
[----:B------:R-:W-:Y:S02]  /*8640*/  IADD3.X R11, PT, PT, R25, UR12, RZ, P0, P1 ;  /* 0x0000000c190b7c10 */ /* 0x000fe400087e24ff */
[----:B------:R-:W-:Y:S02]  /*8650*/  IADD3 R12, PT, PT, R10, 0x400, R21 ;  /* 0x000004000a0c7810 */ /* 0x000fe40007ffe015 */
[----:B------:R-:W-:-:S07]  /*8660*/  IADD3.X R11, PT, PT, RZ, R11, RZ, P2, !PT ;  /* 0x0000000bff0b7210 */ /* 0x000fce00017fe4ff */
.L_x_3924:
[----:B------:R-:W-:-:S05]  /*8670*/  IMAD.MOV.U32 R10, RZ, RZ, R15 ;  /* 0x000000ffff0a7224 */ /* 0x000fca00078e000f */
[----:B------:R-:W2:Y:S04]  /*8680*/  LDG.E.U8 R21, desc[UR36][R10.64+-0x100] ;  /* 0xffff00240a157981 */ /* 0x000ea8000c1e1100 */
[----:B------:R-:W4:Y:S04]  /*8690*/  LDG.E.U8 R14, desc[UR36][R10.64+-0x80] ;  /* 0xffff80240a0e7981 */ /* 0x000f28000c1e1100 */
[----:B------:R-:W3:Y:S04]  /*86a0*/  LDG.E.U8 R15, desc[UR36][R10.64] ;  /* 0x000000240a0f7981 */ /* 0x000ee8000c1e1100 */
[----:B------:R-:W3:Y:S01]  /*86b0*/  LDG.E.U8 R20, desc[UR36][R10.64+0x80] ;  /* 0x000080240a147981 */ /* 0x000ee2000c1e1100 */
[----:B------:R-:W-:-:S02]  /*86c0*/  IADD3 R13, PT, PT, R13, 0x200, RZ ;  /* 0x000002000d0d7810 */ /* 0x000fc40007ffe0ff */
[----:B--2---:R-:W-:Y:S02]  /*86d0*/  ISETP.NE.AND P0, PT, R21, RZ, PT ;  /* 0x000000ff1500720c */ /* 0x004fe40003f05270 */
[----:B----4-:R-:W-:Y:S01]  /*86e0*/  ISETP.NE.AND P1, PT, R14, RZ, PT ;  /* 0x000000ff0e00720c */ /* 0x010fe20003f25270 */
[----:B------:R-:W-:Y:S01]  /*86f0*/  HFMA2 R14, -RZ, RZ, 0, 0 ;  /* 0x00000000ff0e7431 */ /* 0x000fe200000001ff */
[----:B---3--:R-:W-:Y:S02]  /*8700*/  ISETP.NE.AND P2, PT, R15, RZ, PT ;  /* 0x000000ff0f00720c */ /* 0x008fe40003f45270 */
[----:B------:R-:W-:-:S07]  /*8710*/  ISETP.NE.AND P3, PT, R20, RZ, PT ;  /* 0x000000ff1400720c */ /* 0x000fce0003f65270 */
[----:B------:R-:W0:Y:S04]  /*8720*/  @!P0 LDS R15, [R12+-0x400] ;  /* 0xfffc00000c0f8984 */ /* 0x000e280000000800 */
[----:B------:R-:W1:Y:S04]  /*8730*/  @!P1 LDS R21, [R12+-0x200] ;  /* 0xfffe00000c159984 */ /* 0x000e680000000800 */
[----:B-----5:R-:W2:Y:S04]  /*8740*/  @!P2 LDS R23, [R12] ;  /* 0x000000000c17a984 */ /* 0x020ea80000000800 */
[----:B------:R-:W3:Y:S01]  /*8750*/  @!P3 LDS R25, [R12+0x200] ;  /* 0x000200000c19b984 */ /* 0x000ee20000000800 */
[----:B0-----:R-:W-:-:S04]  /*8760*/  @!P0 FADD.FTZ R15, -R8, R15 ;  /* 0x0000000f080f8221 */ /* 0x001fc80000010100 */
[----:B------:R-:W-:Y:S01]  /*8770*/  @!P0 FMUL.FTZ R15, R15, 1.4426950216293334961 ;  /* 0x3fb8aa3b0f0f8820 */ /* 0x000fe20000410000 */
[----:B-1----:R-:W-:Y:S01]  /*8780*/  @!P1 FADD.FTZ R20, -R8, R21 ;  /* 0x0000001508149221 */ /* 0x002fe20000010100 */
[----:B------:R-:W-:Y:S02]  /*8790*/  IMAD.MOV.U32 R21, RZ, RZ, RZ ;  /* 0x000000ffff157224 */ /* 0x000fe400078e00ff */
[----:B------:R0:W1:Y:S01]  /*87a0*/  @!P0 MUFU.EX2 R14, R15 ;  /* 0x0000000f000e8308 */ /* 0x0000620000000800 */
[----:B------:R-:W-:Y:S01]  /*87b0*/  @!P1 FMUL.FTZ R20, R20, 1.4426950216293334961 ;  /* 0x3fb8aa3b14149820 */ /* 0x000fe20000410000 */
[C---:B--2---:R-:W-:Y:S01]  /*87c0*/  @!P2 FADD.FTZ R24, -R8.reuse, R23 ;  /* 0x000000170818a221 */ /* 0x044fe20000010100 */
[----:B------:R-:W-:Y:S01]  /*87d0*/  MOV R23, RZ ;  /* 0x000000ff00177202 */ /* 0x000fe20000000f00 */
[----:B---3--:R-:W-:Y:S01]  /*87e0*/  @!P3 FADD.FTZ R26, -R8, R25 ;  /* 0x00000019081ab221 */ /* 0x008fe20000010100 */
[----:B------:R1:W2:Y:S01]  /*87f0*/  @!P1 MUFU.EX2 R21, R20 ;  /* 0x0000001400159308 */ /* 0x0002a20000000800 */
[----:B------:R-:W-:Y:S01]  /*8800*/  @!P2 FMUL.FTZ R24, R24, 1.4426950216293334961 ;  /* 0x3fb8aa3b1818a820 */ /* 0x000fe20000410000 */
[----:B------:R-:W-:-:S02]  /*8810*/  IMAD.MOV.U32 R25, RZ, RZ, RZ ;  /* 0x000000ffff197224 */ /* 0x000fc400078e00ff */
[----:B------:R-:W-:Y:S01]  /*8820*/  @!P3 FMUL.FTZ R26, R26, 1.4426950216293334961 ;  /* 0x3fb8aa3b1a1ab820 */ /* 0x000fe20000410000 */
[----:B------:R-:W-:Y:S01]  /*8830*/  ISETP.GT.AND P0, PT, R13, R16, PT ;  /* 0x000000100d00720c */ /* 0x000fe20003f04270 */
[----:B------:R-:W3:Y:S01]  /*8840*/  @!P2 MUFU.EX2 R23, R24 ;  /* 0x000000180017a308 */ /* 0x000ee20000000800 */
[----:B0-----:R-:W-:-:S03]  /*8850*/  IADD3 R15, P1, PT, R10, 0x200, RZ ;  /* 0x000002000a0f7810 */ /* 0x001fc60007f3e0ff */
[----:B------:R-:W0:Y:S01]  /*8860*/  @!P3 MUFU.EX2 R25, R26 ;  /* 0x0000001a0019b308 */ /* 0x000e220000000800 */
[----:B-1----:R-:W-:Y:S01]  /*8870*/  FADD.FTZ R20, R14, R9 ;  /* 0x000000090e147221 */ /* 0x002fe20000010000 */
[----:B------:R-:W-:Y:S01]  /*8880*/  STS [R12+-0x400], R14 ;  /* 0xfffc000e0c007388 */ /* 0x000fe20000000800 */
[----:B------:R-:W-:Y:S02]  /*8890*/  IMAD.X R11, RZ, RZ, R11, P1 ;  /* 0x000000ffff0b7224 */ /* 0x000fe400008e060b */
[----:B--2---:R-:W-:Y:S01]  /*88a0*/  FADD.FTZ R20, R20, R21 ;  /* 0x0000001514147221 */ /* 0x004fe20000010000 */
[----:B------:R-:W-:Y:S03]  /*88b0*/  STS [R12+-0x200], R21 ;  /* 0xfffe00150c007388 */ /* 0x000fe60000000800 */
[----:B---3--:R-:W-:Y:S01]  /*88c0*/  FADD.FTZ R20, R20, R23 ;  /* 0x0000001714147221 */ /* 0x008fe20000010000 */
[----:B------:R-:W-:Y:S03]  /*88d0*/  STS [R12], R23 ;  /* 0x000000170c007388 */ /* 0x000fe60000000800 */
[----:B0-----:R-:W-:Y:S01]  /*88e0*/  FADD.FTZ R9, R20, R25 ;  /* 0x0000001914097221 */ /* 0x001fe20000010000 */
[----:B------:R0:W-:Y:S02]  /*88f0*/  STS [R12+0x200], R25 ;  /* 0x000200190c007388 */ /* 0x0001e40000000800 */
[----:B0-----:R-:W-:Y:S01]  /*8900*/  IADD3 R12, PT, PT, R12, 0x800, RZ ;  /* 0x000008000c0c7810 */ /* 0x001fe20007ffe0ff */
[----:B------:R-:W-:Y:S06]  /*8910*/  @!P0 BRA `(.L_x_3924) ;  /* 0xfffffffc00548947 */ /* 0x000fec000383ffff */
.L_x_3911:
[----:B------:R-:W-:Y:S05]  /*8920*/  BSYNC.RECONVERGENT B0 ;  /* 0x0000000000007941 */ /* 0x000fea0003800200 */
.L_x_3910:
[----:B0-----:R-:W0:Y:S01]  /*8930*/  SHFL.BFLY PT, R8, R9, 0x10, 0x1f ;  /* 0x0e001f0009087f89 */ /* 0x001e2200000e0000 */
[C---:B------:R-:W-:Y:S01]  /*8940*/  ISETP.NE.AND P0, PT, R6.reuse, RZ, PT ;  /* 0x000000ff0600720c */ /* 0x040fe20003f05270 */
[----:B------:R-:W2:Y:S01]  /*8950*/  LDCU UR4, c[0x0][0x40c] ;  /* 0x00008180ff0477ac */ /* 0x000ea20008000800 */
[----:B------:R-:W-:Y:S01]  /*8960*/  ISETP.GT.U32.AND P1, PT, R6, 0x3, PT ;  /* 0x000000030600780c */ /* 0x000fe20003f24070 */
[----:B------:R-:W2:Y:S01]  /*8970*/  LDCU UR5, c[0x0][0x3f4] ;  /* 0x00007e80ff0577ac */ /* 0x000ea20008000800 */
[----:B------:R-:W4:Y:S01]  /*8980*/  LDCU.U8 UR8, c[0x0][0x48c] ;  /* 0x00009180ff0877ac */ /* 0x000f220008000000 */
[----:B0-----:R-:W-:Y:S01]  /*8990*/  FADD.FTZ R10, R8, R9 ;  /* 0x00000009080a7221 */ /* 0x001fe20000010000 */
[----:B--2---:R-:W-:-:S04]  /*89a0*/  UISETP.LT.AND UP0, UPT, UR5, UR4, UPT ;  /* 0x000000040500728c */ /* 0x004fc8000bf01270 */
[----:B-1----:R-:W0:Y:S01]  /*89b0*/  SHFL.BFLY PT, R11, R10, 0x8, 0x1f ;  /* 0x0d001f000a0b7f89 */ /* 0x002e2200000e0000 */
        /* <DEDUP_REMOVED lines=8> */
[----:B0-----:R-:W-:Y:S01]  /*8a40*/  FADD.FTZ R12, R11, R8 ;  /* 0x000000080b0c7221 */ /* 0x001fe20000010000 */
[----:B------:R-:W-:-:S04]  /*8a50*/  SHF.R.U32.HI R8, RZ, 0x5, R0 ;  /* 0x00000005ff087819 */ /* 0x000fc80000011600 */
[----:B------:R-:W0:Y:S01]  /*8a60*/  SHFL.BFLY PT, R13, R12, 0x2, 0x1f ;  /* 0x0c401f000c0d7f89 */ /* 0x000e2200000e0000 */
[----:B------:R-:W-:Y:S02]  /*8a70*/  @!P0 IMAD R9, R8, 0x4, R3 ;  /* 0x0000000408098824 */ /* 0x000fe400078e0203 */
[----:B0-----:R-:W-:Y:S02]  /*8a80*/  FADD.FTZ R13, R12, R13 ;  /* 0x0000000d0c0d7221 */ /* 0x001fe40000010000 */
[----:B------:R-:W0:Y:S03]  /*8a90*/  LDC R12, c[0x0][0x3f8] ;  /* 0x0000fe00ff0c7b82 */ /* 0x000e260000000800 */
[----:B------:R-:W1:Y:S02]  /*8aa0*/  SHFL.BFLY PT, R14, R13, 0x1, 0x1f ;  /* 0x0c201f000d0e7f89 */ /* 0x000e6400000e0000 */
[----:B-1----:R-:W-:-:S05]  /*8ab0*/  FADD.FTZ R14, R13, R14 ;  /* 0x0000000e0d0e7221 */ /* 0x002fca0000010000 */
[----:B------:R-:W-:Y:S01]  /*8ac0*/  @!P0 STS [R9+0x10], R14 ;  /* 0x0000100e09008388 */ /* 0x000fe20000000800 */
[----:B------:R-:W-:Y:S01]  /*8ad0*/  BAR.SYNC.DEFER_BLOCKING 0x0 ;  /* 0x0000000000007b1d */ /* 0x000fe20000010000 */
[----:B----4-:R-:W-:-:S05]  /*8ae0*/  ISETP.NE.AND P0, PT, RZ, UR8, PT ;  /* 0x00000008ff007c0c */ /* 0x010fca000bf05270 */
[----:B------:R-:W1:Y:S01]  /*8af0*/  @!P1 LDS R14, [R7+0x10] ;  /* 0x00001000070e9984 */ /* 0x000e620000000800 */
[----:B------:R-:W-:-:S03]  /*8b00*/  ISETP.GT.AND P1, PT, R5, R16, PT ;  /* 0x000000100500720c */ /* 0x000fc60003f24270 */
[----:B-1----:R-:W1:Y:S02]  /*8b10*/  SHFL.BFLY PT, R3, R14, 0x2, 0x1f ;  /* 0x0c401f000e037f89 */ /* 0x002e6400000e0000 */
[----:B-1----:R-:W-:-:S05]  /*8b20*/  FADD.FTZ R6, R3, R14 ;  /* 0x0000000e03067221 */ /* 0x002fca0000010000 */
[----:B------:R-:W1:Y:S02]  /*8b30*/  SHFL.BFLY PT, R3, R6, 0x1, 0x1f ;  /* 0x0c201f0006037f89 */ /* 0x000e6400000e0000 */
[----:B-1----:R-:W-:Y:S01]  /*8b40*/  FADD.FTZ R10, R6, R3 ;  /* 0x00000003060a7221 */ /* 0x002fe20000010000 */
[----:B------:R-:W-:Y:S01]  /*8b50*/  CS2R R6, SRZ ;  /* 0x0000000000067805 */ /* 0x000fe2000001ff00 */
[----:B------:R-:W0:Y:S04]  /*8b60*/  S2R R3, SR_CTAID.X ;  /* 0x0000000000037919 */ /* 0x000e280000002500 */
[----:B------:R-:W1:Y:S02]  /*8b70*/  SHFL.IDX PT, R10, R10, RZ, 0x1f ;  /* 0x00001fff0a0a7589 */ /* 0x000e6400000e0000 */
[----:B-1----:R-:W-:-:S04]  /*8b80*/  FADD.FTZ R9, R10, 9.9999999747524270788e-07 ;  /* 0x358637bd0a097421 */ /* 0x002fc80000010000 */
[----:B------:R1:W2:Y:S01]  /*8b90*/  MUFU.RCP R15, R9 ;  /* 0x00000009000f7308 */ /* 0x0002a20000001000 */
[----:B0-----:R-:W-:Y:S01]  /*8ba0*/  IMAD R27, R12, UR7, R3 ;  /* 0x000000070c1b7c24 */ /* 0x001fe2000f8e0203 */
[----:B------:R-:W-:Y:S06]  /*8bb0*/  @!P0 BRA `(.L_x_3925) ;  /* 0x0000000000188947 */ /* 0x000fec0003800000 */
[----:B------:R-:W0:Y:S08]  /*8bc0*/  LDC R6, c[0x0][0x488] ;  /* 0x00012200ff067b82 */ /* 0x000e300000000800 */
[----:B------:R-:W0:Y:S08]  /*8bd0*/  LDC R7, c[0x0][0x40c] ;  /* 0x00010300ff077b82 */ /* 0x000e300000000800 */
[----:B-1----:R-:W1:Y:S01]  /*8be0*/  LDC R9, c[0x0][0x3f4] ;  /* 0x0000fd00ff097b82 */ /* 0x002e620000000800 */
[----:B0-----:R-:W-:-:S04]  /*8bf0*/  IMAD R6, R27, R6, R7 ;  /* 0x000000061b067224 */ /* 0x001fc800078e0207 */
[----:B-1----:R-:W-:-:S05]  /*8c00*/  IMAD R6, R6, R9, RZ ;  /* 0x0000000906067224 */ /* 0x002fca00078e02ff */
[----:B------:R-:W-:-:S07]  /*8c10*/  SHF.R.S32.HI R7, RZ, 0x1f, R6 ;  /* 0x0000001fff077819 */ /* 0x000fce0000011406 */
.L_x_3925:
[----:B------:R-:W-:Y:S04]  /*8c20*/  BSSY.RECONVERGENT B0, `(.L_x_3926) ;  /* 0x0000061000007945 */ /* 0x000fe80003800200 */
[----:B------:R-:W-:Y:S05]  /*8c30*/  @P1 BRA `(.L_x_3927) ;  /* 0x00000004007c1947 */ /* 0x000fea0003800000 */
[----:B------:R-:W-:Y:S01]  /*8c40*/  VIADDMNMX R4, R5, 0x80, R4, !PT ;  /* 0x0000008005047846 */ /* 0x000fe20007800104 */
[----:B------:R-:W-:Y:S01]  /*8c50*/  BSSY.RECONVERGENT B1, `(.L_x_3928) ;  /* 0x0000028000017945 */ /* 0x000fe20003800200 */
[----:B-1----:R-:W-:-:S04]  /*8c60*/  LOP3.LUT R9, RZ, R0, RZ, 0x33, !PT ;  /* 0x00000000ff097212 */ /* 0x002fc800078e33ff */
[----:B------:R-:W-:-:S04]  /*8c70*/  IADD3 R4, PT, PT, -R19, R4, R9 ;  /* 0x0000000413047210 */ /* 0x000fc80007ffe109 */
[C---:B------:R-:W-:Y:S02]  /*8c80*/  LOP3.LUT R9, R4.reuse, 0x180, RZ, 0xc0, !PT ;  /* 0x0000018004097812 */ /* 0x040fe400078ec0ff */
[----:B------:R-:W-:Y:S02]  /*8c90*/  ISETP.GE.U32.AND P2, PT, R4, 0x180, PT ;  /* 0x000001800400780c */ /* 0x000fe40003f46070 */
[----:B------:R-:W-:-:S13]  /*8ca0*/  ISETP.NE.AND P1, PT, R9, 0x180, PT ;  /* 0x000001800900780c */ /* 0x000fda0003f25270 */
[----:B------:R-:W-:Y:S05]  /*8cb0*/  @!P1 BRA `(.L_x_3929) ;  /* 0x0000000000849947 */ /* 0x000fea0003800000 */
[----:B------:R-:W0:Y:S01]  /*8cc0*/  S2UR UR7, SR_CgaCtaId ;  /* 0x00000000000779c3 */ /* 0x000e220000008800 */
[----:B------:R-:W1:Y:S01]  /*8cd0*/  LDCU.64 UR10, c[0x0][0x480] ;  /* 0x00009000ff0a77ac */ /* 0x000e620008000a00 */
        /* <DEDUP_REMOVED lines=9> */
[----:B------:R-:W-:Y:S01]  /*8d70*/  IMAD.MOV R12, RZ, RZ, -R4 ;  /* 0x000000ffff0c7224 */ /* 0x000fe200078e0a04 */
[----:B------:R-:W-:Y:S02]  /*8d80*/  IADD3 R5, PT, PT, R5, R10, RZ ;  /* 0x0000000a05057210 */ /* 0x000fe40007ffe0ff */
[----:B-1----:R-:W-:-:S04]  /*8d90*/  LEA R13, P1, R14, UR10, 0x2 ;  /* 0x0000000a0e0d7c11 */ /* 0x002fc8000f8210ff */
[----:B------:R-:W-:Y:S01]  /*8da0*/  LEA.HI.X R14, R14, UR11, R11, 0x2, P1 ;  /* 0x0000000b0e0e7c11 */ /* 0x000fe200088f140b */
[----:B0-----:R-:W-:-:S06]  /*8db0*/  ULEA UR4, UR7, UR4, 0x18 ;  /* 0x0000000407047291 */ /* 0x001fcc000f8ec0ff */
[----:B------:R-:W-:Y:S02]  /*8dc0*/  IADD3 R9, PT, PT, R9, UR4, RZ ;  /* 0x0000000409097c10 */ /* 0x000fe4000fffe0ff */
[----:B------:R-:W-:-:S07]  /*8dd0*/  LEA R4, R0, UR4, 0x2 ;  /* 0x0000000400047c11 */ /* 0x000fce000f8e10ff */
.L_x_3930:
[----:B-1----:R0:W2:Y:S01]  /*8de0*/  LDS R10, [R4] ;  /* 0x00000000040a7984 */ /* 0x0020a20000000800 */
        /* <DEDUP_REMOVED lines=14> */
.L_x_3929:
[----:B------:R-:W-:Y:S05]  /*8ed0*/  BSYNC.RECONVERGENT B1 ;  /* 0x0000000000017941 */ /* 0x000fea0003800200 */
.L_x_3928:
[----:B------:R-:W-:Y:S05]  /*8ee0*/  @!P2 BRA `(.L_x_3927) ;  /* 0x0000000000d0a947 */ /* 0x000fea0003800000 */
[----:B------:R-:W0:Y:S01]  /*8ef0*/  S2R R9, SR_CgaCtaId ;  /* 0x0000000000097919 */ /* 0x000e220000008800 */
[----:B------:R-:W4:Y:S01]  /*8f00*/  LDCU.64 UR10, c[0x0][0x480] ;  /* 0x00009000ff0a77ac */ /* 0x000f220008000a00 */
        /* <DEDUP_REMOVED lines=9> */
[----:B----4-:R-:W-:-:S04]  /*8fa0*/  LEA R11, P3, R10, UR10, 0x2 ;  /* 0x0000000a0a0b7c11 */ /* 0x010fc8000f8610ff */
        /* <DEDUP_REMOVED lines=8> */
.L_x_3931:
[----:B------:R-:W2:Y:S01]  /*9030*/  LDS R6, [R4+-0x400] ;  /* 0xfffc000004067984 */ /* 0x000ea20000000800 */
[----:B------:R-:W-:-:S04]  /*9040*/  IADD3 R5, PT, PT, R5, 0x200, RZ ;  /* 0x0000020005057810 */ /* 0x000fc80007ffe0ff */
[----:B------:R-:W-:Y:S01]  /*9050*/  ISETP.GT.AND P2, PT, R5, R16, PT ;  /* 0x000000100500720c */ /* 0x000fe20003f44270 */
[----:B--2---:R-:W-:-:S05]  /*9060*/  FMUL.FTZ R13, R6, R15 ;  /* 0x0000000f060d7220 */ /* 0x004fca0000410000 */
[----:B------:R-:W-:-:S04]  /*9070*/  F2FP.F16.F32.PACK_AB R6, RZ, R13 ;  /* 0x0000000dff06723e */ /* 0x000fc800000000ff */
[----:B------:R-:W-:-:S05]  /*9080*/  PRMT R7, R6, 0x7610, R7 ;  /* 0x0000761006077816 */ /* 0x000fca0000000007 */
[----:B------:R0:W-:Y:S04]  /*9090*/  STS.U16 [R9+-0x200], R7 ;  /* 0xfffe000709007388 */ /* 0x0001e80000000400 */
[----:B------:R-:W1:Y:S01]  /*90a0*/  LDS R6, [R4+-0x200] ;  /* 0xfffe000004067984 */ /* 0x000e620000000800 */
[----:B0-----:R-:W-:Y:S02]  /*90b0*/  IMAD.MOV.U32 R7, RZ, RZ, R12 ;  /* 0x000000ffff077224 */ /* 0x001fe400078e000c */
[----:B-1----:R-:W-:-:S05]  /*90c0*/  FMUL.FTZ R21, R6, R15 ;  /* 0x0000000f06157220 */ /* 0x002fca0000410000 */
[----:B------:R-:W-:-:S04]  /*90d0*/  F2FP.F16.F32.PACK_AB R6, RZ, R21 ;  /* 0x00000015ff06723e */ /* 0x000fc800000000ff */
[----:B------:R-:W-:-:S05]  /*90e0*/  PRMT R14, R6, 0x7610, R14 ;  /* 0x00007610060e7816 */ /* 0x000fca000000000e */
[----:B------:R-:W-:Y:S04]  /*90f0*/  STS.U16 [R9+-0x100], R14 ;  /* 0xffff000e09007388 */ /* 0x000fe80000000400 */
[----:B------:R-:W0:Y:S02]  /*9100*/  LDS R6, [R4] ;  /* 0x0000000004067984 */ /* 0x000e240000000800 */
[----:B0----5:R-:W-:-:S05]  /*9110*/  FMUL.FTZ R23, R6, R15 ;  /* 0x0000000f06177220 */ /* 0x021fca0000410000 */
[----:B------:R-:W-:-:S05]  /*9120*/  F2FP.F16.F32.PACK_AB R6, RZ, R23 ;  /* 0x00000017ff06723e */ /* 0x000fca00000000ff */
[----:B------:R0:W-:Y:S04]  /*9130*/  STS.U16 [R9], R6 ;  /* 0x0000000609007388 */ /* 0x0001e80000000400 */
[----:B------:R1:W2:Y:S01]  /*9140*/  LDS R10, [R4+0x200] ;  /* 0x00020000040a7984 */ /* 0x0002a20000000800 */
[----:B0-----:R-:W-:Y:S02]  /*9150*/  MOV R6, R11 ;  /* 0x0000000b00067202 */ /* 0x001fe40000000f00 */
[----:B-1----:R-:W-:Y:S02]  /*9160*/  IADD3 R4, PT, PT, R4, 0x800, RZ ;  /* 0x0000080004047810 */ /* 0x002fe40007ffe0ff */
[----:B------:R-:W-:Y:S01]  /*9170*/  IADD3 R11, P3, PT, R6, 0x800, RZ ;  /* 0x00000800060b7810 */ /* 0x000fe20007f7e0ff */
[----:B------:R-:W-:Y:S01]  /*9180*/  @P0 STG.E desc[UR36][R6.64+-0x400], R13 ;  /* 0xfffc000d06000986 */ /* 0x000fe2000c101924 */
[----:B------:R-:W-:-:S03]  /*9190*/  PLOP3.LUT P0, PT, P1, PT, PT, 0x80, 0x8 ;  /* 0x000000000008781c */ /* 0x000fc60000f0f070 */
[----:B------:R-:W-:-:S10]  /*91a0*/  IMAD.X R12, RZ, RZ, R7, P3 ;  /* 0x000000ffff0c7224 */ /* 0x000fd400018e0607 */
[----:B------:R-:W-:Y:S04]  /*91b0*/  @P0 STG.E desc[UR36][R6.64+-0x200], R21 ;  /* 0xfffe001506000986 */ /* 0x000fe8000c101924 */
[----:B------:R-:W-:Y:S01]  /*91c0*/  @P0 STG.E desc[UR36][R6.64], R23 ;  /* 0x0000001706000986 */ /* 0x000fe2000c101924 */
[----:B--2---:R-:W-:-:S05]  /*91d0*/  FMUL.FTZ R25, R10, R15 ;  /* 0x0000000f0a197220 */ /* 0x004fca0000410000 */
[----:B------:R-:W-:Y:S01]  /*91e0*/  @P0 STG.E desc[UR36][R6.64+0x200], R25 ;  /* 0x0002001906000986 */ /* 0x000fe2000c101924 */
[----:B------:R-:W-:-:S05]  /*91f0*/  F2FP.F16.F32.PACK_AB R10, RZ, R25 ;  /* 0x00000019ff0a723e */ /* 0x000fca00000000ff */
[----:B------:R0:W-:Y:S02]  /*9200*/  STS.U16 [R9+0x100], R10 ;  /* 0x0001000a09007388 */ /* 0x0001e40000000400 */
[----:B0-----:R-:W-:Y:S01]  /*9210*/  VIADD R9, R9, 0x400 ;  /* 0x0000040009097836 */ /* 0x001fe20000000000 */
[----:B------:R-:W-:Y:S06]  /*9220*/  @!P2 BRA `(.L_x_3931) ;  /* 0xfffffffc0080a947 */ /* 0x000fec000383ffff */
.L_x_3927:
[----:B------:R-:W-:Y:S05]  /*9230*/  BSYNC.RECONVERGENT B0 ;  /* 0x0000000000007941 */ /* 0x000fea0003800200 */
.L_x_3926:
[----:B------:R-:W-:Y:S01]  /*9240*/  SHF.R.S32.HI R5, RZ, 0x1f, R16 ;  /* 0x0000001fff057819 */ /* 0x000fe20000011410 */
[----:B------:R-:W0:Y:S01]  /*9250*/  LDCU.64 UR8, c[0x0][0x3b0] ;  /* 0x00007600ff0877ac */ /* 0x000e220008000a00 */
[----:B-1----:R-:W-:Y:S02]  /*9260*/  SHF.L.U32 R9, R0, 0x3, RZ ;  /* 0x0000000300097819 */ /* 0x002fe400000006ff */
[----:B------:R-:W-:Y:S02]  /*9270*/  CS2R R6, SRZ ;  /* 0x0000000000067805 */ /* 0x000fe4000001ff00 */
[----:B------:R-:W-:Y:S01]  /*9280*/  LEA.HI R5, R5, R16, RZ, 0x2 ;  /* 0x0000001005057211 */ /* 0x000fe200078f10ff */
[----:B------:R-:W1:Y:S01]  /*9290*/  LDCU.64 UR10, c[0x0][0x3c8] ;  /* 0x00007900ff0a77ac */ /* 0x000e620008000a00 */
[----:B------:R-:W-:Y:S02]  /*92a0*/  LOP3.LUT R9, R9, 0xf8, RZ, 0xc0, !PT ;  /* 0x000000f809097812 */ /* 0x000fe400078ec0ff */
[----:B------:R-:W-:Y:S01]  /*92b0*/  LOP3.LUT R5, R5, 0xfffffffc, RZ, 0xc0, !PT ;  /* 0xfffffffc05057812 */ /* 0x000fe200078ec0ff */
[----:B------:R-:W4:Y:S04]  /*92c0*/  LDCU.64 UR14, c[0x0][0x3c8] ;  /* 0x00007900ff0e77ac */ /* 0x000f280008000a00 */
[----:B------:R-:W-:-:S05]  /*92d0*/  IMAD.IADD R43, R16, 0x1, -R5 ;  /* 0x00000001102b7824 */ /* 0x000fca00078e0a05 */
[----:B------:R-:W-:Y:S02]  /*92e0*/  ISETP.NE.AND P0, PT, R8, R43, PT ;  /* 0x0000002b0800720c */ /* 0x000fe40003f05270 */
[----:B0-----:R-:W-:Y:S02]  /*92f0*/  ISETP.EQ.U32.AND P1, PT, RZ, UR8, PT ;  /* 0x00000008ff007c0c */ /* 0x001fe4000bf22070 */
[----:B------:R-:W-:-:S04]  /*9300*/  ISETP.GT.U32.OR P0, PT, R9, 0x8f, P0 ;  /* 0x0000008f0900780c */ /* 0x000fc80000704470 */
[----:B------:R-:W-:-:S13]  /*9310*/  ISETP.EQ.OR.EX P0, PT, RZ, UR9, P0, P1 ;  /* 0x00000009ff007c0c */ /* 0x000fda0008702710 */
[----:B------:R-:W0:Y:S01]  /*9320*/  @!P0 LDC.64 R10, c[0x0][0x3b0] ;  /* 0x0000ec00ff0a8b82 */ /* 0x000e220000000a00 */
[----:B------:R-:W-:Y:S01]  /*9330*/  @!P0 IMAD R5, R3, 0x90, R9 ;  /* 0x0000009003058824 */ /* 0x000fe200078e0209 */
[----:B------:R-:W-:Y:S01]  /*9340*/  BSSY.RECONVERGENT B0, `(.L_x_3932) ;  /* 0x000029c000007945 */ /* 0x000fe20003800200 */
[----:B------:R-:W-:Y:S02]  /*9350*/  HFMA2 R33, -RZ, RZ, 0, 0 ;  /* 0x00000000ff217431 */ /* 0x000fe400000001ff */
[----:B0-----:R-:W-:Y:S01]  /*9360*/  @!P0 IMAD.WIDE.U32 R10, R5, 0x2, R10 ;  /* 0x00000002050a8825 */ /* 0x001fe200078e000a */
[----:B------:R-:W-:-:S06]  /*9370*/  CS2R R4, SRZ ;  /* 0x0000000000047805 */ /* 0x000fcc000001ff00 */
[----:B------:R0:W5:Y:S01]  /*9380*/  @!P0 LDG.E.128 R4, desc[UR36][R10.64] ;  /* 0x000000240a048981 */ /* 0x000162000c1e1d00 */
[----:B------:R-:W-:Y:S01]  /*9390*/  BAR.SYNC.DEFER_BLOCKING 0x0 ;  /* 0x0000000000007b1d */ /* 0x000fe20000010000 */
[----:B------:R-:W-:Y:S01]  /*93a0*/  ISETP.GT.U32.AND P0, PT, R9, 0x8f, PT ;  /* 0x0000008f0900780c */ /* 0x000fe20003f04070 */
[----:B------:R-:W-:Y:S01]  /*93b0*/  IMAD R32, R27, 0x90, RZ ;  /* 0x000000901b207824 */ /* 0x000fe200078e02ff */
[----:B------:R-:W-:Y:S02]  /*93c0*/  CS2R R36, SRZ ;  /* 0x0000000000247805 */ /* 0x000fe4000001ff00 */
[----:B------:R-:W-:Y:S01]  /*93d0*/  CS2R R34, SRZ ;  /* 0x0000000000227805 */ /* 0x000fe2000001ff00 */
[----:B------:R-:W-:Y:S01]  /*93e0*/  IMAD.MOV.U32 R40, RZ, RZ, RZ ;  /* 0x000000ffff287224 */ /* 0x000fe200078e00ff */
[----:B------:R-:W-:Y:S01]  /*93f0*/  MOV R42, RZ ;  /* 0x000000ff002a7202 */ /* 0x000fe20000000f00 */
[----:B------:R-:W-:-:S06]  /*9400*/  IMAD.MOV.U32 R45, RZ, RZ, RZ ;  /* 0x000000ffff2d7224 */ /* 0x000fcc00078e00ff */
[----:B01--4-:R-:W-:Y:S05]  /*9410*/  @P0 BRA `(.L_x_3933) ;  /* 0x0000002800380947 */ /* 0x013fea0003800000 */
[----:B------:R-:W0:Y:S01]  /*9420*/  LDCU UR4, c[0x0][0x3f4] ;  /* 0x00007e80ff0477ac */ /* 0x000e220008000800 */
[----:B------:R-:W1:Y:S01]  /*9430*/  S2R R21, SR_CgaCtaId ;  /* 0x0000000000157919 */ /* 0x000e620000008800 */
[----:B------:R-:W4:Y:S01]  /*9440*/  LDC.64 R10, c[0x0][0x3c0] ;  /* 0x0000f000ff0a7b82 */ /* 0x000f220000000a00 */
[----:B------:R-:W-:Y:S01]  /*9450*/  IMAD.IADD R38, R19, 0x1, R8 ;  /* 0x0000000113267824 */ /* 0x000fe200078e0208 */
[----:B------:R-:W-:Y:S01]  /*9460*/  MOV R12, 0x400 ;  /* 0x00000400000c7802 */ /* 0x000fe20000000f00 */
[----:B------:R-:W-:Y:S01]  /*9470*/  BSSY.RECONVERGENT B1, `(.L_x_3934) ;  /* 0x00000eb000017945 */ /* 0x000fe20003800200 */
[----:B------:R-:W-:Y:S02]  /*9480*/  IMAD.MOV.U32 R36, RZ, RZ, RZ ;  /* 0x000000ffff247224 */ /* 0x000fe400078e00ff */
[----:B------:R-:W-:Y:S02]  /*9490*/  IADD3 R12, PT, PT, R12, 0x220, RZ ;  /* 0x000002200c0c7810 */ /* 0x000fe40007ffe0ff */
[----:B0-----:R-:W-:-:S04]  /*94a0*/  MOV R39, UR4 ;  /* 0x0000000400277c02 */ /* 0x001fc80008000f00 */
[-C--:B--2---:R-:W-:Y:S01]  /*94b0*/  VIMNMX R15, PT, PT, R16, R39.reuse, PT ;  /* 0x00000027100f7248 */ /* 0x084fe20003fe0100 */
[----:B------:R-:W-:-:S03]  /*94c0*/  IMAD R13, R22, R39, R9 ;  /* 0x00000027160d7224 */ /* 0x000fc600078e0209 */
[----:B------:R-:W-:Y:S01]  /*94d0*/  ISETP.GE.AND P0, PT, R38, R15, PT ;  /* 0x0000000f2600720c */ /* 0x000fe20003f06270 */
[----:B----4-:R-:W-:Y:S01]  /*94e0*/  IMAD.WIDE R10, R13, 0x2, R10 ;  /* 0x000000020d0a7825 */ /* 0x010fe200078e020a */
[----:B-1----:R-:W-:-:S04]  /*94f0*/  LEA R44, R21, R12, 0x18 ;  /* 0x0000000c152c7211 */ /* 0x002fc800078ec0ff */
[----:B------:R-:W-:-:S07]  /*9500*/  IADD3 R41, PT, PT, R44, UR5, RZ ;  /* 0x000000052c297c10 */ /* 0x000fce000fffe0ff */
[----:B------:R-:W-:Y:S05]  /*9510*/  @P0 BRA `(.L_x_3935) ;  /* 0x0000000c00800947 */ /* 0x000fea0003800000 */
[----:B------:R-:W-:Y:S01]  /*9520*/  VIADD R12, R38, 0x4 ;  /* 0x00000004260c7836 */ /* 0x000fe20000000000 */
[----:B------:R-:W-:Y:S01]  /*9530*/  LOP3.LUT R14, RZ, R19, RZ, 0x33, !PT ;  /* 0x00000013ff0e7212 */ /* 0x000fe200078e33ff */
[----:B------:R-:W0:Y:S01]  /*9540*/  LDCU UR4, c[0x0][0x3f8] ;  /* 0x00007f00ff0477ac */ /* 0x000e220008000800 */
[----:B------:R-:W-:Y:S01]  /*9550*/  BSSY.RECONVERGENT B2, `(.L_x_3936) ;  /* 0x0000080000027945 */ /* 0x000fe20003800200 */
[----:B------:R-:W-:Y:S01]  /*9560*/  HFMA2 R45, -RZ, RZ, 0, 0 ;  /* 0x00000000ff2d7431 */ /* 0x000fe200000001ff */
[----:B------:R-:W-:Y:S01]  /*9570*/  VIMNMX R13, PT, PT, R15, R12, !PT ;  /* 0x0000000c0f0d7248 */ /* 0x000fe20007fe0100 */
[----:B------:R-:W-:Y:S02]  /*9580*/  HFMA2 R33, -RZ, RZ, 0, 0 ;  /* 0x00000000ff217431 */ /* 0x000fe400000001ff */
[----:B------:R-:W-:Y:S01]  /*9590*/  IMAD.MOV.U32 R46, RZ, RZ, R38 ;  /* 0x000000ffff2e7224 */ /* 0x000fe200078e0026 */
[----:B------:R-:W-:Y:S01]  /*95a0*/  MOV R42, RZ ;  /* 0x000000ff002a7202 */ /* 0x000fe20000000f00 */
[----:B------:R-:W-:Y:S01]  /*95b0*/  IMAD.MOV.U32 R40, RZ, RZ, RZ ;  /* 0x000000ffff287224 */ /* 0x000fe200078e00ff */
[----:B------:R-:W-:-:S02]  /*95c0*/  IADD3 R60, PT, PT, -R8, R13, R14 ;  /* 0x0000000d083c7210 */ /* 0x000fc40007ffe10e */
[----:B------:R-:W-:Y:S02]  /*95d0*/  CS2R R36, SRZ ;  /* 0x0000000000247805 */ /* 0x000fe4000001ff00 */
[----:B------:R-:W-:Y:S02]  /*95e0*/  CS2R R34, SRZ ;  /* 0x0000000000227805 */ /* 0x000fe4000001ff00 */
[C---:B------:R-:W-:Y:S02]  /*95f0*/  ISETP.GE.U32.AND P0, PT, R60.reuse, 0xc, PT ;  /* 0x0000000c3c00780c */ /* 0x040fe40003f06070 */
[----:B------:R-:W-:Y:S01]  /*9600*/  LEA.HI R13, R60, 0x1, RZ, 0x1e ;  /* 0x000000013c0d7811 */ /* 0x000fe200078ff0ff */
[----:B0-----:R-:W-:-:S03]  /*9610*/  IMAD R47, R39, UR4, RZ ;  /* 0x00000004272f7c24 */ /* 0x001fc6000f8e02ff */
[----:B------:R-:W-:-:S07]  /*9620*/  LOP3.LUT P1, R61, R13, 0x3, RZ, 0xc0, !PT ;  /* 0x000000030d3d7812 */ /* 0x000fce000782c0ff */
[----:B------:R-:W-:Y:S06]  /*9630*/  @!P0 BRA `(.L_x_3937) ;  /* 0x0000000400c48947 */ /* 0x000fec0003800000 */
[----:B------:R-:W-:Y:S01]  /*9640*/  IMAD.MOV.U32 R48, RZ, RZ, R12 ;  /* 0x000000ffff307224 */ /* 0x000fe200078e000c */
[----:B------:R-:W-:Y:S01]  /*9650*/  LOP3.LUT R12, R13, 0x7ffffffc, RZ, 0xc0, !PT ;  /* 0x7ffffffc0d0c7812 */ /* 0x000fe200078ec0ff */
[----:B------:R-:W-:Y:S01]  /*9660*/  VIADD R52, R38, 0x8 ;  /* 0x0000000826347836 */ /* 0x000fe20000000000 */
[----:B------:R-:W-:Y:S01]  /*9670*/  LEA R13, R8, UR5, 0x1 ;  /* 0x00000005080d7c11 */ /* 0x000fe2000f8e08ff */
[----:B------:R-:W-:Y:S01]  /*9680*/  IMAD.MOV.U32 R46, RZ, RZ, R38 ;  /* 0x000000ffff2e7224 */ /* 0x000fe200078e0026 */
[----:B------:R-:W-:Y:S02]  /*9690*/  IADD3 R50, PT, PT, R38, 0xc, RZ ;  /* 0x0000000c26327810 */ /* 0x000fe40007ffe0ff */
[----:B------:R-:W-:Y:S02]  /*96a0*/  MOV R45, RZ ;  /* 0x000000ff002d7202 */ /* 0x000fe40000000f00 */
[----:B------:R-:W-:Y:S02]  /*96b0*/  IADD3 R51, PT, PT, R13, 0x10, R44 ;  /* 0x000000100d337810 */ /* 0x000fe40007ffe02c */
[----:B------:R-:W-:-:S07]  /*96c0*/  IADD3 R49, PT, PT, -R12, RZ, RZ ;  /* 0x000000ff0c317210 */ /* 0x000fce0007ffe1ff */
.L_x_3938:
[----:B------:R-:W-:Y:S01]  /*96d0*/  IADD3 R12, P0, PT, R46, UR6, RZ ;  /* 0x000000062e0c7c10 */ /* 0x000fe2000ff1e0ff */
[----:B------:R-:W0:Y:S04]  /*96e0*/  LDS.U16 R53, [R51+-0x10] ;  /* 0xfffff00033357984 */ /* 0x000e280000000400 */
[----:B------:R-:W-:Y:S01]  /*96f0*/  IMAD.X R13, RZ, RZ, UR12, P0 ;  /* 0x0000000cff0d7e24 */ /* 0x000fe200080e06ff */
[C---:B------:R-:W-:Y:S01]  /*9700*/  LEA R24, P0, R12.reuse, UR10, 0x2 ;  /* 0x0000000a0c187c11 */ /* 0x040fe2000f8010ff */
[----:B------:R-:W1:Y:S03]  /*9710*/  LDS.U16 R58, [R51+-0x8] ;  /* 0xfffff800333a7984 */ /* 0x000e660000000400 */
[----:B------:R-:W-:Y:S01]  /*9720*/  LEA.HI.X R25, R12, UR11, R13, 0x2, P0 ;  /* 0x0000000b0c197c11 */ /* 0x000fe200080f140d */
[----:B------:R-:W2:Y:S04]  /*9730*/  LDS.U16 R59, [R51] ;  /* 0x00000000333b7984 */ /* 0x000ea80000000400 */
[----:B------:R-:W4:Y:S04]  /*9740*/  LDG.E R12, desc[UR36][R24.64] ;  /* 0x00000024180c7981 */ /* 0x000f28000c1e1900 */
[----:B------:R-:W2:Y:S04]  /*9750*/  LDG.E R20, desc[UR36][R24.64+0x10] ;  /* 0x0000102418147981 */ /* 0x000ea8000c1e1900 */
[----:B------:R-:W2:Y:S04]  /*9760*/  LDG.E R26, desc[UR36][R24.64+0x20] ;  /* 0x00002024181a7981 */ /* 0x000ea8000c1e1900 */
[----:B---3--:R-:W3:Y:S01]  /*9770*/  LDG.E R28, desc[UR36][R24.64+0x30] ;  /* 0x00003024181c7981 */ /* 0x008ee2000c1e1900 */
[----:B----4-:R-:W-:-:S04]  /*9780*/  IMAD R12, R47, R12, R46 ;  /* 0x0000000c2f0c7224 */ /* 0x010fc800078e022e */
[----:B------:R-:W-:-:S04]  /*9790*/  IMAD R13, R12, 0x90, RZ ;  /* 0x000000900c0d7824 */ /* 0x000fc800078e02ff */
[----:B------:R-:W-:-:S06]  /*97a0*/  IMAD.WIDE R12, R13, 0x2, R10 ;  /* 0x000000020d0c7825 */ /* 0x000fcc00078e020a */
[----:B------:R-:W4:Y:S01]  /*97b0*/  LDG.E.128 R12, desc[UR36][R12.64] ;  /* 0x000000240c0c7981 */ /* 0x000f22000c1e1d00 */
[----:B--2---:R-:W-:-:S04]  /*97c0*/  IMAD R20, R47, R20, R48 ;  /* 0x000000142f147224 */ /* 0x004fc800078e0230 */
[----:B------:R-:W-:Y:S02]  /*97d0*/  IMAD R21, R20, 0x90, RZ ;  /* 0x0000009014157824 */ /* 0x000fe400078e02ff */
[----:B------:R-:W-:Y:S02]  /*97e0*/  IMAD R26, R47, R26, R52 ;  /* 0x0000001a2f1a7224 */ /* 0x000fe400078e0234 */
[----:B------:R-:W-:-:S04]  /*97f0*/  IMAD.WIDE R20, R21, 0x2, R10 ;  /* 0x0000000215147825 */ /* 0x000fc800078e020a */
[----:B------:R-:W-:Y:S02]  /*9800*/  IMAD R27, R26, 0x90, RZ ;  /* 0x000000901a1b7824 */ /* 0x000fe400078e02ff */
[----:B-----5:R-:W2:Y:S01]  /*9810*/  LDG.E.128 R20, desc[UR36][R20.64] ;  /* 0x0000002414147981 */ /* 0x020ea2000c1e1d00 */
[----:B---3--:R-:W-:Y:S02]  /*9820*/  IMAD R28, R47, R28, R50 ;  /* 0x0000001c2f1c7224 */ /* 0x008fe400078e0232 */
[----:B------:R-:W-:-:S04]  /*9830*/  IMAD.WIDE R24, R27, 0x2, R10 ;  /* 0x000000021b187825 */ /* 0x000fc800078e020a */
[----:B------:R-:W-:Y:S02]  /*9840*/  IMAD R29, R28, 0x90, RZ ;  /* 0x000000901c1d7824 */ /* 0x000fe400078e02ff */
[----:B------:R-:W3:Y:S02]  /*9850*/  LDG.E.128 R24, desc[UR36][R24.64] ;  /* 0x0000002418187981 */ /* 0x000ee4000c1e1d00 */
[----:B------:R-:W-:-:S06]  /*9860*/  IMAD.WIDE R28, R29, 0x2, R10 ;  /* 0x000000021d1c7825 */ /* 0x000fcc00078e020a */
[----:B------:R-:W3:Y:S01]  /*9870*/  LDG.E.128 R28, desc[UR36][R28.64] ;  /* 0x000000241c1c7981 */ /* 0x000ee2000c1e1d00 */
[----:B0-----:R-:W-:Y:S01]  /*9880*/  HADD2.F32 R54, -RZ, R53.H0_H0 ;  /* 0x20000035ff367230 */ /* 0x001fe20000004100 */
[----:B------:R-:W-:Y:S01]  /*9890*/  IADD3 R49, PT, PT, R49, 0x4, RZ ;  /* 0x0000000431317810 */ /* 0x000fe20007ffe0ff */
[----:B-1----:R-:W-:Y:S01]  /*98a0*/  HADD2.F32 R58, -RZ, R58.H0_H0 ;  /* 0x2000003aff3a7230 */ /* 0x002fe20000004100 */
[----:B------:R-:W-:Y:S01]  /*98b0*/  IADD3 R46, PT, PT, R46, 0x10, RZ ;  /* 0x000000102e2e7810 */ /* 0x000fe20007ffe0ff */
[----:B------:R-:W-:Y:S01]  /*98c0*/  VIADD R48, R48, 0x10 ;  /* 0x0000001030307836 */ /* 0x000fe20000000000 */
[----:B------:R-:W-:Y:S01]  /*98d0*/  ISETP.NE.AND P0, PT, R49, RZ, PT ;  /* 0x000000ff3100720c */ /* 0x000fe20003f05270 */
[----:B------:R-:W-:Y:S01]  /*98e0*/  VIADD R50, R50, 0x10 ;  /* 0x0000001032327836 */ /* 0x000fe20000000000 */
[----:B------:R-:W-:Y:S01]  /*98f0*/  IADD3 R52, PT, PT, R52, 0x10, RZ ;  /* 0x0000001034347810 */ /* 0x000fe20007ffe0ff */
[----:B----4-:R-:W-:Y:S02]  /*9900*/  HADD2.F32 R57, -RZ, R13.H0_H0 ;  /* 0x2000000dff397230 */ /* 0x010fe40000004100 */
[----:B------:R-:W-:-:S02]  /*9910*/  HADD2.F32 R53, -RZ, R12.H0_H0 ;  /* 0x2000000cff357230 */ /* 0x000fc40000004100 */
[----:B------:R-:W-:Y:S02]  /*9920*/  HADD2.F32 R55, -RZ, R12.H1_H1 ;  /* 0x3000000cff377230 */ /* 0x000fe40000004100 */
[C---:B------:R-:W-:Y:S01]  /*9930*/  FFMA.FTZ R57, R54.reuse, R57, R40 ;  /* 0x0000003936397223 */ /* 0x040fe20000010028 */
[----:B------:R-:W-:Y:S01]  /*9940*/  HADD2.F32 R12, -RZ, R13.H1_H1 ;  /* 0x3000000dff0c7230 */ /* 0x000fe20000004100 */
[----:B------:R-:W0:Y:S01]  /*9950*/  LDS.U16 R40, [R51+0x8] ;  /* 0x0000080033287984 */ /* 0x000e220000000400 */
        /* <DEDUP_REMOVED lines=8> */
[--C-:B--2---:R-:W-:Y:S02]  /*99e0*/  HADD2.F32 R34, -RZ, R21.reuse.H0_H0 ;  /* 0x20000015ff227230 */ /* 0x104fe40000004100 */
[C---:B------:R-:W-:Y:S01]  /*99f0*/  FFMA.FTZ R14, R54.reuse, R14, R33 ;  /* 0x0000000e360e7223 */ /* 0x040fe20000010021 */
[----:B------:R-:W-:Y:S02]  /*9a00*/  HADD2.F32 R21, -RZ, R21.H1_H1 ;  /* 0x30000015ff157230 */ /* 0x000fe40000004100 */
[----:B------:R-:W-:Y:S01]  /*9a10*/  FFMA.FTZ R15, R54, R15, R36 ;  /* 0x0000000f360f7223 */ /* 0x000fe20000010024 */
[----:B------:R-:W-:-:S02]  /*9a20*/  HADD2.F32 R35, -RZ, R22.H0_H0 ;  /* 0x20000016ff237230 */ /* 0x000fc40000004100 */
[----:B------:R-:W-:Y:S01]  /*9a30*/  FFMA.FTZ R55, R54, R55, R42 ;  /* 0x0000003736377223 */ /* 0x000fe2000001002a */
[--C-:B------:R-:W-:Y:S02]  /*9a40*/  HADD2.F32 R37, -RZ, R23.reuse.H0_H0 ;  /* 0x20000017ff257230 */ /* 0x100fe40000004100 */
        /* <DEDUP_REMOVED lines=9> */
[--C-:B---3--:R-:W-:Y:S02]  /*9ae0*/  HADD2.F32 R21, -RZ, R24.reuse.H0_H0 ;  /* 0x20000018ff157230 */ /* 0x108fe40000004100 */
[C---:B------:R-:W-:Y:S01]  /*9af0*/  FFMA.FTZ R33, R58.reuse, R33, R53 ;  /* 0x000000213a217223 */ /* 0x040fe20000010035 */
[----:B------:R-:W-:Y:S02]  /*9b00*/  HADD2.F32 R23, -RZ, R24.H1_H1 ;  /* 0x30000018ff177230 */ /* 0x000fe40000004100 */
[----:B------:R-:W-:Y:S01]  /*9b10*/  FFMA.FTZ R20, R58, R20, R55 ;  /* 0x000000143a147223 */ /* 0x000fe20000010037 */
[----:B------:R-:W-:-:S02]  /*9b20*/  HADD2.F32 R37, -RZ, R25.H0_H0 ;  /* 0x20000019ff257230 */ /* 0x000fc40000004100 */
[----:B------:R-:W-:Y:S01]  /*9b30*/  FFMA.FTZ R34, R58, R34, R57 ;  /* 0x000000223a227223 */ /* 0x000fe20000010039 */
[----:B------:R-:W-:Y:S02]  /*9b40*/  HADD2.F32 R22, -RZ, R59.H0_H0 ;  /* 0x2000003bff167230 */ /* 0x000fe40000004100 */
[----:B------:R-:W-:Y:S02]  /*9b50*/  HADD2.F32 R25, -RZ, R25.H1_H1 ;  /* 0x30000019ff197230 */ /* 0x000fe40000004100 */
[--C-:B------:R-:W-:Y:S02]  /*9b60*/  HADD2.F32 R24, -RZ, R26.reuse.H0_H0 ;  /* 0x2000001aff187230 */ /* 0x100fe40000004100 */
[C---:B------:R-:W-:Y:S01]  /*9b70*/  FFMA.FTZ R21, R22.reuse, R21, R33 ;  /* 0x0000001516157223 */ /* 0x040fe20000010021 */
[----:B------:R-:W-:Y:S02]  /*9b80*/  HADD2.F32 R36, -RZ, R27.H1_H1 ;  /* 0x3000001bff247230 */ /* 0x000fe40000004100 */
[----:B------:R-:W-:Y:S01]  /*9b90*/  FFMA.FTZ R12, R22, R25, R12 ;  /* 0x00000019160c7223 */ /* 0x000fe2000001000c */
[----:B------:R-:W-:-:S02]  /*9ba0*/  HADD2.F32 R26, -RZ, R26.H1_H1 ;  /* 0x3000001aff1a7230 */ /* 0x000fc40000004100 */
[C---:B------:R-:W-:Y:S01]  /*9bb0*/  FFMA.FTZ R35, R22.reuse, R24, R35 ;  /* 0x0000001816237223 */ /* 0x040fe20000010023 */
[----:B------:R-:W-:Y:S02]  /*9bc0*/  HADD2.F32 R45, -RZ, R27.H0_H0 ;  /* 0x2000001bff2d7230 */ /* 0x000fe40000004100 */
[C---:B------:R-:W-:Y:S01]  /*9bd0*/  FFMA.FTZ R36, R22.reuse, R36, R15 ;  /* 0x0000002416247223 */ /* 0x040fe2000001000f */
[C---:B------:R-:W-:Y:S01]  /*9be0*/  FFMA.FTZ R20, R22.reuse, R23, R20 ;  /* 0x0000001716147223 */ /* 0x040fe20000010014 */
[C---:B------:R-:W-:Y:S01]  /*9bf0*/  FFMA.FTZ R34, R22.reuse, R37, R34 ;  /* 0x0000002516227223 */ /* 0x040fe20000010022 */
[C---:B------:R-:W-:Y:S01]  /*9c00*/  FFMA.FTZ R13, R22.reuse, R26, R13 ;  /* 0x0000001a160d7223 */ /* 0x040fe2000001000d */
[----:B------:R-:W-:Y:S01]  /*9c10*/  FFMA.FTZ R14, R22, R45, R14 ;  /* 0x0000002d160e7223 */ /* 0x000fe2000001000e */
[----:B0-----:R-:W-:Y:S02]  /*9c20*/  HADD2.F32 R15, -RZ, R40.H0_H0 ;  /* 0x20000028ff0f7230 */ /* 0x001fe40000004100 */
[----:B------:R-:W-:-:S02]  /*9c30*/  HADD2.F32 R25, -RZ, R29.H0_H0 ;  /* 0x2000001dff197230 */ /* 0x000fc40000004100 */
[----:B------:R-:W-:Y:S02]  /*9c40*/  HADD2.F32 R24, -RZ, R30.H0_H0 ;  /* 0x2000001eff187230 */ /* 0x000fe40000004100 */
[----:B------:R-:W-:Y:S02]  /*9c50*/  HADD2.F32 R33, -RZ, R31.H0_H0 ;  /* 0x2000001fff217230 */ /* 0x000fe40000004100 */
[C---:B------:R-:W-:Y:S01]  /*9c60*/  FFMA.FTZ R40, R15.reuse, R25, R34 ;  /* 0x000000190f287223 */ /* 0x040fe20000010022 */
[--C-:B------:R-:W-:Y:S02]  /*9c70*/  HADD2.F32 R22, -RZ, R28.reuse.H0_H0 ;  /* 0x2000001cff167230 */ /* 0x100fe40000004100 */
[C---:B------:R-:W-:Y:S01]  /*9c80*/  FFMA.FTZ R35, R15.reuse, R24, R35 ;  /* 0x000000180f237223 */ /* 0x040fe20000010023 */
[----:B------:R-:W-:Y:S02]  /*9c90*/  HADD2.F32 R23, -RZ, R28.H1_H1 ;  /* 0x3000001cff177230 */ /* 0x000fe40000004100 */
[----:B------:R-:W-:Y:S01]  /*9ca0*/  FFMA.FTZ R33, R15, R33, R14 ;  /* 0x000000210f217223 */ /* 0x000fe2000001000e */
[----:B------:R-:W-:-:S02]  /*9cb0*/  HADD2.F32 R29, -RZ, R29.H1_H1 ;  /* 0x3000001dff1d7230 */ /* 0x000fc40000004100 */
[C---:B------:R-:W-:Y:S01]  /*9cc0*/  FFMA.FTZ R45, R15.reuse, R22, R21 ;  /* 0x000000160f2d7223 */ /* 0x040fe20000010015 */
[----:B------:R-:W-:Y:S02]  /*9cd0*/  HADD2.F32 R30, -RZ, R30.H1_H1 ;  /* 0x3000001eff1e7230 */ /* 0x000fe40000004100 */
[C---:B------:R-:W-:Y:S01]  /*9ce0*/  FFMA.FTZ R42, R15.reuse, R23, R20 ;  /* 0x000000170f2a7223 */ /* 0x040fe20000010014 */
[----:B------:R-:W-:Y:S02]  /*9cf0*/  HADD2.F32 R31, -RZ, R31.H1_H1 ;  /* 0x3000001fff1f7230 */ /* 0x000fe40000004100 */
[----:B------:R-:W-:Y:S01]  /*9d00*/  FFMA.FTZ R37, R15, R29, R12 ;  /* 0x0000001d0f257223 */ /* 0x000fe2000001000c */
[----:B------:R-:W-:Y:S02]  /*9d10*/  VIADD R51, R51, 0x20 ;  /* 0x0000002033337836 */ /* 0x000fe40000000000 */
[C---:B------:R-:W-:Y:S01]  /*9d20*/  FFMA.FTZ R34, R15.reuse, R30, R13 ;  /* 0x0000001e0f227223 */ /* 0x040fe2000001000d */
[----:B------:R-:W-:Y:S01]  /*9d30*/  FFMA.FTZ R36, R15, R31, R36 ;  /* 0x0000001f0f247223 */ /* 0x000fe20000010024 */
[----:B------:R-:W-:Y:S06]  /*9d40*/  @P0 BRA `(.L_x_3938) ;  /* 0xfffffff800600947 */ /* 0x000fec000383ffff */
.L_x_3937:
[----:B------:R-:W-:Y:S05]  /*9d50*/  BSYNC.RECONVERGENT B2 ;  /* 0x0000000000027941 */ /* 0x000fea0003800200 */
.L_x_3936:
        /* <DEDUP_REMOVED lines=10> */
[----:B------:R-:W2:Y:S04]  /*9e00*/  LDG.E R12, desc[UR36][R24.64] ;  /* 0x00000024180c7981 */ /* 0x000ea8000c1e1900 */
[----:B------:R0:W4:Y:S01]  /*9e10*/  LDG.E R13, desc[UR36][R24.64+0x10] ;  /* 0x00001024180d7981 */ /* 0x000122000c1e1900 */
[----:B------:R-:W-:-:S05]  /*9e20*/  IADD3 R26, PT, PT, -R19, R46, RZ ;  /* 0x0000002e131a7210 */ /* 0x000fca0007ffe1ff */
[----:B------:R-:W-:-:S05]  /*9e30*/  IMAD R26, R26, 0x2, R41 ;  /* 0x000000021a1a7824 */ /* 0x000fca00078e0229 */
[----:B0-----:R-:W0:Y:S04]  /*9e40*/  LDS.U16 R24, [R26] ;  /* 0x000000001a187984 */ /* 0x001e280000000400 */
[----:B---3--:R-:W1:Y:S01]  /*9e50*/  LDS.U16 R30, [R26+0x8] ;  /* 0x000008001a1e7984 */ /* 0x008e620000000400 */
[----:B--2---:R-:W-:-:S04]  /*9e60*/  IMAD R12, R47, R12, R46 ;  /* 0x0000000c2f0c7224 */ /* 0x004fc800078e022e */
[----:B------:R-:W-:Y:S02]  /*9e70*/  IMAD R21, R12, 0x90, RZ ;  /* 0x000000900c157824 */ /* 0x000fe400078e02ff */
[----:B------:R-:W-:Y:S02]  /*9e80*/  IMAD.MOV.U32 R12, RZ, RZ, 0x90 ;  /* 0x00000090ff0c7424 */ /* 0x000fe400078e00ff */
[----:B------:R-:W-:-:S04]  /*9e90*/  IMAD.WIDE R20, R21, 0x2, R10 ;  /* 0x0000000215147825 */ /* 0x000fc800078e020a */
[----:B----4-:R-:W-:Y:S02]  /*9ea0*/  IMAD R13, R47, R13, R46 ;  /* 0x0000000d2f0d7224 */ /* 0x010fe400078e022e */
[----:B-----5:R-:W2:Y:S02]  /*9eb0*/  LDG.E.128 R20, desc[UR36][R20.64] ;  /* 0x0000002414147981 */ /* 0x020ea4000c1e1d00 */
[----:B------:R-:W-:-:S04]  /*9ec0*/  IMAD R13, R13, R12, 0x240 ;  /* 0x000002400d0d7424 */ /* 0x000fc800078e020c */
[----:B------:R-:W-:-:S06]  /*9ed0*/  IMAD.WIDE R12, R13, 0x2, R10 ;  /* 0x000000020d0c7825 */ /* 0x000fcc00078e020a */
[----:B------:R-:W3:Y:S01]  /*9ee0*/  LDG.E.128 R12, desc[UR36][R12.64] ;  /* 0x000000240c0c7981 */ /* 0x000ee2000c1e1d00 */
[----:B0-----:R-:W-:Y:S01]  /*9ef0*/  HADD2.F32 R24, -RZ, R24.H0_H0 ;  /* 0x20000018ff187230 */ /* 0x001fe20000004100 */
[----:B------:R-:W-:Y:S01]  /*9f00*/  IADD3 R46, PT, PT, R46, 0x8, RZ ;  /* 0x000000082e2e7810 */ /* 0x000fe20007ffe0ff */
[----:B-1----:R-:W-:Y:S02]  /*9f10*/  HADD2.F32 R30, -RZ, R30.H0_H0 ;  /* 0x2000001eff1e7230 */ /* 0x002fe40000004100 */
[--C-:B--2---:R-:W-:Y:S02]  /*9f20*/  HADD2.F32 R25, -RZ, R20.reuse.H0_H0 ;  /* 0x20000014ff197230 */ /* 0x104fe40000004100 */
[----:B------:R-:W-:Y:S02]  /*9f30*/  HADD2.F32 R27, -RZ, R20.H1_H1 ;  /* 0x30000014ff1b7230 */ /* 0x000fe40000004100 */
        /* <DEDUP_REMOVED lines=12> */
[----:B---3--:R-:W-:Y:S02]  /*a000*/  HADD2.F32 R45, -RZ, R12.H0_H0 ;  /* 0x2000000cff2d7230 */ /* 0x008fe40000004100 */
[C---:B------:R-:W-:Y:S01]  /*a010*/  FFMA.FTZ R22, R24.reuse, R22, R33 ;  /* 0x0000001618167223 */ /* 0x040fe20000010021 */
[----:B------:R-:W-:Y:S02]  /*a020*/  HADD2.F32 R40, -RZ, R13.H0_H0 ;  /* 0x2000000dff287230 */ /* 0x000fe40000004100 */
[----:B------:R-:W-:Y:S01]  /*a030*/  FFMA.FTZ R23, R24, R23, R36 ;  /* 0x0000001718177223 */ /* 0x000fe20000010024 */
        /* <DEDUP_REMOVED lines=14> */
.L_x_3940:
[----:B------:R-:W-:Y:S05]  /*a120*/  BSYNC.RECONVERGENT B2 ;  /* 0x0000000000027941 */ /* 0x000fea0003800200 */
.L_x_3939:
[----:B------:R-:W-:Y:S05]  /*a130*/  @P0 BRA `(.L_x_3935) ;  /* 0x0000000000780947 */ /* 0x000fea0003800000 */
[----:B------:R-:W0:Y:S01]  /*a140*/  LDCU.64 UR8, c[0x0][0x3c8] ;  /* 0x00007900ff0877ac */ /* 0x000e220008000a00 */
[----:B------:R-:W-:-:S05]  /*a150*/  IADD3 R12, P0, PT, R46, UR6, RZ ;  /* 0x000000062e0c7c10 */ /* 0x000fca000ff1e0ff */
[----:B------:R-:W-:Y:S01]  /*a160*/  IMAD.X R13, RZ, RZ, UR12, P0 ;  /* 0x0000000cff0d7e24 */ /* 0x000fe200080e06ff */
[----:B0-----:R-:W-:-:S04]  /*a170*/  LEA R14, P0, R12, UR8, 0x2 ;  /* 0x000000080c0e7c11 */ /* 0x001fc8000f8010ff */
[----:B------:R-:W-:-:S05]  /*a180*/  LEA.HI.X R15, R12, UR9, R13, 0x2, P0 ;  /* 0x000000090c0f7c11 */ /* 0x000fca00080f140d */
[----:B------:R-:W2:Y:S01]  /*a190*/  LDG.E R14, desc[UR36][R14.64] ;  /* 0x000000240e0e7981 */ /* 0x000ea2000c1e1900 */
[----:B------:R-:W-:-:S05]  /*a1a0*/  IADD3 R24, PT, PT, -R19, R46, RZ ;  /* 0x0000002e13187210 */ /* 0x000fca0007ffe1ff */
[----:B------:R-:W-:-:S06]  /*a1b0*/  IMAD R24, R24, 0x2, R41 ;  /* 0x0000000218187824 */ /* 0x000fcc00078e0229 */
[----:B------:R-:W0:Y:S01]  /*a1c0*/  LDS.U16 R24, [R24] ;  /* 0x0000000018187984 */ /* 0x000e220000000400 */
[----:B--2---:R-:W-:-:S04]  /*a1d0*/  IMAD R47, R47, R14, R46 ;  /* 0x0000000e2f2f7224 */ /* 0x004fc800078e022e */
[----:B------:R-:W-:-:S04]  /*a1e0*/  IMAD R13, R47, 0x90, RZ ;  /* 0x000000902f0d7824 */ /* 0x000fc800078e02ff */
[----:B------:R-:W-:-:S05]  /*a1f0*/  IMAD.WIDE R12, R13, 0x2, R10 ;  /* 0x000000020d0c7825 */ /* 0x000fca00078e020a */
[----:B-----5:R-:W2:Y:S01]  /*a200*/  LDG.E.128 R20, desc[UR36][R12.64] ;  /* 0x000000240c147981 */ /* 0x020ea2000c1e1d00 */
[----:B0-----:R-:W-:Y:S02]  /*a210*/  HADD2.F32 R26, -RZ, R24.H0_H0 ;  /* 0x20000018ff1a7230 */ /* 0x001fe40000004100 */
        /* <DEDUP_REMOVED lines=8> */
[--C-:B------:R-:W-:Y:S02]  /*a2a0*/  HADD2.F32 R20, -RZ, R22.reuse.H0_H0 ;  /* 0x20000016ff147230 */ /* 0x100fe40000004100 */
[C---:B------:R-:W-:Y:S01]  /*a2b0*/  FFMA.FTZ R37, R26.reuse, R14, R37 ;  /* 0x0000000e1a257223 */ /* 0x040fe20000010025 */
[----:B------:R-:W-:Y:S02]  /*a2c0*/  HADD2.F32 R21, -RZ, R22.H1_H1 ;  /* 0x30000016ff157230 */ /* 0x000fe40000004100 */
[----:B------:R-:W-:Y:S01]  /*a2d0*/  FFMA.FTZ R33, R26, R12, R33 ;  /* 0x0000000c1a217223 */ /* 0x000fe20000010021 */
[----:B------:R-:W-:-:S02]  /*a2e0*/  HADD2.F32 R23, -RZ, R23.H1_H1 ;  /* 0x30000017ff177230 */ /* 0x000fc40000004100 */
[C---:B------:R-:W-:Y:S01]  /*a2f0*/  FFMA.FTZ R35, R26.reuse, R20, R35 ;  /* 0x000000141a237223 */ /* 0x040fe20000010023 */
[C---:B------:R-:W-:Y:S02]  /*a300*/  FFMA.FTZ R34, R26.reuse, R21, R34 ;  /* 0x000000151a227223 */ /* 0x040fe40000010022 */
[----:B------:R-:W-:-:S07]  /*a310*/  FFMA.FTZ R36, R26, R23, R36 ;  /* 0x000000171a247223 */ /* 0x000fce0000010024 */
.L_x_3935:
[----:B------:R-:W-:Y:S05]  /*a320*/  BSYNC.RECONVERGENT B1 ;  /* 0x0000000000017941 */ /* 0x000fea0003800200 */
.L_x_3934:
[----:B------:R-:W-:Y:S01]  /*a330*/  ISETP.GE.AND P0, PT, R38, R16, PT ;  /* 0x000000102600720c */ /* 0x000fe20003f06270 */
[----:B------:R-:W-:-:S12]  /*a340*/  BSSY.RECONVERGENT B1, `(.L_x_3941) ;  /* 0x000012f000017945 */ /* 0x000fd80003800200 */
[----:B------:R-:W-:Y:S05]  /*a350*/  @P0 BRA `(.L_x_3942) ;  /* 0x0000001000b40947 */ /* 0x000fea0003800000 */
[----:B------:R-:W-:Y:S01]  /*a360*/  VIADDMNMX R13, R38, 0x4, R16, !PT ;  /* 0x00000004260d7846 */ /* 0x000fe20007800110 */
[----:B------:R-:W0:Y:S01]  /*a370*/  LDCU UR4, c[0x0][0x3f8] ;  /* 0x00007f00ff0477ac */ /* 0x000e220008000800 */
[----:B---3--:R-:W-:Y:S01]  /*a380*/  LOP3.LUT R28, RZ, R19, RZ, 0x33, !PT ;  /* 0x00000013ff1c7212 */ /* 0x008fe200078e33ff */
[----:B------:R-:W-:Y:S03]  /*a390*/  BSSY.RECONVERGENT B2, `(.L_x_3943) ;  /* 0x0000046000027945 */ /* 0x000fe60003800200 */
        /* <DEDUP_REMOVED lines=11> */
.L_x_3947:
        /* <DEDUP_REMOVED lines=11> */
[----:B0-----:R-:W-:-:S06]  /*a500*/  VIADD R22, R20, 0xffffffe ;  /* 0x0ffffffe14167836 */ /* 0x001fcc0000000000 */
[----:B------:R-:W0:Y:S02]  /*a510*/  F2I.FTZ.U32.TRUNC.NTZ R15, R22 ;  /* 0x00000016000f7305 */ /* 0x000e24000021f000 */
[----:B0-----:R-:W-:-:S05]  /*a520*/  IADD3 R14, PT, PT, RZ, -R15, RZ ;  /* 0x8000000fff0e7210 */ /* 0x001fca0007ffe0ff */
[----:B-----5:R-:W-:Y:S02]  /*a530*/  IMAD R23, R14, R21, RZ ;  /* 0x000000150e177224 */ /* 0x020fe400078e02ff */
        /* <DEDUP_REMOVED lines=13> */
[----:B------:R-:W-:Y:S01]  /*a610*/  IMAD.X R22, RZ, RZ, UR12, P1 ;  /* 0x0000000cff167e24 */ /* 0x000fe200088e06ff */
        /* <DEDUP_REMOVED lines=9> */
[--C-:B--2---:R-:W-:Y:S02]  /*a6b0*/  HADD2.F32 R20, -RZ, R26.reuse.H0_H0 ;  /* 0x2000001aff147230 */ /* 0x104fe40000004100 */
[----:B------:R-:W-:Y:S02]  /*a6c0*/  HADD2.F32 R21, -RZ, R26.H1_H1 ;  /* 0x3000001aff157230 */ /* 0x000fe40000004100 */
[--C-:B------:R-:W-:Y:S02]  /*a6d0*/  HADD2.F32 R23, -RZ, R24.reuse.H0_H0 ;  /* 0x20000018ff177230 */ /* 0x100fe40000004100 */
[----:B------:R-:W-:Y:S01]  /*a6e0*/  FFMA.FTZ R35, R22, R20, R35 ;  /* 0x0000001416237223 */ /* 0x000fe20000010023 */
[----:B------:R-:W-:-:S02]  /*a6f0*/  HADD2.F32 R29, -RZ, R24.H1_H1 ;  /* 0x30000018ff1d7230 */ /* 0x000fc40000004100 */
[C---:B------:R-:W-:Y:S01]  /*a700*/  FFMA.FTZ R34, R22.reuse, R21, R34 ;  /* 0x0000001516227223 */ /* 0x040fe20000010022 */
        /* <DEDUP_REMOVED lines=10> */
.L_x_3946:
[----:B------:R-:W-:Y:S05]  /*a7b0*/  BSYNC.RECONVERGENT B3 ;  /* 0x0000000000037941 */ /* 0x000fea0003800200 */
.L_x_3945:
[----:B------:R-:W-:Y:S01]  /*a7c0*/  IADD3 R38, PT, PT, R38, 0x4, RZ ;  /* 0x0000000426267810 */ /* 0x000fe20007ffe0ff */
[----:B------:R-:W-:Y:S01]  /*a7d0*/  VIADD R44, R44, 0x8 ;  /* 0x000000082c2c7836 */ /* 0x000fe20000000000 */
[----:B------:R-:W-:Y:S06]  /*a7e0*/  @P0 BRA `(.L_x_3947) ;  /* 0xfffffffc00180947 */ /* 0x000fec000383ffff */
.L_x_3944:
[----:B------:R-:W-:Y:S05]  /*a7f0*/  BSYNC.RECONVERGENT B2 ;  /* 0x0000000000027941 */ /* 0x000fea0003800200 */
.L_x_3943:
[----:B------:R-:W-:-:S13]  /*a800*/  ISETP.GE.U32.AND P0, PT, R28, 0xc, PT ;  /* 0x0000000c1c00780c */ /* 0x000fda0003f06070 */
[----:B------:R-:W-:Y:S05]  /*a810*/  @!P0 BRA `(.L_x_3942) ;  /* 0x0000000c00848947 */ /* 0x000fea0003800000 */
[----:B------:R-:W0:Y:S02]  /*a820*/  LDC R39, c[0x0][0x3f4] ;  /* 0x0000fd00ff277b82 */ /* 0x000e240000000800 */
.L_x_3956:
[CC--:B0-----:R-:W-:Y:S01]  /*a830*/  ISETP.GE.AND P3, PT, R38.reuse, R39.reuse, PT ;  /* 0x000000272600720c */ /* 0x0c1fe20003f66270 */
[C---:B------:R-:W-:Y:S01]  /*a840*/  VIADD R44, R38.reuse, 0x8 ;  /* 0x00000008262c7836 */ /* 0x040fe20000000000 */
[C---:B------:R-:W-:Y:S01]  /*a850*/  IADD3 R30, PT, PT, R38.reuse, 0x4, RZ ;  /* 0x00000004261e7810 */ /* 0x040fe20007ffe0ff */
[C---:B------:R-:W-:Y:S01]  /*a860*/  IMAD.IADD R20, R38.reuse, 0x1, -R19 ;  /* 0x0000000126147824 */ /* 0x040fe200078e0a13 */
[----:B------:R-:W-:Y:S01]  /*a870*/  IADD3 R14, PT, PT, R38, 0xc, RZ ;  /* 0x0000000c260e7810 */ /* 0x000fe20007ffe0ff */
[----:B------:R-:W-:Y:S01]  /*a880*/  BSSY.RECONVERGENT B2, `(.L_x_3948) ;  /* 0x0000038000027945 */ /* 0x000fe20003800200 */
[-C--:B------:R-:W-:Y:S02]  /*a890*/  ISETP.GE.AND P2, PT, R30, R39.reuse, PT ;  /* 0x000000271e00720c */ /* 0x080fe40003f46270 */
[-C--:B------:R-:W-:Y:S02]  /*a8a0*/  ISETP.GE.AND P0, PT, R44, R39.reuse, PT ;  /* 0x000000272c00720c */ /* 0x080fe40003f06270 */
[----:B------:R-:W-:-:S02]  /*a8b0*/  ISETP.GE.AND P1, PT, R14, R39, PT ;  /* 0x000000270e00720c */ /* 0x000fc40003f26270 */
[----:B------:R-:W-:Y:S01]  /*a8c0*/  LEA R13, R20, R41, 0x1 ;  /* 0x00000029140d7211 */ /* 0x000fe200078e08ff */
[----:B------:R-:W-:Y:S10]  /*a8d0*/  @!P3 BRA `(.L_x_3949) ;  /* 0x0000000000c8b947 */ /* 0x000ff40003800000 */
[----:B------:R-:W-:Y:S01]  /*a8e0*/  IABS R22, R39 ;  /* 0x0000002700167213 */ /* 0x000fe20000000000 */
[----:B------:R-:W-:Y:S01]  /*a8f0*/  IMAD.MOV.U32 R20, RZ, RZ, RZ ;  /* 0x000000ffff147224 */ /* 0x000fe200078e00ff */
[----:B------:R-:W-:Y:S01]  /*a900*/  IABS R24, R38 ;  /* 0x0000002600187213 */ /* 0x000fe20000000000 */
[----:B------:R-:W0:Y:S01]  /*a910*/  LDCU.64 UR8, c[0x0][0x3c8] ;  /* 0x00007900ff0877ac */ /* 0x000e220008000a00 */
[----:B-----5:R-:W1:Y:S01]  /*a920*/  I2F.RP R23, R22 ;  /* 0x0000001600177306 */ /* 0x020e620000209400 */
[----:B------:R-:W-:Y:S02]  /*a930*/  ISETP.GE.AND P4, PT, R38, RZ, PT ;  /* 0x000000ff2600720c */ /* 0x000fe40003f86270 */
[----:B------:R-:W-:-:S05]  /*a940*/  ISETP.NE.AND P5, PT, R39, RZ, PT ;  /* 0x000000ff2700720c */ /* 0x000fca0003fa5270 */
[----:B-1----:R-:W1:Y:S02]  /*a950*/  MUFU.RCP R23, R23 ;  /* 0x0000001700177308 */ /* 0x002e640000001000 */
[----:B-1----:R-:W-:-:S06]  /*a960*/  VIADD R21, R23, 0xffffffe ;  /* 0x0ffffffe17157836 */ /* 0x002fcc0000000000 */
[----:B------:R-:W1:Y:S02]  /*a970*/  F2I.FTZ.U32.TRUNC.NTZ R21, R21 ;  /* 0x0000001500157305 */ /* 0x000e64000021f000 */
[----:B-1----:R-:W-:-:S05]  /*a980*/  IADD3 R15, PT, PT, RZ, -R21, RZ ;  /* 0x80000015ff0f7210 */ /* 0x002fca0007ffe0ff */
[----:B------:R-:W-:-:S04]  /*a990*/  IMAD R15, R15, R22, RZ ;  /* 0x000000160f0f7224 */ /* 0x000fc800078e02ff */
        /* <DEDUP_REMOVED lines=13> */
[----:B0-----:R-:W-:-:S04]  /*aa70*/  LEA R24, P3, R20, UR8, 0x2 ;  /* 0x0000000814187c11 */ /* 0x001fc8000f8610ff */
[----:B------:R-:W-:-:S05]  /*aa80*/  LEA.HI.X R25, R20, UR9, R21, 0x2, P3 ;  /* 0x0000000914197c11 */ /* 0x000fca00098f1415 */
[----:B------:R-:W2:Y:S02]  /*aa90*/  LDG.E R24, desc[UR36][R24.64] ;  /* 0x0000002418187981 */ /* 0x000ea4000c1e1900 */
[----:B--2---:R-:W-:-:S04]  /*aaa0*/  IMAD R15, R12, R24, R15 ;  /* 0x000000180c0f7224 */ /* 0x004fc800078e020f */
[----:B------:R-:W-:-:S04]  /*aab0*/  IMAD R15, R15, 0x90, RZ ;  /* 0x000000900f0f7824 */ /* 0x000fc800078e02ff */
[----:B------:R-:W-:Y:S02]  /*aac0*/  IMAD.WIDE R20, R15, 0x2, R10 ;  /* 0x000000020f147825 */ /* 0x000fe400078e020a */
[----:B------:R-:W0:Y:S04]  /*aad0*/  LDS.U16 R15, [R13] ;  /* 0x000000000d0f7984 */ /* 0x000e280000000400 */
[----:B------:R-:W2:Y:S01]  /*aae0*/  LDG.E.128 R20, desc[UR36][R20.64] ;  /* 0x0000002414147981 */ /* 0x000ea2000c1e1d00 */
[----:B0-----:R-:W-:Y:S02]  /*aaf0*/  HADD2.F32 R26, -RZ, R15.H0_H0 ;  /* 0x2000000fff1a7230 */ /* 0x001fe40000004100 */
[--C-:B--2---:R-:W-:Y:S02]  /*ab00*/  HADD2.F32 R24, -RZ, R22.reuse.H0_H0 ;  /* 0x20000016ff187230 */ /* 0x104fe40000004100 */
[----:B------:R-:W-:-:S02]  /*ab10*/  HADD2.F32 R25, -RZ, R22.H1_H1 ;  /* 0x30000016ff197230 */ /* 0x000fc40000004100 */
[----:B------:R-:W-:Y:S02]  /*ab20*/  HADD2.F32 R22, -RZ, R23.H0_H0 ;  /* 0x20000017ff167230 */ /* 0x000fe40000004100 */
        /* <DEDUP_REMOVED lines=11> */
[C---:B------:R-:W-:Y:S02]  /*abe0*/  FFMA.FTZ R37, R26.reuse, R28, R37 ;  /* 0x0000001c1a257223 */ /* 0x040fe40000010025 */
[----:B------:R-:W-:-:S07]  /*abf0*/  FFMA.FTZ R36, R26, R23, R36 ;  /* 0x000000171a247223 */ /* 0x000fce0000010024 */
.L_x_3949:
[----:B------:R-:W-:Y:S05]  /*ac00*/  BSYNC.RECONVERGENT B2 ;  /* 0x0000000000027941 */ /* 0x000fea0003800200 */
.L_x_3948:
[----:B------:R-:W-:Y:S04]  /*ac10*/  BSSY.RECONVERGENT B2, `(.L_x_3950) ;  /* 0x0000034000027945 */ /* 0x000fe80003800200 */
[----:B------:R-:W-:Y:S05]  /*ac20*/  @!P2 BRA `(.L_x_3951) ;  /* 0x0000000000c8a947 */ /* 0x000fea0003800000 */
[----:B------:R-:W-:Y:S01]  /*ac30*/  IABS R22, R39 ;  /* 0x0000002700167213 */ /* 0x000fe20000000000 */
[----:B------:R-:W-:Y:S01]  /*ac40*/  HFMA2 R20, -RZ, RZ, 0, 0 ;  /* 0x00000000ff147431 */ /* 0x000fe200000001ff */
[----:B------:R-:W-:Y:S01]  /*ac50*/  IABS R24, R30 ;  /* 0x0000001e00187213 */ /* 0x000fe20000000000 */
[----:B------:R-:W0:Y:S01]  /*ac60*/  LDCU.64 UR8, c[0x0][0x3c8] ;  /* 0x00007900ff0877ac */ /* 0x000e220008000a00 */
[----:B-----5:R-:W1:Y:S01]  /*ac70*/  I2F.RP R23, R22 ;  /* 0x0000001600177306 */ /* 0x020e620000209400 */
[----:B------:R-:W-:Y:S02]  /*ac80*/  ISETP.GE.AND P3, PT, R30, RZ, PT ;  /* 0x000000ff1e00720c */ /* 0x000fe40003f66270 */
[----:B------:R-:W-:-:S05]  /*ac90*/  ISETP.NE.AND P4, PT, R39, RZ, PT ;  /* 0x000000ff2700720c */ /* 0x000fca0003f85270 */
[----:B-1----:R-:W1:Y:S02]  /*aca0*/  MUFU.RCP R23, R23 ;  /* 0x0000001700177308 */ /* 0x002e640000001000 */
[----:B-1----:R-:W-:-:S06]  /*acb0*/  IADD3 R21, PT, PT, R23, 0xffffffe, RZ ;  /* 0x0ffffffe17157810 */ /* 0x002fcc0007ffe0ff */
[----:B------:R-:W1:Y:S02]  /*acc0*/  F2I.FTZ.U32.TRUNC.NTZ R21, R21 ;  /* 0x0000001500157305 */ /* 0x000e64000021f000 */
[----:B-1----:R-:W-:-:S04]  /*acd0*/  IMAD.MOV R15, RZ, RZ, -R21 ;  /* 0x000000ffff0f7224 */ /* 0x002fc800078e0a15 */
[----:B------:R-:W-:-:S04]  /*ace0*/  IMAD R15, R15, R22, RZ ;  /* 0x000000160f0f7224 */ /* 0x000fc800078e02ff */
        /* <DEDUP_REMOVED lines=10> */
[----:B------:R-:W-:-:S04]  /*ad90*/  @!P4 LOP3.LUT R15, RZ, R39, RZ, 0x33, !PT ;  /* 0x00000027ff0fc212 */ /* 0x000fc800078e33ff */
[----:B------:R-:W-:-:S04]  /*ada0*/  IADD3 R20, P2, PT, R15, UR6, RZ ;  /* 0x000000060f147c10 */ /* 0x000fc8000ff5e0ff */
[----:B------:R-:W-:Y:S02]  /*adb0*/  IADD3.X R21, PT, PT, RZ, UR12, RZ, P2, !PT ;  /* 0x0000000cff157c10 */ /* 0x000fe400097fe4ff */
[----:B0-----:R-:W-:-:S04]  /*adc0*/  LEA R22, P2, R20, UR8, 0x2 ;  /* 0x0000000814167c11 */ /* 0x001fc8000f8410ff */
[----:B------:R-:W-:-:S05]  /*add0*/  LEA.HI.X R23, R20, UR9, R21, 0x2, P2 ;  /* 0x0000000914177c11 */ /* 0x000fca00090f1415 */
[----:B------:R-:W2:Y:S02]  /*ade0*/  LDG.E R22, desc[UR36][R22.64] ;  /* 0x0000002416167981 */ /* 0x000ea4000c1e1900 */
[----:B--2---:R-:W-:-:S04]  /*adf0*/  IMAD R15, R12, R22, R15 ;  /* 0x000000160c0f7224 */ /* 0x004fc800078e020f */
[----:B------:R-:W-:-:S04]  /*ae00*/  IMAD R15, R15, 0x90, RZ ;  /* 0x000000900f0f7824 */ /* 0x000fc800078e02ff */
[----:B------:R-:W-:Y:S02]  /*ae10*/  IMAD.WIDE R20, R15, 0x2, R10 ;  /* 0x000000020f147825 */ /* 0x000fe400078e020a */
[----:B------:R-:W0:Y:S04]  /*ae20*/  LDS.U16 R15, [R13+0x8] ;  /* 0x000008000d0f7984 */ /* 0x000e280000000400 */
[----:B------:R-:W2:Y:S01]  /*ae30*/  LDG.E.128 R24, desc[UR36][R20.64] ;  /* 0x0000002414187981 */ /* 0x000ea2000c1e1d00 */
[----:B0-----:R-:W-:Y:S02]  /*ae40*/  HADD2.F32 R28, -RZ, R15.H0_H0 ;  /* 0x2000000fff1c7230 */ /* 0x001fe40000004100 */
[--C-:B--2---:R-:W-:Y:S02]  /*ae50*/  HADD2.F32 R22, -RZ, R26.reuse.H0_H0 ;  /* 0x2000001aff167230 */ /* 0x104fe40000004100 */
[----:B------:R-:W-:-:S02]  /*ae60*/  HADD2.F32 R23, -RZ, R26.H1_H1 ;  /* 0x3000001aff177230 */ /* 0x000fc40000004100 */
[--C-:B------:R-:W-:Y:S02]  /*ae70*/  HADD2.F32 R15, -RZ, R24.reuse.H0_H0 ;  /* 0x20000018ff0f7230 */ /* 0x100fe40000004100 */
[C---:B------:R-:W-:Y:S01]  /*ae80*/  FFMA.FTZ R35, R28.reuse, R22, R35 ;  /* 0x000000161c237223 */ /* 0x040fe20000010023 */
[----:B------:R-:W-:Y:S02]  /*ae90*/  HADD2.F32 R29, -RZ, R24.H1_H1 ;  /* 0x30000018ff1d7230 */ /* 0x000fe40000004100 */
[C---:B------:R-:W-:Y:S01]  /*aea0*/  FFMA.FTZ R34, R28.reuse, R23, R34 ;  /* 0x000000171c227223 */ /* 0x040fe20000010022 */
[----:B------:R-:W-:Y:S02]  /*aeb0*/  HADD2.F32 R26, -RZ, R27.H0_H0 ;  /* 0x2000001bff1a7230 */ /* 0x000fe40000004100 */
        /* <DEDUP_REMOVED lines=9> */
.L_x_3951:
[----:B------:R-:W-:Y:S05]  /*af50*/  BSYNC.RECONVERGENT B2 ;  /* 0x0000000000027941 */ /* 0x000fea0003800200 */
.L_x_3950:
[----:B------:R-:W-:Y:S04]  /*af60*/  BSSY.RECONVERGENT B2, `(.L_x_3952) ;  /* 0x0000034000027945 */ /* 0x000fe80003800200 */
[----:B------:R-:W-:Y:S05]  /*af70*/  @!P0 BRA `(.L_x_3953) ;  /* 0x0000000000c88947 */ /* 0x000fea0003800000 */
        /* <DEDUP_REMOVED lines=50> */
.L_x_3953:
[----:B------:R-:W-:Y:S05]  /*b2a0*/  BSYNC.RECONVERGENT B2 ;  /* 0x0000000000027941 */ /* 0x000fea0003800200 */
.L_x_3952:
[----:B------:R-:W-:Y:S04]  /*b2b0*/  BSSY.RECONVERGENT B2, `(.L_x_3954) ;  /* 0x0000034000027945 */ /* 0x000fe80003800200 */
[----:B------:R-:W-:Y:S05]  /*b2c0*/  @!P1 BRA `(.L_x_3955) ;  /* 0x0000000000c89947 */ /* 0x000fea0003800000 */
[----:B------:R-:W-:Y:S01]  /*b2d0*/  IABS R22, R39 ;  /* 0x0000002700167213 */ /* 0x000fe20000000000 */
[----:B------:R-:W-:Y:S01]  /*b2e0*/  HFMA2 R20, -RZ, RZ, 0, 0 ;  /* 0x00000000ff147431 */ /* 0x000fe200000001ff */
[----:B------:R-:W-:Y:S01]  /*b2f0*/  IABS R24, R14 ;  /* 0x0000000e00187213 */ /* 0x000fe20000000000 */
[----:B------:R-:W0:Y:S01]  /*b300*/  LDCU.64 UR8, c[0x0][0x3c8] ;  /* 0x00007900ff0877ac */ /* 0x000e220008000a00 */
[----:B-----5:R-:W1:Y:S01]  /*b310*/  I2F.RP R23, R22 ;  /* 0x0000001600177306 */ /* 0x020e620000209400 */
[----:B------:R-:W-:Y:S01]  /*b320*/  ISETP.GE.AND P1, PT, R14, RZ, PT ;  /* 0x000000ff0e00720c */ /* 0x000fe20003f26270 */
[----:B------:R-:W2:Y:S01]  /*b330*/  LDS.U16 R13, [R13+0x18] ;  /* 0x000018000d0d7984 */ /* 0x000ea20000000400 */
        /* <DEDUP_REMOVED lines=21> */
[----:B------:R-:W3:Y:S02]  /*b490*/  LDG.E R20, desc[UR36][R20.64] ;  /* 0x0000002414147981 */ /* 0x000ee4000c1e1900 */
[----:B---3--:R-:W-:-:S04]  /*b4a0*/  IMAD R15, R12, R20, R15 ;  /* 0x000000140c0f7224 */ /* 0x008fc800078e020f */
[----:B------:R-:W-:-:S04]  /*b4b0*/  IMAD R15, R15, 0x90, RZ ;  /* 0x000000900f0f7824 */ /* 0x000fc800078e02ff */
[----:B------:R-:W-:-:S05]  /*b4c0*/  IMAD.WIDE R14, R15, 0x2, R10 ;  /* 0x000000020f0e7825 */ /* 0x000fca00078e020a */
[----:B------:R-:W3:Y:S01]  /*b4d0*/  LDG.E.128 R24, desc[UR36][R14.64] ;  /* 0x000000240e187981 */ /* 0x000ee2000c1e1d00 */
[----:B--2---:R-:W-:Y:S02]  /*b4e0*/  HADD2.F32 R22, -RZ, R13.H0_H0 ;  /* 0x2000000dff167230 */ /* 0x004fe40000004100 */
[--C-:B---3--:R-:W-:Y:S02]  /*b4f0*/  HADD2.F32 R20, -RZ, R26.reuse.H0_H0 ;  /* 0x2000001aff147230 */ /* 0x108fe40000004100 */
        /* <DEDUP_REMOVED lines=15> */
.L_x_3955:
[----:B------:R-:W-:Y:S05]  /*b5f0*/  BSYNC.RECONVERGENT B2 ;  /* 0x0000000000027941 */ /* 0x000fea0003800200 */
.L_x_3954:
[----:B------:R-:W-:-:S05]  /*b600*/  VIADD R38, R38, 0x10 ;  /* 0x0000001026267836 */ /* 0x000fca0000000000 */
[----:B------:R-:W-:-:S13]  /*b610*/  ISETP.GE.AND P0, PT, R38, R16, PT ;  /* 0x000000102600720c */ /* 0x000fda0003f06270 */
[----:B------:R-:W-:Y:S05]  /*b620*/  @!P0 BRA `(.L_x_3956) ;  /* 0xfffffff000808947 */ /* 0x000fea000383ffff */
.L_x_3942:
[----:B------:R-:W-:Y:S05]  /*b630*/  BSYNC.RECONVERGENT B1 ;  /* 0x0000000000017941 */ /* 0x000fea0003800200 */
.L_x_3941:
[----:B------:R-:W-:-:S13]  /*b640*/  ISETP.NE.AND P0, PT, R8, R43, PT ;  /* 0x0000002b0800720c */ /* 0x000fda0003f05270 */
[----:B------:R-:W-:Y:S05]  /*b650*/  @P0 BRA `(.L_x_3933) ;  /* 0x0000000400a80947 */ /* 0x000fea0003800000 */
        /* <DEDUP_REMOVED lines=9> */
[----:B0-----:R0:W4:Y:S01]  /*b6f0*/  LDG.E R12, desc[UR36][R12.64+0x8] ;  /* 0x000008240c0c7981 */ /* 0x001122000c1e1900 */
[----:B--2---:R-:W-:Y:S01]  /*b700*/  LOP3.LUT R24, R21, 0xff, RZ, 0xc0, !PT ;  /* 0x000000ff15187812 */ /* 0x004fe200078ec0ff */
        /* <DEDUP_REMOVED lines=13> */
[----:B----4-:R-:W-:Y:S01]  /*b7e0*/  FMUL.FTZ R15, R12, R15 ;  /* 0x0000000f0c0f7220 */ /* 0x010fe20000410000 */
        /* <DEDUP_REMOVED lines=17> */
[----:B------:R-:W0:Y:S01]  /*b900*/  I2F.S16 R21, R14 ;  /* 0x0000000e00157306 */ /* 0x000e220000101400 */
[----:B-1----:R-:W-:-:S07]  /*b910*/  FMUL.FTZ R20, R12, R25 ;  /* 0x000000190c147220 */ /* 0x002fce0000410000 */
[----:B------:R-:W1:Y:S01]  /*b920*/  I2F.S16 R13, R13 ;  /* 0x0000000d000d7306 */ /* 0x000e620000101400 */
[----:B0-----:R-:W-:-:S07]  /*b930*/  FMUL.FTZ R16, R12, R21 ;  /* 0x000000150c107220 */ /* 0x001fce0000410000 */
[----:B------:R0:W2:Y:S01]  /*b940*/  I2F.S8 R19, R24 ;  /* 0x0000001800137306 */ /* 0x0000a20000001400 */
[----:B-1----:R-:W-:-:S07]  /*b950*/  FMUL.FTZ R14, R12, R13 ;  /* 0x0000000d0c0e7220 */ /* 0x002fce0000410000 */
[----:B------:R1:W4:Y:S01]  /*b960*/  I2F.S8 R17, R26 ;  /* 0x0000001a00117306 */ /* 0x0003220000001400 */
[----:B0-----:R-:W-:Y:S01]  /*b970*/  F2FP.F16.F32.PACK_AB R24, R10, R15 ;  /* 0x0000000f0a18723e */ /* 0x001fe200000000ff */
[----:B--2---:R-:W-:-:S06]  /*b980*/  FMUL.FTZ R19, R12, R19 ;  /* 0x000000130c137220 */ /* 0x004fcc0000410000 */
[----:B-----5:R-:W0:Y:S01]  /*b990*/  I2F.S8 R23, R22 ;  /* 0x0000001600177306 */ /* 0x020e220000001400 */
[----:B-1----:R-:W-:Y:S01]  /*b9a0*/  F2FP.F16.F32.PACK_AB R26, R16, R19 ;  /* 0x00000013101a723e */ /* 0x002fe200000000ff */
[----:B----4-:R-:W-:-:S05]  /*b9b0*/  FMUL.FTZ R17, R12, R17 ;  /* 0x000000110c117220 */ /* 0x010fca0000410000 */
[----:B------:R-:W-:Y:S01]  /*b9c0*/  F2FP.F16.F32.PACK_AB R25, R14, R17 ;  /* 0x000000110e19723e */ /* 0x000fe200000000ff */
[----:B0-----:R-:W-:-:S05]  /*b9d0*/  FMUL.FTZ R23, R12, R23 ;  /* 0x000000170c177220 */ /* 0x001fca0000410000 */
[----:B------:R-:W-:Y:S01]  /*b9e0*/  F2FP.F16.F32.PACK_AB R27, R20, R23 ;  /* 0x00000017141b723e */ /* 0x000fe200000000ff */
[----:B------:R-:W-:Y:S06]  /*b9f0*/  BRA `(.L_x_3958) ;  /* 0x00000000000c7947 */ /* 0x000fec0003800000 */
.L_x_3957:
[----:B------:R-:W0:Y:S02]  /*ba00*/  LDC.64 R10, c[0x0][0x3a8] ;  /* 0x0000ea00ff0a7b82 */ /* 0x000e240000000a00 */
[----:B0-----:R-:W-:-:S05]  /*ba10*/  IMAD.WIDE R10, R17, 0x2, R10 ;  /* 0x00000002110a7825 */ /* 0x001fca00078e020a */
[----:B------:R0:W5:Y:S02]  /*ba20*/  LDG.E.128 R24, desc[UR36][R10.64] ;  /* 0x000000240a187981 */ /* 0x000164000c1e1d00 */
.L_x_3958:
[----:B------:R-:W1:Y:S02]  /*ba30*/  LDCU.64 UR8, c[0x0][0x460] ;  /* 0x00008c00ff0877ac */ /* 0x000e640008000a00 */
[----:B-1----:R-:W-:-:S04]  /*ba40*/  ISETP.NE.U32.AND P0, PT, RZ, UR8, PT ;  /* 0x00000008ff007c0c */ /* 0x002fc8000bf05070 */
[----:B------:R-:W-:Y:S01]  /*ba50*/  ISETP.NE.AND.EX P0, PT, RZ, UR9, PT, P0 ;  /* 0x00000009ff007c0c */ /* 0x000fe2000bf05300 */
[----:B------:R-:W-:Y:S01]  /*ba60*/  IMAD R41, R150, 0x2, R41 ;  /* 0x0000000296297824 */ /* 0x000fe200078e0229 */
[----:B------:R-:W1:Y:S05]  /*ba70*/  LDCU.64 UR8, c[0x0][0x3c0] ;  /* 0x00007800ff0877ac */ /* 0x000e6a0008000a00 */
[----:B------:R-:W2:Y:S06]  /*ba80*/  LDS.U16 R41, [R41] ;  /* 0x0000000029297984 */ /* 0x000eac0000000400 */
[----:B------:R-:W4:Y:S08]  /*ba90*/  @P0 LDC R12, c[0x0][0x3f8] ;  /* 0x0000fe00ff0c0b82 */ /* 0x000f300000000800 */
[----:B0-----:R-:W0:Y:S01]  /*baa0*/  @P0 LDC.64 R10, c[0x0][0x458] ;  /* 0x00011600ff0a0b82 */ /* 0x001e220000000a00 */
[----:B----4-:R-:W-:-:S04]  /*bab0*/  @P0 IMAD R2, R2, R12, R3 ;  /* 0x0000000c02020224 */ /* 0x010fc800078e0203 */
[----:B------:R-:W-:-:S04]  /*bac0*/  @P0 IMAD R3, R2, 0x90, R9 ;  /* 0x0000009002030824 */ /* 0x000fc800078e0209 */
[----:B0-----:R-:W-:-:S05]  /*bad0*/  @P0 IMAD.WIDE R2, R3, 0x2, R10 ;  /* 0x0000000203020825 */ /* 0x001fca00078e020a */
[----:B------:R2:W4:Y:S01]  /*bae0*/  @P0 LDG.E.128 R12, desc[UR36][R2.64] ;  /* 0x00000024020c0981 */ /* 0x000522000c1e1d00 */
[----:B------:R-:W-:Y:S02]  /*baf0*/  IMAD R39, R32, R39, R9 ;  /* 0x0000002720277224 */ /* 0x000fe400078e0209 */
[----:B-----5:R-:W-:Y:S02]  /*bb00*/  HFMA2 R24, R24, 1, 1, R4 ;  /* 0x3c003c0018187831 */ /* 0x020fe40000000004 */
[----:B------:R-:W-:Y:S02]  /*bb10*/  IMAD R18, R18, 0x90, RZ ;  /* 0x0000009012127824 */ /* 0x000fe400078e02ff */
[----:B------:R-:W-:Y:S02]  /*bb20*/  HADD2 R25, R25, R5 ;  /* 0x0000000519197230 */ /* 0x000fe40000000000 */
[----:B------:R-:W-:Y:S01]  /*bb30*/  HFMA2 R26, R26, 1, 1, R6 ;  /* 0x3c003c001a1a7831 */ /* 0x000fe20000000006 */
[----:B------:R-:W-:Y:S01]  /*bb40*/  SHF.R.S32.HI R11, RZ, 0x1f, R39 ;  /* 0x0000001fff0b7819 */ /* 0x000fe20000011427 */
[----:B------:R-:W-:Y:S01]  /*bb50*/  HADD2 R27, R27, R7 ;  /* 0x000000071b1b7230 */ /* 0x000fe20000000000 */
[----:B------:R-:W-:Y:S01]  /*bb60*/  IADD3 R39, P1, PT, R18, R39, RZ ;  /* 0x0000002712277210 */ /* 0x000fe20007f3e0ff */
[----:B--2---:R-:W-:-:S03]  /*bb70*/  HADD2.F32 R2, -RZ, R41.H0_H0 ;  /* 0x20000029ff027230 */ /* 0x004fc60000004100 */
[----:B------:R-:W-:Y:S02]  /*bb80*/  LEA.HI.X.SX32 R18, R18, R11, 0x1, P1 ;  /* 0x0000000b12127211 */ /* 0x000fe400008f0eff */
[----:B-1----:R-:W-:-:S04]  /*bb90*/  LEA R4, P1, R39, UR8, 0x1 ;  /* 0x0000000827047c11 */ /* 0x002fc8000f8208ff */
[----:B------:R-:W-:Y:S01]  /*bba0*/  LEA.HI.X R5, R39, UR9, R18, 0x1, P1 ;  /* 0x0000000927057c11 */ /* 0x000fe200088f0c12 */
[----:B----4-:R-:W-:Y:S02]  /*bbb0*/  @P0 HMUL2 R24, R24, R12 ;  /* 0x0000000c18180232 */ /* 0x010fe40000000000 */
[----:B------:R-:W-:Y:S02]  /*bbc0*/  @P0 HFMA2 R25, R25, R13, -RZ ;  /* 0x0000000d19190231 */ /* 0x000fe400001000ff */
[----:B------:R-:W-:Y:S02]  /*bbd0*/  @P0 HMUL2 R26, R26, R14 ;  /* 0x0000000e1a1a0232 */ /* 0x000fe40000000000 */
[----:B------:R-:W-:Y:S02]  /*bbe0*/  @P0 HFMA2 R27, R27, R15, -RZ ;  /* 0x0000000f1b1b0231 */ /* 0x000fe400001000ff */
[--C-:B------:R-:W-:Y:S02]  /*bbf0*/  HADD2.F32 R3, -RZ, R24.reuse.H0_H0 ;  /* 0x20000018ff037230 */ /* 0x100fe40000004100 */
[----:B------:R-:W-:Y:S01]  /*bc00*/  HADD2.F32 R7, -RZ, R24.H1_H1 ;  /* 0x30000018ff077230 */ /* 0x000fe20000004100 */
[----:B------:R0:W-:Y:S01]  /*bc10*/  STG.E.128 desc[UR36][R4.64], R24 ;  /* 0x0000001804007986 */ /* 0x0001e2000c101d24 */
        /* <DEDUP_REMOVED lines=13> */
[----:B0-----:R-:W-:-:S07]  /*bcf0*/  FFMA.FTZ R36, R2, R15, R36 ;  /* 0x0000000f02247223 */ /* 0x001fce0000010024 */
.L_x_3933:
[----:B------:R-:W-:Y:S05]  /*bd00*/  BSYNC.RECONVERGENT B0 ;  /* 0x0000000000007941 */ /* 0x000fea0003800200 */
.L_x_3932:
        /* <DEDUP_REMOVED lines=9> */
[C---:B------:R-:W-:Y:S02]  /*bda0*/  LOP3.LUT R3, R0.reuse, 0x3e0, RZ, 0xc0, !PT ;  /* 0x000003e000037812 */ /* 0x040fe400078ec0ff */
[----:B------:R-:W-:Y:S02]  /*bdb0*/  ISETP.GT.U32.AND P2, PT, R0, 0x3f, PT ;  /* 0x0000003f0000780c */ /* 0x000fe40003f44070 */
[----:B------:R-:W-:-:S02]  /*bdc0*/  ISETP.NE.AND P3, PT, R3, 0x20, PT ;  /* 0x000000200300780c */ /* 0x000fc40003f65270 */
[----:B------:R-:W-:Y:S01]  /*bdd0*/  ISETP.GT.U32.AND P4, PT, R0, 0x1f, PT ;  /* 0x0000001f0000780c */ /* 0x000fe20003f84070 */
[----:B0-----:R-:W-:-:S06]  /*bde0*/  ULEA UR4, UR5, UR4, 0x18 ;  /* 0x0000000405047291 */ /* 0x001fcc000f8ec0ff */
[----:B------:R-:W-:Y:S01]  /*bdf0*/  LEA R8, R8, UR4, 0x1 ;  /* 0x0000000408087c11 */ /* 0x000fe2000f8e08ff */
[----:B------:R-:W-:Y:S06]  /*be00*/  @P1 BRA `(.L_x_3960) ;  /* 0x0000000000141947 */ /* 0x000fec0003800000 */
[----:B-----5:R-:W-:Y:S02]  /*be10*/  F2FP.F16.F32.PACK_AB R4, R42, R45 ;  /* 0x0000002d2a04723e */ /* 0x020fe400000000ff */
[----:B------:R-:W-:Y:S02]  /*be20*/  F2FP.F16.F32.PACK_AB R5, R37, R40 ;  /* 0x000000282505723e */ /* 0x000fe400000000ff */
[----:B------:R-:W-:Y:S02]  /*be30*/  F2FP.F16.F32.PACK_AB R6, R34, R35 ;  /* 0x000000232206723e */ /* 0x000fe400000000ff */
[----:B------:R-:W-:-:S05]  /*be40*/  F2FP.F16.F32.PACK_AB R7, R36, R33 ;  /* 0x000000212407723e */ /* 0x000fca00000000ff */
[----:B------:R0:W-:Y:S02]  /*be50*/  STS.128 [R8+-0x240], R4 ;  /* 0xfffdc00408007388 */ /* 0x0001e40000000c00 */
.L_x_3960:
[----:B------:R-:W-:Y:S05]  /*be60*/  WARPSYNC.ALL ;  /* 0x0000000000007948 */ /* 0x000fea0003800000 */
[----:B------:R-:W-:Y:S06]  /*be70*/  BAR.SYNC.DEFER_BLOCKING 0x0 ;  /* 0x0000000000007b1d */ /* 0x000fec0000010000 */
[----:B------:R-:W-:Y:S04]  /*be80*/  BSSY.RECONVERGENT B0, `(.L_x_3961) ;  /* 0x0000013000007945 */ /* 0x000fe80003800200 */
[----:B------:R-:W-:Y:S05]  /*be90*/  @P2 BRA `(.L_x_3962) ;  /* 0x0000000000442947 */ /* 0x000fea0003800000 */
[----:B0----5:R-:W0:Y:S02]  /*bea0*/  LDS.128 R4, [R8] ;  /* 0x0000000008047984 */ /* 0x021e240000000c00 */
[--C-:B0-----:R-:W-:Y:S02]  /*beb0*/  HADD2.F32 R2, -RZ, R4.reuse.H0_H0 ;  /* 0x20000004ff027230 */ /* 0x101fe40000004100 */
[----:B------:R-:W-:Y:S02]  /*bec0*/  HADD2.F32 R3, -RZ, R4.H1_H1 ;  /* 0x30000004ff037230 */ /* 0x000fe40000004100 */
[--C-:B------:R-:W-:Y:S02]  /*bed0*/  HADD2.F32 R11, -RZ, R5.reuse.H0_H0 ;  /* 0x20000005ff0b7230 */ /* 0x100fe40000004100 */
[----:B------:R-:W-:Y:S01]  /*bee0*/  FADD.FTZ R45, R45, R2 ;  /* 0x000000022d2d7221 */ /* 0x000fe20000010000 */
[----:B------:R-:W-:Y:S02]  /*bef0*/  HADD2.F32 R4, -RZ, R5.H1_H1 ;  /* 0x30000005ff047230 */ /* 0x000fe40000004100 */
[----:B------:R-:W-:Y:S01]  /*bf00*/  FADD.FTZ R42, R42, R3 ;  /* 0x000000032a2a7221 */ /* 0x000fe20000010000 */
[----:B------:R-:W-:-:S02]  /*bf10*/  HADD2.F32 R10, -RZ, R6.H0_H0 ;  /* 0x20000006ff0a7230 */ /* 0x000fc40000004100 */
        /* <DEDUP_REMOVED lines=9> */
.L_x_3962:
[----:B------:R-:W-:Y:S05]  /*bfb0*/  BSYNC.RECONVERGENT B0 ;  /* 0x0000000000007941 */ /* 0x000fea0003800200 */
.L_x_3961:
[----:B------:R-:W-:Y:S06]  /*bfc0*/  BAR.SYNC.DEFER_BLOCKING 0x0 ;  /* 0x0000000000007b1d */ /* 0x000fec0000010000 */
[----:B------:R-:W-:Y:S04]  /*bfd0*/  BSSY.RECONVERGENT B0, `(.L_x_3963) ;  /* 0x0000007000007945 */ /* 0x000fe80003800200 */
[----:B------:R-:W-:Y:S05]  /*bfe0*/  @P3 BRA `(.L_x_3964) ;  /* 0x0000000000143947 */ /* 0x000fea0003800000 */
[----:B0----5:R-:W-:Y:S02]  /*bff0*/  F2FP.F16.F32.PACK_AB R4, R42, R45 ;  /* 0x0000002d2a04723e */ /* 0x021fe400000000ff */
[----:B------:R-:W-:Y:S02]  /*c000*/  F2FP.F16.F32.PACK_AB R5, R37, R40 ;  /* 0x000000282505723e */ /* 0x000fe400000000ff */
[----:B------:R-:W-:Y:S02]  /*c010*/  F2FP.F16.F32.PACK_AB R6, R34, R35 ;  /* 0x000000232206723e */ /* 0x000fe400000000ff */
[----:B------:R-:W-:-:S05]  /*c020*/  F2FP.F16.F32.PACK_AB R7, R36, R33 ;  /* 0x000000212407723e */ /* 0x000fca00000000ff */
[----:B------:R1:W-:Y:S02]  /*c030*/  STS.128 [R8+-0x120], R4 ;  /* 0xfffee00408007388 */ /* 0x0003e40000000c00 */
.L_x_3964:
[----:B------:R-:W-:Y:S05]  /*c040*/  BSYNC.RECONVERGENT B0 ;  /* 0x0000000000007941 */ /* 0x000fea0003800200 */
.L_x_3963:
[----:B------:R-:W-:Y:S06]  /*c050*/  BAR.SYNC.DEFER_BLOCKING 0x0 ;  /* 0x0000000000007b1d */ /* 0x000fec0000010000 */
[----:B------:R-:W-:Y:S04]  /*c060*/  BSSY.RECONVERGENT B0, `(.L_x_3965) ;  /* 0x0000013000007945 */ /* 0x000fe80003800200 */
[----:B------:R-:W-:Y:S05]  /*c070*/  @P4 BRA `(.L_x_3966) ;  /* 0x0000000000444947 */ /* 0x000fea0003800000 */
[----:B01---5:R-:W0:Y:S02]  /*c080*/  LDS.128 R4, [R8] ;  /* 0x0000000008047984 */ /* 0x023e240000000c00 */
        /* <DEDUP_REMOVED lines=16> */
.L_x_3966:
[----:B------:R-:W-:Y:S05]  /*c190*/  BSYNC.RECONVERGENT B0 ;  /* 0x0000000000007941 */ /* 0x000fea0003800200 */
.L_x_3965:
[----:B------:R-:W-:Y:S06]  /*c1a0*/  BAR.SYNC.DEFER_BLOCKING 0x0 ;  /* 0x0000000000007b1d */ /* 0x000fec0000010000 */
.L_x_3959:
[----:B------:R-:W-:-:S13]  /*c1b0*/  ISETP.GT.U32.OR P0, PT, R0, 0x1f, P0 ;  /* 0x0000001f0000780c */ /* 0x000fda0000704470 */
[----:B------:R-:W-:Y:S05]  /*c1c0*/  @P0 EXIT ;  /* 0x000000000000094d */ /* 0x000fea0003800000 */
[----:B------:R-:W4:Y:S02]  /*c1d0*/  LDCU UR4, c[0x0][0x478] ;  /* 0x00008f00ff0477ac */ /* 0x000f240008000800 */
[----:B----4-:R-:W-:-:S09]  /*c1e0*/  UISETP.NE.AND UP0, UPT, UR4, 0x2, UPT ;  /* 0x000000020400788c */ /* 0x010fd2000bf05270 */
[----:B------:R-:W-:Y:S05]  /*c1f0*/  BRA.U UP0, `(.L_x_3967) ;  /* 0x0000000100e07547 */ /* 0x000fea000b800000 */
[----:B------:R-:W4:Y:S01]  /*c200*/  LDC.64 R2, c[0x0][0x470] ;  /* 0x00011c00ff027b82 */ /* 0x000f220000000a00 */
[----:B------:R-:W0:Y:S01]  /*c210*/  LDCU.64 UR4, c[0x0][0x380] ;  /* 0x00007000ff0477ac */ /* 0x000e220008000a00 */
[----:B----4-:R-:W4:Y:S01]  /*c220*/  LDG.E R2, desc[UR36][R2.64] ;  /* 0x0000002402027981 */ /* 0x010f22000c1e1900 */
[----:B------:R-:W-:-:S05]  /*c230*/  IMAD.IADD R9, R32, 0x1, R9 ;  /* 0x0000000120097824 */ /* 0x000fca00078e0209 */
[----:B01----:R-:W-:-:S04]  /*c240*/  IADD3 R8, P0, PT, R9, UR4, RZ ;  /* 0x0000000409087c10 */ /* 0x003fc8000ff1e0ff */
[----:B------:R-:W-:Y:S01]  /*c250*/  LEA.HI.X.SX32 R9, R9, UR5, 0x1, P0 ;  /* 0x0000000509097c11 */ /* 0x000fe200080f0eff */
        /* <DEDUP_REMOVED lines=15> */
[----:B------:R-:W-:Y:S02]  /*c350*/  SHF.L.U32 R0, R0, 0x10, RZ ;  /* 0x0000001000007819 */ /* 0x000fe400000006ff */
[----:B------:R-:W-:Y:S02]  /*c360*/  PRMT R3, R3, 0x7710, RZ ;  /* 0x0000771003037816 */ /* 0x000fe400000000ff */
[----:B-----5:R-:W-:Y:S02]  /*c370*/  LOP3.LUT R4, R0, 0xff0000, RZ, 0xc0, !PT ;  /* 0x00ff000000047812 */ /* 0x020fe400078ec0ff */
[----:B0-----:R-:W-:Y:S01]  /*c380*/  PRMT R34, R34, 0x8880, RZ ;  /* 0x0000888022227816 */ /* 0x001fe200000000ff */
[----:B------:R-:W0:Y:S01]  /*c390*/  F2I.S8.NTZ R42, R42 ;  /* 0x0000002a002a7305 */ /* 0x000e220000202100 */
[----:B------:R-:W-:Y:S02]  /*c3a0*/  PRMT R3, R4, 0x4210, R3 ;  /* 0x0000421004037816 */ /* 0x000fe40000000003 */
[----:B------:R-:W-:-:S04]  /*c3b0*/  PRMT R0, R34, 0x7710, RZ ;  /* 0x0000771022007816 */ /* 0x000fc800000000ff */
[----:B------:R-:W-:Y:S01]  /*c3c0*/  SHF.L.U32 R0, R0, 0x8, RZ ;  /* 0x0000000800007819 */ /* 0x000fe200000006ff */
[----:B------:R-:W4:Y:S01]  /*c3d0*/  F2I.S8.NTZ R40, R40 ;  /* 0x0000002800287305 */ /* 0x000f220000202100 */
[----:B-1----:R-:W-:Y:S02]  /*c3e0*/  PRMT R4, R37, 0x8880, RZ ;  /* 0x0000888025047816 */ /* 0x002fe400000000ff */
[----:B------:R-:W-:Y:S02]  /*c3f0*/  LOP3.LUT R13, R3, 0xff00, R0, 0xf8, !PT ;  /* 0x0000ff00030d7812 */ /* 0x000fe400078ef800 */
[----:B------:R-:W-:Y:S02]  /*c400*/  PRMT R4, R4, 0x7710, RZ ;  /* 0x0000771004047816 */ /* 0x000fe400000000ff */
[----:B0-----:R-:W-:Y:S01]  /*c410*/  PRMT R42, R42, 0x8880, RZ ;  /* 0x000088802a2a7816 */ /* 0x001fe200000000ff */
[----:B------:R-:W0:Y:S01]  /*c420*/  F2I.S8.NTZ R35, R35 ;  /* 0x0000002300237305 */ /* 0x000e220000202100 */
[----:B------:R-:W-:-:S02]  /*c430*/  LOP3.LUT R4, R4, 0xff, RZ, 0xc0, !PT ;  /* 0x000000ff04047812 */ /* 0x000fc400078ec0ff */
[----:B------:R-:W-:Y:S02]  /*c440*/  PRMT R0, R42, 0x7710, RZ ;  /* 0x000077102a007816 */ /* 0x000fe400000000ff */
[----:B----4-:R-:W-:-:S03]  /*c450*/  PRMT R40, R40, 0x8880, RZ ;  /* 0x0000888028287816 */ /* 0x010fc600000000ff */
[----:B------:R-:W1:Y:S01]  /*c460*/  F2I.S8.NTZ R2, R2 ;  /* 0x0000000200027305 */ /* 0x000e620000202100 */
[----:B------:R-:W-:Y:S02]  /*c470*/  LOP3.LUT R6, R0, 0xff, RZ, 0xc0, !PT ;  /* 0x000000ff00067812 */ /* 0x000fe400078ec0ff */
[----:B------:R-:W-:-:S03]  /*c480*/  PRMT R3, R40, 0x7710, RZ ;  /* 0x0000771028037816 */ /* 0x000fc600000000ff */
[----:B------:R-:W-:Y:S01]  /*c490*/  IMAD.WIDE.U32 R6, R6, 0x100, RZ ;  /* 0x0000010006067825 */ /* 0x000fe200078e00ff */
[----:B0-----:R-:W-:Y:S02]  /*c4a0*/  PRMT R35, R35, 0x8880, RZ ;  /* 0x0000888023237816 */ /* 0x001fe400000000ff */
[----:B------:R-:W-:Y:S02]  /*c4b0*/  LOP3.LUT R5, R3, 0xff, RZ, 0xc0, !PT ;  /* 0x000000ff03057812 */ /* 0x000fe400078ec0ff */
[----:B------:R-:W-:Y:S02]  /*c4c0*/  PRMT R0, R35, 0x7710, RZ ;  /* 0x0000771023007816 */ /* 0x000fe400000000ff */
[----:B-1----:R-:W-:Y:S01]  /*c4d0*/  PRMT R10, R2, 0x8880, RZ ;  /* 0x00008880020a7816 */ /* 0x002fe200000000ff */
[----:B------:R-:W-:Y:S01]  /*c4e0*/  IMAD.WIDE.U32 R2, R4, 0x1000000, RZ ;  /* 0x0100000004027825 */ /* 0x000fe200078e00ff */
[----:B------:R-:W-:Y:S02]  /*c4f0*/  LOP3.LUT R13, R13, 0xff, R0, 0xf8, !PT ;  /* 0x000000ff0d0d7812 */ /* 0x000fe400078ef800 */
[----:B------:R-:W-:Y:S01]  /*c500*/  PRMT R0, R10, 0x7710, RZ ;  /* 0x000077100a007816 */ /* 0x000fe200000000ff */
[----:B------:R-:W-:-:S03]  /*c510*/  IMAD.WIDE.U32 R4, R5, 0x10000, RZ ;  /* 0x0001000005047825 */ /* 0x000fc600078e00ff */
[----:B------:R-:W-:Y:S02]  /*c520*/  LOP3.LUT R11, R6, R2, R4, 0xfe, !PT ;  /* 0x00000002060b7212 */ /* 0x000fe400078efe04 */
[----:B------:R-:W-:Y:S02]  /*c530*/  LOP3.LUT R3, R5, R13, R3, 0xfe, !PT ;  /* 0x0000000d05037212 */ /* 0x000fe400078efe03 */
[----:B------:R-:W-:Y:S02]  /*c540*/  LOP3.LUT R2, R11, 0xff, R0, 0xf8, !PT ;  /* 0x000000ff0b027812 */ /* 0x000fe400078ef800 */
[----:B------:R-:W-:-:S05]  /*c550*/  LOP3.LUT R3, R3, R7, RZ, 0xfc, !PT ;  /* 0x0000000703037212 */ /* 0x000fca00078efcff */
[----:B------:R-:W-:Y:S01]  /*c560*/  STG.E.64 desc[UR36][R8.64], R2 ;  /* 0x0000000208007986 */ /* 0x000fe2000c101b24 */
[----:B------:R-:W-:Y:S05]  /*c570*/  EXIT ;  /* 0x000000000000794d */ /* 0x000fea0003800000 */
.L_x_3967:
[----:B------:R-:W4:Y:S01]  /*c580*/  LDC.64 R2, c[0x0][0x380] ;  /* 0x0000e000ff027b82 */ /* 0x000f220000000a00 */
[----:B------:R-:W-:Y:S01]  /*c590*/  IMAD.IADD R9, R32, 0x1, R9 ;  /* 0x0000000120097824 */ /* 0x000fe200078e0209 */
        /* <DEDUP_REMOVED lines=10> */
.L_x_3838:
[----:B------:R-:W-:Y:S01]  /*c640*/  MOV R12, 0x10 ;  /* 0x00000010000c7802 */ /* 0x000fe20000000f00 */
[----:B------:R-:W-:Y:S01]  /*c650*/  IMAD.MOV.U32 R11, RZ, RZ, 0x1f ;  /* 0x0000001fff0b7424 */ /* 0x000fe200078e00ff */
[----:B------:R-:W-:-:S07]  /*c660*/  MOV R15, 0xffffffff ;  /* 0xffffffff000f7802 */ /* 0x000fce0000000f00 */
[----:B0----5:R-:W-:Y:S05]  /*c670*/  WARPSYNC.COLLECTIVE R15, `(.L_x_3968) ;  /* 0x000000000f087348 */ /* 0x021fea0003c00000 */
[----:B------:R1:W2:Y:S02]  /*c680*/  SHFL.BFLY P6, R14, R13, R12, R11 ;  /* 0x0c00000c0d0e7389 */ /* 0x0002a400000c000b */
[----:B012--5:R-:W-:Y:S05]  /*c690*/  ENDCOLLECTIVE ;  /* 0x000000000000791b */ /* 0x027fea0003800000 */
.L_x_3968:
[----:B------:R-:W-:Y:S01]  /*c6a0*/  MOV R12, 0x8 ;  /* 0x00000008000c7802 */ /* 0x000fe20000000f00 */
[----:B------:R-:W-:-:S04]  /*c6b0*/  FADD.FTZ R3, R13, R14 ;  /* 0x0000000e0d037221 */ /* 0x000fc80000010000 */
[----:B------:R-:W-:-:S07]  /*c6c0*/  IMAD.MOV.U32 R13, RZ, RZ, R3 ;  /* 0x000000ffff0d7224 */ /* 0x000fce00078e0003 */
[----:B------:R-:W-:Y:S05]  /*c6d0*/  WARPSYNC.COLLECTIVE R15, `(.L_x_3969) ;  /* 0x000000000f087348 */ /* 0x000fea0003c00000 */
[----:B------:R0:W1:Y:S02]  /*c6e0*/  SHFL.BFLY P6, R14, R13, R12, R11 ;  /* 0x0c00000c0d0e7389 */ /* 0x00006400000c000b */
[----:B01----:R-:W-:Y:S05]  /*c6f0*/  ENDCOLLECTIVE ;  /* 0x000000000000791b */ /* 0x003fea0003800000 */
.L_x_3969:
[----:B------:R-:W-:Y:S01]  /*c700*/  MOV R12, 0x4 ;  /* 0x00000004000c7802 */ /* 0x000fe20000000f00 */
[----:B------:R-:W-:-:S04]  /*c710*/  FADD.FTZ R4, R3, R14 ;  /* 0x0000000e03047221 */ /* 0x000fc80000010000 */
[----:B------:R-:W-:-:S07]  /*c720*/  IMAD.MOV.U32 R13, RZ, RZ, R4 ;  /* 0x000000ffff0d7224 */ /* 0x000fce00078e0004 */
[----:B------:R-:W-:Y:S05]  /*c730*/  WARPSYNC.COLLECTIVE R15, `(.L_x_3970) ;  /* 0x000000000f087348 */ /* 0x000fea0003c00000 */
[----:B------:R0:W1:Y:S02]  /*c740*/  SHFL.BFLY P6, R14, R13, R12, R11 ;  /* 0x0c00000c0d0e7389 */ /* 0x00006400000c000b */
[----:B01----:R-:W-:Y:S05]  /*c750*/  ENDCOLLECTIVE ;  /* 0x000000000000791b */ /* 0x003fea0003800000 */
.L_x_3970:
[----:B------:R-:W-:Y:S01]  /*c760*/  MOV R12, 0x2 ;  /* 0x00000002000c7802 */ /* 0x000fe20000000f00 */
[----:B------:R-:W-:-:S04]  /*c770*/  FADD.FTZ R5, R4, R14 ;  /* 0x0000000e04057221 */ /* 0x000fc80000010000 */
[----:B------:R-:W-:-:S07]  /*c780*/  IMAD.MOV.U32 R13, RZ, RZ, R5 ;  /* 0x000000ffff0d7224 */ /* 0x000fce00078e0005 */
[----:B------:R-:W-:Y:S05]  /*c790*/  WARPSYNC.COLLECTIVE R15, `(.L_x_3971) ;  /* 0x000000000f087348 */ /* 0x000fea0003c00000 */
[----:B------:R0:W1:Y:S02]  /*c7a0*/  SHFL.BFLY P6, R14, R13, R12, R11 ;  /* 0x0c00000c0d0e7389 */ /* 0x00006400000c000b */
[----:B01----:R-:W-:Y:S05]  /*c7b0*/  ENDCOLLECTIVE ;  /* 0x000000000000791b */ /* 0x003fea0003800000 */
.L_x_3971:
[----:B------:R-:W-:Y:S01]  /*c7c0*/  MOV R12, 0x1 ;  /* 0x00000001000c7802 */ /* 0x000fe20000000f00 */
[----:B------:R-:W-:-:S04]  /*c7d0*/  FADD.FTZ R6, R5, R14 ;  /* 0x0000000e05067221 */ /* 0x000fc80000010000 */
[----:B------:R-:W-:-:S07]  /*c7e0*/  IMAD.MOV.U32 R13, RZ, RZ, R6 ;  /* 0x000000ffff0d7224 */ /* 0x000fce00078e0006 */
[----:B------:R-:W-:Y:S05]  /*c7f0*/  WARPSYNC.COLLECTIVE R15, `(.L_x_3972) ;  /* 0x000000000f087348 */ /* 0x000fea0003c00000 */
[----:B------:R0:W1:Y:S02]  /*c800*/  SHFL.BFLY P6, R14, R13, R12, R11 ;  /* 0x0c00000c0d0e7389 */ /* 0x00006400000c000b */
[----:B01----:R-:W-:Y:S05]  /*c810*/  ENDCOLLECTIVE ;  /* 0x000000000000791b */ /* 0x003fea0003800000 */
.L_x_3972:
[----:B------:R-:W-:Y:S05]  /*c820*/  BRA `(.L_x_3973) ;  /* 0xffffff6000207947 */ /* 0x000fea000383ffff */
.L_x_3905:
[----:B------:R-:W-:Y:S01]  /*c830*/  BSSY B1, `(.L_x_3974) ;  /* 0x0000007000017945 */ /* 0x000fe20003800000 */
[----:B------:R-:W-:Y:S01]  /*c840*/  IMAD.MOV.U32 R12, RZ, RZ, 0x1 ;  /* 0x00000001ff0c7424 */ /* 0x000fe200078e00ff */
[----:B------:R-:W-:Y:S01]  /*c850*/  MOV R11, 0x1f ;  /* 0x0000001f000b7802 */ /* 0x000fe20000000f00 */
[----:B------:R-:W-:-:S07]  /*c860*/  IMAD.MOV.U32 R15, RZ, RZ, -0x1 ;  /* 0xffffffffff0f7424 */ /* 0x000fce00078e00ff */
[----:B------:R-:W-:Y:S05]  /*c870*/  WARPSYNC.COLLECTIVE R15, `(.L_x_3975) ;  /* 0x000000000f087348 */ /* 0x000fea0003c00000 */
[----:B------:R0:W1:Y:S02]  /*c880*/  SHFL.BFLY P6, R14, R13, R12, R11 ;  /* 0x0c00000c0d0e7389 */ /* 0x00006400000c000b */
[----:B01----:R-:W-:Y:S05]  /*c890*/  ENDCOLLECTIVE ;  /* 0x000000000000791b */ /* 0x003fea0003800000 */
.L_x_3975:
[----:B------:R-:W-:Y:S05]  /*c8a0*/  BSYNC B1 ;  /* 0x0000000000017941 */ /* 0x000fea0003800000 */
.L_x_3974:
[----:B------:R-:W-:Y:S05]  /*c8b0*/  BRA `(.L_x_3976) ;  /* 0xffffffa400647947 */ /* 0x000fea000383ffff */
.L_x_3909:
[----:B------:R-:W-:Y:S01]  /*c8c0*/  HFMA2 R11, -RZ, RZ, 0, 1.847743988037109375e-06 ;  /* 0x0000001fff0b7431 */ /* 0x000fe200000001ff */
[----:B------:R-:W-:Y:S01]  /*c8d0*/  BSSY B0, `(.L_x_3977) ;  /* 0x0000007000007945 */ /* 0x000fe20003800000 */
[----:B------:R-:W-:Y:S01]  /*c8e0*/  MOV R13, R0 ;  /* 0x00000000000d7202 */ /* 0x000fe20000000f00 */
[----:B------:R-:W-:Y:S02]  /*c8f0*/  IMAD.MOV.U32 R12, RZ, RZ, 0x10 ;  /* 0x00000010ff0c7424 */ /* 0x000fe400078e00ff */
[----:B------:R-:W-:-:S07]  /*c900*/  IMAD.MOV.U32 R15, RZ, RZ, -0x1 ;  /* 0xffffffffff0f7424 */ /* 0x000fce00078e00ff */
[----:B---3-5:R-:W-:Y:S05]  /*c910*/  WARPSYNC.COLLECTIVE R15, `(.L_x_3978) ;  /* 0x000000000f087348 */ /* 0x028fea0003c00000 */
[----:B------:R0:W1:Y:S02]  /*c920*/  SHFL.BFLY P6, R14, R13, R12, R11 ;  /* 0x0c00000c0d0e7389 */ /* 0x00006400000c000b */
[----:B01-3-5:R-:W-:Y:S05]  /*c930*/  ENDCOLLECTIVE ;  /* 0x000000000000791b */ /* 0x02bfea0003800000 */
.L_x_3978:
[----:B------:R-:W-:Y:S05]  /*c940*/  BSYNC B0 ;  /* 0x0000000000007941 */ /* 0x000fea0003800000 */
.L_x_3977:
[----:B------:R-:W-:Y:S01]  /*c950*/  FMNMX.FTZ R13, R14, R0, !PT ;  /* 0x000000000e0d7209 */ /* 0x000fe20007810000 */
[----:B------:R-:W-:Y:S01]  /*c960*/  IMAD.MOV.U32 R11, RZ, RZ, 0x1f ;  /* 0x0000001fff0b7424 */ /* 0x000fe200078e00ff */
[----:B------:R-:W-:Y:S02]  /*c970*/  MOV R12, 0x8 ;  /* 0x00000008000c7802 */ /* 0x000fe40000000f00 */
[----:B------:R-:W-:-:S07]  /*c980*/  MOV R15, 0xffffffff ;  /* 0xffffffff000f7802 */ /* 0x000fce0000000f00 */
[----:B------:R-:W-:Y:S05]  /*c990*/  WARPSYNC.COLLECTIVE R15, `(.L_x_3979) ;  /* 0x000000000f087348 */ /* 0x000fea0003c00000 */
[----:B------:R0:W1:Y:S02]  /*c9a0*/  SHFL.BFLY P6, R14, R13, R12, R11 ;  /* 0x0c00000c0d0e7389 */ /* 0x00006400000c000b */
[----:B01----:R-:W-:Y:S05]  /*c9b0*/  ENDCOLLECTIVE ;  /* 0x000000000000791b */ /* 0x003fea0003800000 */
.L_x_3979:
[----:B------:R-:W-:Y:S01]  /*c9c0*/  HFMA2 R12, -RZ, RZ, 0, 2.384185791015625e-07 ;  /* 0x00000004ff0c7431 */ /* 0x000fe200000001ff */
[----:B------:R-:W-:-:S05]  /*c9d0*/  FMNMX.FTZ R3, R13, R14, !PT ;  /* 0x0000000e0d037209 */ /* 0x000fca0007810000 */
[----:B------:R-:W-:-:S07]  /*c9e0*/  IMAD.MOV.U32 R13, RZ, RZ, R3 ;  /* 0x000000ffff0d7224 */ /* 0x000fce00078e0003 */
[----:B------:R-:W-:Y:S05]  /*c9f0*/  WARPSYNC.COLLECTIVE R15, `(.L_x_3980) ;  /* 0x000000000f087348 */ /* 0x000fea0003c00000 */
[----:B------:R0:W1:Y:S02]  /*ca00*/  SHFL.BFLY P6, R14, R13, R12, R11 ;  /* 0x0c00000c0d0e7389 */ /* 0x00006400000c000b */
[----:B01----:R-:W-:Y:S05]  /*ca10*/  ENDCOLLECTIVE ;  /* 0x000000000000791b */ /* 0x003fea0003800000 */
.L_x_3980:
[----:B------:R-:W-:Y:S02]  /*ca20*/  MOV R12, 0x2 ;  /* 0x00000002000c7802 */ /* 0x000fe40000000f00 */
[----:B------:R-:W-:-:S05]  /*ca30*/  FMNMX.FTZ R4, R3, R14, !PT ;  /* 0x0000000e03047209 */ /* 0x000fca0007810000 */
[----:B------:R-:W-:-:S07]  /*ca40*/  IMAD.MOV.U32 R13, RZ, RZ, R4 ;  /* 0x000000ffff0d7224 */ /* 0x000fce00078e0004 */
[----:B------:R-:W-:Y:S05]  /*ca50*/  WARPSYNC.COLLECTIVE R15, `(.L_x_3981) ;  /* 0x000000000f087348 */ /* 0x000fea0003c00000 */
[----:B------:R0:W1:Y:S02]  /*ca60*/  SHFL.BFLY P6, R14, R13, R12, R11 ;  /* 0x0c00000c0d0e7389 */ /* 0x00006400000c000b */
[----:B01----:R-:W-:Y:S05]  /*ca70*/  ENDCOLLECTIVE ;  /* 0x000000000000791b */ /* 0x003fea0003800000 */
.L_x_3981:
[----:B------:R-:W-:Y:S05]  /*ca80*/  BRA `(.L_x_3982) ;  /* 0xffffffa400ac7947 */ /* 0x000fea000383ffff */
.L_x_3983:
        /* <DEDUP_REMOVED lines=15> */
.L_x_5602:


//--------------------- .text._ZN4mmha33masked_multihead_attention_kernelItLi144ELi256ELi4ELi32ELi64ELb0ELb1EEEv26Multihead_attention_paramsIT_XT5_EE --------------------------
	.section	.text._ZN4mmha33masked_multihead_attention_kernelItLi144ELi256ELi4ELi32ELi64ELb0ELb1EEEv26Multihead_attention_paramsIT_XT5_EE,"ax",@progbits
	.align	128
        .global         _ZN4mmha33masked_multihead_attention_kernelItLi144ELi256ELi4ELi32ELi64ELb0ELb1EEEv26Multihead_attention_paramsIT_XT5_EE
        .type           _ZN4mmha33masked_multihead_attention_kernelItLi144ELi256ELi4ELi32ELi64ELb0ELb1EEEv26Multihead_attention_paramsIT_XT5_EE,@function
        .size           _ZN4mmha33masked_multihead_attention_kernelItLi144ELi256ELi4ELi32ELi64ELb0ELb1EEEv26Multihead_attention_paramsIT_XT5_EE,(.L_x_5603 - _ZN4mmha33masked_multihead_attention_kernelItLi144ELi256ELi4ELi32ELi64ELb0ELb1EEEv26Multihead_attention_paramsIT_XT5_EE)
        .other          _ZN4mmha33masked_multihead_attention_kernelItLi144ELi256ELi4ELi32ELi64ELb0ELb1EEEv26Multihead_attention_paramsIT_XT5_EE,@"STO_CUDA_ENTRY STV_DEFAULT"
_ZN4mmha33masked_multihead_attention_kernelItLi144ELi256ELi4ELi32ELi64ELb0ELb1EEEv26Multihead_attention_paramsIT_XT5_EE:
.text._ZN4mmha33masked_multihead_attention_kernelItLi144ELi256ELi4ELi32ELi64ELb0ELb1EEEv26Multihead_attention_paramsIT_XT5_EE:
        /* <DEDUP_REMOVED lines=12> */
.L_x_3984:
[----:B------:R-:W1:Y:S01]  /*00c0*/  LDC.64 R2, c[0x0][0x4a0] ;  /* 0x00012800ff027b82 */ /* 0x000e620000000a00 */
[----:B------:R-:W3:Y:S07]  /*00d0*/  LDCU UR4, c[0x0][0x3f4] ;  /* 0x00007e80ff0477ac */ /* 0x000eee0008000800 */
[----:B------:R-:W4:Y:S01]  /*00e0*/  LDC R9, c[0x0][0x3f0] ;  /* 0x0000fc00ff097b82 */ /* 0x000f220000000800 */
[----:B-1----:R-:W-:-:S04]  /*00f0*/  ISETP.NE.U32.AND P0, PT, R2, RZ, PT ;  /* 0x000000ff0200720c */ /* 0x002fc80003f05070 */
[----:B------:R-:W-:Y:S02]  /*0100*/  ISETP.NE.AND.EX P0, PT, R3, RZ, PT, P0 ;  /* 0x000000ff0300720c */ /* 0x000fe40003f05300 */
[----:B----4-:R-:W-:-:S04]  /*0110*/  IABS R7, R9 ;  /* 0x0000000900077213 */ /* 0x010fc80000000000 */
[----:B------:R-:W1:Y:S07]  /*0120*/  I2F.RP R0, R7 ;  /* 0x0000000700007306 */ /* 0x000e6e0000209400 */
[----:B------:R-:W2:Y:S02]  /*0130*/  @P0 LDC.64 R2, c[0x0][0x4a0] ;  /* 0x00012800ff020b82 */ /* 0x000ea40000000a00 */
[----:B--2---:R-:W-:-:S05]  /*0140*/  @P0 IMAD.WIDE.U32 R2, R52, 0x4, R2 ;  /* 0x0000000434020825 */ /* 0x004fca00078e0002 */
[----:B------:R2:W4:Y:S01]  /*0150*/  @P0 LDG.E R6, desc[UR36][R2.64] ;  /* 0x0000002402060981 */ /* 0x000522000c1e1900 */
[----:B-1----:R-:W1:Y:S01]  /*0160*/  MUFU.RCP R0, R0 ;  /* 0x0000000000007308 */ /* 0x002e620000001000 */
[----:B------:R-:W-:Y:S01]  /*0170*/  IMAD.MOV.U32 R17, RZ, RZ, RZ ;  /* 0x000000ffff117224 */ /* 0x000fe200078e00ff */
[----:B--2---:R-:W2:Y:S01]  /*0180*/  LDC.64 R2, c[0x0][0x460] ;  /* 0x00011800ff027b82 */ /* 0x004ea20000000a00 */
[----:B-1----:R-:W-:-:S05]  /*0190*/  VIADD R4, R0, 0xffffffe ;  /* 0x0ffffffe00047836 */ /* 0x002fca0000000000 */
[----:B------:R1:W0:Y:S02]  /*01a0*/  F2I.FTZ.U32.TRUNC.NTZ R5, R4 ;  /* 0x0000000400057305 */ /* 0x000224000021f000 */
[----:B-1----:R-:W-:Y:S01]  /*01b0*/  IMAD.MOV.U32 R4, RZ, RZ, RZ ;  /* 0x000000ffff047224 */ /* 0x002fe200078e00ff */
[----:B--2---:R-:W-:Y:S02]  /*01c0*/  ISETP.NE.U32.AND P1, PT, R2, RZ, PT ;  /* 0x000000ff0200720c */ /* 0x004fe40003f25070 */
[----:B0-----:R-:W-:Y:S02]  /*01d0*/  IADD3 R8, PT, PT, RZ, -R5, RZ ;  /* 0x80000005ff087210 */ /* 0x001fe40007ffe0ff */
[----:B------:R-:W-:-:S03]  /*01e0*/  ISETP.NE.AND.EX P1, PT, R3, RZ, PT, P1 ;  /* 0x000000ff0300720c */ /* 0x000fc60003f25310 */
[----:B------:R-:W-:Y:S01]  /*01f0*/  IMAD R11, R8, R7, RZ ;  /* 0x00000007080b7224 */ /* 0x000fe200078e02ff */
[----:B------:R-:W-:-:S03]  /*0200*/  IABS R8, R52 ;  /* 0x0000003400087213 */ /* 0x000fc60000000000 */
[----:B------:R-:W-:-:S06]  /*0210*/  IMAD.HI.U32 R5, R5, R11, R4 ;  /* 0x0000000b05057227 */ /* 0x000fcc00078e0004 */
[----:B------:R-:W-:-:S04]  /*0220*/  IMAD.HI.U32 R0, R5, R8, RZ ;  /* 0x0000000805007227 */ /* 0x000fc800078e00ff */
[----:B------:R-:W-:-:S04]  /*0230*/  IMAD.MOV R5, RZ, RZ, -R0 ;  /* 0x000000ffff057224 */ /* 0x000fc800078e0a00 */
[----:B------:R-:W-:-:S05]  /*0240*/  IMAD R4, R7, R5, R8 ;  /* 0x0000000507047224 */ /* 0x000fca00078e0208 */
[----:B------:R-:W-:-:S13]  /*0250*/  ISETP.GT.U32.AND P3, PT, R7, R4, PT ;  /* 0x000000040700720c */ /* 0x000fda0003f64070 */
[-C--:B------:R-:W-:Y:S01]  /*0260*/  @!P3 IADD3 R4, PT, PT, R4, -R7.reuse, RZ ;  /* 0x800000070404b210 */ /* 0x080fe20007ffe0ff */
[----:B------:R-:W-:Y:S01]  /*0270*/  @!P3 VIADD R0, R0, 0x1 ;  /* 0x000000010000b836 */ /* 0x000fe20000000000 */
[----:B------:R-:W-:Y:S02]  /*0280*/  ISETP.NE.AND P3, PT, R9, RZ, PT ;  /* 0x000000ff0900720c */ /* 0x000fe40003f65270 */
[----:B------:R-:W-:Y:S02]  /*0290*/  ISETP.GE.U32.AND P2, PT, R4, R7, PT ;  /* 0x000000070400720c */ /* 0x000fe40003f46070 */
[----:B------:R-:W-:Y:S01]  /*02a0*/  LOP3.LUT R7, R52, R9, RZ, 0x3c, !PT ;  /* 0x0000000934077212 */ /* 0x000fe200078e3cff */
[----:B------:R-:W0:Y:S03]  /*02b0*/  @!P0 LDC R10, c[0x0][0x40c] ;  /* 0x00010300ff0a8b82 */ /* 0x000e260000000800 */
[----:B------:R-:W-:-:S05]  /*02c0*/  ISETP.GE.AND P4, PT, R7, RZ, PT ;  /* 0x000000ff0700720c */ /* 0x000fca0003f86270 */
[----:B------:R-:W1:Y:S02]  /*02d0*/  @P1 LDC.64 R4, c[0x0][0x460] ;  /* 0x00011800ff041b82 */ /* 0x000e640000000a00 */
[----:B------:R-:W-:-:S05]  /*02e0*/  @P2 VIADD R0, R0, 0x1 ;  /* 0x0000000100002836 */ /* 0x000fca0000000000 */
[----:B------:R-:W-:Y:S02]  /*02f0*/  MOV R11, R0 ;  /* 0x00000000000b7202 */ /* 0x000fe40000000f00 */
[----:B---3--:R-:W-:-:S03]  /*0300*/  MOV R0, UR4 ;  /* 0x0000000400007c02 */ /* 0x008fc60008000f00 */
[----:B------:R-:W-:Y:S01]  /*0310*/  @!P4 IMAD.MOV R11, RZ, RZ, -R11 ;  /* 0x000000ffff0bc224 */ /* 0x000fe200078e0a0b */
[----:B------:R-:W-:Y:S02]  /*0320*/  IABS R8, R0 ;  /* 0x0000000000087213 */ /* 0x000fe40000000000 */
[----:B------:R-:W-:Y:S02]  /*0330*/  @!P3 LOP3.LUT R11, RZ, R9, RZ, 0x33, !PT ;  /* 0x00000009ff0bb212 */ /* 0x000fe400078e33ff */
[----:B------:R-:W2:Y:S01]  /*0340*/  I2F.RP R0, R8 ;  /* 0x0000000800007306 */ /* 0x000ea20000209400 */
[----:B------:R-:W4:Y:S01]  /*0350*/  @P0 LDC R9, c[0x0][0x430] ;  /* 0x00010c00ff090b82 */ /* 0x000f220000000800 */
[----:B0-----:R-:W-:Y:S01]  /*0360*/  @!P0 R2UR UR40, R10 ;  /* 0x000000000a2882ca */ /* 0x001fe200000e0000 */
[----:B-1----:R-:W-:Y:S01]  /*0370*/  @P1 IMAD.WIDE R4, R11, 0x4, R4 ;  /* 0x000000040b041825 */ /* 0x002fe200078e0204 */
[----:B------:R-:W0:Y:S05]  /*0380*/  S2R R51, SR_TID.X ;  /* 0x0000000000337919 */ /* 0x000e2a0000002100 */
[----:B------:R-:W1:Y:S01]  /*0390*/  LDC R10, c[0x0][0x3f8] ;  /* 0x0000fe00ff0a7b82 */ /* 0x000e620000000800 */
[----:B------:R3:W5:Y:S01]  /*03a0*/  @P1 LDG.E R17, desc[UR36][R4.64] ;  /* 0x0000002404111981 */ /* 0x000762000c1e1900 */
[----:B------:R-:W-:Y:S01]  /*03b0*/  UISETP.NE.AND UP0, UPT, UR4, URZ, UPT ;  /* 0x000000ff0400728c */ /* 0x000fe2000bf05270 */
[----:B------:R-:W-:Y:S01]  /*03c0*/  BSSY.RECONVERGENT B0, `(.L_x_3985) ;  /* 0x0000066000007945 */ /* 0x000fe20003800200 */
[----:B--2---:R-:W2:Y:S01]  /*03d0*/  MUFU.RCP R0, R0 ;  /* 0x0000000000007308 */ /* 0x004ea20000001000 */
[----:B------:R-:W3:Y:S01]  /*03e0*/  S2R R53, SR_CTAID.X ;  /* 0x0000000000357919 */ /* 0x000ee20000002500 */
[----:B------:R-:W-:-:S02]  /*03f0*/  CS2R R26, SRZ ;  /* 0x00000000001a7805 */ /* 0x000fc4000001ff00 */
[----:B------:R-:W-:Y:S01]  /*0400*/  CS2R R24, SRZ ;  /* 0x0000000000187805 */ /* 0x000fe2000001ff00 */
[----:B--2---:R-:W-:Y:S02]  /*0410*/  VIADD R7, R0, 0xffffffe ;  /* 0x0ffffffe00077836 */ /* 0x004fe40000000000 */
[----:B-1----:R-:W-:-:S04]  /*0420*/  IMAD R18, R11, R10, RZ ;  /* 0x0000000a0b127224 */ /* 0x002fc800078e02ff */
[----:B------:R-:W1:Y:S01]  /*0430*/  F2I.FTZ.U32.TRUNC.NTZ R7, R7 ;  /* 0x0000000700077305 */ /* 0x000e62000021f000 */
[----:B0-----:R-:W-:Y:S01]  /*0440*/  ISETP.GT.U32.AND P3, PT, R51, 0x11, PT ;  /* 0x000000113300780c */ /* 0x001fe20003f64070 */
[----:B---3--:R-:W-:Y:S01]  /*0450*/  IMAD R19, R52, R10, R53 ;  /* 0x0000000a34137224 */ /* 0x008fe200078e0235 */
[----:B-1----:R-:W-:-:S05]  /*0460*/  IADD3 R5, PT, PT, RZ, -R7, RZ ;  /* 0x80000007ff057210 */ /* 0x002fca0007ffe0ff */
[----:B------:R-:W-:Y:S02]  /*0470*/  IMAD R5, R5, R8, RZ ;  /* 0x0000000805057224 */ /* 0x000fe400078e02ff */
[----:B----4-:R-:W-:-:S05]  /*0480*/  @P0 IMAD.IADD R6, R6, 0x1, R9 ;  /* 0x0000000106060824 */ /* 0x010fca00078e0209 */
[----:B------:R-:W-:Y:S01]  /*0490*/  @P0 R2UR UR40, R6 ;  /* 0x00000000062802ca */ /* 0x000fe200000e0000 */
[----:B------:R-:W-:-:S04]  /*04a0*/  IMAD.MOV.U32 R6, RZ, RZ, RZ ;  /* 0x000000ffff067224 */ /* 0x000fc800078e00ff */
[----:B------:R-:W-:-:S08]  /*04b0*/  IMAD.HI.U32 R6, R7, R5, R6 ;  /* 0x0000000507067227 */ /* 0x000fd000078e0006 */
[----:B------:R-:W-:Y:S01]  /*04c0*/  IABS R0, UR40 ;  /* 0x0000002800007c13 */ /* 0x000fe20008000000 */
[----:B------:R-:W-:Y:S02]  /*04d0*/  UISETP.GE.AND UP1, UPT, UR40, URZ, UPT ;  /* 0x000000ff2800728c */ /* 0x000fe4000bf26270 */
[----:B------:R-:W-:Y:S02]  /*04e0*/  UIADD3 UR39, UPT, UPT, UR40, 0x1, -UR4 ;  /* 0x0000000128277890 */ /* 0x000fe4000fffe804 */
[----:B------:R-:W-:Y:S02]  /*04f0*/  IMAD.MOV.U32 R5, RZ, RZ, R0 ;  /* 0x000000ffff057224 */ /* 0x000fe400078e0000 */
[----:B------:R-:W-:Y:S02]  /*0500*/  UISETP.LT.AND UP2, UPT, URZ, UR39, UPT ;  /* 0x00000027ff00728c */ /* 0x000fe4000bf41270 */
[----:B------:R-:W-:Y:S02]  /*0510*/  IMAD.HI.U32 R6, R6, R5, RZ ;  /* 0x0000000506067227 */ /* 0x000fe400078e00ff */
[----:B------:R-:W-:-:S03]  /*0520*/  USEL UR39, URZ, UR39, !UP2 ;  /* 0x00000027ff277287 */ /* 0x000fc6000d000000 */
[----:B------:R-:W-:-:S05]  /*0530*/  IADD3 R6, PT, PT, -R6, RZ, RZ ;  /* 0x000000ff06067210 */ /* 0x000fca0007ffe1ff */
[----:B------:R-:W-:Y:S02]  /*0540*/  IMAD R6, R8, R6, R5 ;  /* 0x0000000608067224 */ /* 0x000fe400078e0205 */
[----:B------:R-:W0:Y:S03]  /*0550*/  LDC R5, c[0x0][0x3e8] ;  /* 0x0000fa00ff057b82 */ /* 0x000e260000000800 */
[----:B------:R-:W-:-:S13]  /*0560*/  R2UR UR38, R6 ;  /* 0x00000000062672ca */ /* 0x000fda00000e0000 */
[----:B------:R-:W-:-:S13]  /*0570*/  ISETP.GT.U32.AND P0, PT, R8, UR38, PT ;  /* 0x0000002608007c0c */ /* 0x000fda000bf04070 */
[----:B------:R-:W-:-:S04]  /*0580*/  @!P0 IADD3 R0, PT, PT, -R8, UR38, RZ ;  /* 0x0000002608008c10 */ /* 0x000fc8000fffe1ff */
[----:B------:R-:W-:Y:S02]  /*0590*/  @!P0 R2UR UR38, R0 ;  /* 0x00000000002682ca */ /* 0x000fe400000e0000 */
[----:B0-----:R-:W-:-:S11]  /*05a0*/  ISETP.NE.AND P0, PT, R5, RZ, PT ;  /* 0x000000ff0500720c */ /* 0x001fd60003f05270 */
[----:B------:R-:W-:Y:S02]  /*05b0*/  ISETP.GT.U32.AND P1, PT, R8, UR38, PT ;  /* 0x0000002608007c0c */ /* 0x000fe4000bf24070 */
[----:B------:R-:W-:Y:S02]  /*05c0*/  @P0 IMAD R0, R52, R5, RZ ;  /* 0x0000000534000224 */ /* 0x000fe400078e02ff */
[----:B------:R-:W-:Y:S02]  /*05d0*/  @!P0 IMAD R16, R19, 0x90, RZ ;  /* 0x0000009013108824 */ /* 0x000fe400078e02ff */
[----:B------:R-:W-:Y:S02]  /*05e0*/  @P0 IMAD R16, R53, 0x90, R0 ;  /* 0x0000009035100824 */ /* 0x000fe400078e0200 */
[----:B------:R-:W-:-:S04]  /*05f0*/  IMAD.SHL.U32 R0, R51, 0x8, RZ ;  /* 0x0000000833007824 */ /* 0x000fc800078e00ff */
[----:B------:R-:W-:Y:S01]  /*0600*/  IMAD.IADD R33, R0, 0x1, R16 ;  /* 0x0000000100217824 */ /* 0x000fe200078e0210 */
[----:B------:R-:W-:-:S04]  /*0610*/  @!P1 IADD3 R8, PT, PT, -R8, UR38, RZ ;  /* 0x0000002608089c10 */ /* 0x000fc8000fffe1ff */
[----:B------:R-:W-:Y:S01]  /*0620*/  @!P1 R2UR UR38, R8 ;  /* 0x00000000082692ca */ /* 0x000fe200000e0000 */
[----:B------:R-:W-:-:S12]  /*0630*/  IMAD R8, R53, 0x90, R0 ;  /* 0x0000009035087824 */ /* 0x000fd800078e0200 */
[----:B------:R-:W-:Y:S02]  /*0640*/  @!UP1 UIADD3 UR38, UPT, UPT, -UR38, URZ, URZ ;  /* 0x000000ff26269290 */ /* 0x000fe4000fffe1ff */
[----:B------:R-:W-:Y:S01]  /*0650*/  @!UP0 ULOP3.LUT UR38, URZ, UR4, URZ, 0x33, !UPT ;  /* 0x00000004ff268292 */ /* 0x000fe2000f8e33ff */
[----:B------:R-:W-:Y:S11]  /*0660*/  @P3 BRA `(.L_x_3986) ;  /* 0x0000000000ec3947 */ /* 0x000ff60003800000 */
        /* <DEDUP_REMOVED lines=11> */
[----:B------:R-:W-:Y:S02]  /*0720*/  PRMT R11, R14, 0x9910, RZ ;  /* 0x000099100e0b7816 */ /* 0x000fe400000000ff */
[----:B------:R-:W-:Y:S02]  /*0730*/  LOP3.LUT R22, R22, 0xff, RZ, 0xc0, !PT ;  /* 0x000000ff16167812 */ /* 0x000fe400078ec0ff */
[----:B------:R-:W-:-:S02]  /*0740*/  SHF.R.U64 R7, R14, 0x10, R15 ;  /* 0x000000100e077819 */ /* 0x000fc4000000120f */
[----:B------:R-:W-:Y:S02]  /*0750*/  SHF.R.U64 R6, R22, 0x7, RZ ;  /* 0x0000000716067819 */ /* 0x000fe400000012ff */
[----:B0-----:R-:W-:Y:S02]  /*0760*/  SHF.R.S32.HI R14, RZ, 0x10, R15 ;  /* 0x00000010ff0e7819 */ /* 0x001fe4000001140f */
[----:B------:R-:W-:Y:S02]  /*0770*/  PRMT R7, R7, 0x9910, RZ ;  /* 0x0000991007077816 */ /* 0x000fe400000000ff */
[----:B------:R-:W-:Y:S02]  /*0780*/  LOP3.LUT R20, R15, 0xff, RZ, 0xc0, !PT ;  /* 0x000000ff0f147812 */ /* 0x000fe400078ec0ff */
[----:B------:R-:W-:Y:S02]  /*0790*/  LOP3.LUT R14, R14, 0xff, RZ, 0xc0, !PT ;  /* 0x000000ff0e0e7812 */ /* 0x000fe400078ec0ff */
[----:B------:R-:W-:-:S02]  /*07a0*/  ISETP.NE.U32.AND P0, PT, R6, RZ, PT ;  /* 0x000000ff0600720c */ /* 0x000fc40003f05070 */
[----:B------:R-:W-:Y:S02]  /*07b0*/  MOV R6, R7 ;  /* 0x0000000700067202 */ /* 0x000fe40000000f00 */
[----:B------:R-:W-:Y:S02]  /*07c0*/  SHF.R.U64 R12, R20, 0x7, RZ ;  /* 0x00000007140c7819 */ /* 0x000fe400000012ff */
[----:B------:R-:W-:Y:S01]  /*07d0*/  SHF.R.U64 R7, R14, 0x7, RZ ;  /* 0x000000070e077819 */ /* 0x000fe200000012ff */
[----:B---3--:R-:W-:Y:S01]  /*07e0*/  FMUL.FTZ R9, R4, R9 ;  /* 0x0000000904097220 */ /* 0x008fe20000410000 */
[----:B------:R-:W-:Y:S02]  /*07f0*/  ISETP.NE.U32.AND P1, PT, R12, RZ, PT ;  /* 0x000000ff0c00720c */ /* 0x000fe40003f25070 */
[----:B------:R-:W-:Y:S02]  /*0800*/  ISETP.NE.U32.AND P2, PT, R7, RZ, PT ;  /* 0x000000ff0700720c */ /* 0x000fe40003f45070 */
[----:B------:R-:W-:-:S02]  /*0810*/  ISETP.NE.U32.AND.EX P1, PT, RZ, RZ, PT, P1 ;  /* 0x000000ffff00720c */ /* 0x000fc40003f25110 */
[----:B------:R-:W-:Y:S02]  /*0820*/  ISETP.NE.U32.AND.EX P0, PT, RZ, RZ, PT, P0 ;  /* 0x000000ffff00720c */ /* 0x000fe40003f05100 */
[----:B------:R-:W-:Y:S02]  /*0830*/  ISETP.NE.U32.AND.EX P2, PT, RZ, RZ, PT, P2 ;  /* 0x000000ffff00720c */ /* 0x000fe40003f45120 */
[----:B------:R-:W-:Y:S02]  /*0840*/  PRMT R12, R15, 0x9910, RZ ;  /* 0x000099100f0c7816 */ /* 0x000fe400000000ff */
[----:B------:R-:W-:Y:S02]  /*0850*/  SHF.R.S32.HI R23, RZ, 0x18, R15 ;  /* 0x00000018ff177819 */ /* 0x000fe4000001140f */
[----:B------:R-:W-:Y:S02]  /*0860*/  SHF.R.S32.HI R5, RZ, 0x8, R11 ;  /* 0x00000008ff057819 */ /* 0x000fe4000001140b */
[----:B------:R-:W-:-:S02]  /*0870*/  SHF.R.S32.HI R12, RZ, 0x8, R12 ;  /* 0x00000008ff0c7819 */ /* 0x000fc4000001140c */
[----:B------:R-:W-:Y:S01]  /*0880*/  SHF.R.S32.HI R6, RZ, 0x8, R6 ;  /* 0x00000008ff067819 */ /* 0x000fe20000011406 */
[----:B------:R-:W-:Y:S01]  /*0890*/  I2F.S16 R23, R23 ;  /* 0x0000001700177306 */ /* 0x000fe20000101400 */
[----:B------:R-:W-:Y:S02]  /*08a0*/  @P1 LOP3.LUT R20, R20, 0xffffff00, RZ, 0xfc, !PT ;  /* 0xffffff0014141812 */ /* 0x000fe400078efcff */
        /* <DEDUP_REMOVED lines=20> */
.L_x_3987:
[----:B------:R-:W0:Y:S02]  /*09f0*/  LDC.64 R24, c[0x0][0x388] ;  /* 0x0000e200ff187b82 */ /* 0x000e240000000a00 */
[----:B0-----:R-:W-:-:S06]  /*0a00*/  IMAD.WIDE R24, R33, 0x2, R24 ;  /* 0x0000000221187825 */ /* 0x001fcc00078e0218 */
[----:B------:R-:W5:Y:S02]  /*0a10*/  LDG.E.128 R24, desc[UR36][R24.64] ;  /* 0x0000002418187981 */ /* 0x000f64000c1e1d00 */
.L_x_3986:
[----:B------:R-:W-:Y:S05]  /*0a20*/  BSYNC.RECONVERGENT B0 ;  /* 0x0000000000007941 */ /* 0x000fea0003800200 */
.L_x_3985:
        /* <DEDUP_REMOVED lines=9> */
[C---:B--2---:R-:W-:Y:S01]  /*0ac0*/  PRMT R11, R14.reuse, 0x9910, RZ ;  /* 0x000099100e0b7816 */ /* 0x044fe200000000ff */
[----:B------:R1:W3:Y:S01]  /*0ad0*/  I2F.S8 R9, R14 ;  /* 0x0000000e00097306 */ /* 0x0002e20000001400 */
[----:B------:R-:W-:Y:S02]  /*0ae0*/  SHF.R.S64 R22, R14, 0x10, R15 ;  /* 0x000000100e167819 */ /* 0x000fe4000000100f */
[----:B------:R-:W-:Y:S02]  /*0af0*/  SHF.R.S32.HI R4, RZ, 0x8, R11 ;  /* 0x00000008ff047819 */ /* 0x000fe4000001140b */
[----:B------:R-:W-:-:S02]  /*0b00*/  LOP3.LUT R22, R22, 0xff, RZ, 0xc0, !PT ;  /* 0x000000ff16167812 */ /* 0x000fc400078ec0ff */
[--C-:B------:R-:W-:Y:S01]  /*0b10*/  SHF.R.U64 R11, R14, 0x10, R15.reuse ;  /* 0x000000100e0b7819 */ /* 0x100fe2000000120f */
[----:B------:R-:W2:Y:S01]  /*0b20*/  I2F.S16 R5, R4 ;  /* 0x0000000400057306 */ /* 0x000ea20000101400 */
[----:B-1----:R-:W-:Y:S02]  /*0b30*/  SHF.R.S32.HI R14, RZ, 0x10, R15 ;  /* 0x00000010ff0e7819 */ /* 0x002fe4000001140f */
[----:B0-----:R-:W-:Y:S02]  /*0b40*/  SHF.R.U64 R7, R22, 0x7, RZ ;  /* 0x0000000716077819 */ /* 0x001fe400000012ff */
[----:B------:R-:W-:Y:S02]  /*0b50*/  PRMT R11, R11, 0x9910, RZ ;  /* 0x000099100b0b7816 */ /* 0x000fe400000000ff */
[----:B------:R-:W-:Y:S02]  /*0b60*/  LOP3.LUT R20, R15, 0xff, RZ, 0xc0, !PT ;  /* 0x000000ff0f147812 */ /* 0x000fe400078ec0ff */
[----:B------:R-:W-:-:S02]  /*0b70*/  LOP3.LUT R14, R14, 0xff, RZ, 0xc0, !PT ;  /* 0x000000ff0e0e7812 */ /* 0x000fc400078ec0ff */
[----:B------:R-:W-:Y:S01]  /*0b80*/  ISETP.NE.U32.AND P0, PT, R7, RZ, PT ;  /* 0x000000ff0700720c */ /* 0x000fe20003f05070 */
[----:B------:R-:W-:Y:S01]  /*0b90*/  IMAD.MOV.U32 R7, RZ, RZ, R11 ;  /* 0x000000ffff077224 */ /* 0x000fe200078e000b */
[----:B------:R-:W-:Y:S02]  /*0ba0*/  SHF.R.U64 R12, R20, 0x7, RZ ;  /* 0x00000007140c7819 */ /* 0x000fe400000012ff */
[----:B------:R-:W-:Y:S01]  /*0bb0*/  SHF.R.U64 R11, R14, 0x7, RZ ;  /* 0x000000070e0b7819 */ /* 0x000fe200000012ff */
[----:B---3--:R-:W-:Y:S01]  /*0bc0*/  FMUL.FTZ R9, R6, R9 ;  /* 0x0000000906097220 */ /* 0x008fe20000410000 */
[----:B------:R-:W-:Y:S01]  /*0bd0*/  ISETP.NE.U32.AND P1, PT, R12, RZ, PT ;  /* 0x000000ff0c00720c */ /* 0x000fe20003f25070 */
[----:B--2---:R-:W-:Y:S01]  /*0be0*/  FMUL.FTZ R28, R6, R5 ;  /* 0x00000005061c7220 */ /* 0x004fe20000410000 */
        /* <DEDUP_REMOVED lines=8> */
[----:B------:R-:W-:Y:S01]  /*0c70*/  @P1 LOP3.LUT R20, R20, 0xffffff00, RZ, 0xfc, !PT ;  /* 0xffffff0014141812 */ /* 0x000fe200078efcff */
[----:B------:R-:W0:Y:S01]  /*0c80*/  I2F.S16 R23, R23 ;  /* 0x0000001700177306 */ /* 0x000e220000101400 */
[----:B------:R-:W-:Y:S02]  /*0c90*/  @P0 LOP3.LUT R22, R22, 0xffffff00, RZ, 0xfc, !PT ;  /* 0xffffff0016160812 */ /* 0x000fe400078efcff */
[----:B------:R-:W-:Y:S02]  /*0ca0*/  @P2 LOP3.LUT R14, R14, 0xffffff00, RZ, 0xfc, !PT ;  /* 0xffffff000e0e2812 */ /* 0x000fe400078efcff */
[----:B------:R-:W-:-:S03]  /*0cb0*/  F2FP.F16.F32.PACK_AB R28, R28, R9 ;  /* 0x000000091c1c723e */ /* 0x000fc600000000ff */
        /* <DEDUP_REMOVED lines=15> */
.L_x_3988:
[----:B------:R-:W-:Y:S01]  /*0db0*/  BSSY.RECONVERGENT B0, `(.L_x_3989) ;  /* 0x0000007000007945 */ /* 0x000fe20003800200 */
[----:B------:R-:W-:Y:S02]  /*0dc0*/  CS2R R30, SRZ ;  /* 0x00000000001e7805 */ /* 0x000fe4000001ff00 */
[----:B------:R-:W-:Y:S01]  /*0dd0*/  CS2R R28, SRZ ;  /* 0x00000000001c7805 */ /* 0x000fe2000001ff00 */
[----:B------:R-:W-:Y:S06]  /*0de0*/  @P3 BRA `(.L_x_3990) ;  /* 0x00000000000c3947 */ /* 0x000fec0003800000 */
[----:B------:R-:W0:Y:S02]  /*0df0*/  LDC.64 R28, c[0x0][0x398] ;  /* 0x0000e600ff1c7b82 */ /* 0x000e240000000a00 */
[----:B0-----:R-:W-:-:S06]  /*0e00*/  IMAD.WIDE R28, R33, 0x2, R28 ;  /* 0x00000002211c7825 */ /* 0x001fcc00078e021c */
[----:B------:R-:W5:Y:S02]  /*0e10*/  LDG.E.128 R28, desc[UR36][R28.64] ;  /* 0x000000241c1c7981 */ /* 0x000f64000c1e1d00 */
.L_x_3990:
[----:B------:R-:W-:Y:S05]  /*0e20*/  BSYNC.RECONVERGENT B0 ;  /* 0x0000000000007941 */ /* 0x000fea0003800200 */
.L_x_3989:
[----:B------:R-:W0:Y:S01]  /*0e30*/  LDCU.64 UR4, c[0x0][0x390] ;  /* 0x00007200ff0477ac */ /* 0x000e220008000a00 */
[----:B------:R-:W1:Y:S01]  /*0e40*/  LDC.64 R4, c[0x0][0x418] ;  /* 0x00010600ff047b82 */ /* 0x000e620000000a00 */
[----:B------:R-:W-:Y:S02]  /*0e50*/  ISETP.EQ.U32.AND P3, PT, R2, RZ, PT ;  /* 0x000000ff0200720c */ /* 0x000fe40003f62070 */
[----:B------:R-:W-:Y:S01]  /*0e60*/  CS2R R6, SRZ ;  /* 0x0000000000067805 */ /* 0x000fe2000001ff00 */
[----:B------:R-:W2:Y:S01]  /*0e70*/  LDCU.64 UR6, c[0x0][0x3a0] ;  /* 0x00007400ff0677ac */ /* 0x000ea20008000a00 */
[----:B------:R-:W-:-:S04]  /*0e80*/  ISETP.GT.U32.AND P1, PT, R51, 0x1f, PT ;  /* 0x0000001f3300780c */ /* 0x000fc80003f24070 */
[----:B------:R-:W-:Y:S02]  /*0e90*/  ISETP.EQ.OR.EX P1, PT, R3, RZ, P1, P3 ;  /* 0x000000ff0300720c */ /* 0x000fe40000f22730 */
[----:B0-----:R-:W-:Y:S02]  /*0ea0*/  ISETP.NE.U32.AND P0, PT, RZ, UR4, PT ;  /* 0x00000004ff007c0c */ /* 0x001fe4000bf05070 */
[----:B------:R-:W-:Y:S02]  /*0eb0*/  CS2R R34, SRZ ;  /* 0x0000000000227805 */ /* 0x000fe4000001ff00 */
[----:B------:R-:W-:Y:S01]  /*0ec0*/  CS2R R32, SRZ ;  /* 0x0000000000207805 */ /* 0x000fe2000001ff00 */
[----:B------:R-:W0:Y:S01]  /*0ed0*/  LDCU.U8 UR4, c[0x0][0x404] ;  /* 0x00008080ff0477ac */ /* 0x000e220008000000 */
[----:B--2---:R-:W-:-:S05]  /*0ee0*/  ISETP.NE.U32.AND P2, PT, RZ, UR6, PT ;  /* 0x00000006ff007c0c */ /* 0x004fca000bf45070 */
[----:B------:R-:W2:Y:S01]  /*0ef0*/  @!P1 LDC.64 R14, c[0x0][0x450] ;  /* 0x00011400ff0e9b82 */ /* 0x000ea20000000a00 */
[----:B------:R-:W-:Y:S01]  /*0f00*/  ISETP.NE.AND.EX P0, PT, RZ, UR5, PT, P0 ;  /* 0x00000005ff007c0c */ /* 0x000fe2000bf05300 */
[----:B-----5:R-:W-:Y:S01]  /*0f10*/  @!P1 IMAD R9, R17, R10, RZ ;  /* 0x0000000a11099224 */ /* 0x020fe200078e02ff */
[----:B------:R-:W-:Y:S02]  /*0f20*/  ISETP.NE.AND.EX P2, PT, RZ, UR7, PT, P2 ;  /* 0x00000007ff007c0c */ /* 0x000fe4000bf45320 */
[C---:B------:R-:W-:Y:S02]  /*0f30*/  ISETP.GT.U32.OR P0, PT, R51.reuse, 0x11, !P0 ;  /* 0x000000113300780c */ /* 0x040fe40004704470 */
[----:B------:R-:W-:Y:S02]  /*0f40*/  ISETP.GT.U32.OR P2, PT, R51, 0x11, !P2 ;  /* 0x000000113300780c */ /* 0x000fe40005744470 */
[----:B-1----:R-:W-:-:S04]  /*0f50*/  ISETP.NE.U32.AND P3, PT, R4, RZ, PT ;  /* 0x000000ff0400720c */ /* 0x002fc80003f65070 */
[----:B------:R-:W-:Y:S02]  /*0f60*/  ISETP.NE.AND.EX P3, PT, R5, RZ, PT, P3 ;  /* 0x000000ff0500720c */ /* 0x000fe40003f65330 */
[----:B------:R-:W-:-:S03]  /*0f70*/  CS2R R4, SRZ ;  /* 0x0000000000047805 */ /* 0x000fc6000001ff00 */
[----:B------:R-:W1:Y:S08]  /*0f80*/  @!P0 LDC.64 R2, c[0x0][0x390] ;  /* 0x0000e400ff028b82 */ /* 0x000e700000000a00 */
[----:B------:R-:W3:Y:S08]  /*0f90*/  @!P2 LDC.64 R12, c[0x0][0x3a0] ;  /* 0x0000e800ff0cab82 */ /* 0x000ef00000000a00 */
[----:B------:R-:W4:Y:S01]  /*0fa0*/  @P3 LDC.64 R20, c[0x0][0x418] ;  /* 0x00010600ff143b82 */ /* 0x000f220000000a00 */
[----:B-1----:R-:W-:-:S04]  /*0fb0*/  @!P0 IMAD.WIDE.U32 R10, R8, 0x2, R2 ;  /* 0x00000002080a8825 */ /* 0x002fc800078e0002 */
[----:B------:R-:W-:Y:S01]  /*0fc0*/  @!P1 IMAD R3, R9, 0x90, R8 ;  /* 0x0000009009039824 */ /* 0x000fe200078e0208 */
[----:B------:R1:W4:Y:S01]  /*0fd0*/  @!P0 LDG.E.128 R4, desc[UR36][R10.64] ;  /* 0x000000240a048981 */ /* 0x000322000c1e1d00 */
[----:B---3--:R-:W-:-:S04]  /*0fe0*/  @!P2 IMAD.WIDE.U32 R8, R8, 0x2, R12 ;  /* 0x000000020808a825 */ /* 0x008fc800078e000c */
[----:B--2---:R-:W-:Y:S01]  /*0ff0*/  @!P1 IMAD.WIDE R12, R3, 0x2, R14 ;  /* 0x00000002030c9825 */ /* 0x004fe200078e020e */
[----:B------:R-:W2:Y:S01]  /*1000*/  @!P2 LDG.E.128 R32, desc[UR36][R8.64] ;  /* 0x000000240820a981 */ /* 0x000ea2000c1e1d00 */
[----:B-1----:R-:W1:Y:S02]  /*1010*/  LDC R11, c[0x0][0x400] ;  /* 0x00010000ff0b7b82 */ /* 0x002e640000000800 */
[----:B------:R-:W-:Y:S01]  /*1020*/  IMAD.MOV.U32 R2, RZ, RZ, RZ ;  /* 0x000000ffff027224 */ /* 0x000fe200078e00ff */
[----:B------:R-:W3:Y:S01]  /*1030*/  @!P1 LDG.E.128 R36, desc[UR36][R12.64] ;  /* 0x000000240c249981 */ /* 0x000ee2000c1e1d00 */
[----:B----4-:R-:W-:-:S05]  /*1040*/  @P3 IMAD.WIDE.U32 R14, R52, 0x4, R20 ;  /* 0x00000004340e3825 */ /* 0x010fca00078e0014 */
[----:B------:R4:W5:Y:S01]  /*1050*/  @P3 LDG.E R2, desc[UR36][R14.64] ;  /* 0x000000240e023981 */ /* 0x000962000c1e1900 */
[----:B0-----:R-:W-:Y:S01]  /*1060*/  ISETP.NE.AND P0, PT, RZ, UR4, PT ;  /* 0x00000004ff007c0c */ /* 0x001fe2000bf05270 */
[----:B------:R-:W-:Y:S03]  /*1070*/  BSSY.RECONVERGENT B6, `(.L_x_3991) ;  /* 0x0000162000067945 */ /* 0x000fe60003800200 */
[----:B-1----:R-:W-:Y:S01]  /*1080*/  ISETP.LT.OR P0, PT, R11, 0x1, P0 ;  /* 0x000000010b00780c */ /* 0x002fe20000701670 */
[----:B------:R-:W-:Y:S02]  /*1090*/  HFMA2 R24, R24, 1, 1, R4 ;  /* 0x3c003c0018187831 */ /* 0x000fe40000000004 */
[----:B------:R-:W-:Y:S02]  /*10a0*/  HFMA2 R26, R26, 1, 1, R6 ;  /* 0x3c003c001a1a7831 */ /* 0x000fe40000000006 */
[----:B--2---:R-:W-:-:S02]  /*10b0*/  HADD2 R29, R29, R33 ;  /* 0x000000211d1d7230 */ /* 0x004fc40000000000 */
[----:B------:R-:W-:Y:S02]  /*10c0*/  HADD2 R31, R31, R35 ;  /* 0x000000231f1f7230 */ /* 0x000fe40000000000 */
[----:B------:R-:W-:Y:S02]  /*10d0*/  HFMA2 R28, R28, 1, 1, R32 ;  /* 0x3c003c001c1c7831 */ /* 0x000fe40000000020 */
[----:B------:R-:W-:Y:S02]  /*10e0*/  HFMA2 R30, R30, 1, 1, R34 ;  /* 0x3c003c001e1e7831 */ /* 0x000fe40000000022 */
[----:B---3--:R-:W-:Y:S02]  /*10f0*/  @!P1 HFMA2 R29, R29, R37, -RZ ;  /* 0x000000251d1d9231 */ /* 0x008fe400001000ff */
[----:B------:R-:W-:Y:S02]  /*1100*/  @!P1 HFMA2 R31, R31, R39, -RZ ;  /* 0x000000271f1f9231 */ /* 0x000fe400001000ff */
[----:B------:R-:W-:-:S02]  /*1110*/  HADD2 R25, R25, R5 ;  /* 0x0000000519197230 */ /* 0x000fc40000000000 */
[----:B------:R-:W-:Y:S02]  /*1120*/  HADD2 R27, R27, R7 ;  /* 0x000000071b1b7230 */ /* 0x000fe40000000000 */
[----:B------:R-:W-:Y:S02]  /*1130*/  @!P1 HMUL2 R28, R28, R36 ;  /* 0x000000241c1c9232 */ /* 0x000fe40000000000 */
[----:B------:R-:W-:Y:S01]  /*1140*/  @!P1 HMUL2 R30, R30, R38 ;  /* 0x000000261e1e9232 */ /* 0x000fe20000000000 */
[----:B----4-:R-:W-:Y:S06]  /*1150*/  @P0 BRA `(.L_x_3992) ;  /* 0x00000004008c0947 */ /* 0x010fec0003800000 */
[----:B------:R-:W-:-:S13]  /*1160*/  ISETP.GE.AND P0, PT, R0, R11, PT ;  /* 0x0000000b0000720c */ /* 0x000fda0003f06270 */
[----:B------:R-:W-:Y:S05]  /*1170*/  @P0 BRA `(.L_x_3993) ;  /* 0x0000001400440947 */ /* 0x000fea0003800000 */
[----:B------:R-:W-:Y:S01]  /*1180*/  I2FP.F32.U32 R4, R11 ;  /* 0x0000000b00047245 */ /* 0x000fe20000201000 */
[----:B------:R-:W0:Y:S01]  /*1190*/  LDCU UR4, c[0x0][0x40c] ;  /* 0x00008180ff0477ac */ /* 0x000e220008000800 */
[----:B------:R-:W-:Y:S01]  /*11a0*/  I2FP.F32.U32 R3, R0 ;  /* 0x0000000000037245 */ /* 0x000fe20000201000 */
[C---:B------:R-:W-:Y:S01]  /*11b0*/  VIADD R6, R0.reuse, 0x4 ;  /* 0x0000000400067836 */ /* 0x040fe20000000000 */
[C---:B------:R-:W-:Y:S01]  /*11c0*/  IADD3 R5, PT, PT, R0.reuse, 0x2, RZ ;  /* 0x0000000200057810 */ /* 0x040fe20007ffe0ff */
[----:B------:R-:W-:Y:S01]  /*11d0*/  VIADD R0, R0, 0x6 ;  /* 0x0000000600007836 */ /* 0x000fe20000000000 */
[----:B------:R-:W1:Y:S01]  /*11e0*/  MUFU.RCP R4, R4 ;  /* 0x0000000400047308 */ /* 0x000e620000001000 */
[--C-:B------:R-:W-:Y:S01]  /*11f0*/  HADD2.F32 R21, -RZ, R26.reuse.H1_H1 ;  /* 0x3000001aff157230 */ /* 0x100fe20000004100 */
[----:B------:R-:W-:Y:S01]  /*1200*/  I2FP.F32.U32 R5, R5 ;  /* 0x0000000500057245 */ /* 0x000fe20000201000 */
[----:B------:R-:W-:Y:S01]  /*1210*/  HADD2.F32 R15, -RZ, R26.H0_H0 ;  /* 0x2000001aff0f7230 */ /* 0x000fe20000004100 */
[----:B------:R-:W-:Y:S01]  /*1220*/  I2FP.F32.U32 R6, R6 ;  /* 0x0000000600067245 */ /* 0x000fe20000201000 */
[--C-:B------:R-:W-:Y:S01]  /*1230*/  HADD2.F32 R11, -RZ, R25.reuse.H1_H1 ;  /* 0x30000019ff0b7230 */ /* 0x100fe20000004100 */
[----:B------:R-:W-:Y:S01]  /*1240*/  I2FP.F32.U32 R7, R0 ;  /* 0x0000000000077245 */ /* 0x000fe20000201000 */
        /* <DEDUP_REMOVED lines=68> */
[C---:B------:R-:W-:Y:S01]  /*1690*/  FFMA.FTZ R27, R14.reuse, R23, R27 ;  /* 0x000000170e1b7223 */ /* 0x040fe2000001001b */
[----:B0-----:R-:W-:Y:S01]  /*16a0*/  FFMA.FTZ R26, R14, R15, R21 ;  /* 0x0000000f0e1a7223 */ /* 0x001fe20000010015 */
        /* <DEDUP_REMOVED lines=14> */
.L_x_3992:
        /* <DEDUP_REMOVED lines=27> */
[----:B------:R-:W-:-:S04]  /*1940*/  ISETP.GE.AND P0, PT, R0, R11, PT ;  /* 0x0000000b0000720c */ /* 0x000fc80003f06270 */
[----:B------:R-:W-:Y:S01]  /*1950*/  @!P2 IMAD.MOV R22, RZ, RZ, -R22 ;  /* 0x000000ffff16a224 */ /* 0x000fe200078e0a16 */
        /* <DEDUP_REMOVED lines=13> */
[----:B------:R-:W-:Y:S01]  /*1a30*/  IMAD.MOV.U32 R13, RZ, RZ, RZ ;  /* 0x000000ffff0d7224 */ /* 0x000fe200078e00ff */
[----:B------:R-:W4:Y:S01]  /*1a40*/  LDCU.64 UR8, c[0x4][0x50] ;  /* 0x01000a00ff0877ac */ /* 0x000f220008000a00 */
[----:B0-----:R-:W-:Y:S01]  /*1a50*/  MOV R4, UR4 ;  /* 0x0000000400047c02 */ /* 0x001fe20008000f00 */
[----:B------:R-:W-:-:S02]  /*1a60*/  IMAD.U32 R5, RZ, RZ, UR5 ;  /* 0x00000005ff057e24 */ /* 0x000fc4000f8e00ff */
[----:B---3--:R-:W-:Y:S01]  /*1a70*/  IMAD.U32 R6, RZ, RZ, UR6 ;  /* 0x00000006ff067e24 */ /* 0x008fe2000f8e00ff */
[----:B------:R-:W-:Y:S01]  /*1a80*/  MOV R7, UR7 ;  /* 0x0000000700077c02 */ /* 0x000fe20008000f00 */
[----:B----4-:R-:W-:Y:S02]  /*1a90*/  IMAD.U32 R10, RZ, RZ, UR8 ;  /* 0x00000008ff0a7e24 */ /* 0x010fe4000f8e00ff */
[----:B-1----:R-:W-:-:S07]  /*1aa0*/  IMAD.U32 R11, RZ, RZ, UR9 ;  /* 0x00000009ff0b7e24 */ /* 0x002fce000f8e00ff */
[----:B------:R-:W-:-:S07]  /*1ab0*/  LEPC R20, `(.L_x_3994) ;  /* 0x000000001014794e */ /* 0x000fce0000000000 */
[----:B--2--5:R-:W-:Y:S05]  /*1ac0*/  CALL.ABS.NOINC R14 ;  /* 0x000000000e007343 */ /* 0x024fea0003c00000 */
.L_x_3994:
[----:B------:R-:W0:Y:S01]  /*1ad0*/  S2R R3, SR_CgaCtaId ;  /* 0x0000000000037919 */ /* 0x000e220000008800 */
[----:B------:R-:W1:Y:S01]  /*1ae0*/  LDC R9, c[0x0][0x400] ;  /* 0x00010000ff097b82 */ /* 0x000e620000000800 */
[----:B------:R-:W-:Y:S01]  /*1af0*/  ISETP.NE.AND P6, PT, R33, RZ, PT ;  /* 0x000000ff2100720c */ /* 0x000fe20003fc5270 */
[----:B------:R-:W-:Y:S05]  /*1b00*/  WARPSYNC.ALL ;  /* 0x0000000000007948 */ /* 0x000fea0003800000 */
[----:B------:R-:W-:-:S04]  /*1b10*/  MOV R0, 0x400 ;  /* 0x0000040000007802 */ /* 0x000fc80000000f00 */
[----:B------:R-:W-:-:S03]  /*1b20*/  IADD3 R0, PT, PT, R0, 0x210, RZ ;  /* 0x0000021000007810 */ /* 0x000fc60007ffe0ff */
[----:B------:R-:W-:Y:S01]  /*1b30*/  @!P6 IMAD R4, R23, R22, R32 ;  /* 0x000000161704e224 */ /* 0x000fe200078e0220 */
[----:B0-----:R-:W-:-:S05]  /*1b40*/  LEA R0, R3, R0, 0x18 ;  /* 0x0000000003007211 */ /* 0x001fca00078ec0ff */
[--C-:B-1----:R-:W-:Y:S02]  /*1b50*/  IMAD R3, R9, 0x2, R0.reuse ;  /* 0x0000000209037824 */ /* 0x102fe400078e0200 */
[----:B------:R-:W-:-:S03]  /*1b60*/  @!P6 IMAD R5, R4, 0x2, R0 ;  /* 0x000000020405e824 */ /* 0x000fc600078e0200 */
[----:B------:R-:W-:Y:S02]  /*1b70*/  @!P6 LEA R4, R4, R3, 0x1 ;  /* 0x000000030404e211 */ /* 0x000fe400078e08ff */
        /* <DEDUP_REMOVED lines=11> */
[C---:B------:R-:W-:Y:S01]  /*1c30*/  LEA R8, R7.reuse, R3, 0x1 ;  /* 0x0000000307087211 */ /* 0x040fe200078e08ff */
[----:B------:R-:W-:Y:S01]  /*1c40*/  IMAD R6, R7, 0x2, R0 ;  /* 0x0000000207067824 */ /* 0x000fe200078e0200 */
[----:B------:R-:W-:-:S03]  /*1c50*/  SHF.R.S32.HI R10, RZ, 0x1f, R7 ;  /* 0x0000001fff0a7819 */ /* 0x000fc60000011407 */
[C---:B------:R-:W-:Y:S01]  /*1c60*/  IMAD R5, R23.reuse, 0x2, R6 ;  /* 0x0000000217057824 */ /* 0x040fe200078e0206 */
[----:B------:R-:W0:Y:S01]  /*1c70*/  LDS.64 R14, [R6] ;  /* 0x00000000060e7984 */ /* 0x000e220000000a00 */
[----:B------:R-:W-:Y:S01]  /*1c80*/  IMAD R4, R23, 0x2, R8 ;  /* 0x0000000217047824 */ /* 0x000fe200078e0208 */
[----:B------:R-:W-:Y:S02]  /*1c90*/  LEA.HI R10, R10, R7, RZ, 0x2 ;  /* 0x000000070a0a7211 */ /* 0x000fe400078f10ff */
[----:B------:R-:W1:Y:S03]  /*1ca0*/  LDS.64 R26, [R5] ;  /* 0x00000000051a7984 */ /* 0x000e660000000a00 */
[----:B------:R-:W-:Y:S01]  /*1cb0*/  IMAD.SHL.U32 R10, R10, 0x2, RZ ;  /* 0x000000020a0a7824 */ /* 0x000fe200078e00ff */
[----:B------:R-:W2:Y:S04]  /*1cc0*/  LDS.64 R20, [R8] ;  /* 0x0000000008147984 */ /* 0x000ea80000000a00 */
[----:B------:R-:W3:Y:S01]  /*1cd0*/  LDS.64 R34, [R4] ;  /* 0x0000000004227984 */ /* 0x000ee20000000a00 */
[----:B------:R-:W-:-:S04]  /*1ce0*/  LOP3.LUT R13, R10, 0xfffffff8, RZ, 0xc0, !PT ;  /* 0xfffffff80a0d7812 */ /* 0x000fc800078ec0ff */
[----:B------:R-:W-:Y:S02]  /*1cf0*/  ISETP.GE.AND P0, PT, R13, R9, PT ;  /* 0x000000090d00720c */ /* 0x000fe40003f06270 */
[----:B0-----:R-:W-:Y:S02]  /*1d00*/  SHF.R.U64 R12, R14, 0x10, R15 ;  /* 0x000000100e0c7819 */ /* 0x001fe4000000120f */
[--C-:B-1----:R-:W-:Y:S02]  /*1d10*/  SHF.R.U64 R25, R26, 0x10, R27.reuse ;  /* 0x000000101a197819 */ /* 0x102fe4000000121b */
[----:B------:R-:W-:Y:S02]  /*1d20*/  PRMT R24, R14, 0x5410, R26 ;  /* 0x000054100e187816 */ /* 0x000fe4000000001a */
[----:B------:R-:W-:Y:S02]  /*1d30*/  PRMT R26, R15, 0x5410, R27 ;  /* 0x000054100f1a7816 */ /* 0x000fe4000000001b */
[----:B------:R-:W-:-:S02]  /*1d40*/  PRMT R25, R12, 0x5410, R25 ;  /* 0x000054100c197816 */ /* 0x000fc40000000019 */
[----:B------:R-:W-:Y:S02]  /*1d50*/  SHF.R.U32.HI R14, RZ, 0x10, R15 ;  /* 0x00000010ff0e7819 */ /* 0x000fe4000001160f */
[----:B------:R-:W-:Y:S02]  /*1d60*/  SHF.R.U32.HI R27, RZ, 0x10, R27 ;  /* 0x00000010ff1b7819 */ /* 0x000fe4000001161b */
[--C-:B--2---:R-:W-:Y:S02]  /*1d70*/  SHF.R.U64 R12, R20, 0x10, R21.reuse ;  /* 0x00000010140c7819 */ /* 0x104fe40000001215 */
[----:B------:R-:W-:Y:S02]  /*1d80*/  SHF.R.U32.HI R10, RZ, 0x10, R21 ;  /* 0x00000010ff0a7819 */ /* 0x000fe40000011615 */
[--C-:B---3--:R-:W-:Y:S02]  /*1d90*/  SHF.R.U64 R29, R34, 0x10, R35.reuse ;  /* 0x00000010221d7819 */ /* 0x108fe40000001223 */
[----:B------:R-:W-:-:S02]  /*1da0*/  SHF.R.U32.HI R31, RZ, 0x10, R35 ;  /* 0x00000010ff1f7819 */ /* 0x000fc40000011623 */
        /* <DEDUP_REMOVED lines=102> */
.L_x_3998:
[----:B------:R-:W-:Y:S05]  /*2410*/  BSYNC.RECONVERGENT B1 ;  /* 0x0000000000017941 */ /* 0x000fea0003800200 */
.L_x_3997:
        /* <DEDUP_REMOVED lines=15> */
[----:B------:R-:W-:Y:S01]  /*2510*/  LOP3.LUT R15, R15, R11, RZ, 0xfc, !PT ;  /* 0x0000000b0f0f7212 */ /* 0x000fe200078efcff */
[----:B------:R-:W-:Y:S01]  /*2520*/  IMAD.WIDE.U32 R10, R10, 0x10000, RZ ;  /* 0x000100000a0a7825 */ /* 0x000fe200078e00ff */
[----:B------:R-:W-:Y:S02]  /*2530*/  PRMT R36, R24, 0x7732, RZ ;  /* 0x0000773218247816 */ /* 0x000fe400000000ff */
[----:B------:R-:W-:Y:S01]  /*2540*/  LOP3.LUT R21, R21, R13, RZ, 0xfc, !PT ;  /* 0x0000000d15157212 */ /* 0x000fe200078efcff */
[----:B------:R-:W-:Y:S01]  /*2550*/  IMAD.WIDE.U32 R12, R12, 0x10000, RZ ;  /* 0x000100000c0c7825 */ /* 0x000fe200078e00ff */
[----:B------:R-:W-:Y:S01]  /*2560*/  PRMT R9, R28, 0x7732, RZ ;  /* 0x000077321c097816 */ /* 0x000fe200000000ff */
[----:B------:R0:W-:Y:S01]  /*2570*/  STS.64 [R8], R14 ;  /* 0x0000000e08007388 */ /* 0x0001e20000000a00 */
[----:B------:R-:W-:-:S02]  /*2580*/  PRMT R33, R34, 0x5410, R7 ;  /* 0x0000541022217816 */ /* 0x000fc40000000007 */
[----:B------:R-:W-:Y:S02]  /*2590*/  MOV R7, R36 ;  /* 0x0000002400077202 */ /* 0x000fe40000000f00 */
[----:B------:R-:W-:Y:S02]  /*25a0*/  LOP3.LUT R11, R35, R11, RZ, 0xfc, !PT ;  /* 0x0000000b230b7212 */ /* 0x000fe400078efcff */
[----:B------:R-:W-:Y:S02]  /*25b0*/  LOP3.LUT R10, R10, R9, RZ, 0xfc, !PT ;  /* 0x000000090a0a7212 */ /* 0x000fe400078efcff */
[----:B------:R-:W-:Y:S02]  /*25c0*/  LOP3.LUT R13, R33, R13, RZ, 0xfc, !PT ;  /* 0x0000000d210d7212 */ /* 0x000fe400078efcff */
[----:B------:R-:W-:Y:S01]  /*25d0*/  LOP3.LUT R12, R12, R7, RZ, 0xfc, !PT ;  /* 0x000000070c0c7212 */ /* 0x000fe200078efcff */
[----:B------:R0:W-:Y:S04]  /*25e0*/  STS.64 [R4], R10 ;  /* 0x0000000a04007388 */ /* 0x0001e80000000a00 */
[----:B------:R0:W-:Y:S04]  /*25f0*/  STS.64 [R6], R20 ;  /* 0x0000001406007388 */ /* 0x0001e80000000a00 */
[----:B------:R0:W-:Y:S02]  /*2600*/  STS.64 [R5], R12 ;  /* 0x0000000c05007388 */ /* 0x0001e40000000a00 */
.L_x_3996:
[----:B------:R-:W-:Y:S05]  /*2610*/  BSYNC.RECONVERGENT B0 ;  /* 0x0000000000007941 */ /* 0x000fea0003800200 */
.L_x_3995:
[----:B------:R-:W-:Y:S01]  /*2620*/  BAR.SYNC.DEFER_BLOCKING 0x0 ;  /* 0x0000000000007b1d */ /* 0x000fe20000010000 */
[----:B------:R-:W-:-:S04]  /*2630*/  @!P6 IMAD R22, R23, R22, R32 ;  /* 0x000000161716e224 */ /* 0x000fc800078e0220 */
[C---:B------:R-:W-:Y:S02]  /*2640*/  @!P6 IMAD R0, R22.reuse, 0x2, R0 ;  /* 0x000000021600e824 */ /* 0x040fe400078e0200 */
[----:B------:R-:W-:-:S03]  /*2650*/  @!P6 IMAD R3, R22, 0x2, R3 ;  /* 0x000000021603e824 */ /* 0x000fc600078e0203 */
[----:B------:R1:W2:Y:S04]  /*2660*/  @!P6 LDS.128 R24, [R0] ;  /* 0x000000000018e984 */ /* 0x0002a80000000c00 */
[----:B------:R1:W3:Y:S01]  /*2670*/  @!P6 LDS.128 R28, [R3] ;  /* 0x00000000031ce984 */ /* 0x0002e20000000c00 */
[----:B------:R-:W-:Y:S06]  /*2680*/  BAR.SYNC.DEFER_BLOCKING 0x0 ;  /* 0x0000000000007b1d */ /* 0x000fec0000010000 */
.L_x_3993:
[----:B------:R-:W-:Y:S05]  /*2690*/  BSYNC.RECONVERGENT B6 ;  /* 0x0000000000067941 */ /* 0x000fea0003800200 */
.L_x_3991:
[----:B------:R-:W-:Y:S02]  /*26a0*/  ISETP.GT.U32.AND P0, PT, R51, 0x1f, PT ;  /* 0x0000001f3300780c */ /* 0x000fe40003f04070 */
[----:B-1----:R-:W-:-:S11]  /*26b0*/  MOV R0, 0xff7fffff ;  /* 0xff7fffff00007802 */ /* 0x002fd60000000f00 */
        /* <DEDUP_REMOVED lines=9> */
[----:B------:R-:W-:-:S06]  /*2750*/  HFMA2 R13, R27, R31, R13 ;  /* 0x0000001f1b0d7231 */ /* 0x000fcc000000000d */
[----:B------:R-:W2:Y:S01]  /*2760*/  @!P0 LDC.64 R4, c[0x0][0x3b8] ;  /* 0x0000ee00ff048b82 */ /* 0x000ea20000000a00 */
[-C--:B-1----:R-:W-:Y:S02]  /*2770*/  @!P0 IMAD R6, R19, R8.reuse, RZ ;  /* 0x0000000813068224 */ /* 0x082fe400078e02ff */
[----:B------:R-:W-:Y:S02]  /*2780*/  @!P0 IMAD R3, R51, R8, UR38 ;  /* 0x0000002633038e24 */ /* 0x000fe4000f8e0208 */
[----:B------:R-:W-:Y:S02]  /*2790*/  HADD2.F32 R8, -RZ, R13.H1_H1 ;  /* 0x3000000dff087230 */ /* 0x000fe40000004100 */
[----:B------:R-:W-:Y:S02]  /*27a0*/  @!P0 IMAD R7, R6, 0x12, R3 ;  /* 0x0000001206078824 */ /* 0x000fe400078e0203 */
[----:B------:R-:W-:-:S05]  /*27b0*/  VIADD R3, R9, 0x10 ;  /* 0x0000001009037836 */ /* 0x000fca0000000000 */
[----:B0-----:R-:W-:Y:S01]  /*27c0*/  LEA R6, R10, R3, 0x18 ;  /* 0x000000030a067211 */ /* 0x001fe200078ec0ff */
[----:B------:R-:W-:-:S03]  /*27d0*/  @!P0 IMAD.SHL.U32 R3, R7, 0x8, RZ ;  /* 0x0000000807038824 */ /* 0x000fc600078e00ff */
[----:B------:R-:W-:Y:S01]  /*27e0*/  LEA R6, R51, R6, 0x4 ;  /* 0x0000000633067211 */ /* 0x000fe200078e20ff */
[----:B--2---:R-:W-:-:S04]  /*27f0*/  @!P0 IMAD.WIDE R4, R3, 0x2, R4 ;  /* 0x0000000203048825 */ /* 0x004fc800078e0204 */
        /* <DEDUP_REMOVED lines=14> */
.L_x_4131:
        /* <DEDUP_REMOVED lines=8> */
[----:B-----5:R-:W-:-:S07]  /*2960*/  @P0 IADD3 R0, PT, PT, -R2, UR40, RZ ;  /* 0x0000002802000c10 */ /* 0x020fce000fffe1ff */
[----:B------:R-:W2:Y:S01]  /*2970*/  @P0 LDC.64 R4, c[0x0][0x438] ;  /* 0x00010e00ff040b82 */ /* 0x000ea20000000a00 */
[----:B0-----:R-:W-:-:S04]  /*2980*/  @P0 IMAD R3, R53, R6, R0 ;  /* 0x0000000635030224 */ /* 0x001fc800078e0200 */
[----:B------:R-:W-:-:S04]  /*2990*/  @P0 IMAD R3, R3, R6, R0 ;  /* 0x0000000603030224 */ /* 0x000fc800078e0200 */
[----:B--2---:R-:W-:-:S06]  /*29a0*/  @P0 IMAD.WIDE R4, R3, 0x2, R4 ;  /* 0x0000000203040825 */ /* 0x004fcc00078e0204 */
[----:B------:R-:W2:Y:S01]  /*29b0*/  @P0 LDG.E.U16 R4, desc[UR36][R4.64] ;  /* 0x0000002404040981 */ /* 0x000ea2000c1e1500 */
[----:B------:R-:W-:Y:S02]  /*29c0*/  VIADD R9, R9, 0x210 ;  /* 0x0000021009097836 */ /* 0x000fe40000000000 */
[----:B-1----:R-:W-:Y:S01]  /*29d0*/  FMUL.FTZ R0, R14, UR4 ;  /* 0x000000040e007c20 */ /* 0x002fe20008410000 */
[----:B------:R-:W-:Y:S02]  /*29e0*/  IMAD.U32 R6, RZ, RZ, UR39 ;  /* 0x00000027ff067e24 */ /* 0x000fe4000f8e00ff */
[----:B------:R-:W-:-:S03]  /*29f0*/  LEA R7, R10, R9, 0x18 ;  /* 0x000000090a077211 */ /* 0x000fc600078ec0ff */
[----:B------:R-:W-:-:S04]  /*2a00*/  IADD3 R6, PT, PT, -R6, UR40, RZ ;  /* 0x0000002806067c10 */ /* 0x000fc8000fffe1ff */
[----:B------:R-:W-:Y:S01]  /*2a10*/  LEA R7, R6, R7, 0x2 ;  /* 0x0000000706077211 */ /* 0x000fe200078e10ff */
[----:B--2---:R-:W-:-:S05]  /*2a20*/  @P0 HADD2.F32 R3, -RZ, R4.H0_H0 ;  /* 0x20000004ff030230 */ /* 0x004fca0000004100 */
[----:B------:R-:W-:-:S05]  /*2a30*/  @P0 FADD.FTZ R0, R0, R3 ;  /* 0x0000000300000221 */ /* 0x000fca0000010000 */
[----:B------:R1:W-:Y:S02]  /*2a40*/  STS [R7], R0 ;  /* 0x0000000007007388 */ /* 0x0003e40000000800 */
.L_x_3999:
[----:B------:R-:W-:Y:S05]  /*2a50*/  WARPSYNC.ALL ;  /* 0x0000000000007948 */ /* 0x000fea0003800000 */
[----:B------:R-:W-:Y:S01]  /*2a60*/  UIADD3 UR16, UPT, UPT, -UR39, UR40, URZ ;  /* 0x0000002827107290 */ /* 0x000fe2000fffe1ff */
[----:B0-----:R-:W-:Y:S01]  /*2a70*/  SHF.R.U32.HI R10, RZ, 0x2, R51 ;  /* 0x00000002ff0a7819 */ /* 0x001fe20000011633 */
[----:B------:R-:W0:Y:S01]  /*2a80*/  LDCU UR5, c[0x0][0x3f0] ;  /* 0x00007e00ff0577ac */ /* 0x000e220008000800 */
[----:B------:R-:W-:Y:S01]  /*2a90*/  BSSY B0, `(.L_x_4001) ;  /* 0x0000433000007945 */ /* 0x000fe20003800000 */
[----:B------:R-:W-:Y:S01]  /*2aa0*/  UIADD3 UR4, UPT, UPT, UR16, 0x7, URZ ;  /* 0x0000000710047890 */ /* 0x000fe2000fffe0ff */
[----:B------:R-:W4:Y:S05]  /*2ab0*/  LDCU UR17, c[0x0][0x3f8] ;  /* 0x00007f00ff1177ac */ /* 0x000f2a0008000800 */
[----:B------:R-:W-:Y:S01]  /*2ac0*/  IMAD.U32 R3, RZ, RZ, UR4 ;  /* 0x00000004ff037e24 */ /* 0x000fe2000f8e00ff */
[----:B------:R-:W1:Y:S04]  /*2ad0*/  LDCU UR20, c[0x0][0x410] ;  /* 0x00008200ff1477ac */ /* 0x000e680008000800 */
[----:B------:R-:W-:Y:S01]  /*2ae0*/  SHF.R.S32.HI R3, RZ, 0x1f, R3 ;  /* 0x0000001fff037819 */ /* 0x000fe20000011403 */
[----:B------:R-:W1:Y:S01]  /*2af0*/  LDCU.64 UR8, c[0x0][0x3c8] ;  /* 0x00007900ff0877ac */ /* 0x000e620008000a00 */
[----:B0-----:R-:W-:-:S02]  /*2b00*/  IMAD R18, R18, UR5, R53 ;  /* 0x0000000512127c24 */ /* 0x001fc4000f8e0235 */
[----:B------:R-:W-:Y:S01]  /*2b10*/  LEA.HI R3, R3, UR4, RZ, 0x3 ;  /* 0x0000000403037c11 */ /* 0x000fe2000f8f18ff */
[----:B------:R-:W0:Y:S01]  /*2b20*/  LDCU.64 UR10, c[0x0][0x3b8] ;  /* 0x00007700ff0a77ac */ /* 0x000e220008000a00 */
[----:B------:R-:W-:Y:S02]  /*2b30*/  IMAD R50, R18, 0x90, RZ ;  /* 0x0000009012327824 */ /* 0x000fe400078e02ff */
[----:B------:R-:W-:Y:S01]  /*2b40*/  LOP3.LUT R11, R3, 0xfffffff8, RZ, 0xc0, !PT ;  /* 0xfffffff8030b7812 */ /* 0x000fe200078ec0ff */
[----:B------:R-:W0:Y:S01]  /*2b50*/  LDCU.64 UR12, c[0x0][0x438] ;  /* 0x00008700ff0c77ac */ /* 0x000e220008000a00 */
[----:B------:R-:W-:Y:S02]  /*2b60*/  BAR.SYNC.DEFER_BLOCKING 0x0 ;  /* 0x0000000000007b1d */ /* 0x000fe40000010000 */
[----:B------:R-:W-:-:S04]  /*2b70*/  ISETP.GE.AND P0, PT, R10, R11, PT ;  /* 0x0000000b0a00720c */ /* 0x000fc80003f06270 */
[----:B------:R-:W0:Y:S09]  /*2b80*/  LDCU.64 UR14, c[0x0][0x448] ;  /* 0x00008900ff0e77ac */ /* 0x000e320008000a00 */
[----:B-1--4-:R-:W-:Y:S05]  /*2b90*/  @P0 BRA `(.L_x_4002) ;  /* 0x0000004000880947 */ /* 0x012fea0003800000 */
[----:B------:R-:W1:Y:S01]  /*2ba0*/  LDC R5, c[0x0][0x3f4] ;  /* 0x0000fd00ff057b82 */ /* 0x000e620000000800 */
[----:B------:R-:W4:Y:S01]  /*2bb0*/  LDCU UR7, c[0x0][0x440] ;  /* 0x00008800ff0777ac */ /* 0x000f220008000800 */
[----:B------:R-:W-:Y:S02]  /*2bc0*/  IMAD.SHL.U32 R3, R51, 0x4, RZ ;  /* 0x0000000433037824 */ /* 0x000fe400078e00ff */
[----:B------:R-:W-:Y:S01]  /*2bd0*/  VIADD R10, R10, UR39 ;  /* 0x000000270a0a7c36 */ /* 0x000fe20008000000 */
[----:B------:R-:W-:Y:S01]  /*2be0*/  UMOV UR4, 0x400 ;  /* 0x0000040000047882 */ /* 0x000fe20000000000 */
[----:B------:R-:W2:Y:S01]  /*2bf0*/  LDCU.64 UR18, c[0x0][0x420] ;  /* 0x00008400ff1277ac */ /* 0x000ea20008000a00 */
[----:B------:R-:W-:Y:S01]  /*2c00*/  LOP3.LUT R3, R3, 0xc, RZ, 0xc0, !PT ;  /* 0x0000000c03037812 */ /* 0x000fe200078ec0ff */
[----:B------:R-:W3:Y:S01]  /*2c10*/  S2UR UR6, SR_CgaCtaId ;  /* 0x00000000000679c3 */ /* 0x000ee20000008800 */
[----:B------:R-:W-:Y:S02]  /*2c20*/  UIADD3 UR5, UPT, UPT, UR4, 0x10, URZ ;  /* 0x0000001004057890 */ /* 0x000fe4000fffe0ff */
[----:B------:R-:W-:Y:S01]  /*2c30*/  UIADD3 UR4, UPT, UPT, UR4, 0x210, URZ ;  /* 0x0000021004047890 */ /* 0x000fe2000fffe0ff */
[----:B----4-:R-:W-:-:S04]  /*2c40*/  IMAD.U32 R6, RZ, RZ, UR7 ;  /* 0x00000007ff067e24 */ /* 0x010fc8000f8e00ff */
[----:B------:R-:W-:Y:S01]  /*2c50*/  IMAD R53, R53, R6, UR40 ;  /* 0x0000002835357e24 */ /* 0x000fe2000f8e0206 */
[-C--:B-1----:R-:W-:Y:S01]  /*2c60*/  IABS R49, R5.reuse ;  /* 0x0000000500317213 */ /* 0x082fe20000000000 */
[----:B------:R-:W-:Y:S01]  /*2c70*/  IMAD R5, R52, R5, RZ ;  /* 0x0000000534057224 */ /* 0x000fe200078e02ff */
[----:B--2---:R-:W-:Y:S02]  /*2c80*/  ISETP.NE.U32.AND P0, PT, RZ, UR18, PT ;  /* 0x00000012ff007c0c */ /* 0x004fe4000bf05070 */
[----:B------:R-:W1:Y:S02]  /*2c90*/  I2F.RP R4, R49 ;  /* 0x0000003100047306 */ /* 0x000e640000209400 */
[----:B------:R-:W-:Y:S01]  /*2ca0*/  ISETP.NE.AND.EX P0, PT, RZ, UR19, PT, P0 ;  /* 0x00000013ff007c0c */ /* 0x000fe2000bf05300 */
[----:B---3--:R-:W-:Y:S02]  /*2cb0*/  ULEA UR5, UR6, UR5, 0x18 ;  /* 0x0000000506057291 */ /* 0x008fe4000f8ec0ff */
[----:B------:R-:W-:-:S07]  /*2cc0*/  ULEA UR4, UR6, UR4, 0x18 ;  /* 0x0000000406047291 */ /* 0x000fce000f8ec0ff */
[----:B------:R-:W2:Y:S01]  /*2cd0*/  LDS R48, [R3+UR5] ;  /* 0x0000000503307984 */ /* 0x000ea20008000800 */
[----:B-1----:R-:W1:Y:S03]  /*2ce0*/  MUFU.RCP R4, R4 ;  /* 0x0000000400047308 */ /* 0x002e660000001000 */
[----:B------:R-:W3:Y:S04]  /*2cf0*/  LDS R47, [R3+UR5+0x10] ;  /* 0x00001005032f7984 */ /* 0x000ee80008000800 */
[----:B------:R-:W4:Y:S04]  /*2d00*/  LDS R46, [R3+UR5+0x20] ;  /* 0x00002005032e7984 */ /* 0x000f280008000800 */
[----:B------:R-:W0:Y:S04]  /*2d10*/  LDS R45, [R3+UR5+0x30] ;  /* 0x00003005032d7984 */ /* 0x000e280008000800 */
[----:B------:R-:W0:Y:S01]  /*2d20*/  LDS R44, [R3+UR5+0x40] ;  /* 0x00004005032c7984 */ /* 0x000e220008000800 */
[----:B-1----:R-:W-:-:S03]  /*2d30*/  IADD3 R4, PT, PT, R4, 0xffffffe, RZ ;  /* 0x0ffffffe04047810 */ /* 0x002fc60007ffe0ff */
[----:B------:R-:W1:Y:S01]  /*2d40*/  LDS R43, [R3+UR5+0x50] ;  /* 0x00005005032b7984 */ /* 0x000e620008000800 */
[----:B------:R2:W2:Y:S03]  /*2d50*/  F2I.FTZ.U32.TRUNC.NTZ R7, R4 ;  /* 0x0000000400077305 */ /* 0x0004a6000021f000 */
[----:B------:R-:W0:Y:S04]  /*2d60*/  LDS R42, [R3+UR5+0x60] ;  /* 0x00006005032a7984 */ /* 0x000e280008000800 */
[----:B------:R-:W0:Y:S04]  /*2d70*/  LDS R41, [R3+UR5+0x70] ;  /* 0x0000700503297984 */ /* 0x000e280008000800 */
[----:B------:R-:W0:Y:S01]  /*2d80*/  LDS R40, [R3+UR5+0x80] ;  /* 0x0000800503287984 */ /* 0x000e220008000800 */
[----:B--2---:R-:W-:-:S03]  /*2d90*/  SHF.R.S32.HI R4, RZ, 0x1f, R5 ;  /* 0x0000001fff047819 */ /* 0x004fc60000011405 */
[----:B------:R-:W2:Y:S01]  /*2da0*/  LDS R39, [R3+UR5+0x90] ;  /* 0x0000900503277984 */ /* 0x000ea20008000800 */
[----:B------:R-:W-:-:S03]  /*2db0*/  IMAD.MOV R8, RZ, RZ, -R7 ;  /* 0x000000ffff087224 */ /* 0x000fc600078e0a07 */
[----:B------:R-:W0:Y:S02]  /*2dc0*/  LDS R38, [R3+UR5+0xa0] ;  /* 0x0000a00503267984 */ /* 0x000e240008000800 */
[----:B------:R-:W-:Y:S02]  /*2dd0*/  MOV R6, R8 ;  /* 0x0000000800067202 */ /* 0x000fe40000000f00 */
[----:B------:R-:W0:Y:S01]  /*2de0*/  LDS R37, [R3+UR5+0xb0] ;  /* 0x0000b00503257984 */ /* 0x000e220008000800 */
[----:B------:R-:W-:Y:S02]  /*2df0*/  IADD3 R8, P1, P2, R5, UR18, R10 ;  /* 0x0000001205087c10 */ /* 0x000fe4000fa3e00a */
[----:B------:R-:W-:Y:S01]  /*2e00*/  IADD3 R5, PT, PT, R11, UR39, RZ ;  /* 0x000000270b057c10 */ /* 0x000fe2000fffe0ff */
        /* <DEDUP_REMOVED lines=19> */
[----:B------:R3:W0:Y:S02]  /*2f40*/  LDS R9, [R3+UR5+0x1f0] ;  /* 0x0001f00503097984 */ /* 0x0006240008000800 */
[----:B---3--:R-:W-:-:S02]  /*2f50*/  IMAD R3, R6, R49, RZ ;  /* 0x0000003106037224 */ /* 0x008fc400078e02ff */
[----:B------:R-:W-:-:S04]  /*2f60*/  IMAD.MOV.U32 R6, RZ, RZ, RZ ;  /* 0x000000ffff067224 */ /* 0x000fc800078e00ff */
[----:B------:R-:W-:Y:S01]  /*2f70*/  IMAD.HI.U32 R6, R7, R3, R6 ;  /* 0x0000000307067227 */ /* 0x000fe200078e0006 */
[----:B------:R-:W-:Y:S02]  /*2f80*/  LOP3.LUT R3, R51, 0x3fc, RZ, 0xc0, !PT ;  /* 0x000003fc33037812 */ /* 0x000fe400078ec0ff */
[----:B------:R-:W-:Y:S01]  /*2f90*/  IADD3.X R7, PT, PT, R4, UR19, RZ, P1, P2 ;  /* 0x0000001304077c10 */ /* 0x000fe20008fe44ff */
[----:B------:R-:W-:Y:S02]  /*2fa0*/  IMAD R4, R53, UR7, R10 ;  /* 0x0000000735047c24 */ /* 0x000fe4000f8e020a */
[----:B-12-4-:R-:W-:-:S07]  /*2fb0*/  VIADD R3, R3, UR4 ;  /* 0x0000000403037c36 */ /* 0x016fce0008000000 */
.L_x_4070:
[----:B------:R-:W1:Y:S01]  /*2fc0*/  LDC R15, c[0x0][0x3f4] ;  /* 0x0000fd00ff0f7b82 */ /* 0x000e620000000800 */
[----:B------:R-:W-:Y:S01]  /*2fd0*/  IABS R83, R10 ;  /* 0x0000000a00537213 */ /* 0x000fe20000000000 */
[----:B------:R-:W-:Y:S01]  /*2fe0*/  @P0 IMAD.MOV.U32 R12, RZ, RZ, R8 ;  /* 0x000000ffff0c0224 */ /* 0x000fe200078e0008 */
[----:B0-----:R-:W-:-:S03]  /*2ff0*/  @P0 MOV R13, R7 ;  /* 0x00000007000d0202 */ /* 0x001fc60000000f00 */
[----:B------:R-:W-:Y:S01]  /*3000*/  IMAD.HI.U32 R14, R6, R83, RZ ;  /* 0x00000053060e7227 */ /* 0x000fe200078e00ff */
[C---:B------:R-:W-:Y:S01]  /*3010*/  ISETP.GE.AND P2, PT, R10.reuse, RZ, PT ;  /* 0x000000ff0a00720c */ /* 0x040fe20003f46270 */
[----:B-----5:R2:W5:Y:S01]  /*3020*/  @P0 LDG.E.U8 R11, desc[UR36][R12.64] ;  /* 0x000000240c0b0981 */ /* 0x020562000c1e1100 */
[----:B------:R-:W-:Y:S01]  /*3030*/  ISETP.GE.AND P4, PT, R10, UR40, PT ;  /* 0x000000280a007c0c */ /* 0x000fe2000bf86270 */
[----:B------:R-:W-:Y:S01]  /*3040*/  IMAD.MOV R14, RZ, RZ, -R14 ;  /* 0x000000ffff0e7224 */ /* 0x000fe200078e0a0e */
[----:B------:R-:W-:Y:S02]  /*3050*/  BSSY.RECONVERGENT B1, `(.L_x_4003) ;  /* 0x0000028000017945 */ /* 0x000fe40003800200 */
[----:B------:R-:W-:Y:S02]  /*3060*/  SEL R80, R80, RZ, P4 ;  /* 0x000000ff50507207 */ /* 0x000fe40002000000 */
[----:B------:R-:W-:Y:S02]  /*3070*/  SEL R51, R51, RZ, P4 ;  /* 0x000000ff33337207 */ /* 0x000fe40002000000 */
[----:B-1----:R-:W-:-:S02]  /*3080*/  IABS R85, R15 ;  /* 0x0000000f00557213 */ /* 0x002fc40000000000 */
[----:B------:R-:W-:-:S03]  /*3090*/  ISETP.NE.AND P3, PT, R15, RZ, PT ;  /* 0x000000ff0f00720c */ /* 0x000fc60003f65270 */
[----:B------:R-:W-:Y:S02]  /*30a0*/  IMAD R14, R85, R14, R83 ;  /* 0x0000000e550e7224 */ /* 0x000fe400078e0253 */
[----:B------:R-:W-:-:S03]  /*30b0*/  IMAD R83, R15, 0x90, RZ ;  /* 0x000000900f537824 */ /* 0x000fc600078e02ff */
[----:B------:R-:W-:-:S13]  /*30c0*/  ISETP.GT.U32.AND P1, PT, R49, R14, PT ;  /* 0x0000000e3100720c */ /* 0x000fda0003f24070 */
[----:B------:R-:W-:-:S05]  /*30d0*/  @!P1 IMAD.IADD R14, R14, 0x1, -R85 ;  /* 0x000000010e0e9824 */ /* 0x000fca00078e0a55 */
[----:B------:R-:W-:-:S13]  /*30e0*/  ISETP.GT.U32.AND P1, PT, R49, R14, PT ;  /* 0x0000000e3100720c */ /* 0x000fda0003f24070 */
[----:B------:R-:W-:Y:S02]  /*30f0*/  @!P1 IADD3 R14, PT, PT, R14, -R85, RZ ;  /* 0x800000550e0e9210 */ /* 0x000fe40007ffe0ff */
[----:B------:R-:W-:-:S03]  /*3100*/  ISETP.GE.AND P1, PT, R10, UR40, PT ;  /* 0x000000280a007c0c */ /* 0x000fc6000bf26270 */
[----:B------:R-:W-:Y:S01]  /*3110*/  @!P2 IMAD.MOV R14, RZ, RZ, -R14 ;  /* 0x000000ffff0ea224 */ /* 0x000fe200078e0a0e */
[----:B------:R-:W-:-:S04]  /*3120*/  @!P3 LOP3.LUT R14, RZ, R15, RZ, 0x33, !PT ;  /* 0x0000000fff0eb212 */ /* 0x000fc800078e33ff */
[C---:B------:R-:W-:Y:S01]  /*3130*/  SHF.L.U32 R86, R14.reuse, 0x3, RZ ;  /* 0x000000030e567819 */ /* 0x040fe200000006ff */
[----:B------:R-:W-:-:S03]  /*3140*/  IMAD.IADD R84, R14, 0x1, R15 ;  /* 0x000000010e547824 */ /* 0x000fc600078e020f */
[----:B------:R-:W-:Y:S01]  /*3150*/  ISETP.GE.OR P3, PT, R86, R83, P1 ;  /* 0x000000535600720c */ /* 0x000fe20000f66670 */
[----:B--2---:R-:W-:-:S05]  /*3160*/  IMAD.SHL.U32 R12, R84, 0x8, RZ ;  /* 0x00000008540c7824 */ /* 0x004fca00078e00ff */
[----:B------:R-:W-:-:S07]  /*3170*/  ISETP.GE.OR P2, PT, R12, R83, P1 ;  /* 0x000000530c00720c */ /* 0x000fce0000f46670 */
[----:B------:R-:W-:Y:S06]  /*3180*/  @P3 BRA `(.L_x_4004) ;  /* 0x0000000000503947 */ /* 0x000fec0003800000 */
[----:B------:R-:W1:Y:S02]  /*3190*/  S2UR UR4, SR_CTAID.Y ;  /* 0x00000000000479c3 */ /* 0x000e640000002600 */
[----:B-1----:R-:W-:-:S05]  /*31a0*/  IMAD R51, R15, UR4, RZ ;  /* 0x000000040f337c24 */ /* 0x002fca000f8e02ff */
[----:B------:R-:W-:-:S04]  /*31b0*/  IADD3 R13, P3, PT, R51, R14, RZ ;  /* 0x0000000e330d7210 */ /* 0x000fc80007f7e0ff */
[----:B------:R-:W-:Y:S02]  /*31c0*/  LEA.HI.X.SX32 R88, R51, RZ, 0x1, P3 ;  /* 0x000000ff33587211 */ /* 0x000fe400018f0eff */
[----:B------:R-:W-:-:S04]  /*31d0*/  LEA R12, P3, R13, UR8, 0x2 ;  /* 0x000000080d0c7c11 */ /* 0x000fc8000f8610ff */
[----:B------:R-:W-:-:S05]  /*31e0*/  LEA.HI.X R13, R13, UR9, R88, 0x2, P3 ;  /* 0x000000090d0d7c11 */ /* 0x000fca00098f1458 */
[----:B------:R-:W2:Y:S01]  /*31f0*/  LDG.E R12, desc[UR36][R12.64] ;  /* 0x000000240c0c7981 */ /* 0x000ea2000c1e1900 */
[----:B------:R-:W-:Y:S01]  /*3200*/  IMAD R51, R15, UR17, RZ ;  /* 0x000000110f337c24 */ /* 0x000fe2000f8e02ff */
[----:B------:R-:W1:Y:S02]  /*3210*/  S2R R85, SR_TID.X ;  /* 0x0000000000557919 */ /* 0x000e640000002100 */
[----:B-1----:R-:W-:-:S05]  /*3220*/  IMAD.SHL.U32 R85, R85, 0x2, RZ ;  /* 0x0000000255557824 */ /* 0x002fca00078e00ff */
[----:B------:R-:W-:-:S05]  /*3230*/  LOP3.LUT R85, R85, 0x6, RZ, 0xc0, !PT ;  /* 0x0000000655557812 */ /* 0x000fca00078ec0ff */
[----:B------:R-:W-:-:S05]  /*3240*/  IMAD R88, R50, R15, R85 ;  /* 0x0000000f32587224 */ /* 0x000fca00078e0255 */
[----:B------:R-:W-:Y:S01]  /*3250*/  SHF.R.S32.HI R90, RZ, 0x1f, R88 ;  /* 0x0000001fff5a7819 */ /* 0x000fe20000011458 */
[----:B--2---:R-:W-:-:S04]  /*3260*/  IMAD R51, R12, R51, RZ ;  /* 0x000000330c337224 */ /* 0x004fc800078e02ff */
[----:B------:R-:W-:-:S05]  /*3270*/  IMAD R51, R51, 0x90, R86 ;  /* 0x0000009033337824 */ /* 0x000fca00078e0256 */
[----:B------:R-:W-:-:S04]  /*3280*/  IADD3 R88, P3, PT, R51, R88, RZ ;  /* 0x0000005833587210 */ /* 0x000fc80007f7e0ff */
[----:B------:R-:W-:Y:S02]  /*3290*/  LEA.HI.X.SX32 R51, R51, R90, 0x1, P3 ;  /* 0x0000005a33337211 */ /* 0x000fe400018f0eff */
[----:B0-----:R-:W-:-:S04]  /*32a0*/  LEA R12, P3, R88, UR10, 0x1 ;  /* 0x0000000a580c7c11 */ /* 0x001fc8000f8608ff */
[----:B------:R-:W-:-:S05]  /*32b0*/  LEA.HI.X R13, R88, UR11, R51, 0x1, P3 ;  /* 0x0000000b580d7c11 */ /* 0x000fca00098f0c33 */
[----:B------:R1:W5:Y:S04]  /*32c0*/  LDG.E R51, desc[UR36][R12.64] ;  /* 0x000000240c337981 */ /* 0x000368000c1e1900 */
.L_x_4004:
[----:B0-----:R-:W-:Y:S05]  /*32d0*/  BSYNC.RECONVERGENT B1 ;  /* 0x0000000000017941 */ /* 0x001fea0003800200 */
.L_x_4003:
[----:B------:R-:W-:Y:S04]  /*32e0*/  BSSY.RECONVERGENT B1, `(.L_x_4005) ;  /* 0x0000017000017945 */ /* 0x000fe80003800200 */
[----:B------:R-:W-:Y:S05]  /*32f0*/  @P2 BRA `(.L_x_4006) ;  /* 0x0000000000542947 */ /* 0x000fea0003800000 */
        /* <DEDUP_REMOVED lines=19> */
[----:B------:R-:W-:-:S05]  /*3430*/  LEA.HI.X R13, R80, UR11, R85, 0x1, P2 ;  /* 0x0000000b500d7c11 */ /* 0x000fca00090f0c55 */
[----:B------:R0:W5:Y:S04]  /*3440*/  LDG.E R80, desc[UR36][R12.64] ;  /* 0x000000240c507981 */ /* 0x000168000c1e1900 */
.L_x_4006:
[----:B------:R-:W-:Y:S05]  /*3450*/  BSYNC.RECONVERGENT B1 ;  /* 0x0000000000017941 */ /* 0x000fea0003800200 */
.L_x_4005:
[----:B------:R-:W-:Y:S01]  /*3460*/  IMAD R88, R15, 0x10, R86 ;  /* 0x000000100f587824 */ /* 0x000fe200078e0256 */
[----:B------:R-:W-:Y:S01]  /*3470*/  BSSY.RECONVERGENT B1, `(.L_x_4007) ;  /* 0x0000018000017945 */ /* 0x000fe20003800200 */
[----:B------:R-:W-:-:S03]  /*3480*/  SEL R79, R79, RZ, P4 ;  /* 0x000000ff4f4f7207 */ /* 0x000fc60002000000 */
[----:B------:R-:W-:-:S13]  /*3490*/  ISETP.GE.OR P2, PT, R88, R83, P1 ;  /* 0x000000535800720c */ /* 0x000fda0000f46670 */
[----:B------:R-:W-:Y:S05]  /*34a0*/  @P2 BRA `(.L_x_4008) ;  /* 0x0000000000502947 */ /* 0x000fea0003800000 */
[----:B------:R-:W0:Y:S02]  /*34b0*/  S2UR UR4, SR_CTAID.Y ;  /* 0x00000000000479c3 */ /* 0x000e240000002600 */
[----:B01----:R-:W-:-:S05]  /*34c0*/  IMAD R13, R15, UR4, RZ ;  /* 0x000000040f0d7c24 */ /* 0x003fca000f8e02ff */
[----:B------:R-:W-:-:S04]  /*34d0*/  IADD3 R79, P2, PT, R13, R14, RZ ;  /* 0x0000000e0d4f7210 */ /* 0x000fc80007f5e0ff */
[----:B------:R-:W-:Y:S02]  /*34e0*/  LEA.HI.X.SX32 R90, R13, RZ, 0x1, P2 ;  /* 0x000000ff0d5a7211 */ /* 0x000fe400010f0eff */
[----:B------:R-:W-:-:S04]  /*34f0*/  LEA R12, P2, R79, UR8, 0x2 ;  /* 0x000000084f0c7c11 */ /* 0x000fc8000f8410ff */
[----:B------:R-:W-:-:S05]  /*3500*/  LEA.HI.X R13, R79, UR9, R90, 0x2, P2 ;  /* 0x000000094f0d7c11 */ /* 0x000fca00090f145a */
[----:B------:R-:W2:Y:S01]  /*3510*/  LDG.E R12, desc[UR36][R12.64] ;  /* 0x000000240c0c7981 */ /* 0x000ea2000c1e1900 */
[----:B------:R-:W0:Y:S02]  /*3520*/  S2R R79, SR_TID.X ;  /* 0x00000000004f7919 */ /* 0x000e240000002100 */
[----:B0-----:R-:W-:Y:S01]  /*3530*/  SHF.L.U32 R85, R79, 0x1, RZ ;  /* 0x000000014f557819 */ /* 0x001fe200000006ff */
[----:B------:R-:W-:-:S03]  /*3540*/  IMAD R79, R15, UR17, RZ ;  /* 0x000000110f4f7c24 */ /* 0x000fc6000f8e02ff */
        /* <DEDUP_REMOVED lines=8> */
[----:B------:R-:W-:-:S05]  /*35d0*/  LEA.HI.X R13, R88, UR11, R79, 0x1, P2 ;  /* 0x0000000b580d7c11 */ /* 0x000fca00090f0c4f */
[----:B------:R2:W5:Y:S04]  /*35e0*/  LDG.E R79, desc[UR36][R12.64] ;  /* 0x000000240c4f7981 */ /* 0x000568000c1e1900 */
.L_x_4008:
[----:B------:R-:W-:Y:S05]  /*35f0*/  BSYNC.RECONVERGENT B1 ;  /* 0x0000000000017941 */ /* 0x000fea0003800200 */
.L_x_4007:
[----:B------:R-:W-:Y:S01]  /*3600*/  IMAD R88, R15, 0x2, R84 ;  /* 0x000000020f587824 */ /* 0x000fe200078e0254 */
[----:B------:R-:W-:Y:S01]  /*3610*/  BSSY.RECONVERGENT B1, `(.L_x_4009) ;  /* 0x0000019000017945 */ /* 0x000fe20003800200 */
[----:B------:R-:W-:Y:S02]  /*3620*/  SEL R82, R82, RZ, P4 ;  /* 0x000000ff52527207 */ /* 0x000fe40002000000 */
[----:B------:R-:W-:-:S05]  /*3630*/  IMAD.SHL.U32 R88, R88, 0x8, RZ ;  /* 0x0000000858587824 */ /* 0x000fca00078e00ff */
[----:B------:R-:W-:-:S13]  /*3640*/  ISETP.GE.OR P2, PT, R88, R83, P1 ;  /* 0x000000535800720c */ /* 0x000fda0000f46670 */
[----:B------:R-:W-:Y:S05]  /*3650*/  @P2 BRA `(.L_x_4010) ;  /* 0x0000000000502947 */ /* 0x000fea0003800000 */
[----:B------:R-:W0:Y:S02]  /*3660*/  S2UR UR4, SR_CTAID.Y ;  /* 0x00000000000479c3 */ /* 0x000e240000002600 */
[----:B012---:R-:W-:-:S05]  /*3670*/  IMAD R13, R15, UR4, RZ ;  /* 0x000000040f0d7c24 */ /* 0x007fca000f8e02ff */
        /* <DEDUP_REMOVED lines=16> */
[----:B------:R-:W-:-:S05]  /*3780*/  LEA.HI.X R13, R88, UR11, R85, 0x1, P2 ;  /* 0x0000000b580d7c11 */ /* 0x000fca00090f0c55 */
[----:B------:R3:W5:Y:S04]  /*3790*/  LDG.E R82, desc[UR36][R12.64] ;  /* 0x000000240c527981 */ /* 0x000768000c1e1900 */
.L_x_4010:
[----:B------:R-:W-:Y:S05]  /*37a0*/  BSYNC.RECONVERGENT B1 ;  /* 0x0000000000017941 */ /* 0x000fea0003800200 */
.L_x_4009:
[----:B------:R-:W-:Y:S01]  /*37b0*/  IMAD R88, R15, 0x20, R86 ;  /* 0x000000200f587824 */ /* 0x000fe200078e0256 */
[----:B------:R-:W-:Y:S01]  /*37c0*/  BSSY.RECONVERGENT B1, `(.L_x_4011) ;  /* 0x0000018000017945 */ /* 0x000fe20003800200 */
[----:B------:R-:W-:-:S03]  /*37d0*/  SEL R81, R81, RZ, P4 ;  /* 0x000000ff51517207 */ /* 0x000fc60002000000 */
[----:B------:R-:W-:-:S13]  /*37e0*/  ISETP.GE.OR P2, PT, R88, R83, P1 ;  /* 0x000000535800720c */ /* 0x000fda0000f46670 */
[----:B------:R-:W-:Y:S05]  /*37f0*/  @P2 BRA `(.L_x_4012) ;  /* 0x0000000000502947 */ /* 0x000fea0003800000 */
[----:B------:R-:W0:Y:S02]  /*3800*/  S2UR UR4, SR_CTAID.Y ;  /* 0x00000000000479c3 */ /* 0x000e240000002600 */
[----:B0123--:R-:W-:-:S05]  /*3810*/  IMAD R13, R15, UR4, RZ ;  /* 0x000000040f0d7c24 */ /* 0x00ffca000f8e02ff */
[----:B------:R-:W-:-:S04]  /*3820*/  IADD3 R81, P2, PT, R13, R14, RZ ;  /* 0x0000000e0d517210 */ /* 0x000fc80007f5e0ff */
[----:B------:R-:W-:Y:S02]  /*3830*/  LEA.HI.X.SX32 R90, R13, RZ, 0x1, P2 ;  /* 0x000000ff0d5a7211 */ /* 0x000fe400010f0eff */
[----:B------:R-:W-:-:S04]  /*3840*/  LEA R12, P2, R81, UR8, 0x2 ;  /* 0x00000008510c7c11 */ /* 0x000fc8000f8410ff */
[----:B------:R-:W-:-:S05]  /*3850*/  LEA.HI.X R13, R81, UR9, R90, 0x2, P2 ;  /* 0x00000009510d7c11 */ /* 0x000fca00090f145a */
[----:B------:R-:W2:Y:S01]  /*3860*/  LDG.E R12, desc[UR36][R12.64] ;  /* 0x000000240c0c7981 */ /* 0x000ea2000c1e1900 */
[----:B------:R-:W0:Y:S02]  /*3870*/  S2R R81, SR_TID.X ;  /* 0x0000000000517919 */ /* 0x000e240000002100 */
[----:B0-----:R-:W-:Y:S02]  /*3880*/  IMAD.SHL.U32 R85, R81, 0x2, RZ ;  /* 0x0000000251557824 */ /* 0x001fe400078e00ff */
        /* <DEDUP_REMOVED lines=11> */
.L_x_4012:
[----:B------:R-:W-:Y:S05]  /*3940*/  BSYNC.RECONVERGENT B1 ;  /* 0x0000000000017941 */ /* 0x000fea0003800200 */
.L_x_4011:
[C---:B------:R-:W-:Y:S01]  /*3950*/  LEA R85, R15.reuse, R84, 0x2 ;  /* 0x000000540f557211 */ /* 0x040fe200078e10ff */
[----:B------:R-:W-:Y:S01]  /*3960*/  BSSY.RECONVERGENT B1, `(.L_x_4013) ;  /* 0x000001b000017945 */ /* 0x000fe20003800200 */
[----:B------:R-:W-:Y:S01]  /*3970*/  IMAD R84, R15, 0x4, R84 ;  /* 0x000000040f547824 */ /* 0x000fe200078e0254 */
[----:B------:R-:W-:Y:S02]  /*3980*/  SEL R52, R52, RZ, P4 ;  /* 0x000000ff34347207 */ /* 0x000fe40002000000 */
[----:B01234-:R-:W-:-:S05]  /*3990*/  IMAD.SHL.U32 R12, R85, 0x8, RZ ;  /* 0x00000008550c7824 */ /* 0x01ffca00078e00ff */
[----:B------:R-:W-:-:S13]  /*39a0*/  ISETP.GE.OR P2, PT, R12, R83, P1 ;  /* 0x000000530c00720c */ /* 0x000fda0000f46670 */
        /* <DEDUP_REMOVED lines=22> */
.L_x_4014:
[----:B------:R-:W-:Y:S05]  /*3b10*/  BSYNC.RECONVERGENT B1 ;  /* 0x0000000000017941 */ /* 0x000fea0003800200 */
.L_x_4013:
[----:B------:R-:W-:Y:S01]  /*3b20*/  IMAD.IADD R85, R84, 0x1, R15 ;  /* 0x0000000154557824 */ /* 0x000fe200078e020f */
[----:B------:R-:W-:Y:S01]  /*3b30*/  BSSY.RECONVERGENT B1, `(.L_x_4015) ;  /* 0x000001a000017945 */ /* 0x000fe20003800200 */
[----:B------:R-:W-:-:S03]  /*3b40*/  SEL R53, R53, RZ, P4 ;  /* 0x000000ff35357207 */ /* 0x000fc60002000000 */
[----:B0-----:R-:W-:-:S04]  /*3b50*/  SHF.L.U32 R12, R85, 0x3, RZ ;  /* 0x00000003550c7819 */ /* 0x001fc800000006ff */
        /* <DEDUP_REMOVED lines=15> */
[----:B------:R-:W-:Y:S02]  /*3c50*/  IMAD R88, R50, R15, R87 ;  /* 0x0000000f32587224 */ /* 0x000fe400078e0257 */
[----:B------:R-:W-:-:S05]  /*3c60*/  IMAD.SHL.U32 R53, R53, 0x8, RZ ;  /* 0x0000000835357824 */ /* 0x000fca00078e00ff */
[----:B------:R-:W-:Y:S02]  /*3c70*/  SHF.R.S32.HI R85, RZ, 0x1f, R53 ;  /* 0x0000001fff557819 */ /* 0x000fe40000011435 */
[----:B------:R-:W-:-:S04]  /*3c80*/  IADD3 R53, P2, PT, R88, R53, RZ ;  /* 0x0000003558357210 */ /* 0x000fc80007f5e0ff */
[----:B------:R-:W-:Y:S02]  /*3c90*/  LEA.HI.X.SX32 R88, R88, R85, 0x1, P2 ;  /* 0x0000005558587211 */ /* 0x000fe400010f0eff */
[----:B------:R-:W-:-:S04]  /*3ca0*/  LEA R12, P2, R53, UR10, 0x1 ;  /* 0x0000000a350c7c11 */ /* 0x000fc8000f8408ff */
[----:B------:R-:W-:-:S05]  /*3cb0*/  LEA.HI.X R13, R53, UR11, R88, 0x1, P2 ;  /* 0x0000000b350d7c11 */ /* 0x000fca00090f0c58 */
[----:B------:R0:W5:Y:S04]  /*3cc0*/  LDG.E R53, desc[UR36][R12.64] ;  /* 0x000000240c357981 */ /* 0x000168000c1e1900 */
.L_x_4016:
[----:B------:R-:W-:Y:S05]  /*3cd0*/  BSYNC.RECONVERGENT B1 ;  /* 0x0000000000017941 */ /* 0x000fea0003800200 */
.L_x_4015:
[C---:B------:R-:W-:Y:S01]  /*3ce0*/  LEA R85, R15.reuse, R84, 0x1 ;  /* 0x000000540f557211 */ /* 0x040fe200078e08ff */
[----:B------:R-:W-:Y:S01]  /*3cf0*/  IMAD R84, R15, 0x2, R84 ;  /* 0x000000020f547824 */ /* 0x000fe200078e0254 */
[----:B------:R-:W-:Y:S01]  /*3d00*/  BSSY.RECONVERGENT B1, `(.L_x_4017) ;  /* 0x000001b000017945 */ /* 0x000fe20003800200 */
[----:B------:R-:W-:Y:S02]  /*3d10*/  SEL R54, R54, RZ, P4 ;  /* 0x000000ff36367207 */ /* 0x000fe40002000000 */
[----:B0-----:R-:W-:Y:S01]  /*3d20*/  IMAD.SHL.U32 R12, R85, 0x8, RZ ;  /* 0x00000008550c7824 */ /* 0x001fe200078e00ff */
[----:B------:R-:W-:-:S04]  /*3d30*/  LEA R84, R15, R84, 0x1 ;  /* 0x000000540f547211 */ /* 0x000fc800078e08ff */
        /* <DEDUP_REMOVED lines=23> */
.L_x_4018:
[----:B------:R-:W-:Y:S05]  /*3eb0*/  BSYNC.RECONVERGENT B1 ;  /* 0x0000000000017941 */ /* 0x000fea0003800200 */
.L_x_4017:
[----:B------:R-:W-:Y:S01]  /*3ec0*/  IMAD R88, R15, 0x40, R86 ;  /* 0x000000400f587824 */ /* 0x000fe200078e0256 */
[----:B0-----:R-:W-:Y:S01]  /*3ed0*/  SHF.L.U32 R12, R84, 0x3, RZ ;  /* 0x00000003540c7819 */ /* 0x001fe200000006ff */
[----:B------:R-:W-:Y:S01]  /*3ee0*/  BSSY.RECONVERGENT B1, `(.L_x_4019) ;  /* 0x0000019000017945 */ /* 0x000fe20003800200 */
[----:B------:R-:W-:Y:S02]  /*3ef0*/  SEL R55, R55, RZ, P4 ;  /* 0x000000ff37377207 */ /* 0x000fe40002000000 */
[-C--:B------:R-:W-:Y:S02]  /*3f00*/  ISETP.GE.OR P3, PT, R88, R83.reuse, P1 ;  /* 0x000000535800720c */ /* 0x080fe40000f66670 */
[----:B------:R-:W-:-:S11]  /*3f10*/  ISETP.GE.OR P2, PT, R12, R83, P1 ;  /* 0x000000530c00720c */ /* 0x000fd60000f46670 */
        /* <DEDUP_REMOVED lines=21> */
.L_x_4020:
[----:B------:R-:W-:Y:S05]  /*4070*/  BSYNC.RECONVERGENT B1 ;  /* 0x0000000000017941 */ /* 0x000fea0003800200 */
.L_x_4019:
[----:B------:R-:W-:Y:S01]  /*4080*/  BSSY.RECONVERGENT B1, `(.L_x_4021) ;  /* 0x0000018000017945 */ /* 0x000fe20003800200 */
[----:B------:R-:W-:-:S03]  /*4090*/  SEL R56, R56, RZ, P4 ;  /* 0x000000ff38387207 */ /* 0x000fc60002000000 */
        /* <DEDUP_REMOVED lines=22> */
.L_x_4022:
[----:B------:R-:W-:Y:S05]  /*4200*/  BSYNC.RECONVERGENT B1 ;  /* 0x0000000000017941 */ /* 0x000fea0003800200 */
.L_x_4021:
[----:B------:R-:W-:Y:S01]  /*4210*/  IMAD.IADD R85, R84, 0x1, R15 ;  /* 0x0000000154557824 */ /* 0x000fe200078e020f */
[----:B------:R-:W-:Y:S01]  /*4220*/  LEA R84, R15, R84, 0x1 ;  /* 0x000000540f547211 */ /* 0x000fe200078e08ff */
[----:B------:R-:W-:Y:S01]  /*4230*/  BSSY.RECONVERGENT B1, `(.L_x_4023) ;  /* 0x000001c000017945 */ /* 0x000fe20003800200 */
[----:B------:R-:W-:Y:S01]  /*4240*/  SEL R57, R57, RZ, P4 ;  /* 0x000000ff39397207 */ /* 0x000fe20002000000 */
[----:B01----:R-:W-:-:S05]  /*4250*/  IMAD.SHL.U32 R12, R85, 0x8, RZ ;  /* 0x00000008550c7824 */ /* 0x003fca00078e00ff */
[----:B------:R-:W-:Y:S02]  /*4260*/  ISETP.GE.OR P3, PT, R12, R83, P1 ;  /* 0x000000530c00720c */ /* 0x000fe40000f66670 */
[----:B------:R-:W-:-:S04]  /*4270*/  SHF.L.U32 R12, R84, 0x3, RZ ;  /* 0x00000003540c7819 */ /* 0x000fc800000006ff */
        /* <DEDUP_REMOVED lines=21> */
[----:B------:R-:W-:-:S05]  /*43d0*/  LEA.HI.X R13, R57, UR11, R88, 0x1, P3 ;  /* 0x0000000b390d7c11 */ /* 0x000fca00098f0c58 */
[----:B------:R0:W5:Y:S04]  /*43e0*/  LDG.E R57, desc[UR36][R12.64] ;  /* 0x000000240c397981 */ /* 0x000168000c1e1900 */
.L_x_4024:
[----:B------:R-:W-:Y:S05]  /*43f0*/  BSYNC.RECONVERGENT B1 ;  /* 0x0000000000017941 */ /* 0x000fea0003800200 */
.L_x_4023:
[----:B------:R-:W-:Y:S01]  /*4400*/  BSSY.RECONVERGENT B1, `(.L_x_4025) ;  /* 0x0000019000017945 */ /* 0x000fe20003800200 */
[----:B------:R-:W-:Y:S01]  /*4410*/  IMAD.IADD R88, R84, 0x1, R15 ;  /* 0x0000000154587824 */ /* 0x000fe200078e020f */
        /* <DEDUP_REMOVED lines=23> */
.L_x_4026:
[----:B------:R-:W-:Y:S05]  /*4590*/  BSYNC.RECONVERGENT B1 ;  /* 0x0000000000017941 */ /* 0x000fea0003800200 */
.L_x_4025:
[C---:B01----:R-:W-:Y:S01]  /*45a0*/  SHF.L.U32 R12, R88.reuse, 0x3, RZ ;  /* 0x00000003580c7819 */ /* 0x043fe200000006ff */
[----:B------:R-:W-:Y:S01]  /*45b0*/  IMAD.IADD R84, R88, 0x1, R15 ;  /* 0x0000000158547824 */ /* 0x000fe200078e020f */
[----:B------:R-:W-:Y:S01]  /*45c0*/  BSSY.RECONVERGENT B1, `(.L_x_4027) ;  /* 0x000001b000017945 */ /* 0x000fe20003800200 */
[----:B------:R-:W-:Y:S02]  /*45d0*/  SEL R59, R59, RZ, P4 ;  /* 0x000000ff3b3b7207 */ /* 0x000fe40002000000 */
        /* <DEDUP_REMOVED lines=25> */
.L_x_4028:
[----:B------:R-:W-:Y:S05]  /*4770*/  BSYNC.RECONVERGENT B1 ;  /* 0x0000000000017941 */ /* 0x000fea0003800200 */
.L_x_4027:
        /* <DEDUP_REMOVED lines=25> */
.L_x_4030:
[----:B------:R-:W-:Y:S05]  /*4910*/  BSYNC.RECONVERGENT B1 ;  /* 0x0000000000017941 */ /* 0x000fea0003800200 */
.L_x_4029:
[C---:B01----:R-:W-:Y:S01]  /*4920*/  SHF.L.U32 R12, R88.reuse, 0x3, RZ ;  /* 0x00000003580c7819 */ /* 0x043fe200000006ff */
[----:B------:R-:W-:Y:S01]  /*4930*/  IMAD.IADD R84, R88, 0x1, R15 ;  /* 0x0000000158547824 */ /* 0x000fe200078e020f */
[----:B------:R-:W-:Y:S01]  /*4940*/  LEA R86, R15, R86, 0x7 ;  /* 0x000000560f567211 */ /* 0x000fe200078e38ff */
[----:B------:R-:W-:Y:S01]  /*4950*/  BSSY.RECONVERGENT B1, `(.L_x_4031) ;  /* 0x000001c000017945 */ /* 0x000fe20003800200 */
[-C--:B------:R-:W-:Y:S01]  /*4960*/  ISETP.GE.OR P5, PT, R12, R83.reuse, P1 ;  /* 0x000000530c00720c */ /* 0x080fe20000fa6670 */
[----:B------:R-:W-:Y:S01]  /*4970*/  IMAD.SHL.U32 R12, R84, 0x8, RZ ;  /* 0x00000008540c7824 */ /* 0x000fe200078e00ff */
[-C--:B------:R-:W-:Y:S02]  /*4980*/  ISETP.GE.OR P3, PT, R86, R83.reuse, P1 ;  /* 0x000000535600720c */ /* 0x080fe40000f66670 */
        /* <DEDUP_REMOVED lines=24> */
.L_x_4032:
[----:B------:R-:W-:Y:S05]  /*4b10*/  BSYNC.RECONVERGENT B1 ;  /* 0x0000000000017941 */ /* 0x000fea0003800200 */
.L_x_4031:
[----:B------:R-:W-:Y:S01]  /*4b20*/  BSSY.RECONVERGENT B1, `(.L_x_4033) ;  /* 0x0000019000017945 */ /* 0x000fe20003800200 */
[----:B------:R-:W-:Y:S02]  /*4b30*/  MOV R85, R63 ;  /* 0x0000003f00557202 */ /* 0x000fe40000000f00 */
        /* <DEDUP_REMOVED lines=21> */
[----:B------:R-:W-:-:S05]  /*4c90*/  LEA.HI.X R63, R87, UR11, R12, 0x1, P2 ;  /* 0x0000000b573f7c11 */ /* 0x000fca00090f0c0c */
[----:B------:R1:W5:Y:S04]  /*4ca0*/  LDG.E R62, desc[UR36][R62.64] ;  /* 0x000000243e3e7981 */ /* 0x000368000c1e1900 */
.L_x_4034:
[----:B------:R-:W-:Y:S05]  /*4cb0*/  BSYNC.RECONVERGENT B1 ;  /* 0x0000000000017941 */ /* 0x000fea0003800200 */
.L_x_4033:
[----:B------:R-:W-:Y:S01]  /*4cc0*/  BSSY.RECONVERGENT B1, `(.L_x_4035) ;  /* 0x0000018000017945 */ /* 0x000fe20003800200 */
[----:B------:R-:W-:Y:S01]  /*4cd0*/  IMAD R84, R15, 0x2, R84 ;  /* 0x000000020f547824 */ /* 0x000fe200078e0254 */
[----:B-1----:R-:W-:Y:S02]  /*4ce0*/  SEL R63, R85, RZ, P4 ;  /* 0x000000ff553f7207 */ /* 0x002fe40002000000 */
        /* <DEDUP_REMOVED lines=21> */
.L_x_4036:
[----:B------:R-:W-:Y:S05]  /*4e40*/  BSYNC.RECONVERGENT B1 ;  /* 0x0000000000017941 */ /* 0x000fea0003800200 */
.L_x_4035:
[C---:B01----:R-:W-:Y:S01]  /*4e50*/  SHF.L.U32 R12, R84.reuse, 0x3, RZ ;  /* 0x00000003540c7819 */ /* 0x043fe200000006ff */
[----:B------:R-:W-:Y:S01]  /*4e60*/  IMAD.IADD R86, R84, 0x1, R15 ;  /* 0x0000000154567824 */ /* 0x000fe200078e020f */
[----:B------:R-:W-:Y:S01]  /*4e70*/  BSSY.RECONVERGENT B1, `(.L_x_4037) ;  /* 0x000001c000017945 */ /* 0x000fe20003800200 */
[----:B------:R-:W-:Y:S02]  /*4e80*/  MOV R85, R65 ;  /* 0x0000004100557202 */ /* 0x000fe40000000f00 */
[----:B------:R-:W-:Y:S01]  /*4e90*/  ISETP.GE.OR P3, PT, R12, R83, P1 ;  /* 0x000000530c00720c */ /* 0x000fe20000f66670 */
[----:B------:R-:W-:Y:S01]  /*4ea0*/  IMAD.SHL.U32 R88, R86, 0x8, RZ ;  /* 0x0000000856587824 */ /* 0x000fe200078e00ff */
[----:B------:R-:W-:-:S04]  /*4eb0*/  SEL R64, R64, RZ, P4 ;  /* 0x000000ff40407207 */ /* 0x000fc80002000000 */
        /* <DEDUP_REMOVED lines=23> */
.L_x_4038:
[----:B------:R-:W-:Y:S05]  /*5030*/  BSYNC.RECONVERGENT B1 ;  /* 0x0000000000017941 */ /* 0x000fea0003800200 */
.L_x_4037:
[----:B------:R-:W-:Y:S01]  /*5040*/  BSSY.RECONVERGENT B1, `(.L_x_4039) ;  /* 0x0000019000017945 */ /* 0x000fe20003800200 */
[----:B------:R-:W-:Y:S01]  /*5050*/  IMAD.IADD R88, R86, 0x1, R15 ;  /* 0x0000000156587824 */ /* 0x000fe200078e020f */
[----:B0-----:R-:W-:Y:S02]  /*5060*/  SEL R65, R85, RZ, P4 ;  /* 0x000000ff55417207 */ /* 0x001fe40002000000 */
        /* <DEDUP_REMOVED lines=22> */
.L_x_4040:
[----:B------:R-:W-:Y:S05]  /*51d0*/  BSYNC.RECONVERGENT B1 ;  /* 0x0000000000017941 */ /* 0x000fea0003800200 */
.L_x_4039:
[C---:B0-----:R-:W-:Y:S01]  /*51e0*/  SHF.L.U32 R12, R88.reuse, 0x3, RZ ;  /* 0x00000003580c7819 */ /* 0x041fe200000006ff */
[----:B------:R-:W-:Y:S01]  /*51f0*/  IMAD.IADD R86, R88, 0x1, R15 ;  /* 0x0000000158567824 */ /* 0x000fe200078e020f */
[----:B------:R-:W-:Y:S01]  /*5200*/  BSSY.RECONVERGENT B1, `(.L_x_4041) ;  /* 0x000001f000017945 */ /* 0x000fe20003800200 */
[----:B------:R-:W-:Y:S01]  /*5210*/  IMAD.MOV.U32 R85, RZ, RZ, R67 ;  /* 0x000000ffff557224 */ /* 0x000fe200078e0043 */
[-C--:B------:R-:W-:Y:S01]  /*5220*/  ISETP.GE.OR P5, PT, R12, R83.reuse, P1 ;  /* 0x000000530c00720c */ /* 0x080fe20000fa6670 */
[C---:B------:R-:W-:Y:S01]  /*5230*/  IMAD.IADD R84, R86.reuse, 0x1, R15 ;  /* 0x0000000156547824 */ /* 0x040fe200078e020f */
[----:B------:R-:W-:Y:S02]  /*5240*/  SHF.L.U32 R12, R86, 0x3, RZ ;  /* 0x00000003560c7819 */ /* 0x000fe400000006ff */
[----:B------:R-:W-:Y:S02]  /*5250*/  SEL R66, R66, RZ, P4 ;  /* 0x000000ff42427207 */ /* 0x000fe40002000000 */
[----:B------:R-:W-:-:S02]  /*5260*/  ISETP.GE.OR P2, PT, R12, R83, P1 ;  /* 0x000000530c00720c */ /* 0x000fc40000f46670 */
        /* <DEDUP_REMOVED lines=24> */
.L_x_4042:
[----:B------:R-:W-:Y:S05]  /*53f0*/  BSYNC.RECONVERGENT B1 ;  /* 0x0000000000017941 */ /* 0x000fea0003800200 */
.L_x_4041:
[----:B------:R-:W-:Y:S01]  /*5400*/  BSSY.RECONVERGENT B1, `(.L_x_4043) ;  /* 0x0000018000017945 */ /* 0x000fe20003800200 */
[----:B0-----:R-:W-:-:S03]  /*5410*/  SEL R67, R85, RZ, P4 ;  /* 0x000000ff55437207 */ /* 0x001fc60002000000 */
        /* <DEDUP_REMOVED lines=22> */
.L_x_4044:
[----:B------:R-:W-:Y:S05]  /*5580*/  BSYNC.RECONVERGENT B1 ;  /* 0x0000000000017941 */ /* 0x000fea0003800200 */
.L_x_4043:
[----:B------:R-:W-:Y:S01]  /*5590*/  BSSY.RECONVERGENT B1, `(.L_x_4045) ;  /* 0x0000019000017945 */ /* 0x000fe20003800200 */
[----:B------:R-:W-:Y:S02]  /*55a0*/  IADD3 R86, PT, PT, R84, R15, RZ ;  /* 0x0000000f54567210 */ /* 0x000fe40007ffe0ff */
        /* <DEDUP_REMOVED lines=23> */
.L_x_4046:
[----:B------:R-:W-:Y:S05]  /*5720*/  BSYNC.RECONVERGENT B1 ;  /* 0x0000000000017941 */ /* 0x000fea0003800200 */
.L_x_4045:
[C---:B01----:R-:W-:Y:S01]  /*5730*/  IMAD.SHL.U32 R12, R86.reuse, 0x8, RZ ;  /* 0x00000008560c7824 */ /* 0x043fe200078e00ff */
[----:B------:R-:W-:Y:S01]  /*5740*/  IADD3 R88, PT, PT, R86, R15, RZ ;  /* 0x0000000f56587210 */ /* 0x000fe20007ffe0ff */
[----:B------:R-:W-:Y:S01]  /*5750*/  BSSY.RECONVERGENT B1, `(.L_x_4047) ;  /* 0x000001e000017945 */ /* 0x000fe20003800200 */
        /* <DEDUP_REMOVED lines=29> */
.L_x_4048:
[----:B------:R-:W-:Y:S05]  /*5930*/  BSYNC.RECONVERGENT B1 ;  /* 0x0000000000017941 */ /* 0x000fea0003800200 */
.L_x_4047:
        /* <DEDUP_REMOVED lines=25> */
.L_x_4050:
[----:B------:R-:W-:Y:S05]  /*5ad0*/  BSYNC.RECONVERGENT B1 ;  /* 0x0000000000017941 */ /* 0x000fea0003800200 */
.L_x_4049:
[----:B------:R-:W-:Y:S01]  /*5ae0*/  BSSY.RECONVERGENT B1, `(.L_x_4051) ;  /* 0x0000019000017945 */ /* 0x000fe20003800200 */
[----:B------:R-:W-:Y:S01]  /*5af0*/  IMAD.IADD R86, R84, 0x1, R15 ;  /* 0x0000000154567824 */ /* 0x000fe200078e020f */
        /* <DEDUP_REMOVED lines=23> */
.L_x_4052:
[----:B------:R-:W-:Y:S05]  /*5c70*/  BSYNC.RECONVERGENT B1 ;  /* 0x0000000000017941 */ /* 0x000fea0003800200 */
.L_x_4051:
[C---:B01----:R-:W-:Y:S01]  /*5c80*/  SHF.L.U32 R12, R86.reuse, 0x3, RZ ;  /* 0x00000003560c7819 */ /* 0x043fe200000006ff */
        /* <DEDUP_REMOVED lines=32> */
.L_x_4054:
[----:B------:R-:W-:Y:S05]  /*5e90*/  BSYNC.RECONVERGENT B1 ;  /* 0x0000000000017941 */ /* 0x000fea0003800200 */
.L_x_4053:
        /* <DEDUP_REMOVED lines=24> */
.L_x_4056:
[----:B------:R-:W-:Y:S05]  /*6020*/  BSYNC.RECONVERGENT B1 ;  /* 0x0000000000017941 */ /* 0x000fea0003800200 */
.L_x_4055:
        /* <DEDUP_REMOVED lines=25> */
.L_x_4058:
[----:B------:R-:W-:Y:S05]  /*61c0*/  BSYNC.RECONVERGENT B1 ;  /* 0x0000000000017941 */ /* 0x000fea0003800200 */
.L_x_4057:
        /* <DEDUP_REMOVED lines=8> */
[C---:B------:R-:W-:Y:S02]  /*6250*/  IMAD.IADD R84, R86.reuse, 0x1, R15 ;  /* 0x0000000156547824 */ /* 0x040fe400078e020f */
        /* <DEDUP_REMOVED lines=26> */
.L_x_4060:
[----:B------:R-:W-:Y:S05]  /*6400*/  BSYNC.RECONVERGENT B1 ;  /* 0x0000000000017941 */ /* 0x000fea0003800200 */
.L_x_4059:
        /* <DEDUP_REMOVED lines=25> */
.L_x_4062:
[----:B------:R-:W-:Y:S05]  /*65a0*/  BSYNC.RECONVERGENT B1 ;  /* 0x0000000000017941 */ /* 0x000fea0003800200 */
.L_x_4061:
[----:B------:R-:W-:Y:S01]  /*65b0*/  BSSY.RECONVERGENT B1, `(.L_x_4063) ;  /* 0x0000018000017945 */ /* 0x000fe20003800200 */
[----:B-1----:R-:W-:-:S03]  /*65c0*/  SEL R77, R83, RZ, P4 ;  /* 0x000000ff534d7207 */ /* 0x002fc60002000000 */
        /* <DEDUP_REMOVED lines=22> */
.L_x_4064:
[----:B------:R-:W-:Y:S05]  /*6730*/  BSYNC.RECONVERGENT B1 ;  /* 0x0000000000017941 */ /* 0x000fea0003800200 */
.L_x_4063:
[----:B------:R-:W-:Y:S01]  /*6740*/  BSSY.RECONVERGENT B1, `(.L_x_4065) ;  /* 0x0000017000017945 */ /* 0x000fe20003800200 */
[----:B------:R-:W-:-:S03]  /*6750*/  SEL R78, R78, RZ, P4 ;  /* 0x000000ff4e4e7207 */ /* 0x000fc60002000000 */
        /* <DEDUP_REMOVED lines=21> */
.L_x_4066:
[----:B------:R-:W-:Y:S05]  /*68b0*/  BSYNC.RECONVERGENT B1 ;  /* 0x0000000000017941 */ /* 0x000fea0003800200 */
.L_x_4065:
[----:B012--5:R-:W-:Y:S01]  /*68c0*/  HMUL2 R12, R48, R51 ;  /* 0x00000033300c7232 */ /* 0x027fe20000000000 */
[----:B------:R-:W-:Y:S01]  /*68d0*/  UMOV UR4, 0xffffffff ;  /* 0xffffffff00047882 */ /* 0x000fe20000000000 */
[----:B------:R-:W-:Y:S02]  /*68e0*/  ISETP.NE.AND P2, PT, R11, RZ, P0 ;  /* 0x000000ff0b00720c */ /* 0x000fe40000745270 */
        /* <DEDUP_REMOVED lines=22> */
[----:B------:R-:W-:Y:S02]  /*6a50*/  HFMA2 R12, R25, R70, R13 ;  /* 0x00000046190c7231 */ /* 0x000fe4000000000d */
[----:B------:R-:W0:Y:S02]  /*6a60*/  S2R R13, SR_TID.X ;  /* 0x00000000000d7919 */ /* 0x000e240000002100 */
[----:B------:R-:W-:-:S04]  /*6a70*/  HFMA2 R12, R24, R71, R12 ;  /* 0x00000047180c7231 */ /* 0x000fc8000000000c */
[----:B------:R-:W-:-:S04]  /*6a80*/  HFMA2 R12, R23, R72, R12 ;  /* 0x00000048170c7231 */ /* 0x000fc8000000000c */
[----:B------:R-:W-:-:S04]  /*6a90*/  HFMA2 R12, R22, R73, R12 ;  /* 0x00000049160c7231 */ /* 0x000fc8000000000c */
[----:B------:R-:W-:-:S04]  /*6aa0*/  HFMA2 R12, R21, R74, R12 ;  /* 0x0000004a150c7231 */ /* 0x000fc8000000000c */
[----:B------:R-:W-:-:S04]  /*6ab0*/  HFMA2 R12, R20, R75, R12 ;  /* 0x0000004b140c7231 */ /* 0x000fc8000000000c */
[----:B------:R-:W-:-:S04]  /*6ac0*/  HFMA2 R12, R19, R76, R12 ;  /* 0x0000004c130c7231 */ /* 0x000fc8000000000c */
[----:B------:R-:W-:-:S04]  /*6ad0*/  HFMA2 R12, R18, R77, R12 ;  /* 0x0000004d120c7231 */ /* 0x000fc8000000000c */
[----:B------:R-:W-:Y:S01]  /*6ae0*/  HFMA2 R12, R9, R78, R12 ;  /* 0x0000004e090c7231 */ /* 0x000fe2000000000c */
[----:B0-----:R-:W-:-:S04]  /*6af0*/  LOP3.LUT P1, RZ, R13, 0x3, RZ, 0xc0, !PT ;  /* 0x000000030dff7812 */ /* 0x001fc8000782c0ff */
[--C-:B------:R-:W-:Y:S02]  /*6b00*/  HADD2.F32 R13, -RZ, R12.reuse.H0_H0 ;  /* 0x2000000cff0d7230 */ /* 0x100fe40000004100 */
[----:B------:R-:W-:-:S05]  /*6b10*/  HADD2.F32 R12, -RZ, R12.H1_H1 ;  /* 0x3000000cff0c7230 */ /* 0x000fca0000004100 */
[----:B------:R-:W-:Y:S01]  /*6b20*/  FADD.FTZ R13, R13, R12 ;  /* 0x0000000c0d0d7221 */ /* 0x000fe20000010000 */
[----:B------:R-:W-:Y:S06]  /*6b30*/  BRA.DIV UR4, `(.L_x_4067) ;  /* 0x0000005604f47947 */ /* 0x000fec000b800000 */
[----:B------:R-:W0:Y:S02]  /*6b40*/  SHFL.BFLY PT, R14, R13, 0x2, 0x1f ;  /* 0x0c401f000d0e7f89 */ /* 0x000e2400000e0000 */
[----:B0-----:R-:W-:-:S05]  /*6b50*/  FADD.FTZ R13, R13, R14 ;  /* 0x0000000e0d0d7221 */ /* 0x001fca0000010000 */
[----:B------:R0:W1:Y:S02]  /*6b60*/  SHFL.BFLY PT, R14, R13, 0x1, 0x1f ;  /* 0x0c201f000d0e7f89 */ /* 0x00006400000e0000 */
.L_x_4135:
[----:B------:R-:W-:Y:S01]  /*6b70*/  ISETP.GE.OR P1, PT, R10, UR40, P1 ;  /* 0x000000280a007c0c */ /* 0x000fe20008f26670 */
        /* <DEDUP_REMOVED lines=20> */
[----:B------:R-:W-:Y:S01]  /*6cc0*/  @P1 IADD3 R83, PT, PT, R10, -UR40, R83 ;  /* 0x800000280a531c10 */ /* 0x000fe2000fffe053 */
[----:B---3--:R-:W-:Y:S02]  /*6cd0*/  @P1 HADD2.F32 R85, -RZ, R14.H0_H0 ;  /* 0x2000000eff551230 */ /* 0x008fe40000004100 */
[----:B----4-:R-:W-:Y:S01]  /*6ce0*/  @P3 HADD2.F32 R84, -RZ, R12.H0_H0 ;  /* 0x2000000cff543230 */ /* 0x010fe20000004100 */
[----:B------:R-:W-:-:S04]  /*6cf0*/  @P1 I2FP.F32.S32 R12, R83 ;  /* 0x00000053000c1245 */ /* 0x000fc80000201400 */
[----:B------:R-:W-:-:S04]  /*6d00*/  @P3 FADD.FTZ R11, R11, R84 ;  /* 0x000000540b0b3221 */ /* 0x000fc80000010000 */
[----:B------:R-:W-:-:S05]  /*6d10*/  @P1 FFMA.FTZ R11, R12, R85, R11 ;  /* 0x000000550c0b1223 */ /* 0x000fca000001000b */
[----:B------:R1:W-:Y:S01]  /*6d20*/  STS [R3], R11 ;  /* 0x0000000b03007388 */ /* 0x0003e20000000800 */
[----:B------:R-:W-:-:S07]  /*6d30*/  @!P2 FMNMX.FTZ R0, R0, R11, !PT ;  /* 0x0000000b0000a209 */ /* 0x000fce0007810000 */
.L_x_4069:
[----:B------:R-:W-:Y:S05]  /*6d40*/  BSYNC.RECONVERGENT B1 ;  /* 0x0000000000017941 */ /* 0x000fea0003800200 */
.L_x_4068:
[----:B------:R-:W-:Y:S01]  /*6d50*/  VIADD R10, R10, 0x10 ;  /* 0x000000100a0a7836 */ /* 0x000fe20000000000 */
[----:B------:R-:W-:Y:S01]  /*6d60*/  IADD3 R8, P2, PT, R8, 0x10, RZ ;  /* 0x0000001008087810 */ /* 0x000fe20007f5e0ff */
[----:B------:R-:W-:Y:S01]  /*6d70*/  VIADD R4, R4, 0x10 ;  /* 0x0000001004047836 */ /* 0x000fe20000000000 */
[----:B-1----:R-:W-:Y:S02]  /*6d80*/  IADD3 R3, PT, PT, R3, 0x40, RZ ;  /* 0x0000004003037810 */ /* 0x002fe40007ffe0ff */
[----:B------:R-:W-:Y:S02]  /*6d90*/  ISETP.GE.AND P1, PT, R10, R5, PT ;  /* 0x000000050a00720c */ /* 0x000fe40003f26270 */
[----:B------:R-:W-:-:S11]  /*6da0*/  IADD3.X R7, PT, PT, RZ, R7, RZ, P2, !PT ;  /* 0x00000007ff077210 */ /* 0x000fd600017fe4ff */
[----:B------:R-:W-:Y:S05]  /*6db0*/  @!P1 BRA `(.L_x_4070) ;  /* 0xffffffc000809947 */ /* 0x000fea000383ffff */
.L_x_4002:
[----:B0-----:R-:W-:Y:S05]  /*6dc0*/  BSYNC B0 ;  /* 0x0000000000007941 */ /* 0x001fea0003800000 */
.L_x_4001:
[----:B------:R-:W-:-:S03]  /*6dd0*/  UMOV UR4, 0xffffffff ;  /* 0xffffffff00047882 */ /* 0x000fc60000000000 */
[----:B------:R-:W-:Y:S05]  /*6de0*/  BRA.DIV UR4, `(.L_x_4071) ;  /* 0x0000005604887947 */ /* 0x000fea000b800000 */
[----:B------:R-:W0:Y:S02]  /*6df0*/  SHFL.BFLY PT, R14, R0, 0x10, 0x1f ;  /* 0x0e001f00000e7f89 */ /* 0x000e2400000e0000 */
[----:B0-----:R-:W-:-:S05]  /*6e00*/  FMNMX.FTZ R13, R14, R0, !PT ;  /* 0x000000000e0d7209 */ /* 0x001fca0007810000 */
[----:B------:R-:W0:Y:S02]  /*6e10*/  SHFL.BFLY PT, R14, R13, 0x8, 0x1f ;  /* 0x0d001f000d0e7f89 */ /* 0x000e2400000e0000 */
[----:B0----5:R-:W-:-:S05]  /*6e20*/  FMNMX.FTZ R2, R13, R14, !PT ;  /* 0x0000000e0d027209 */ /* 0x021fca0007810000 */
[----:B------:R0:W1:Y:S02]  /*6e30*/  SHFL.BFLY PT, R14, R2, 0x4, 0x1f ;  /* 0x0c801f00020e7f89 */ /* 0x00006400000e0000 */
.L_x_4140:
[----:B------:R-:W4:Y:S01]  /*6e40*/  S2R R0, SR_TID.X ;  /* 0x0000000000007919 */ /* 0x000f220000002100 */
[----:B------:R-:W-:Y:S01]  /*6e50*/  MOV R13, 0x400 ;  /* 0x00000400000d7802 */ /* 0x000fe20000000f00 */
[----:B------:R-:W-:Y:S05]  /*6e60*/  WARPSYNC.ALL ;  /* 0x0000000000007948 */ /* 0x000fea0003800000 */
[----:B------:R-:W5:Y:S01]  /*6e70*/  S2R R20, SR_CgaCtaId ;  /* 0x0000000000147919 */ /* 0x000f620000008800 */
[----:B-1----:R-:W-:Y:S02]  /*6e80*/  FMNMX.FTZ R3, R2, R14, !PT ;  /* 0x0000000e02037209 */ /* 0x002fe40007810000 */
[----:B----4-:R-:W-:-:S02]  /*6e90*/  LOP3.LUT P0, R5, R0, 0x1f, RZ, 0xc0, !PT ;  /* 0x0000001f00057812 */ /* 0x010fc4000780c0ff */
[----:B-----5:R-:W-:-:S11]  /*6ea0*/  LEA R4, R20, R13, 0x18 ;  /* 0x0000000d14047211 */ /* 0x020fd600078ec0ff */
[----:B0-----:R-:W-:-:S05]  /*6eb0*/  @!P0 LEA.HI R2, R0, R4, RZ, 0x1d ;  /* 0x0000000400028211 */ /* 0x001fca00078fe8ff */
[----:B------:R0:W-:Y:S01]  /*6ec0*/  @!P0 STS [R2], R3 ;  /* 0x0000000302008388 */ /* 0x0001e20000000800 */
[----:B------:R-:W-:Y:S01]  /*6ed0*/  BAR.SYNC.DEFER_BLOCKING 0x0 ;  /* 0x0000000000007b1d */ /* 0x000fe20000010000 */
[C---:B------:R-:W-:Y:S01]  /*6ee0*/  ISETP.GT.U32.AND P0, PT, R5.reuse, 0x1, PT ;  /* 0x000000010500780c */ /* 0x040fe20003f04070 */
[----:B------:R-:W-:Y:S01]  /*6ef0*/  IMAD R6, R5, 0x4, R4 ;  /* 0x0000000405067824 */ /* 0x000fe200078e0204 */
[----:B0-----:R-:W-:Y:S01]  /*6f00*/  MOV R2, 0xff7fffff ;  /* 0xff7fffff00027802 */ /* 0x001fe20000000f00 */
[----:B------:R-:W-:Y:S01]  /*6f10*/  IMAD.MOV.U32 R8, RZ, RZ, RZ ;  /* 0x000000ffff087224 */ /* 0x000fe200078e00ff */
[----:B------:R-:W-:-:S03]  /*6f20*/  MOV R9, UR40 ;  /* 0x0000002800097c02 */ /* 0x000fc60008000f00 */
        /* <DEDUP_REMOVED lines=8> */
[----:B------:R-:W-:Y:S01]  /*6fb0*/  VIADD R3, R0, UR39 ;  /* 0x0000002700037c36 */ /* 0x000fe20008000000 */
[----:B------:R-:W-:-:S04]  /*6fc0*/  IADD3 R2, PT, PT, R9, 0x1, RZ ;  /* 0x0000000109027810 */ /* 0x000fc80007ffe0ff */
[----:B------:R-:W-:Y:S01]  /*6fd0*/  ISETP.GT.AND P0, PT, R3, UR40, PT ;  /* 0x0000002803007c0c */ /* 0x000fe2000bf04270 */
        /* <DEDUP_REMOVED lines=9> */
[----:B------:R-:W-:Y:S02]  /*7070*/  IADD3 R10, PT, PT, R8, -UR39, R9 ;  /* 0x80000027080a7c10 */ /* 0x000fe4000fffe009 */
[----:B------:R-:W-:Y:S02]  /*7080*/  MOV R9, R3 ;  /* 0x0000000300097202 */ /* 0x000fe40000000f00 */
[C---:B------:R-:W-:Y:S02]  /*7090*/  LOP3.LUT R8, R10.reuse, 0xc0, RZ, 0xc0, !PT ;  /* 0x000000c00a087812 */ /* 0x040fe400078ec0ff */
[----:B------:R-:W-:Y:S02]  /*70a0*/  ISETP.GE.U32.AND P1, PT, R10, 0xc0, PT ;  /* 0x000000c00a00780c */ /* 0x000fe40003f26070 */
[----:B------:R-:W-:Y:S01]  /*70b0*/  ISETP.NE.AND P0, PT, R8, 0xc0, PT ;  /* 0x000000c00800780c */ /* 0x000fe20003f05270 */
[----:B------:R-:W-:-:S12]  /*70c0*/  IMAD.MOV.U32 R8, RZ, RZ, RZ ;  /* 0x000000ffff087224 */ /* 0x000fd800078e00ff */
[----:B------:R-:W-:Y:S05]  /*70d0*/  @!P0 BRA `(.L_x_4076) ;  /* 0x00000000004c8947 */ /* 0x000fea0003800000 */
[----:B------:R-:W-:Y:S01]  /*70e0*/  VIADD R9, R13, 0x210 ;  /* 0x000002100d097836 */ /* 0x000fe20000000000 */
[----:B------:R-:W-:-:S04]  /*70f0*/  LEA.HI R8, R10, 0x1, RZ, 0x1a ;  /* 0x000000010a087811 */ /* 0x000fc800078fd0ff */
[----:B------:R-:W-:Y:S01]  /*7100*/  LOP3.LUT R10, R8, 0x3, RZ, 0xc0, !PT ;  /* 0x00000003080a7812 */ /* 0x000fe200078ec0ff */
[----:B------:R-:W-:Y:S01]  /*7110*/  HFMA2 R8, -RZ, RZ, 0, 0 ;  /* 0x00000000ff087431 */ /* 0x000fe200000001ff */
[----:B------:R-:W-:Y:S01]  /*7120*/  LEA R11, R20, R9, 0x18 ;  /* 0x00000009140b7211 */ /* 0x000fe200078ec0ff */
[----:B------:R-:W-:Y:S02]  /*7130*/  IMAD.MOV.U32 R9, RZ, RZ, R3 ;  /* 0x000000ffff097224 */ /* 0x000fe400078e0003 */
[----:B------:R-:W-:Y:S01]  /*7140*/  IMAD.MOV R10, RZ, RZ, -R10 ;  /* 0x000000ffff0a7224 */ /* 0x000fe200078e0a0a */
[----:B------:R-:W-:-:S07]  /*7150*/  LEA R11, R0, R11, 0x2 ;  /* 0x0000000b000b7211 */ /* 0x000fce00078e10ff */
.L_x_4077:
        /* <DEDUP_REMOVED lines=11> */
.L_x_4076:
[----:B------:R-:W-:Y:S05]  /*7210*/  BSYNC.RECONVERGENT B1 ;  /* 0x0000000000017941 */ /* 0x000fea0003800200 */
.L_x_4075:
[----:B------:R-:W-:Y:S05]  /*7220*/  @!P1 BRA `(.L_x_4073) ;  /* 0x0000001400009947 */ /* 0x000fea0003800000 */
[----:B------:R-:W-:Y:S01]  /*7230*/  USHF.L.U32 UR4, UR39, 0x2, URZ ;  /* 0x0000000227047899 */ /* 0x000fe200080006ff */
[----:B------:R-:W-:-:S05]  /*7240*/  VIADD R13, R13, 0x210 ;  /* 0x000002100d0d7836 */ /* 0x000fca0000000000 */
[----:B------:R-:W-:Y:S02]  /*7250*/  LEA R11, R20, R13, 0x18 ;  /* 0x0000000d140b7211 */ /* 0x000fe400078ec0ff */
[C---:B------:R-:W-:Y:S01]  /*7260*/  LEA R10, R9.reuse, -UR4, 0x2 ;  /* 0x80000004090a7c11 */ /* 0x040fe2000f8e10ff */
[----:B------:R-:W-:-:S03]  /*7270*/  VIADD R9, R9, 0x100 ;  /* 0x0000010009097836 */ /* 0x000fc60000000000 */
[----:B------:R-:W-:Y:S02]  /*7280*/  IADD3 R11, PT, PT, R11, R10, RZ ;  /* 0x0000000a0b0b7210 */ /* 0x000fe40007ffe0ff */
[----:B------:R-:W-:-:S03]  /*7290*/  ISETP.GT.AND P0, PT, R9, UR40, PT ;  /* 0x0000002809007c0c */ /* 0x000fc6000bf04270 */
[----:B------:R-:W0:Y:S04]  /*72a0*/  LDS R10, [R11] ;  /* 0x000000000b0a7984 */ /* 0x000e280000000800 */
[----:B------:R-:W1:Y:S04]  /*72b0*/  LDS R12, [R11+0x100] ;  /* 0x000100000b0c7984 */ /* 0x000e680000000800 */
[----:B------:R-:W4:Y:S04]  /*72c0*/  LDS R14, [R11+0x200] ;  /* 0x000200000b0e7984 */ /* 0x000f280000000800 */
        /* <DEDUP_REMOVED lines=13> */
[----:B0-----:R0:W-:Y:S01]  /*73a0*/  STS [R11], R10 ;  /* 0x0000000a0b007388 */ /* 0x0011e20000000800 */
[----:B------:R-:W-:-:S03]  /*73b0*/  FADD.FTZ R8, R8, R10 ;  /* 0x0000000a08087221 */ /* 0x000fc60000010000 */
[----:B-1----:R0:W-:Y:S01]  /*73c0*/  STS [R11+0x100], R12 ;  /* 0x0001000c0b007388 */ /* 0x0021e20000000800 */
[----:B------:R-:W-:-:S03]  /*73d0*/  FADD.FTZ R8, R8, R12 ;  /* 0x0000000c08087221 */ /* 0x000fc60000010000 */
[----:B----4-:R0:W-:Y:S01]  /*73e0*/  STS [R11+0x200], R14 ;  /* 0x0002000e0b007388 */ /* 0x0101e20000000800 */
[----:B------:R-:W-:-:S03]  /*73f0*/  FADD.FTZ R8, R8, R14 ;  /* 0x0000000e08087221 */ /* 0x000fc60000010000 */
[----:B-----5:R0:W-:Y:S01]  /*7400*/  STS [R11+0x300], R18 ;  /* 0x000300120b007388 */ /* 0x0201e20000000800 */
[----:B------:R-:W-:Y:S01]  /*7410*/  FADD.FTZ R8, R8, R18 ;  /* 0x0000001208087221 */ /* 0x000fe20000010000 */
[----:B------:R-:W-:Y:S06]  /*7420*/  @P0 BRA `(.L_x_4073) ;  /* 0x0000001000800947 */ /* 0x000fec0003800000 */
[----:B0-----:R-:W-:Y:S01]  /*7430*/  MOV R10, R9 ;  /* 0x00000009000a7202 */ /* 0x001fe20000000f00 */
[----:B------:R-:W-:Y:S01]  /*7440*/  BSSY.RECONVERGENT B1, `(.L_x_4078) ;  /* 0x000006d000017945 */ /* 0x000fe20003800200 */
[----:B------:R-:W-:Y:S02]  /*7450*/  PLOP3.LUT P0, PT, PT, PT, PT, 0x80, 0x8 ;  /* 0x000000000008781c */ /* 0x000fe40003f0f070 */
[----:B------:R-:W-:-:S04]  /*7460*/  IADD3 R9, PT, PT, -R10, UR40, RZ ;  /* 0x000000280a097c10 */ /* 0x000fc8000fffe1ff */
[----:B------:R-:W-:Y:S01]  /*7470*/  ISETP.GT.AND P1, PT, R9, 0x2ff, PT ;  /* 0x000002ff0900780c */ /* 0x000fe20003f24270 */
[----:B------:R-:W-:-:S12]  /*7480*/  VIADD R9, R11, 0x600 ;  /* 0x000006000b097836 */ /* 0x000fd80000000000 */
[----:B------:R-:W-:Y:S05]  /*7490*/  @!P1 BRA `(.L_x_4079) ;  /* 0x00000004009c9947 */ /* 0x000fea0003800000 */
[----:B------:R-:W-:Y:S02]  /*74a0*/  MOV R11, UR40 ;  /* 0x00000028000b7c02 */ /* 0x000fe40008000f00 */
[----:B------:R-:W-:-:S03]  /*74b0*/  PLOP3.LUT P0, PT, PT, PT, PT, 0x8, 0x80 ;  /* 0x000000000080781c */ /* 0x000fc60003f0e170 */
[----:B------:R-:W-:-:S10]  /*74c0*/  VIADD R11, R11, 0xfffffd01 ;  /* 0xfffffd010b0b7836 */ /* 0x000fd40000000000 */
.L_x_4080:
[----:B------:R-:W0:Y:S01]  /*74d0*/  LDS R12, [R9+-0x200] ;  /* 0xfffe0000090c7984 */ /* 0x000e220000000800 */
[----:B------:R-:W-:-:S03]  /*74e0*/  IADD3 R10, PT, PT, R10, 0x400, RZ ;  /* 0x000004000a0a7810 */ /* 0x000fc60007ffe0ff */
[----:B------:R-:W1:Y:S01]  /*74f0*/  LDS R14, [R9+-0x100] ;  /* 0xffff0000090e7984 */ /* 0x000e620000000800 */
[----:B------:R-:W-:-:S03]  /*7500*/  ISETP.GE.AND P1, PT, R10, R11, PT ;  /* 0x0000000b0a00720c */ /* 0x000fc60003f26270 */
[----:B------:R-:W4:Y:S04]  /*7510*/  LDS R18, [R9] ;  /* 0x0000000009127984 */ /* 0x000f280000000800 */
[----:B------:R-:W5:Y:S04]  /*7520*/  LDS R20, [R9+0x100] ;  /* 0x0001000009147984 */ /* 0x000f680000000800 */
[----:B------:R-:W5:Y:S04]  /*7530*/  LDS R22, [R9+0x200] ;  /* 0x0002000009167984 */ /* 0x000f680000000800 */
[----:B--2---:R-:W2:Y:S04]  /*7540*/  LDS R24, [R9+0x300] ;  /* 0x0003000009187984 */ /* 0x004ea80000000800 */
[----:B------:R-:W2:Y:S04]  /*7550*/  LDS R26, [R9+0x400] ;  /* 0x00040000091a7984 */ /* 0x000ea80000000800 */
[----:B---3--:R-:W3:Y:S04]  /*7560*/  LDS R28, [R9+0x500] ;  /* 0x00050000091c7984 */ /* 0x008ee80000000800 */
        /* <DEDUP_REMOVED lines=16> */
[C---:B------:R-:W-:Y:S01]  /*7670*/  FADD.FTZ R22, -R7.reuse, R22 ;  /* 0x0000001607167221 */ /* 0x040fe20000010100 */
[----:B------:R-:W-:Y:S01]  /*7680*/  FMUL.FTZ R20, R20, 1.4426950216293334961 ;  /* 0x3fb8aa3b14147820 */ /* 0x000fe20000410000 */
[C---:B--2---:R-:W-:Y:S01]  /*7690*/  FADD.FTZ R24, -R7.reuse, R24 ;  /* 0x0000001807187221 */ /* 0x044fe20000010100 */
[----:B------:R-:W2:Y:S01]  /*76a0*/  MUFU.EX2 R18, R18 ;  /* 0x0000001200127308 */ /* 0x000ea20000000800 */
[----:B------:R-:W1:Y:S01]  /*76b0*/  LDS R44, [R9+0xd00] ;  /* 0x000d0000092c7984 */ /* 0x000e620000000800 */
[----:B------:R-:W-:Y:S01]  /*76c0*/  FMUL.FTZ R22, R22, 1.4426950216293334961 ;  /* 0x3fb8aa3b16167820 */ /* 0x000fe20000410000 */
[C---:B------:R-:W-:Y:S01]  /*76d0*/  FADD.FTZ R26, -R7.reuse, R26 ;  /* 0x0000001a071a7221 */ /* 0x040fe20000010100 */
[----:B------:R-:W2:Y:S01]  /*76e0*/  MUFU.EX2 R20, R20 ;  /* 0x0000001400147308 */ /* 0x000ea20000000800 */
[----:B------:R-:W-:Y:S01]  /*76f0*/  FMUL.FTZ R24, R24, 1.4426950216293334961 ;  /* 0x3fb8aa3b18187820 */ /* 0x000fe20000410000 */
[----:B----4-:R-:W-:Y:S01]  /*7700*/  FADD.FTZ R8, R12, R8 ;  /* 0x000000080c087221 */ /* 0x010fe20000010000 */
[C---:B---3--:R-:W-:Y:S01]  /*7710*/  FADD.FTZ R28, -R7.reuse, R28 ;  /* 0x0000001c071c7221 */ /* 0x048fe20000010100 */
[----:B------:R-:W3:Y:S01]  /*7720*/  MUFU.EX2 R22, R22 ;  /* 0x0000001600167308 */ /* 0x000ee20000000800 */
[----:B------:R-:W-:Y:S01]  /*7730*/  FMUL.FTZ R26, R26, 1.4426950216293334961 ;  /* 0x3fb8aa3b1a1a7820 */ /* 0x000fe20000410000 */
[----:B-----5:R-:W-:Y:S01]  /*7740*/  FADD.FTZ R8, R8, R14 ;  /* 0x0000000e08087221 */ /* 0x020fe20000010000 */
[C---:B------:R-:W-:Y:S01]  /*7750*/  FADD.FTZ R30, -R7.reuse, R30 ;  /* 0x0000001e071e7221 */ /* 0x040fe20000010100 */
[----:B------:R-:W4:Y:S01]  /*7760*/  MUFU.EX2 R24, R24 ;  /* 0x0000001800187308 */ /* 0x000f220000000800 */
[----:B------:R-:W-:Y:S01]  /*7770*/  FMUL.FTZ R28, R28, 1.4426950216293334961 ;  /* 0x3fb8aa3b1c1c7820 */ /* 0x000fe20000410000 */
[----:B--2---:R-:W-:Y:S01]  /*7780*/  FADD.FTZ R8, R8, R18 ;  /* 0x0000001208087221 */ /* 0x004fe20000010000 */
[C---:B------:R-:W-:Y:S01]  /*7790*/  FADD.FTZ R32, -R7.reuse, R32 ;  /* 0x0000002007207221 */ /* 0x040fe20000010100 */
[----:B------:R-:W2:Y:S01]  /*77a0*/  MUFU.EX2 R26, R26 ;  /* 0x0000001a001a7308 */ /* 0x000ea20000000800 */
[----:B------:R-:W-:Y:S01]  /*77b0*/  FMUL.FTZ R30, R30, 1.4426950216293334961 ;  /* 0x3fb8aa3b1e1e7820 */ /* 0x000fe20000410000 */
[----:B------:R-:W-:Y:S01]  /*77c0*/  FADD.FTZ R8, R8, R20 ;  /* 0x0000001408087221 */ /* 0x000fe20000010000 */
[C---:B------:R-:W-:Y:S01]  /*77d0*/  FADD.FTZ R34, -R7.reuse, R34 ;  /* 0x0000002207227221 */ /* 0x040fe20000010100 */
[----:B------:R-:W5:Y:S01]  /*77e0*/  MUFU.EX2 R28, R28 ;  /* 0x0000001c001c7308 */ /* 0x000f620000000800 */
[----:B------:R-:W-:Y:S01]  /*77f0*/  FMUL.FTZ R32, R32, 1.4426950216293334961 ;  /* 0x3fb8aa3b20207820 */ /* 0x000fe20000410000 */
[----:B---3--:R-:W-:Y:S01]  /*7800*/  FADD.FTZ R8, R8, R22 ;  /* 0x0000001608087221 */ /* 0x008fe20000010000 */
[C---:B0-----:R-:W-:Y:S01]  /*7810*/  FADD.FTZ R36, -R7.reuse, R36 ;  /* 0x0000002407247221 */ /* 0x041fe20000010100 */
[----:B------:R-:W0:Y:S01]  /*7820*/  MUFU.EX2 R30, R30 ;  /* 0x0000001e001e7308 */ /* 0x000e220000000800 */
[----:B------:R-:W-:Y:S01]  /*7830*/  FMUL.FTZ R34, R34, 1.4426950216293334961 ;  /* 0x3fb8aa3b22227820 */ /* 0x000fe20000410000 */
[----:B----4-:R-:W-:Y:S01]  /*7840*/  FADD.FTZ R8, R8, R24 ;  /* 0x0000001808087221 */ /* 0x010fe20000010000 */
[C---:B-1----:R-:W-:Y:S01]  /*7850*/  FADD.FTZ R38, -R7.reuse, R38 ;  /* 0x0000002607267221 */ /* 0x042fe20000010100 */
[----:B------:R-:W1:Y:S01]  /*7860*/  MUFU.EX2 R32, R32 ;  /* 0x0000002000207308 */ /* 0x000e620000000800 */
[----:B------:R-:W-:Y:S01]  /*7870*/  FMUL.FTZ R36, R36, 1.4426950216293334961 ;  /* 0x3fb8aa3b24247820 */ /* 0x000fe20000410000 */
[----:B--2---:R-:W-:Y:S01]  /*7880*/  FADD.FTZ R8, R8, R26 ;  /* 0x0000001a08087221 */ /* 0x004fe20000010000 */
[----:B------:R-:W-:Y:S01]  /*7890*/  FMUL.FTZ R38, R38, 1.4426950216293334961 ;  /* 0x3fb8aa3b26267820 */ /* 0x000fe20000410000 */
[----:B------:R-:W2:Y:S01]  /*78a0*/  MUFU.EX2 R34, R34 ;  /* 0x0000002200227308 */ /* 0x000ea20000000800 */
[C---:B------:R-:W-:Y:S01]  /*78b0*/  FADD.FTZ R40, -R7.reuse, R40 ;  /* 0x0000002807287221 */ /* 0x040fe20000010100 */
[----:B-----5:R-:W-:Y:S01]  /*78c0*/  FADD.FTZ R8, R8, R28 ;  /* 0x0000001c08087221 */ /* 0x020fe20000010000 */
[----:B------:R-:W-:Y:S01]  /*78d0*/  STS [R9+-0x200], R12 ;  /* 0xfffe000c09007388 */ /* 0x000fe20000000800 */
        /* <DEDUP_REMOVED lines=35> */
.L_x_4079:
[----:B------:R-:W-:Y:S05]  /*7b10*/  BSYNC.RECONVERGENT B1 ;  /* 0x0000000000017941 */ /* 0x000fea0003800200 */
.L_x_4078:
        /* <DEDUP_REMOVED lines=8> */
[----:B------:R-:W4:Y:S04]  /*7ba0*/  LDS R18, [R9] ;  /* 0x0000000009127984 */ /* 0x000f280000000800 */
[----:B------:R-:W5:Y:S04]  /*7bb0*/  LDS R20, [R9+0x100] ;  /* 0x0001000009147984 */ /* 0x000f680000000800 */
[----:B------:R-:W5:Y:S04]  /*7bc0*/  LDS R22, [R9+0x200] ;  /* 0x0002000009167984 */ /* 0x000f680000000800 */
[----:B--2---:R-:W2:Y:S04]  /*7bd0*/  LDS R24, [R9+0x300] ;  /* 0x0003000009187984 */ /* 0x004ea80000000800 */
[----:B------:R-:W2:Y:S04]  /*7be0*/  LDS R26, [R9+0x400] ;  /* 0x00040000091a7984 */ /* 0x000ea80000000800 */
[----:B---3--:R-:W3:Y:S01]  /*7bf0*/  LDS R28, [R9+0x500] ;  /* 0x00050000091c7984 */ /* 0x008ee20000000800 */
        /* <DEDUP_REMOVED lines=9> */
[C---:B------:R-:W-:Y:S01]  /*7c90*/  FADD.FTZ R22, -R7.reuse, R22 ;  /* 0x0000001607167221 */ /* 0x040fe20000010100 */
[----:B------:R-:W-:Y:S02]  /*7ca0*/  FMUL.FTZ R20, R20, 1.4426950216293334961 ;  /* 0x3fb8aa3b14147820 */ /* 0x000fe40000410000 */
[----:B------:R-:W4:Y:S01]  /*7cb0*/  MUFU.EX2 R18, R18 ;  /* 0x0000001200127308 */ /* 0x000f220000000800 */
[----:B--2---:R-:W-:Y:S01]  /*7cc0*/  FADD.FTZ R24, -R7, R24 ;  /* 0x0000001807187221 */ /* 0x004fe20000010100 */
[----:B------:R-:W-:-:S02]  /*7cd0*/  FMUL.FTZ R22, R22, 1.4426950216293334961 ;  /* 0x3fb8aa3b16167820 */ /* 0x000fc40000410000 */
[----:B------:R-:W2:Y:S01]  /*7ce0*/  MUFU.EX2 R20, R20 ;  /* 0x0000001400147308 */ /* 0x000ea20000000800 */
[C---:B------:R-:W-:Y:S01]  /*7cf0*/  FADD.FTZ R26, -R7.reuse, R26 ;  /* 0x0000001a071a7221 */ /* 0x040fe20000010100 */
        /* <DEDUP_REMOVED lines=9> */
[----:B----4-:R-:W-:Y:S01]  /*7d90*/  FADD.FTZ R8, R8, R18 ;  /* 0x0000001208087221 */ /* 0x010fe20000010000 */
[----:B------:R-:W3:Y:S02]  /*7da0*/  MUFU.EX2 R26, R26 ;  /* 0x0000001a001a7308 */ /* 0x000ee40000000800 */
[----:B------:R-:W-:Y:S01]  /*7db0*/  STS [R9+-0x100], R14 ;  /* 0xffff000e09007388 */ /* 0x000fe20000000800 */
[----:B--2---:R-:W-:Y:S01]  /*7dc0*/  FADD.FTZ R8, R8, R20 ;  /* 0x0000001408087221 */ /* 0x004fe20000010000 */
[----:B------:R-:W2:Y:S02]  /*7dd0*/  MUFU.EX2 R28, R28 ;  /* 0x0000001c001c7308 */ /* 0x000ea40000000800 */
[----:B------:R-:W-:Y:S01]  /*7de0*/  STS [R9], R18 ;  /* 0x0000001209007388 */ /* 0x000fe20000000800 */
[----:B0-----:R-:W-:-:S03]  /*7df0*/  FADD.FTZ R8, R8, R22 ;  /* 0x0000001608087221 */ /* 0x001fc60000010000 */
[----:B------:R-:W-:Y:S01]  /*7e00*/  STS [R9+0x100], R20 ;  /* 0x0001001409007388 */ /* 0x000fe20000000800 */
[----:B-1----:R-:W-:-:S03]  /*7e10*/  FADD.FTZ R8, R8, R24 ;  /* 0x0000001808087221 */ /* 0x002fc60000010000 */
[----:B------:R-:W-:Y:S01]  /*7e20*/  STS [R9+0x200], R22 ;  /* 0x0002001609007388 */ /* 0x000fe20000000800 */
[----:B---3--:R-:W-:-:S03]  /*7e30*/  FADD.FTZ R8, R8, R26 ;  /* 0x0000001a08087221 */ /* 0x008fc60000010000 */
[----:B------:R-:W-:Y:S01]  /*7e40*/  STS [R9+0x300], R24 ;  /* 0x0003001809007388 */ /* 0x000fe20000000800 */
[----:B--2---:R-:W-:-:S03]  /*7e50*/  FADD.FTZ R8, R8, R28 ;  /* 0x0000001c08087221 */ /* 0x004fc60000010000 */
[----:B------:R-:W-:Y:S04]  /*7e60*/  STS [R9+0x400], R26 ;  /* 0x0004001a09007388 */ /* 0x000fe80000000800 */
[----:B------:R0:W-:Y:S02]  /*7e70*/  STS [R9+0x500], R28 ;  /* 0x0005001c09007388 */ /* 0x0001e40000000800 */
[----:B0-----:R-:W-:-:S07]  /*7e80*/  VIADD R9, R9, 0x800 ;  /* 0x0000080009097836 */ /* 0x001fce0000000000 */
.L_x_4082:
[----:B------:R-:W-:Y:S05]  /*7e90*/  BSYNC.RECONVERGENT B1 ;  /* 0x0000000000017941 */ /* 0x000fea0003800200 */
.L_x_4081:
[----:B------:R-:W-:-:S13]  /*7ea0*/  ISETP.GT.AND P1, PT, R10, UR40, PT ;  /* 0x000000280a007c0c */ /* 0x000fda000bf24270 */
[----:B------:R-:W-:Y:S05]  /*7eb0*/  @!P0 BRA P1, `(.L_x_4073) ;  /* 0x0000000400dc8947 */ /* 0x000fea0000800000 */
        /* <DEDUP_REMOVED lines=25> */
.L_x_4074:
[----:B------:R-:W-:Y:S01]  /*8050*/  VIADDMNMX R8, R3, 0x40, R2, !PT ;  /* 0x0000004003087846 */ /* 0x000fe20007800102 */
[----:B------:R-:W-:Y:S01]  /*8060*/  BSSY.RECONVERGENT B1, `(.L_x_4083) ;  /* 0x0000024000017945 */ /* 0x000fe20003800200 */
[----:B------:R-:W-:-:S04]  /*8070*/  LOP3.LUT R9, RZ, R0, RZ, 0x33, !PT ;  /* 0x00000000ff097212 */ /* 0x000fc800078e33ff */
[----:B------:R-:W-:Y:S01]  /*8080*/  IADD3 R12, PT, PT, R8, -UR39, R9 ;  /* 0x80000027080c7c10 */ /* 0x000fe2000fffe009 */
        /* <DEDUP_REMOVED lines=9> */
[----:B------:R-:W-:Y:S02]  /*8120*/  IADD3 R18, P1, P2, R10, UR6, R3 ;  /* 0x000000060a127c10 */ /* 0x000fe4000fa3e003 */
[----:B------:R-:W-:Y:S01]  /*8130*/  LOP3.LUT R10, R8, 0x3, RZ, 0xc0, !PT ;  /* 0x00000003080a7812 */ /* 0x000fe200078ec0ff */
[----:B------:R-:W-:Y:S01]  /*8140*/  IMAD R12, R0, 0x4, R13 ;  /* 0x00000004000c7824 */ /* 0x000fe200078e020d */
[----:B------:R-:W-:Y:S01]  /*8150*/  IADD3.X R11, PT, PT, R11, UR12, RZ, P1, P2 ;  /* 0x0000000c0b0b7c10 */ /* 0x000fe20008fe44ff */
[----:B------:R-:W-:Y:S01]  /*8160*/  IMAD.MOV.U32 R8, RZ, RZ, RZ ;  /* 0x000000ffff087224 */ /* 0x000fe200078e00ff */
[----:B------:R-:W-:-:S02]  /*8170*/  MOV R9, R3 ;  /* 0x0000000300097202 */ /* 0x000fc40000000f00 */
[----:B------:R-:W-:-:S07]  /*8180*/  IADD3 R13, PT, PT, -R10, RZ, RZ ;  /* 0x000000ff0a0d7210 */ /* 0x000fce0007ffe1ff */
.L_x_4085:
[----:B------:R-:W-:-:S06]  /*8190*/  IMAD.MOV.U32 R10, RZ, RZ, R18 ;  /* 0x000000ffff0a7224 */ /* 0x000fcc00078e0012 */
[----:B------:R1:W4:Y:S01]  /*81a0*/  LDG.E.U8 R10, desc[UR36][R10.64] ;  /* 0x000000240a0a7981 */ /* 0x000322000c1e1100 */
[----:B------:R-:W-:Y:S01]  /*81b0*/  MOV R15, RZ ;  /* 0x000000ff000f7202 */ /* 0x000fe20000000f00 */
[----:B------:R-:W-:Y:S01]  /*81c0*/  VIADD R13, R13, 0x1 ;  /* 0x000000010d0d7836 */ /* 0x000fe20000000000 */
[----:B------:R-:W-:Y:S02]  /*81d0*/  IADD3 R18, P2, PT, R18, 0x40, RZ ;  /* 0x0000004012127810 */ /* 0x000fe40007f5e0ff */
[----:B------:R-:W-:-:S03]  /*81e0*/  IADD3 R9, PT, PT, R9, 0x40, RZ ;  /* 0x0000004009097810 */ /* 0x000fc60007ffe0ff */
[----:B-1----:R-:W-:Y:S01]  /*81f0*/  IMAD.X R11, RZ, RZ, R11, P2 ;  /* 0x000000ffff0b7224 */ /* 0x002fe200010e060b */
[----:B----4-:R-:W-:-:S13]  /*8200*/  ISETP.NE.AND P1, PT, R10, RZ, PT ;  /* 0x000000ff0a00720c */ /* 0x010fda0003f25270 */
        /* <DEDUP_REMOVED lines=9> */
.L_x_4084:
[----:B------:R-:W-:Y:S05]  /*82a0*/  BSYNC.RECONVERGENT B1 ;  /* 0x0000000000017941 */ /* 0x000fea0003800200 */
.L_x_4083:
[----:B------:R-:W-:Y:S05]  /*82b0*/  @!P0 BRA `(.L_x_4073) ;  /* 0x0000000000dc8947 */ /* 0x000fea0003800000 */
[----:B------:R-:W1:Y:S01]  /*82c0*/  S2R R12, SR_CgaCtaId ;  /* 0x00000000000c7919 */ /* 0x000e620000008800 */
[----:B------:R-:W4:Y:S01]  /*82d0*/  LDC.64 R14, c[0x0][0x420] ;  /* 0x00010800ff0e7b82 */ /* 0x000f220000000a00 */
        /* <DEDUP_REMOVED lines=10> */
.L_x_4086:
[----:B------:R-:W-:-:S05]  /*8380*/  IMAD.MOV.U32 R10, RZ, RZ, R14 ;  /* 0x000000ffff0a7224 */ /* 0x000fca00078e000e */
[----:B------:R-:W4:Y:S04]  /*8390*/  LDG.E.U8 R18, desc[UR36][R10.64+-0x80] ;  /* 0xffff80240a127981 */ /* 0x000f28000c1e1100 */
[----:B------:R-:W5:Y:S04]  /*83a0*/  LDG.E.U8 R13, desc[UR36][R10.64+-0x40] ;  /* 0xffffc0240a0d7981 */ /* 0x000f68000c1e1100 */
[----:B------:R-:W2:Y:S04]  /*83b0*/  LDG.E.U8 R14, desc[UR36][R10.64] ;  /* 0x000000240a0e7981 */ /* 0x000ea8000c1e1100 */
[----:B------:R-:W3:Y:S01]  /*83c0*/  LDG.E.U8 R15, desc[UR36][R10.64+0x40] ;  /* 0x000040240a0f7981 */ /* 0x000ee2000c1e1100 */
[----:B------:R-:W-:Y:S01]  /*83d0*/  MOV R19, RZ ;  /* 0x000000ff00137202 */ /* 0x000fe20000000f00 */
[----:B------:R-:W-:Y:S01]  /*83e0*/  IMAD.MOV.U32 R21, RZ, RZ, RZ ;  /* 0x000000ffff157224 */ /* 0x000fe200078e00ff */
[----:B------:R-:W-:-:S02]  /*83f0*/  IADD3 R9, PT, PT, R9, 0x100, RZ ;  /* 0x0000010009097810 */ /* 0x000fc40007ffe0ff */
[----:B----4-:R-:W-:Y:S02]  /*8400*/  ISETP.NE.AND P0, PT, R18, RZ, PT ;  /* 0x000000ff1200720c */ /* 0x010fe40003f05270 */
[----:B-----5:R-:W-:Y:S01]  /*8410*/  ISETP.NE.AND P1, PT, R13, RZ, PT ;  /* 0x000000ff0d00720c */ /* 0x020fe20003f25270 */
[----:B------:R-:W-:Y:S01]  /*8420*/  HFMA2 R13, -RZ, RZ, 0, 0 ;  /* 0x00000000ff0d7431 */ /* 0x000fe200000001ff */
        /* <DEDUP_REMOVED lines=13> */
[----:B------:R-:W-:Y:S01]  /*8500*/  ISETP.GT.AND P0, PT, R9, UR40, PT ;  /* 0x0000002809007c0c */ /* 0x000fe2000bf04270 */
        /* <DEDUP_REMOVED lines=18> */
.L_x_4073:
[----:B------:R-:W-:Y:S05]  /*8630*/  BSYNC.RECONVERGENT B0 ;  /* 0x0000000000007941 */ /* 0x000fea0003800200 */
.L_x_4072:
[----:B0-----:R-:W0:Y:S01]  /*8640*/  SHFL.BFLY PT, R7, R8, 0x10, 0x1f ;  /* 0x0e001f0008077f89 */ /* 0x001e2200000e0000 */
[C---:B------:R-:W-:Y:S01]  /*8650*/  ISETP.NE.AND P0, PT, R5.reuse, RZ, PT ;  /* 0x000000ff0500720c */ /* 0x040fe20003f05270 */
[----:B------:R-:W1:Y:S01]  /*8660*/  LDCU UR4, c[0x0][0x40c] ;  /* 0x00008180ff0477ac */ /* 0x000e620008000800 */
[----:B------:R-:W-:Y:S01]  /*8670*/  SHF.R.U32.HI R39, RZ, 0x5, R0 ;  /* 0x00000005ff277819 */ /* 0x000fe20000011600 */
[----:B------:R-:W4:Y:S01]  /*8680*/  S2R R18, SR_CTAID.X ;  /* 0x0000000000127919 */ /* 0x000f220000002500 */
[----:B------:R-:W-:Y:S01]  /*8690*/  ISETP.GT.U32.AND P1, PT, R5, 0x1, PT ;  /* 0x000000010500780c */ /* 0x000fe20003f24070 */
[----:B------:R-:W1:Y:S01]  /*86a0*/  LDCU UR5, c[0x0][0x3f4] ;  /* 0x00007e80ff0577ac */ /* 0x000e620008000800 */
[----:B------:R-:W5:Y:S07]  /*86b0*/  LDCU.U8 UR8, c[0x0][0x48c] ;  /* 0x00009180ff0877ac */ /* 0x000f6e0008000000 */
[----:B------:R-:W-:-:S02]  /*86c0*/  @!P0 IMAD R4, R39, 0x4, R4 ;  /* 0x0000000427048824 */ /* 0x000fc400078e0204 */
[----:B0-----:R-:W-:Y:S01]  /*86d0*/  FADD.FTZ R7, R7, R8 ;  /* 0x0000000807077221 */ /* 0x001fe20000010000 */
[----:B-1----:R-:W-:-:S04]  /*86e0*/  UISETP.LT.AND UP0, UPT, UR5, UR4, UPT ;  /* 0x000000040500728c */ /* 0x002fc8000bf01270 */
[----:B------:R-:W0:Y:S01]  /*86f0*/  SHFL.BFLY PT, R10, R7, 0x8, 0x1f ;  /* 0x0d001f00070a7f89 */ /* 0x000e2200000e0000 */
[----:B------:R-:W-:-:S04]  /*8700*/  USEL UR4, UR5, UR4, UP0 ;  /* 0x0000000405047287 */ /* 0x000fc80008000000 */
[----:B------:R-:W-:-:S04]  /*8710*/  UIADD3 UR4, UPT, UPT, UR4, 0x4, URZ ;  /* 0x0000000404047890 */ /* 0x000fc8000fffe0ff */
[----:B------:R-:W-:-:S04]  /*8720*/  USHF.R.S32.HI UR5, URZ, 0x1f, UR4 ;  /* 0x0000001fff057899 */ /* 0x000fc80008011404 */
[----:B------:R-:W-:-:S04]  /*8730*/  ULEA.HI UR5, UR5, UR4, URZ, 0x2 ;  /* 0x0000000405057291 */ /* 0x000fc8000f8f10ff */
[----:B------:R-:W-:-:S04]  /*8740*/  USHF.L.U32 UR5, UR5, 0x2, URZ ;  /* 0x0000000205057899 */ /* 0x000fc800080006ff */
[----:B------:R-:W-:Y:S01]  /*8750*/  ULOP3.LUT UR5, UR5, 0xfffffff0, URZ, 0xc0, !UPT ;  /* 0xfffffff005057892 */ /* 0x000fe2000f8ec0ff */
[----:B0-----:R-:W-:Y:S02]  /*8760*/  FADD.FTZ R10, R7, R10 ;  /* 0x0000000a070a7221 */ /* 0x001fe40000010000 */
[----:B------:R-:W4:Y:S03]  /*8770*/  LDC R7, c[0x0][0x3f8] ;  /* 0x0000fe00ff077b82 */ /* 0x000f260000000800 */
[----:B------:R-:W0:Y:S01]  /*8780*/  SHFL.BFLY PT, R9, R10, 0x4, 0x1f ;  /* 0x0c801f000a097f89 */ /* 0x000e2200000e0000 */
[----:B----4-:R-:W-:Y:S02]  /*8790*/  IMAD R23, R7, UR7, R18 ;  /* 0x0000000707177c24 */ /* 0x010fe4000f8e0212 */
[----:B0-----:R-:W-:-:S05]  /*87a0*/  FADD.FTZ R9, R10, R9 ;  /* 0x000000090a097221 */ /* 0x001fca0000010000 */
[----:B------:R-:W0:Y:S02]  /*87b0*/  SHFL.BFLY PT, R12, R9, 0x2, 0x1f ;  /* 0x0c401f00090c7f89 */ /* 0x000e2400000e0000 */
[----:B0-----:R-:W-:-:S05]  /*87c0*/  FADD.FTZ R12, R9, R12 ;  /* 0x0000000c090c7221 */ /* 0x001fca0000010000 */
[----:B------:R-:W0:Y:S02]  /*87d0*/  SHFL.BFLY PT, R11, R12, 0x1, 0x1f ;  /* 0x0c201f000c0b7f89 */ /* 0x000e2400000e0000 */
[----:B0-----:R-:W-:-:S05]  /*87e0*/  FADD.FTZ R11, R12, R11 ;  /* 0x0000000b0c0b7221 */ /* 0x001fca0000010000 */
[----:B------:R0:W-:Y:S01]  /*87f0*/  @!P0 STS [R4+0x8], R11 ;  /* 0x0000080b04008388 */ /* 0x0001e20000000800 */
[----:B------:R-:W-:Y:S01]  /*8800*/  BAR.SYNC.DEFER_BLOCKING 0x0 ;  /* 0x0000000000007b1d */ /* 0x000fe20000010000 */
[----:B-----5:R-:W-:Y:S02]  /*8810*/  ISETP.NE.AND P0, PT, RZ, UR8, PT ;  /* 0x00000008ff007c0c */ /* 0x020fe4000bf05270 */
[----:B0-----:R-:W-:-:S03]  /*8820*/  CS2R R4, SRZ ;  /* 0x0000000000047805 */ /* 0x001fc6000001ff00 */
[----:B------:R-:W0:Y:S01]  /*8830*/  @!P1 LDS R11, [R6+0x8] ;  /* 0x00000800060b9984 */ /* 0x000e220000000800 */
[----:B------:R-:W-:-:S03]  /*8840*/  ISETP.GT.AND P1, PT, R3, UR40, PT ;  /* 0x0000002803007c0c */ /* 0x000fc6000bf24270 */
[----:B0-----:R-:W0:Y:S02]  /*8850*/  SHFL.BFLY PT, R8, R11, 0x1, 0x1f ;  /* 0x0c201f000b087f89 */ /* 0x001e2400000e0000 */
[----:B0-----:R-:W-:-:S06]  /*8860*/  FADD.FTZ R8, R8, R11 ;  /* 0x0000000b08087221 */ /* 0x001fcc0000010000 */
[----:B------:R-:W0:Y:S02]  /*8870*/  SHFL.IDX PT, R8, R8, RZ, 0x1f ;  /* 0x00001fff08087589 */ /* 0x000e2400000e0000 */
[----:B0-----:R-:W-:-:S04]  /*8880*/  FADD.FTZ R6, R8, 9.9999999747524270788e-07 ;  /* 0x358637bd08067421 */ /* 0x001fc80000010000 */
[----:B------:R0:W1:Y:S01]  /*8890*/  MUFU.RCP R13, R6 ;  /* 0x00000006000d7308 */ /* 0x0000620000001000 */
[----:B------:R-:W-:Y:S05]  /*88a0*/  @!P0 BRA `(.L_x_4087) ;  /* 0x0000000000188947 */ /* 0x000fea0003800000 */
[----:B------:R-:W4:Y:S08]  /*88b0*/  LDC R4, c[0x0][0x488] ;  /* 0x00012200ff047b82 */ /* 0x000f300000000800 */
[----:B------:R-:W4:Y:S08]  /*88c0*/  LDC R5, c[0x0][0x40c] ;  /* 0x00010300ff057b82 */ /* 0x000f300000000800 */
[----:B------:R-:W5:Y:S01]  /*88d0*/  LDC R7, c[0x0][0x3f4] ;  /* 0x0000fd00ff077b82 */ /* 0x000f620000000800 */
[----:B----4-:R-:W-:-:S04]  /*88e0*/  IMAD R4, R23, R4, R5 ;  /* 0x0000000417047224 */ /* 0x010fc800078e0205 */
[----:B-----5:R-:W-:-:S05]  /*88f0*/  IMAD R4, R4, R7, RZ ;  /* 0x0000000704047224 */ /* 0x020fca00078e02ff */
[----:B------:R-:W-:-:S07]  /*8900*/  SHF.R.S32.HI R5, RZ, 0x1f, R4 ;  /* 0x0000001fff057819 */ /* 0x000fce0000011404 */
.L_x_4087:
[----:B------:R-:W-:Y:S04]  /*8910*/  BSSY.RECONVERGENT B0, `(.L_x_4088) ;  /* 0x0000062000007945 */ /* 0x000fe80003800200 */
[----:B------:R-:W-:Y:S05]  /*8920*/  @P1 BRA `(.L_x_4089) ;  /* 0x0000000400801947 */ /* 0x000fea0003800000 */
[----:B------:R-:W-:Y:S01]  /*8930*/  VIADDMNMX R2, R3, 0x40, R2, !PT ;  /* 0x0000004003027846 */ /* 0x000fe20007800102 */
[----:B------:R-:W-:Y:S01]  /*8940*/  BSSY.RECONVERGENT B1, `(.L_x_4090) ;  /* 0x0000028000017945 */ /* 0x000fe20003800200 */
[----:B------:R-:W-:-:S04]  /*8950*/  LOP3.LUT R7, RZ, R0, RZ, 0x33, !PT ;  /* 0x00000000ff077212 */ /* 0x000fc800078e33ff */
[----:B------:R-:W-:-:S04]  /*8960*/  IADD3 R2, PT, PT, R2, -UR39, R7 ;  /* 0x8000002702027c10 */ /* 0x000fc8000fffe007 */
[C---:B0-----:R-:W-:Y:S02]  /*8970*/  LOP3.LUT R6, R2.reuse, 0xc0, RZ, 0xc0, !PT ;  /* 0x000000c002067812 */ /* 0x041fe400078ec0ff */
[----:B------:R-:W-:Y:S02]  /*8980*/  ISETP.GE.U32.AND P1, PT, R2, 0xc0, PT ;  /* 0x000000c00200780c */ /* 0x000fe40003f26070 */
[----:B------:R-:W-:-:S13]  /*8990*/  ISETP.NE.AND P2, PT, R6, 0xc0, PT ;  /* 0x000000c00600780c */ /* 0x000fda0003f45270 */
[----:B------:R-:W-:Y:S05]  /*89a0*/  @!P2 BRA `(.L_x_4091) ;  /* 0x000000000084a947 */ /* 0x000fea0003800000 */
[----:B------:R-:W0:Y:S01]  /*89b0*/  S2UR UR7, SR_CgaCtaId ;  /* 0x00000000000779c3 */ /* 0x000e220000008800 */
[----:B------:R-:W4:Y:S01]  /*89c0*/  LDCU.64 UR10, c[0x0][0x480] ;  /* 0x00009000ff0a77ac */ /* 0x000f220008000a00 */
        /* <DEDUP_REMOVED lines=11> */
[----:B----4-:R-:W-:-:S04]  /*8a80*/  LEA R10, P2, R11, UR10, 0x2 ;  /* 0x0000000a0b0a7c11 */ /* 0x010fc8000f8410ff */
[----:B------:R-:W-:Y:S01]  /*8a90*/  LEA.HI.X R11, R11, UR11, R12, 0x2, P2 ;  /* 0x0000000b0b0b7c11 */ /* 0x000fe200090f140c */
[----:B0-----:R-:W-:-:S06]  /*8aa0*/  ULEA UR4, UR7, UR4, 0x18 ;  /* 0x0000000407047291 */ /* 0x001fcc000f8ec0ff */
[----:B------:R-:W-:Y:S02]  /*8ab0*/  IADD3 R2, PT, PT, R6, UR4, RZ ;  /* 0x0000000406027c10 */ /* 0x000fe4000fffe0ff */
[----:B------:R-:W-:-:S07]  /*8ac0*/  LEA R8, R0, UR4, 0x2 ;  /* 0x0000000400087c11 */ /* 0x000fce000f8e10ff */
.L_x_4092:
[----:B----4-:R0:W1:Y:S01]  /*8ad0*/  LDS R6, [R8] ;  /* 0x0000000008067984 */ /* 0x0100620000000800 */
[----:B------:R-:W-:Y:S01]  /*8ae0*/  @P0 MOV R7, R11 ;  /* 0x0000000b00070202 */ /* 0x000fe20000000f00 */
[----:B------:R-:W-:-:S05]  /*8af0*/  VIADD R9, R9, 0x1 ;  /* 0x0000000109097836 */ /* 0x000fca0000000000 */
[----:B------:R-:W-:Y:S02]  /*8b00*/  ISETP.NE.AND P3, PT, R9, RZ, PT ;  /* 0x000000ff0900720c */ /* 0x000fe40003f65270 */
[----:B0-----:R-:W-:Y:S01]  /*8b10*/  IADD3 R8, PT, PT, R8, 0x100, RZ ;  /* 0x0000010008087810 */ /* 0x001fe20007ffe0ff */
[----:B-1----:R-:W-:-:S05]  /*8b20*/  FMUL.FTZ R15, R6, R13 ;  /* 0x0000000d060f7220 */ /* 0x002fca0000410000 */
        /* <DEDUP_REMOVED lines=9> */
.L_x_4091:
[----:B------:R-:W-:Y:S05]  /*8bc0*/  BSYNC.RECONVERGENT B1 ;  /* 0x0000000000017941 */ /* 0x000fea0003800200 */
.L_x_4090:
[----:B------:R-:W-:Y:S05]  /*8bd0*/  @!P1 BRA `(.L_x_4089) ;  /* 0x0000000000d49947 */ /* 0x000fea0003800000 */
[----:B----4-:R-:W0:Y:S01]  /*8be0*/  S2R R7, SR_CgaCtaId ;  /* 0x0000000000077919 */ /* 0x010e220000008800 */
[----:B------:R-:W4:Y:S01]  /*8bf0*/  LDCU.64 UR10, c[0x0][0x480] ;  /* 0x00009000ff0a77ac */ /* 0x000f220008000a00 */
[C---:B------:R-:W-:Y:S01]  /*8c00*/  IADD3 R9, P0, PT, R3.reuse, R4, RZ ;  /* 0x0000000403097210 */ /* 0x040fe20007f1e0ff */
[----:B------:R-:W-:Y:S01]  /*8c10*/  IMAD.U32 R11, RZ, RZ, UR39 ;  /* 0x00000027ff0b7e24 */ /* 0x000fe2000f8e00ff */
[----:B------:R-:W-:Y:S01]  /*8c20*/  MOV R6, 0x400 ;  /* 0x0000040000067802 */ /* 0x000fe20000000f00 */
[----:B------:R-:W-:Y:S01]  /*8c30*/  USHF.L.U32 UR4, UR39, 0x2, URZ ;  /* 0x0000000227047899 */ /* 0x000fe200080006ff */
[----:B------:R-:W-:Y:S01]  /*8c40*/  LEA R2, R3, UR5, 0x1 ;  /* 0x0000000503027c11 */ /* 0x000fe2000f8e08ff */
[----:B------:R-:W-:Y:S01]  /*8c50*/  IMAD.X R10, RZ, RZ, R5, P0 ;  /* 0x000000ffff0a7224 */ /* 0x000fe200000e0605 */
[----:B------:R-:W-:Y:S01]  /*8c60*/  IADD3 R6, PT, PT, R6, 0x210, RZ ;  /* 0x0000021006067810 */ /* 0x000fe20007ffe0ff */
[----:B------:R-:W-:Y:S02]  /*8c70*/  UISETP.NE.AND UP0, UPT, UR8, URZ, UPT ;  /* 0x000000ff0800728c */ /* 0x000fe4000bf05270 */
[----:B------:R-:W-:Y:S01]  /*8c80*/  ISETP.NE.AND P1, PT, RZ, UR8, PT ;  /* 0x00000008ff007c0c */ /* 0x000fe2000bf25270 */
[----:B------:R-:W-:Y:S01]  /*8c90*/  IMAD R4, R11, -0x2, R2 ;  /* 0xfffffffe0b047824 */ /* 0x000fe200078e0202 */
[----:B------:R-:W-:-:S02]  /*8ca0*/  LEA R2, R3, -UR4, 0x2 ;  /* 0x8000000403027c11 */ /* 0x000fc4000f8e10ff */
[----:B------:R-:W-:Y:S02]  /*8cb0*/  PLOP3.LUT P0, PT, PT, PT, UP0, 0x80, 0x8 ;  /* 0x000000000008781c */ /* 0x000fe40003f0f008 */
[----:B----4-:R-:W-:-:S04]  /*8cc0*/  LEA R8, P3, R9, UR10, 0x2 ;  /* 0x0000000a09087c11 */ /* 0x010fc8000f8610ff */
[----:B------:R-:W-:Y:S02]  /*8cd0*/  IADD3 R8, P2, PT, R8, 0x200, RZ ;  /* 0x0000020008087810 */ /* 0x000fe40007f5e0ff */
[----:B------:R-:W-:-:S04]  /*8ce0*/  LEA.HI.X R9, R9, UR11, R10, 0x2, P3 ;  /* 0x0000000b09097c11 */ /* 0x000fc800098f140a */
[----:B------:R-:W-:Y:S02]  /*8cf0*/  IADD3.X R9, PT, PT, RZ, R9, RZ, P2, !PT ;  /* 0x00000009ff097210 */ /* 0x000fe400017fe4ff */
[----:B0-----:R-:W-:-:S04]  /*8d00*/  LEA R7, R7, R6, 0x18 ;  /* 0x0000000607077211 */ /* 0x001fc800078ec0ff */
[--C-:B------:R-:W-:Y:S02]  /*8d10*/  IADD3 R2, PT, PT, R2, 0x200, R7.reuse ;  /* 0x0000020002027810 */ /* 0x100fe40007ffe007 */
[----:B------:R-:W-:-:S07]  /*8d20*/  IADD3 R6, PT, PT, R4, 0x100, R7 ;  /* 0x0000010004067810 */ /* 0x000fce0007ffe007 */
.L_x_4093:
[----:B------:R-:W1:Y:S01]  /*8d30*/  LDS R4, [R2+-0x200] ;  /* 0xfffe000002047984 */ /* 0x000e620000000800 */
[----:B------:R-:W-:-:S05]  /*8d40*/  VIADD R3, R3, 0x100 ;  /* 0x0000010003037836 */ /* 0x000fca0000000000 */
[----:B------:R-:W-:Y:S01]  /*8d50*/  ISETP.GT.AND P2, PT, R3, UR40, PT ;  /* 0x0000002803007c0c */ /* 0x000fe2000bf44270 */
[----:B-1----:R-:W-:-:S05]  /*8d60*/  FMUL.FTZ R11, R4, R13 ;  /* 0x0000000d040b7220 */ /* 0x002fca0000410000 */
[----:B------:R-:W-:-:S04]  /*8d70*/  F2FP.F16.F32.PACK_AB R4, RZ, R11 ;  /* 0x0000000bff04723e */ /* 0x000fc800000000ff */
[----:B------:R-:W-:-:S05]  /*8d80*/  PRMT R5, R4, 0x7610, R5 ;  /* 0x0000761004057816 */ /* 0x000fca0000000005 */
[----:B------:R0:W-:Y:S04]  /*8d90*/  STS.U16 [R6+-0x100], R5 ;  /* 0xffff000506007388 */ /* 0x0001e80000000400 */
[----:B------:R-:W1:Y:S01]  /*8da0*/  LDS R4, [R2+-0x100] ;  /* 0xffff000002047984 */ /* 0x000e620000000800 */
[----:B0-----:R-:W-:Y:S01]  /*8db0*/  MOV R5, R9 ;  /* 0x0000000900057202 */ /* 0x001fe20000000f00 */
[----:B-1----:R-:W-:-:S05]  /*8dc0*/  FMUL.FTZ R15, R4, R13 ;  /* 0x0000000d040f7220 */ /* 0x002fca0000410000 */
        /* <DEDUP_REMOVED lines=9> */
[----:B-1----:R-:W-:-:S03]  /*8e60*/  VIADD R2, R2, 0x400 ;  /* 0x0000040002027836 */ /* 0x002fc60000000000 */
        /* <DEDUP_REMOVED lines=12> */
.L_x_4089:
[----:B------:R-:W-:Y:S05]  /*8f30*/  BSYNC.RECONVERGENT B0 ;  /* 0x0000000000007941 */ /* 0x000fea0003800200 */
.L_x_4088:
[----:B------:R-:W-:Y:S01]  /*8f40*/  IMAD.U32 R2, RZ, RZ, UR40 ;  /* 0x00000028ff027e24 */ /* 0x000fe2000f8e00ff */
[----:B------:R-:W1:Y:S01]  /*8f50*/  LDCU.64 UR8, c[0x0][0x3b0] ;  /* 0x00007600ff0877ac */ /* 0x000e620008000a00 */
[----:B------:R-:W-:Y:S02]  /*8f60*/  SHF.L.U32 R33, R0, 0x3, RZ ;  /* 0x0000000300217819 */ /* 0x000fe400000006ff */
[----:B0---4-:R-:W-:Y:S02]  /*8f70*/  CS2R R6, SRZ ;  /* 0x0000000000067805 */ /* 0x011fe4000001ff00 */
[----:B------:R-:W-:Y:S01]  /*8f80*/  LEA.HI R2, R2, UR40, RZ, 0x1 ;  /* 0x0000002802027c11 */ /* 0x000fe2000f8f08ff */
[----:B------:R-:W0:Y:S01]  /*8f90*/  LDCU.64 UR10, c[0x0][0x3c8] ;  /* 0x00007900ff0a77ac */ /* 0x000e220008000a00 */
[----:B------:R-:W-:Y:S02]  /*8fa0*/  LOP3.LUT R33, R33, 0xf8, RZ, 0xc0, !PT ;  /* 0x000000f821217812 */ /* 0x000fe400078ec0ff */
[----:B------:R-:W-:Y:S01]  /*8fb0*/  LOP3.LUT R2, R2, 0xfffffffe, RZ, 0xc0, !PT ;  /* 0xfffffffe02027812 */ /* 0x000fe200078ec0ff */
[----:B------:R-:W4:Y:S03]  /*8fc0*/  LDCU.64 UR14, c[0x0][0x3c8] ;  /* 0x00007900ff0e77ac */ /* 0x000f260008000a00 */
[----:B------:R-:W-:-:S04]  /*8fd0*/  IADD3 R40, PT, PT, -R2, UR40, RZ ;  /* 0x0000002802287c10 */ /* 0x000fc8000fffe1ff */
[----:B------:R-:W-:Y:S02]  /*8fe0*/  ISETP.NE.AND P0, PT, R39, R40, PT ;  /* 0x000000282700720c */ /* 0x000fe40003f05270 */
[----:B-1----:R-:W-:Y:S02]  /*8ff0*/  ISETP.EQ.U32.AND P1, PT, RZ, UR8, PT ;  /* 0x00000008ff007c0c */ /* 0x002fe4000bf22070 */
[----:B------:R-:W-:-:S04]  /*9000*/  ISETP.GT.U32.OR P0, PT, R33, 0x8f, P0 ;  /* 0x0000008f2100780c */ /* 0x000fc80000704470 */
[----:B------:R-:W-:-:S13]  /*9010*/  ISETP.EQ.OR.EX P0, PT, RZ, UR9, P0, P1 ;  /* 0x00000009ff007c0c */ /* 0x000fda0008702710 */
[----:B------:R-:W1:Y:S01]  /*9020*/  @!P0 LDC.64 R2, c[0x0][0x3b0] ;  /* 0x0000ec00ff028b82 */ /* 0x000e620000000a00 */
[----:B------:R-:W-:Y:S01]  /*9030*/  @!P0 IMAD R5, R18, 0x90, R33 ;  /* 0x0000009012058824 */ /* 0x000fe200078e0221 */
[----:B------:R-:W-:Y:S01]  /*9040*/  BSSY.RECONVERGENT B0, `(.L_x_4094) ;  /* 0x000029c000007945 */ /* 0x000fe20003800200 */
[----:B------:R-:W-:Y:S02]  /*9050*/  HFMA2 R36, -RZ, RZ, 0, 0 ;  /* 0x00000000ff247431 */ /* 0x000fe400000001ff */
[----:B-1----:R-:W-:Y:S01]  /*9060*/  @!P0 IMAD.WIDE.U32 R2, R5, 0x2, R2 ;  /* 0x0000000205028825 */ /* 0x002fe200078e0002 */
[----:B------:R-:W-:-:S06]  /*9070*/  CS2R R4, SRZ ;  /* 0x0000000000047805 */ /* 0x000fcc000001ff00 */
[----:B------:R1:W5:Y:S01]  /*9080*/  @!P0 LDG.E.128 R4, desc[UR36][R2.64] ;  /* 0x0000002402048981 */ /* 0x000362000c1e1d00 */
[----:B------:R-:W-:Y:S01]  /*9090*/  BAR.SYNC.DEFER_BLOCKING 0x0 ;  /* 0x0000000000007b1d */ /* 0x000fe20000010000 */
[----:B------:R-:W-:Y:S01]  /*90a0*/  ISETP.GT.U32.AND P0, PT, R33, 0x8f, PT ;  /* 0x0000008f2100780c */ /* 0x000fe20003f04070 */
[----:B------:R-:W-:Y:S01]  /*90b0*/  IMAD R32, R23, 0x90, RZ ;  /* 0x0000009017207824 */ /* 0x000fe200078e02ff */
[----:B---3--:R-:W-:Y:S02]  /*90c0*/  CS2R R30, SRZ ;  /* 0x00000000001e7805 */ /* 0x008fe4000001ff00 */
[----:B------:R-:W-:Y:S01]  /*90d0*/  CS2R R28, SRZ ;  /* 0x00000000001c7805 */ /* 0x000fe2000001ff00 */
[----:B------:R-:W-:Y:S01]  /*90e0*/  IMAD.MOV.U32 R19, RZ, RZ, RZ ;  /* 0x000000ffff137224 */ /* 0x000fe200078e00ff */
[----:B------:R-:W-:-:S07]  /*90f0*/  CS2R R34, SRZ ;  /* 0x0000000000227805 */ /* 0x000fce000001ff00 */
[----:B01--4-:R-:W-:Y:S05]  /*9100*/  @P0 BRA `(.L_x_4095) ;  /* 0x00000028003c0947 */ /* 0x013fea0003800000 */
[----:B------:R-:W0:Y:S01]  /*9110*/  LDCU UR4, c[0x0][0x3f4] ;  /* 0x00007e80ff0477ac */ /* 0x000e220008000800 */
[----:B------:R-:W1:Y:S01]  /*9120*/  S2R R10, SR_CgaCtaId ;  /* 0x00000000000a7919 */ /* 0x000e620000008800 */
[----:B------:R-:W3:Y:S01]  /*9130*/  LDC.64 R2, c[0x0][0x3c0] ;  /* 0x0000f000ff027b82 */ /* 0x000ee20000000a00 */
[----:B------:R-:W-:Y:S01]  /*9140*/  IADD3 R42, PT, PT, R39, UR39, RZ ;  /* 0x00000027272a7c10 */ /* 0x000fe2000fffe0ff */
[----:B------:R-:W-:Y:S01]  /*9150*/  BSSY.RECONVERGENT B1, `(.L_x_4096) ;  /* 0x00000ea000017945 */ /* 0x000fe20003800200 */
[----:B------:R-:W-:Y:S02]  /*9160*/  MOV R9, 0x400 ;  /* 0x0000040000097802 */ /* 0x000fe40000000f00 */
[----:B------:R-:W-:-:S03]  /*9170*/  MOV R31, RZ ;  /* 0x000000ff001f7202 */ /* 0x000fc60000000f00 */
[----:B------:R-:W-:Y:S02]  /*9180*/  VIADD R41, R9, 0x210 ;  /* 0x0000021009297836 */ /* 0x000fe40000000000 */
[----:B0-----:R-:W-:-:S04]  /*9190*/  IMAD.U32 R37, RZ, RZ, UR4 ;  /* 0x00000004ff257e24 */ /* 0x001fc8000f8e00ff */
[----:B------:R-:W-:Y:S01]  /*91a0*/  IMAD R9, R50, R37, R33 ;  /* 0x0000002532097224 */ /* 0x000fe200078e0221 */
[----:B------:R-:W-:-:S03]  /*91b0*/  VIMNMX R8, PT, PT, R37, UR40, PT ;  /* 0x0000002825087c48 */ /* 0x000fc6000bfe0100 */
[----:B---3--:R-:W-:Y:S01]  /*91c0*/  IMAD.WIDE R2, R9, 0x2, R2 ;  /* 0x0000000209027825 */ /* 0x008fe200078e0202 */
[----:B------:R-:W-:Y:S02]  /*91d0*/  ISETP.GE.AND P0, PT, R42, R8, PT ;  /* 0x000000082a00720c */ /* 0x000fe40003f06270 */
[----:B-1----:R-:W-:-:S05]  /*91e0*/  LEA R41, R10, R41, 0x18 ;  /* 0x000000290a297211 */ /* 0x002fca00078ec0ff */
[----:B------:R-:W-:-:S06]  /*91f0*/  VIADD R38, R41, UR5 ;  /* 0x0000000529267c36 */ /* 0x000fcc0008000000 */
[----:B------:R-:W-:Y:S05]  /*9200*/  @P0 BRA `(.L_x_4097) ;  /* 0x0000000c00780947 */ /* 0x000fea0003800000 */
[----:B------:R-:W-:Y:S01]  /*9210*/  IADD3 R47, PT, PT, R42, 0x2, RZ ;  /* 0x000000022a2f7810 */ /* 0x000fe20007ffe0ff */
[----:B------:R-:W-:Y:S01]  /*9220*/  ULOP3.LUT UR4, URZ, UR39, URZ, 0x33, !UPT ;  /* 0x00000027ff047292 */ /* 0x000fe2000f8e33ff */
[----:B------:R-:W-:Y:S01]  /*9230*/  BSSY.RECONVERGENT B2, `(.L_x_4098) ;  /* 0x000007f000027945 */ /* 0x000fe20003800200 */
[----:B------:R-:W0:Y:S01]  /*9240*/  LDCU UR7, c[0x0][0x3f8] ;  /* 0x00007f00ff0777ac */ /* 0x000e220008000800 */
[----:B------:R-:W-:Y:S02]  /*9250*/  VIMNMX R8, PT, PT, R8, R47, !PT ;  /* 0x0000002f08087248 */ /* 0x000fe40007fe0100 */
[----:B------:R-:W-:Y:S01]  /*9260*/  CS2R R34, SRZ ;  /* 0x0000000000227805 */ /* 0x000fe2000001ff00 */
[----:B------:R-:W-:Y:S01]  /*9270*/  IMAD.MOV.U32 R43, RZ, RZ, R42 ;  /* 0x000000ffff2b7224 */ /* 0x000fe200078e002a */
[----:B------:R-:W-:Y:S01]  /*9280*/  MOV R36, RZ ;  /* 0x000000ff00247202 */ /* 0x000fe20000000f00 */
[----:B------:R-:W-:Y:S01]  /*9290*/  IMAD.MOV.U32 R19, RZ, RZ, RZ ;  /* 0x000000ffff137224 */ /* 0x000fe200078e00ff */
[----:B------:R-:W-:-:S02]  /*92a0*/  IADD3 R45, PT, PT, -R39, UR4, R8 ;  /* 0x00000004272d7c10 */ /* 0x000fc4000fffe108 */
[----:B------:R-:W-:Y:S02]  /*92b0*/  CS2R R28, SRZ ;  /* 0x00000000001c7805 */ /* 0x000fe4000001ff00 */
[----:B------:R-:W-:Y:S02]  /*92c0*/  CS2R R30, SRZ ;  /* 0x00000000001e7805 */ /* 0x000fe4000001ff00 */
[C---:B------:R-:W-:Y:S02]  /*92d0*/  ISETP.GE.U32.AND P0, PT, R45.reuse, 0x6, PT ;  /* 0x000000062d00780c */ /* 0x040fe40003f06070 */
[----:B------:R-:W-:-:S04]  /*92e0*/  LEA.HI R48, R45, 0x1, RZ, 0x1f ;  /* 0x000000012d307811 */ /* 0x000fc800078ff8ff */
[----:B------:R-:W-:Y:S01]  /*92f0*/  LOP3.LUT P1, R58, R48, 0x3, RZ, 0xc0, !PT ;  /* 0x00000003303a7812 */ /* 0x000fe2000782c0ff */
[----:B0-----:R-:W-:-:S06]  /*9300*/  IMAD R44, R37, UR7, RZ ;  /* 0x00000007252c7c24 */ /* 0x001fcc000f8e02ff */
[----:B------:R-:W-:Y:S06]  /*9310*/  @!P0 BRA `(.L_x_4099) ;  /* 0x0000000400c08947 */ /* 0x000fec0003800000 */
[----:B------:R-:W-:Y:S01]  /*9320*/  LOP3.LUT R48, R48, 0xfffffffc, RZ, 0xc0, !PT ;  /* 0xfffffffc30307812 */ /* 0x000fe200078ec0ff */
[----:B------:R-:W-:Y:S01]  /*9330*/  HFMA2 R34, -RZ, RZ, 0, 0 ;  /* 0x00000000ff227431 */ /* 0x000fe200000001ff */
[----:B------:R-:W-:Y:S01]  /*9340*/  LEA R46, R39, UR5, 0x1 ;  /* 0x00000005272e7c11 */ /* 0x000fe2000f8e08ff */
[C---:B------:R-:W-:Y:S01]  /*9350*/  VIADD R49, R42.reuse, 0x4 ;  /* 0x000000042a317836 */ /* 0x040fe20000000000 */
[----:B------:R-:W-:Y:S01]  /*9360*/  IADD3 R51, PT, PT, R42, 0x6, RZ ;  /* 0x000000062a337810 */ /* 0x000fe20007ffe0ff */
[----:B------:R-:W-:Y:S01]  /*9370*/  IMAD.MOV.U32 R43, RZ, RZ, R42 ;  /* 0x000000ffff2b7224 */ /* 0x000fe200078e002a */
[----:B------:R-:W-:Y:S02]  /*9380*/  IADD3 R46, PT, PT, R46, 0x8, R41 ;  /* 0x000000082e2e7810 */ /* 0x000fe40007ffe029 */
[----:B------:R-:W-:-:S07]  /*9390*/  IADD3 R48, PT, PT, -R48, RZ, RZ ;  /* 0x000000ff30307210 */ /* 0x000fce0007ffe1ff */
.L_x_4100:
[----:B------:R-:W-:Y:S01]  /*93a0*/  IADD3 R8, P0, PT, R43, UR6, RZ ;  /* 0x000000062b087c10 */ /* 0x000fe2000ff1e0ff */
[----:B------:R-:W0:Y:S04]  /*93b0*/  LDS.U16 R50, [R46+-0x8] ;  /* 0xfffff8002e327984 */ /* 0x000e280000000400 */
[----:B------:R-:W-:Y:S01]  /*93c0*/  IMAD.X R9, RZ, RZ, UR12, P0 ;  /* 0x0000000cff097e24 */ /* 0x000fe200080e06ff */
[C---:B------:R-:W-:Y:S01]  /*93d0*/  LEA R20, P0, R8.reuse, UR10, 0x2 ;  /* 0x0000000a08147c11 */ /* 0x040fe2000f8010ff */
[----:B------:R-:W1:Y:S03]  /*93e0*/  LDS.U16 R56, [R46+-0x4] ;  /* 0xfffffc002e387984 */ /* 0x000e660000000400 */
[----:B------:R-:W-:Y:S01]  /*93f0*/  LEA.HI.X R21, R8, UR11, R9, 0x2, P0 ;  /* 0x0000000b08157c11 */ /* 0x000fe200080f1409 */
[----:B------:R-:W3:Y:S04]  /*9400*/  LDS.U16 R59, [R46] ;  /* 0x000000002e3b7984 */ /* 0x000ee80000000400 */
[----:B------:R-:W4:Y:S04]  /*9410*/  LDG.E R8, desc[UR36][R20.64] ;  /* 0x0000002414087981 */ /* 0x000f28000c1e1900 */
[----:B------:R-:W3:Y:S04]  /*9420*/  LDG.E R12, desc[UR36][R20.64+0x8] ;  /* 0x00000824140c7981 */ /* 0x000ee8000c1e1900 */
[----:B------:R-:W3:Y:S04]  /*9430*/  LDG.E R22, desc[UR36][R20.64+0x10] ;  /* 0x0000102414167981 */ /* 0x000ee8000c1e1900 */
[----:B--2---:R-:W2:Y:S01]  /*9440*/  LDG.E R24, desc[UR36][R20.64+0x18] ;  /* 0x0000182414187981 */ /* 0x004ea2000c1e1900 */
[----:B----4-:R-:W-:-:S04]  /*9450*/  IMAD R8, R44, R8, R43 ;  /* 0x000000082c087224 */ /* 0x010fc800078e022b */
[----:B------:R-:W-:-:S04]  /*9460*/  IMAD R9, R8, 0x90, RZ ;  /* 0x0000009008097824 */ /* 0x000fc800078e02ff */
[----:B------:R-:W-:-:S06]  /*9470*/  IMAD.WIDE R8, R9, 0x2, R2 ;  /* 0x0000000209087825 */ /* 0x000fcc00078e0202 */
[----:B------:R-:W4:Y:S01]  /*9480*/  LDG.E.128 R8, desc[UR36][R8.64] ;  /* 0x0000002408087981 */ /* 0x000f22000c1e1d00 */
[----:B---3--:R-:W-:-:S04]  /*9490*/  IMAD R12, R44, R12, R47 ;  /* 0x0000000c2c0c7224 */ /* 0x008fc800078e022f */
[----:B------:R-:W-:Y:S02]  /*94a0*/  IMAD R13, R12, 0x90, RZ ;  /* 0x000000900c0d7824 */ /* 0x000fe400078e02ff */
[----:B------:R-:W-:Y:S02]  /*94b0*/  IMAD R22, R44, R22, R49 ;  /* 0x000000162c167224 */ /* 0x000fe400078e0231 */
[----:B------:R-:W-:-:S04]  /*94c0*/  IMAD.WIDE R12, R13, 0x2, R2 ;  /* 0x000000020d0c7825 */ /* 0x000fc800078e0202 */
[----:B------:R-:W-:Y:S02]  /*94d0*/  IMAD R23, R22, 0x90, RZ ;  /* 0x0000009016177824 */ /* 0x000fe400078e02ff */
[----:B------:R-:W3:Y:S01]  /*94e0*/  LDG.E.128 R12, desc[UR36][R12.64] ;  /* 0x000000240c0c7981 */ /* 0x000ee2000c1e1d00 */
[----:B--2---:R-:W-:Y:S02]  /*94f0*/  IMAD R24, R44, R24, R51 ;  /* 0x000000182c187224 */ /* 0x004fe400078e0233 */
[----:B------:R-:W-:-:S04]  /*9500*/  IMAD.WIDE R20, R23, 0x2, R2 ;  /* 0x0000000217147825 */ /* 0x000fc800078e0202 */
[----:B------:R-:W-:Y:S02]  /*9510*/  IMAD R25, R24, 0x90, RZ ;  /* 0x0000009018197824 */ /* 0x000fe400078e02ff */
[----:B------:R-:W2:Y:S02]  /*9520*/  LDG.E.128 R20, desc[UR36][R20.64] ;  /* 0x0000002414147981 */ /* 0x000ea4000c1e1d00 */
[----:B------:R-:W-:-:S06]  /*9530*/  IMAD.WIDE R24, R25, 0x2, R2 ;  /* 0x0000000219187825 */ /* 0x000fcc00078e0202 */
[----:B------:R-:W2:Y:S01]  /*9540*/  LDG.E.128 R24, desc[UR36][R24.64] ;  /* 0x0000002418187981 */ /* 0x000ea2000c1e1d00 */
[----:B0-----:R-:W-:Y:S01]  /*9550*/  HADD2.F32 R53, -RZ, R50.H0_H0 ;  /* 0x20000032ff357230 */ /* 0x001fe20000004100 */
[----:B------:R-:W-:Y:S01]  /*9560*/  IADD3 R48, PT, PT, R48, 0x4, RZ ;  /* 0x0000000430307810 */ /* 0x000fe20007ffe0ff */
[----:B------:R-:W-:Y:S01]  /*9570*/  VIADD R47, R47, 0x8 ;  /* 0x000000082f2f7836 */ /* 0x000fe20000000000 */
[----:B------:R-:W-:Y:S01]  /*9580*/  IADD3 R43, PT, PT, R43, 0x8, RZ ;  /* 0x000000082b2b7810 */ /* 0x000fe20007ffe0ff */
[----:B------:R-:W-:Y:S01]  /*9590*/  VIADD R51, R51, 0x8 ;  /* 0x0000000833337836 */ /* 0x000fe20000000000 */
[----:B------:R-:W-:Y:S02]  /*95a0*/  ISETP.NE.AND P0, PT, R48, RZ, PT ;  /* 0x000000ff3000720c */ /* 0x000fe40003f05270 */
[----:B------:R-:W-:Y:S01]  /*95b0*/  IADD3 R49, PT, PT, R49, 0x8, RZ ;  /* 0x0000000831317810 */ /* 0x000fe20007ffe0ff */
[--C-:B----4-:R-:W-:Y:S02]  /*95c0*/  HADD2.F32 R50, -RZ, R8.reuse.H0_H0 ;  /* 0x20000008ff327230 */ /* 0x110fe40000004100 */
[----:B------:R-:W-:-:S02]  /*95d0*/  HADD2.F32 R8, -RZ, R8.H1_H1 ;  /* 0x30000008ff087230 */ /* 0x000fc40000004100 */
[--C-:B------:R-:W-:Y:S02]  /*95e0*/  HADD2.F32 R55, -RZ, R9.reuse.H0_H0 ;  /* 0x20000009ff377230 */ /* 0x100fe40000004100 */
[C---:B------:R-:W-:Y:S01]  /*95f0*/  FFMA.FTZ R50, R53.reuse, R50, R34 ;  /* 0x0000003235327223 */ /* 0x040fe20000010022 */
[----:B------:R-:W-:Y:S02]  /*9600*/  HADD2.F32 R52, -RZ, R9.H1_H1 ;  /* 0x30000009ff347230 */ /* 0x000fe40000004100 */
[C---:B------:R-:W-:Y:S01]  /*9610*/  FFMA.FTZ R35, R53.reuse, R8, R35 ;  /* 0x0000000835237223 */ /* 0x040fe20000010023 */
[--C-:B------:R-:W-:Y:S01]  /*9620*/  HADD2.F32 R9, -RZ, R10.reuse.H0_H0 ;  /* 0x2000000aff097230 */ /* 0x100fe20000004100 */
[----:B------:R-:W0:Y:S01]  /*9630*/  LDS.U16 R8, [R46+0x4] ;  /* 0x000004002e087984 */ /* 0x000e220000000400 */
[----:B------:R-:W-:Y:S02]  /*9640*/  HADD2.F32 R10, -RZ, R10.H1_H1 ;  /* 0x3000000aff0a7230 */ /* 0x000fe40000004100 */
[----:B------:R-:W-:Y:S01]  /*9650*/  FFMA.FTZ R52, R53, R52, R19 ;  /* 0x0000003435347223 */ /* 0x000fe20000010013 */
[----:B------:R-:W-:-:S02]  /*9660*/  HADD2.F32 R57, -RZ, R11.H0_H0 ;  /* 0x2000000bff397230 */ /* 0x000fc40000004100 */
[C---:B------:R-:W-:Y:S01]  /*9670*/  FFMA.FTZ R9, R53.reuse, R9, R28 ;  /* 0x0000000935097223 */ /* 0x040fe2000001001c */
[----:B------:R-:W-:Y:S02]  /*9680*/  HADD2.F32 R54, -RZ, R11.H1_H1 ;  /* 0x3000000bff367230 */ /* 0x000fe40000004100 */
[C---:B------:R-:W-:Y:S01]  /*9690*/  FFMA.FTZ R10, R53.reuse, R10, R29 ;  /* 0x0000000a350a7223 */ /* 0x040fe2000001001d */
[--C-:B---3--:R-:W-:Y:S02]  /*96a0*/  HADD2.F32 R29, -RZ, R14.reuse.H1_H1 ;  /* 0x3000000eff1d7230 */ /* 0x108fe40000004100 */
[C---:B------:R-:W-:Y:S01]  /*96b0*/  FFMA.FTZ R57, R53.reuse, R57, R30 ;  /* 0x0000003935397223 */ /* 0x040fe2000001001e */
[----:B------:R-:W-:Y:S02]  /*96c0*/  HADD2.F32 R30, -RZ, R14.H0_H0 ;  /* 0x2000000eff1e7230 */ /* 0x000fe40000004100 */
[----:B------:R-:W-:Y:S01]  /*96d0*/  FFMA.FTZ R55, R53, R55, R36 ;  /* 0x0000003735377223 */ /* 0x000fe20000010024 */
[----:B------:R-:W-:-:S02]  /*96e0*/  HADD2.F32 R19, -RZ, R12.H0_H0 ;  /* 0x2000000cff137230 */ /* 0x000fc40000004100 */
[----:B------:R-:W-:Y:S01]  /*96f0*/  FFMA.FTZ R54, R53, R54, R31 ;  /* 0x0000003635367223 */ /* 0x000fe2000001001f */
[----:B------:R-:W-:Y:S02]  /*9700*/  HADD2.F32 R28, -RZ, R13.H0_H0 ;  /* 0x2000000dff1c7230 */ /* 0x000fe40000004100 */
[----:B------:R-:W-:Y:S02]  /*9710*/  HADD2.F32 R14, -RZ, R15.H0_H0 ;  /* 0x2000000fff0e7230 */ /* 0x000fe40000004100 */
[----:B-1----:R-:W-:Y:S02]  /*9720*/  HADD2.F32 R11, -RZ, R56.H0_H0 ;  /* 0x20000038ff0b7230 */ /* 0x002fe40000004100 */
[----:B------:R-:W-:Y:S02]  /*9730*/  HADD2.F32 R12, -RZ, R12.H1_H1 ;  /* 0x3000000cff0c7230 */ /* 0x000fe40000004100 */
[----:B------:R-:W-:Y:S02]  /*9740*/  HADD2.F32 R13, -RZ, R13.H1_H1 ;  /* 0x3000000dff0d7230 */ /* 0x000fe40000004100 */
[----:B------:R-:W-:Y:S01]  /*9750*/  FFMA.FTZ R19, R11, R19, R50 ;  /* 0x000000130b137223 */ /* 0x000fe20000010032 */
[----:B------:R-:W-:-:S02]  /*9760*/  HADD2.F32 R15, -RZ, R15.H1_H1 ;  /* 0x3000000fff0f7230 */ /* 0x000fc40000004100 */
[C---:B------:R-:W-:Y:S01]  /*9770*/  FFMA.FTZ R12, R11.reuse, R12, R35 ;  /* 0x0000000c0b0c7223 */ /* 0x040fe20000010023 */
[C---:B------:R-:W-:Y:S01]  /*9780*/  FFMA.FTZ R28, R11.reuse, R28, R55 ;  /* 0x0000001c0b1c7223 */ /* 0x040fe20000010037 */
[C---:B------:R-:W-:Y:S01]  /*9790*/  FFMA.FTZ R13, R11.reuse, R13, R52 ;  /* 0x0000000d0b0d7223 */ /* 0x040fe20000010034 */
[C---:B------:R-:W-:Y:S01]  /*97a0*/  FFMA.FTZ R9, R11.reuse, R30, R9 ;  /* 0x0000001e0b097223 */ /* 0x040fe20000010009 */
[C---:B------:R-:W-:Y:S01]  /*97b0*/  FFMA.FTZ R10, R11.reuse, R29, R10 ;  /* 0x0000001d0b0a7223 */ /* 0x040fe2000001000a */
[C---:B------:R-:W-:Y:S01]  /*97c0*/  FFMA.FTZ R14, R11.reuse, R14, R57 ;  /* 0x0000000e0b0e7223 */ /* 0x040fe20000010039 */
[----:B------:R-:W-:Y:S01]  /*97d0*/  FFMA.FTZ R15, R11, R15, R54 ;  /* 0x0000000f0b0f7223 */ /* 0x000fe20000010036 */
[--C-:B--2---:R-:W-:Y:S02]  /*97e0*/  HADD2.F32 R11, -RZ, R20.reuse.H0_H0 ;  /* 0x20000014ff0b7230 */ /* 0x104fe40000004100 */
[----:B------:R-:W-:Y:S02]  /*97f0*/  HADD2.F32 R29, -RZ, R20.H1_H1 ;  /* 0x30000014ff1d7230 */ /* 0x000fe40000004100 */
[----:B------:R-:W-:-:S02]  /*9800*/  HADD2.F32 R31, -RZ, R21.H0_H0 ;  /* 0x20000015ff1f7230 */ /* 0x000fc40000004100 */
[----:B------:R-:W-:Y:S02]  /*9810*/  HADD2.F32 R20, -RZ, R21.H1_H1 ;  /* 0x30000015ff147230 */ /* 0x000fe40000004100 */
[----:B------:R-:W-:Y:S02]  /*9820*/  HADD2.F32 R30, -RZ, R59.H0_H0 ;  /* 0x2000003bff1e7230 */ /* 0x000fe40000004100 */
[--C-:B------:R-:W-:Y:S02]  /*9830*/  HADD2.F32 R34, -RZ, R22.reuse.H0_H0 ;  /* 0x20000016ff227230 */ /* 0x100fe40000004100 */
        /* <DEDUP_REMOVED lines=8> */
[C---:B------:R-:W-:Y:S01]  /*98c0*/  FFMA.FTZ R10, R30.reuse, R21, R10 ;  /* 0x000000151e0a7223 */ /* 0x040fe2000001000a */
[C---:B------:R-:W-:Y:S01]  /*98d0*/  FFMA.FTZ R15, R30.reuse, R22, R15 ;  /* 0x000000161e0f7223 */ /* 0x040fe2000001000f */
[----:B0-----:R-:W-:Y:S02]  /*98e0*/  HADD2.F32 R8, -RZ, R8.H0_H0 ;  /* 0x20000008ff087230 */ /* 0x001fe40000004100 */
[----:B------:R-:W-:Y:S01]  /*98f0*/  FFMA.FTZ R28, R30, R31, R28 ;  /* 0x0000001f1e1c7223 */ /* 0x000fe2000001001c */
[--C-:B------:R-:W-:Y:S02]  /*9900*/  HADD2.F32 R34, -RZ, R24.reuse.H0_H0 ;  /* 0x20000018ff227230 */ /* 0x100fe40000004100 */
[----:B------:R-:W-:-:S02]  /*9910*/  HADD2.F32 R35, -RZ, R24.H1_H1 ;  /* 0x30000018ff237230 */ /* 0x000fc40000004100 */
[--C-:B------:R-:W-:Y:S02]  /*9920*/  HADD2.F32 R19, -RZ, R25.reuse.H0_H0 ;  /* 0x20000019ff137230 */ /* 0x100fe40000004100 */
        /* <DEDUP_REMOVED lines=15> */
.L_x_4099:
[----:B------:R-:W-:Y:S05]  /*9a20*/  BSYNC.RECONVERGENT B2 ;  /* 0x0000000000027941 */ /* 0x000fea0003800200 */
.L_x_4098:
        /* <DEDUP_REMOVED lines=13> */
[----:B------:R-:W-:-:S05]  /*9b00*/  IADD3 R23, PT, PT, R43, -UR39, RZ ;  /* 0x800000272b177c10 */ /* 0x000fca000fffe0ff */
[----:B------:R-:W-:-:S05]  /*9b10*/  IMAD R23, R23, 0x2, R38 ;  /* 0x0000000217177824 */ /* 0x000fca00078e0226 */
[----:B0-----:R-:W0:Y:S04]  /*9b20*/  LDS.U16 R20, [R23] ;  /* 0x0000000017147984 */ /* 0x001e280000000400 */
[----:B--2---:R-:W1:Y:S01]  /*9b30*/  LDS.U16 R26, [R23+0x4] ;  /* 0x00000400171a7984 */ /* 0x004e620000000400 */
[----:B---3--:R-:W-:-:S04]  /*9b40*/  IMAD R8, R44, R8, R43 ;  /* 0x000000082c087224 */ /* 0x008fc800078e022b */
[----:B------:R-:W-:Y:S02]  /*9b50*/  IMAD R9, R8, 0x90, RZ ;  /* 0x0000009008097824 */ /* 0x000fe400078e02ff */
[----:B----4-:R-:W-:Y:S02]  /*9b60*/  IMAD R12, R44, R12, R43 ;  /* 0x0000000c2c0c7224 */ /* 0x010fe400078e022b */
[----:B------:R-:W-:-:S04]  /*9b70*/  IMAD.WIDE R8, R9, 0x2, R2 ;  /* 0x0000000209087825 */ /* 0x000fc800078e0202 */
[----:B------:R-:W-:Y:S02]  /*9b80*/  IMAD R13, R12, R13, 0x120 ;  /* 0x000001200c0d7424 */ /* 0x000fe400078e020d */
[----:B------:R-:W2:Y:S02]  /*9b90*/  LDG.E.128 R8, desc[UR36][R8.64] ;  /* 0x0000002408087981 */ /* 0x000ea4000c1e1d00 */
[----:B------:R-:W-:-:S06]  /*9ba0*/  IMAD.WIDE R12, R13, 0x2, R2 ;  /* 0x000000020d0c7825 */ /* 0x000fcc00078e0202 */
[----:B------:R-:W3:Y:S01]  /*9bb0*/  LDG.E.128 R12, desc[UR36][R12.64] ;  /* 0x000000240c0c7981 */ /* 0x000ee2000c1e1d00 */
[----:B0-----:R-:W-:Y:S01]  /*9bc0*/  HADD2.F32 R21, -RZ, R20.H0_H0 ;  /* 0x20000014ff157230 */ /* 0x001fe20000004100 */
[----:B------:R-:W-:Y:S01]  /*9bd0*/  IADD3 R43, PT, PT, R43, 0x4, RZ ;  /* 0x000000042b2b7810 */ /* 0x000fe20007ffe0ff */
[--C-:B--2---:R-:W-:Y:S02]  /*9be0*/  HADD2.F32 R20, -RZ, R8.reuse.H0_H0 ;  /* 0x20000008ff147230 */ /* 0x104fe40000004100 */
[--C-:B------:R-:W-:Y:S02]  /*9bf0*/  HADD2.F32 R25, -RZ, R9.reuse.H0_H0 ;  /* 0x20000009ff197230 */ /* 0x100fe40000004100 */
        /* <DEDUP_REMOVED lines=12> */
[--C-:B---3--:R-:W-:Y:S02]  /*9cc0*/  HADD2.F32 R34, -RZ, R12.reuse.H0_H0 ;  /* 0x2000000cff227230 */ /* 0x108fe40000004100 */
[C---:B------:R-:W-:Y:S01]  /*9cd0*/  FFMA.FTZ R27, R21.reuse, R27, R30 ;  /* 0x0000001b151b7223 */ /* 0x040fe2000001001e */
[----:B------:R-:W-:Y:S02]  /*9ce0*/  HADD2.F32 R35, -RZ, R12.H1_H1 ;  /* 0x3000000cff237230 */ /* 0x000fe40000004100 */
[----:B------:R-:W-:Y:S01]  /*9cf0*/  FFMA.FTZ R24, R21, R24, R31 ;  /* 0x0000001815187223 */ /* 0x000fe2000001001f */
[----:B-1----:R-:W-:Y:S02]  /*9d00*/  HADD2.F32 R31, -RZ, R26.H0_H0 ;  /* 0x2000001aff1f7230 */ /* 0x002fe40000004100 */
[--C-:B------:R-:W-:Y:S02]  /*9d10*/  HADD2.F32 R36, -RZ, R13.reuse.H0_H0 ;  /* 0x2000000dff247230 */ /* 0x100fe40000004100 */
        /* <DEDUP_REMOVED lines=12> */
[----:B------:R-:W-:-:S07]  /*9de0*/  FFMA.FTZ R31, R31, R15, R24 ;  /* 0x0000000f1f1f7223 */ /* 0x000fce0000010018 */
.L_x_4102:
[----:B------:R-:W-:Y:S05]  /*9df0*/  BSYNC.RECONVERGENT B2 ;  /* 0x0000000000027941 */ /* 0x000fea0003800200 */
.L_x_4101:
[----:B------:R-:W-:Y:S05]  /*9e00*/  @P0 BRA `(.L_x_4097) ;  /* 0x0000000000780947 */ /* 0x000fea0003800000 */
[----:B------:R-:W0:Y:S01]  /*9e10*/  LDCU.64 UR8, c[0x0][0x3c8] ;  /* 0x00007900ff0877ac */ /* 0x000e220008000a00 */
[----:B------:R-:W-:-:S05]  /*9e20*/  IADD3 R8, P0, PT, R43, UR6, RZ ;  /* 0x000000062b087c10 */ /* 0x000fca000ff1e0ff */
[----:B------:R-:W-:Y:S01]  /*9e30*/  IMAD.X R9, RZ, RZ, UR12, P0 ;  /* 0x0000000cff097e24 */ /* 0x000fe200080e06ff */
[----:B0-----:R-:W-:-:S04]  /*9e40*/  LEA R12, P0, R8, UR8, 0x2 ;  /* 0x00000008080c7c11 */ /* 0x001fc8000f8010ff */
[----:B------:R-:W-:-:S05]  /*9e50*/  LEA.HI.X R13, R8, UR9, R9, 0x2, P0 ;  /* 0x00000009080d7c11 */ /* 0x000fca00080f1409 */
[----:B------:R-:W3:Y:S01]  /*9e60*/  LDG.E R12, desc[UR36][R12.64] ;  /* 0x000000240c0c7981 */ /* 0x000ee2000c1e1900 */
[----:B------:R-:W-:-:S05]  /*9e70*/  IADD3 R15, PT, PT, R43, -UR39, RZ ;  /* 0x800000272b0f7c10 */ /* 0x000fca000fffe0ff */
[----:B------:R-:W-:-:S06]  /*9e80*/  IMAD R15, R15, 0x2, R38 ;  /* 0x000000020f0f7824 */ /* 0x000fcc00078e0226 */
[----:B------:R-:W0:Y:S01]  /*9e90*/  LDS.U16 R15, [R15] ;  /* 0x000000000f0f7984 */ /* 0x000e220000000400 */
[----:B---3--:R-:W-:-:S04]  /*9ea0*/  IMAD R44, R44, R12, R43 ;  /* 0x0000000c2c2c7224 */ /* 0x008fc800078e022b */
[----:B------:R-:W-:-:S04]  /*9eb0*/  IMAD R9, R44, 0x90, RZ ;  /* 0x000000902c097824 */ /* 0x000fc800078e02ff */
[----:B------:R-:W-:-:S06]  /*9ec0*/  IMAD.WIDE R8, R9, 0x2, R2 ;  /* 0x0000000209087825 */ /* 0x000fcc00078e0202 */
[----:B------:R-:W3:Y:S01]  /*9ed0*/  LDG.E.128 R8, desc[UR36][R8.64] ;  /* 0x0000002408087981 */ /* 0x000ee2000c1e1d00 */
[----:B0-----:R-:W-:Y:S02]  /*9ee0*/  HADD2.F32 R21, -RZ, R15.H0_H0 ;  /* 0x2000000fff157230 */ /* 0x001fe40000004100 */
[--C-:B---3--:R-:W-:Y:S02]  /*9ef0*/  HADD2.F32 R14, -RZ, R8.reuse.H0_H0 ;  /* 0x20000008ff0e7230 */ /* 0x108fe40000004100 */
        /* <DEDUP_REMOVED lines=15> */
.L_x_4097:
[----:B------:R-:W-:Y:S05]  /*9ff0*/  BSYNC.RECONVERGENT B1 ;  /* 0x0000000000017941 */ /* 0x000fea0003800200 */
.L_x_4096:
[----:B------:R-:W-:Y:S01]  /*a000*/  ISETP.GE.AND P0, PT, R42, UR40, PT ;  /* 0x000000282a007c0c */ /* 0x000fe2000bf06270 */
[----:B------:R-:W-:-:S12]  /*a010*/  BSSY.RECONVERGENT B1, `(.L_x_4103) ;  /* 0x0000130000017945 */ /* 0x000fd80003800200 */
[----:B------:R-:W-:Y:S05]  /*a020*/  @P0 BRA `(.L_x_4104) ;  /* 0x0000001000b80947 */ /* 0x000fea0003800000 */
[----:B------:R-:W-:Y:S01]  /*a030*/  MOV R9, 0x2 ;  /* 0x0000000200097802 */ /* 0x000fe20000000f00 */
[----:B------:R-:W-:Y:S01]  /*a040*/  ULOP3.LUT UR7, URZ, UR39, URZ, 0x33, !UPT ;  /* 0x00000027ff077292 */ /* 0x000fe2000f8e33ff */
[----:B------:R-:W-:Y:S01]  /*a050*/  BSSY.RECONVERGENT B2, `(.L_x_4105) ;  /* 0x0000048000027945 */ /* 0x000fe20003800200 */
[----:B------:R-:W0:Y:S01]  /*a060*/  LDCU UR4, c[0x0][0x3f8] ;  /* 0x00007f00ff0477ac */ /* 0x000e220008000800 */
[----:B------:R-:W-:-:S04]  /*a070*/  VIADDMNMX R8, R42, R9, UR40, !PT ;  /* 0x000000282a087e46 */ /* 0x000fc8000f800109 */
[----:B--2---:R-:W-:-:S04]  /*a080*/  IADD3 R26, PT, PT, -R39, UR7, R8 ;  /* 0x00000007271a7c10 */ /* 0x004fc8000fffe108 */
[----:B------:R-:W-:-:S04]  /*a090*/  LOP3.LUT R8, R26, 0x6, RZ, 0xc0, !PT ;  /* 0x000000061a087812 */ /* 0x000fc800078ec0ff */
[----:B------:R-:W-:Y:S01]  /*a0a0*/  ISETP.NE.AND P0, PT, R8, 0x6, PT ;  /* 0x000000060800780c */ /* 0x000fe20003f05270 */
[----:B0-----:R-:W-:-:S12]  /*a0b0*/  IMAD R12, R37, UR4, RZ ;  /* 0x00000004250c7c24 */ /* 0x001fd8000f8e02ff */
[----:B------:R-:W-:Y:S05]  /*a0c0*/  @!P0 BRA `(.L_x_4106) ;  /* 0x0000000400008947 */ /* 0x000fea0003800000 */
[----:B------:R-:W0:Y:S01]  /*a0d0*/  LDC R37, c[0x0][0x3f4] ;  /* 0x0000fd00ff257b82 */ /* 0x000e220000000800 */
[----:B------:R-:W-:Y:S02]  /*a0e0*/  LEA.HI R8, R26, 0x1, RZ, 0x1f ;  /* 0x000000011a087811 */ /* 0x000fe400078ff8ff */
[----:B------:R-:W-:Y:S02]  /*a0f0*/  LEA R10, R39, UR5, 0x1 ;  /* 0x00000005270a7c11 */ /* 0x000fe4000f8e08ff */
[----:B------:R-:W-:-:S03]  /*a100*/  LOP3.LUT R8, R8, 0x3, RZ, 0xc0, !PT ;  /* 0x0000000308087812 */ /* 0x000fc600078ec0ff */
[----:B------:R-:W-:Y:S01]  /*a110*/  IMAD.IADD R41, R41, 0x1, R10 ;  /* 0x0000000129297824 */ /* 0x000fe200078e020a */
[----:B------:R-:W-:-:S07]  /*a120*/  IADD3 R13, PT, PT, -R8, RZ, RZ ;  /* 0x000000ff080d7210 */ /* 0x000fce0007ffe1ff */
.L_x_4109:
[----:B0-----:R-:W-:Y:S01]  /*a130*/  ISETP.GE.AND P1, PT, R42, R37, PT ;  /* 0x000000252a00720c */ /* 0x001fe20003f26270 */
[----:B------:R-:W-:Y:S01]  /*a140*/  VIADD R13, R13, 0x1 ;  /* 0x000000010d0d7836 */ /* 0x000fe20000000000 */
[----:B------:R-:W-:Y:S04]  /*a150*/  BSSY.RECONVERGENT B3, `(.L_x_4107) ;  /* 0x0000034000037945 */ /* 0x000fe80003800200 */
        /* <DEDUP_REMOVED lines=11> */
[----:B------:R-:W-:Y:S02]  /*a210*/  IMAD R15, R8, R11, RZ ;  /* 0x0000000b080f7224 */ /* 0x000fe400078e02ff */
[----:B------:R-:W-:-:S05]  /*a220*/  HFMA2 R8, -RZ, RZ, 0, 0 ;  /* 0x00000000ff087431 */ /* 0x000fca00000001ff */
[----:B------:R-:W-:-:S04]  /*a230*/  IMAD.HI.U32 R8, R9, R15, R8 ;  /* 0x0000000f09087227 */ /* 0x000fc800078e0008 */
[----:B------:R-:W-:Y:S02]  /*a240*/  IMAD.MOV.U32 R9, RZ, RZ, R20 ;  /* 0x000000ffff097224 */ /* 0x000fe400078e0014 */
[----:B------:R-:W0:Y:S02]  /*a250*/  LDS.U16 R20, [R41] ;  /* 0x0000000029147984 */ /* 0x000e240000000400 */
        /* <DEDUP_REMOVED lines=11> */
[----:B------:R-:W-:-:S04]  /*a310*/  LEA R14, P1, R9, UR14, 0x2 ;  /* 0x0000000e090e7c11 */ /* 0x000fc8000f8210ff */
[----:B------:R-:W-:-:S06]  /*a320*/  LEA.HI.X R15, R9, UR15, R10, 0x2, P1 ;  /* 0x0000000f090f7c11 */ /* 0x000fcc00088f140a */
[----:B------:R-:W2:Y:S02]  /*a330*/  LDG.E R15, desc[UR36][R14.64] ;  /* 0x000000240e0f7981 */ /* 0x000ea4000c1e1900 */
[----:B--2---:R-:W-:-:S04]  /*a340*/  IMAD R8, R12, R15, R8 ;  /* 0x0000000f0c087224 */ /* 0x004fc800078e0208 */
[----:B------:R-:W-:-:S04]  /*a350*/  IMAD R9, R8, 0x90, RZ ;  /* 0x0000009008097824 */ /* 0x000fc800078e02ff */
[----:B------:R-:W-:-:S06]  /*a360*/  IMAD.WIDE R8, R9, 0x2, R2 ;  /* 0x0000000209087825 */ /* 0x000fcc00078e0202 */
[----:B------:R-:W2:Y:S01]  /*a370*/  LDG.E.128 R8, desc[UR36][R8.64] ;  /* 0x0000002408087981 */ /* 0x000ea2000c1e1d00 */
[----:B0-----:R-:W-:Y:S02]  /*a380*/  HADD2.F32 R21, -RZ, R20.H0_H0 ;  /* 0x20000014ff157230 */ /* 0x001fe40000004100 */
[----:B--2---:R-:W-:Y:S02]  /*a390*/  HADD2.F32 R15, -RZ, R10.H0_H0 ;  /* 0x2000000aff0f7230 */ /* 0x004fe40000004100 */
[--C-:B------:R-:W-:Y:S02]  /*a3a0*/  HADD2.F32 R20, -RZ, R8.reuse.H0_H0 ;  /* 0x20000008ff147230 */ /* 0x100fe40000004100 */
[----:B------:R-:W-:Y:S02]  /*a3b0*/  HADD2.F32 R22, -RZ, R8.H1_H1 ;  /* 0x30000008ff167230 */ /* 0x000fe40000004100 */
[----:B------:R-:W-:Y:S01]  /*a3c0*/  FFMA.FTZ R28, R21, R15, R28 ;  /* 0x0000000f151c7223 */ /* 0x000fe2000001001c */
[----:B------:R-:W-:-:S02]  /*a3d0*/  HADD2.F32 R23, -RZ, R9.H0_H0 ;  /* 0x20000009ff177230 */ /* 0x000fc40000004100 */
        /* <DEDUP_REMOVED lines=11> */
.L_x_4108:
[----:B------:R-:W-:Y:S05]  /*a490*/  BSYNC.RECONVERGENT B3 ;  /* 0x0000000000037941 */ /* 0x000fea0003800200 */
.L_x_4107:
[----:B------:R-:W-:Y:S01]  /*a4a0*/  VIADD R42, R42, 0x2 ;  /* 0x000000022a2a7836 */ /* 0x000fe20000000000 */
[----:B------:R-:W-:Y:S01]  /*a4b0*/  IADD3 R41, PT, PT, R41, 0x4, RZ ;  /* 0x0000000429297810 */ /* 0x000fe20007ffe0ff */
[----:B------:R-:W-:Y:S06]  /*a4c0*/  @P0 BRA `(.L_x_4109) ;  /* 0xfffffffc00180947 */ /* 0x000fec000383ffff */
.L_x_4106:
[----:B------:R-:W-:Y:S05]  /*a4d0*/  BSYNC.RECONVERGENT B2 ;  /* 0x0000000000027941 */ /* 0x000fea0003800200 */
.L_x_4105:
[----:B------:R-:W-:-:S13]  /*a4e0*/  ISETP.GE.U32.AND P0, PT, R26, 0x6, PT ;  /* 0x000000061a00780c */ /* 0x000fda0003f06070 */
[----:B------:R-:W-:Y:S05]  /*a4f0*/  @!P0 BRA `(.L_x_4104) ;  /* 0x0000000c00848947 */ /* 0x000fea0003800000 */
[----:B------:R-:W0:Y:S02]  /*a500*/  LDC R37, c[0x0][0x3f4] ;  /* 0x0000fd00ff257b82 */ /* 0x000e240000000800 */
.L_x_4118:
[CC--:B0-----:R-:W-:Y:S01]  /*a510*/  ISETP.GE.AND P3, PT, R42.reuse, R37.reuse, PT ;  /* 0x000000252a00720c */ /* 0x0c1fe20003f66270 */
[C---:B------:R-:W-:Y:S01]  /*a520*/  VIADD R44, R42.reuse, 0x2 ;  /* 0x000000022a2c7836 */ /* 0x040fe20000000000 */
[C---:B------:R-:W-:Y:S01]  /*a530*/  IADD3 R13, PT, PT, R42.reuse, -UR39, RZ ;  /* 0x800000272a0d7c10 */ /* 0x040fe2000fffe0ff */
[C---:B------:R-:W-:Y:S01]  /*a540*/  VIADD R14, R42.reuse, 0x6 ;  /* 0x000000062a0e7836 */ /* 0x040fe20000000000 */
[----:B------:R-:W-:Y:S01]  /*a550*/  IADD3 R20, PT, PT, R42, 0x4, RZ ;  /* 0x000000042a147810 */ /* 0x000fe20007ffe0ff */
[----:B------:R-:W-:Y:S01]  /*a560*/  BSSY.RECONVERGENT B2, `(.L_x_4110) ;  /* 0x0000038000027945 */ /* 0x000fe20003800200 */
[-C--:B------:R-:W-:Y:S01]  /*a570*/  ISETP.GE.AND P0, PT, R44, R37.reuse, PT ;  /* 0x000000252c00720c */ /* 0x080fe20003f06270 */
[----:B------:R-:W-:Y:S01]  /*a580*/  IMAD R13, R13, 0x2, R38 ;  /* 0x000000020d0d7824 */ /* 0x000fe200078e0226 */
[-C--:B------:R-:W-:Y:S02]  /*a590*/  ISETP.GE.AND P1, PT, R20, R37.reuse, PT ;  /* 0x000000251400720c */ /* 0x080fe40003f26270 */
[----:B------:R-:W-:-:S03]  /*a5a0*/  ISETP.GE.AND P2, PT, R14, R37, PT ;  /* 0x000000250e00720c */ /* 0x000fc60003f46270 */
[----:B------:R-:W-:Y:S10]  /*a5b0*/  @!P3 BRA `(.L_x_4111) ;  /* 0x0000000000c8b947 */ /* 0x000ff40003800000 */
        /* <DEDUP_REMOVED lines=8> */
[----:B------:R1:W2:Y:S02]  /*a640*/  F2I.FTZ.U32.TRUNC.NTZ R9, R15 ;  /* 0x0000000f00097305 */ /* 0x0002a4000021f000 */
[----:B-1----:R-:W1:Y:S01]  /*a650*/  LDS.U16 R15, [R13] ;  /* 0x000000000d0f7984 */ /* 0x002e620000000400 */
[----:B--2---:R-:W-:-:S04]  /*a660*/  IMAD.MOV R8, RZ, RZ, -R9 ;  /* 0x000000ffff087224 */ /* 0x004fc800078e0a09 */
        /* <DEDUP_REMOVED lines=16> */
[----:B------:R-:W-:-:S06]  /*a770*/  LEA.HI.X R23, R9, UR9, R10, 0x2, P3 ;  /* 0x0000000909177c11 */ /* 0x000fcc00098f140a */
[----:B------:R-:W2:Y:S02]  /*a780*/  LDG.E R23, desc[UR36][R22.64] ;  /* 0x0000002416177981 */ /* 0x000ea4000c1e1900 */
[----:B--2---:R-:W-:-:S04]  /*a790*/  IMAD R8, R12, R23, R8 ;  /* 0x000000170c087224 */ /* 0x004fc800078e0208 */
[----:B------:R-:W-:-:S04]  /*a7a0*/  IMAD R9, R8, 0x90, RZ ;  /* 0x0000009008097824 */ /* 0x000fc800078e02ff */
[----:B------:R-:W-:-:S06]  /*a7b0*/  IMAD.WIDE R8, R9, 0x2, R2 ;  /* 0x0000000209087825 */ /* 0x000fcc00078e0202 */
[----:B------:R-:W2:Y:S01]  /*a7c0*/  LDG.E.128 R8, desc[UR36][R8.64] ;  /* 0x0000002408087981 */ /* 0x000ea2000c1e1d00 */
[----:B-1----:R-:W-:Y:S02]  /*a7d0*/  HADD2.F32 R15, -RZ, R15.H0_H0 ;  /* 0x2000000fff0f7230 */ /* 0x002fe40000004100 */
        /* <DEDUP_REMOVED lines=16> */
.L_x_4111:
[----:B------:R-:W-:Y:S05]  /*a8e0*/  BSYNC.RECONVERGENT B2 ;  /* 0x0000000000027941 */ /* 0x000fea0003800200 */
.L_x_4110:
[----:B------:R-:W-:Y:S04]  /*a8f0*/  BSSY.RECONVERGENT B2, `(.L_x_4112) ;  /* 0x0000034000027945 */ /* 0x000fe80003800200 */
        /* <DEDUP_REMOVED lines=8> */
[----:B-1----:R-:W-:-:S06]  /*a980*/  VIADD R15, R10, 0xffffffe ;  /* 0x0ffffffe0a0f7836 */ /* 0x002fcc0000000000 */
[----:B------:R1:W2:Y:S02]  /*a990*/  F2I.FTZ.U32.TRUNC.NTZ R9, R15 ;  /* 0x0000000f00097305 */ /* 0x0002a4000021f000 */
[----:B-1----:R-:W1:Y:S01]  /*a9a0*/  LDS.U16 R15, [R13+0x4] ;  /* 0x000004000d0f7984 */ /* 0x002e620000000400 */
        /* <DEDUP_REMOVED lines=40> */
.L_x_4113:
[----:B------:R-:W-:Y:S05]  /*ac30*/  BSYNC.RECONVERGENT B2 ;  /* 0x0000000000027941 */ /* 0x000fea0003800200 */
.L_x_4112:
        /* <DEDUP_REMOVED lines=11> */
[----:B-1----:R-:W1:Y:S01]  /*acf0*/  LDS.U16 R15, [R13+0x8] ;  /* 0x000008000d0f7984 */ /* 0x002e620000000400 */
        /* <DEDUP_REMOVED lines=40> */
.L_x_4115:
[----:B------:R-:W-:Y:S05]  /*af80*/  BSYNC.RECONVERGENT B2 ;  /* 0x0000000000027941 */ /* 0x000fea0003800200 */
.L_x_4114:
[----:B------:R-:W-:Y:S04]  /*af90*/  BSSY.RECONVERGENT B2, `(.L_x_4116) ;  /* 0x0000034000027945 */ /* 0x000fe80003800200 */
[----:B------:R-:W-:Y:S05]  /*afa0*/  @!P2 BRA `(.L_x_4117) ;  /* 0x0000000000c8a947 */ /* 0x000fea0003800000 */
[----:B------:R-:W-:Y:S01]  /*afb0*/  IABS R11, R37 ;  /* 0x00000025000b7213 */ /* 0x000fe20000000000 */
[----:B------:R-:W0:Y:S01]  /*afc0*/  LDCU.64 UR8, c[0x0][0x3c8] ;  /* 0x00007900ff0877ac */ /* 0x000e220008000a00 */
[----:B------:R-:W-:Y:S01]  /*afd0*/  IABS R20, R14 ;  /* 0x0000000e00147213 */ /* 0x000fe20000000000 */
[----:B------:R-:W1:Y:S01]  /*afe0*/  LDS.U16 R13, [R13+0xc] ;  /* 0x00000c000d0d7984 */ /* 0x000e620000000400 */
[----:B------:R-:W2:Y:S01]  /*aff0*/  I2F.RP R10, R11 ;  /* 0x0000000b000a7306 */ /* 0x000ea20000209400 */
[----:B------:R-:W-:Y:S02]  /*b000*/  ISETP.GE.AND P1, PT, R14, RZ, PT ;  /* 0x000000ff0e00720c */ /* 0x000fe40003f26270 */
[----:B------:R-:W-:-:S05]  /*b010*/  ISETP.NE.AND P2, PT, R37, RZ, PT ;  /* 0x000000ff2500720c */ /* 0x000fca0003f45270 */
        /* <DEDUP_REMOVED lines=43> */
.L_x_4117:
[----:B------:R-:W-:Y:S05]  /*b2d0*/  BSYNC.RECONVERGENT B2 ;  /* 0x0000000000027941 */ /* 0x000fea0003800200 */
.L_x_4116:
[----:B------:R-:W-:-:S04]  /*b2e0*/  IADD3 R42, PT, PT, R42, 0x8, RZ ;  /* 0x000000082a2a7810 */ /* 0x000fc80007ffe0ff */
[----:B------:R-:W-:-:S13]  /*b2f0*/  ISETP.GE.AND P0, PT, R42, UR40, PT ;  /* 0x000000282a007c0c */ /* 0x000fda000bf06270 */
[----:B------:R-:W-:Y:S05]  /*b300*/  @!P0 BRA `(.L_x_4118) ;  /* 0xfffffff000808947 */ /* 0x000fea000383ffff */
.L_x_4104:
[----:B------:R-:W-:Y:S05]  /*b310*/  BSYNC.RECONVERGENT B1 ;  /* 0x0000000000017941 */ /* 0x000fea0003800200 */
.L_x_4103:
[----:B------:R-:W-:-:S13]  /*b320*/  ISETP.NE.AND P0, PT, R39, R40, PT ;  /* 0x000000282700720c */ /* 0x000fda0003f05270 */
[----:B------:R-:W-:Y:S05]  /*b330*/  @P0 BRA `(.L_x_4095) ;  /* 0x0000000400b00947 */ /* 0x000fea0003800000 */
[----:B------:R-:W0:Y:S01]  /*b340*/  LDCU UR4, c[0x0][0x478] ;  /* 0x00008f00ff0477ac */ /* 0x000e220008000800 */
[----:B------:R-:W-:Y:S01]  /*b350*/  IMAD.IADD R3, R33, 0x1, R16 ;  /* 0x0000000121037824 */ /* 0x000fe200078e0210 */
        /* <DEDUP_REMOVED lines=33> */
[----:B--2---:R-:W-:-:S02]  /*b570*/  SHF.R.S32.HI R25, RZ, 0x18, R21 ;  /* 0x00000018ff197819 */ /* 0x004fc40000011415 */
[----:B------:R-:W-:Y:S02]  /*b580*/  @P1 LOP3.LUT R15, R15, 0xffffff00, RZ, 0xfc, !PT ;  /* 0xffffff000f0f1812 */ /* 0x000fe400078efcff */
[----:B------:R-:W-:Y:S02]  /*b590*/  @P0 LOP3.LUT R13, R13, 0xffffff00, RZ, 0xfc, !PT ;  /* 0xffffff000d0d0812 */ /* 0x000fe400078efcff */
[----:B------:R-:W-:Y:S01]  /*b5a0*/  SHF.R.S32.HI R10, RZ, 0x8, R10 ;  /* 0x00000008ff0a7819 */ /* 0x000fe2000001140a */
[----:B------:R-:W1:Y:S01]  /*b5b0*/  I2F.S16 R9, R9 ;  /* 0x0000000900097306 */ /* 0x000e620000101400 */
[----:B------:R-:W-:Y:S01]  /*b5c0*/  @P2 LOP3.LUT R16, R16, 0xffffff00, RZ, 0xfc, !PT ;  /* 0xffffff0010102812 */ /* 0x000fe200078efcff */
[----:B0-----:R-:W-:-:S06]  /*b5d0*/  FMUL.FTZ R2, R8, R3 ;  /* 0x0000000308027220 */ /* 0x001fcc0000410000 */
[----:B------:R-:W0:Y:S01]  /*b5e0*/  I2F.S16 R25, R25 ;  /* 0x0000001900197306 */ /* 0x000e220000101400 */
[----:B-1----:R-:W-:-:S07]  /*b5f0*/  FMUL.FTZ R12, R8, R9 ;  /* 0x00000009080c7220 */ /* 0x002fce0000410000 */
[----:B------:R-:W1:Y:S01]  /*b600*/  I2F.S16 R21, R10 ;  /* 0x0000000a00157306 */ /* 0x000e620000101400 */
[----:B0-----:R-:W-:-:S07]  /*b610*/  FMUL.FTZ R14, R8, R25 ;  /* 0x00000019080e7220 */ /* 0x001fce0000410000 */
[----:B------:R-:W0:Y:S01]  /*b620*/  I2F.S8 R15, R15 ;  /* 0x0000000f000f7306 */ /* 0x000e220000001400 */
[----:B-1----:R-:W-:-:S07]  /*b630*/  FMUL.FTZ R21, R8, R21 ;  /* 0x0000001508157220 */ /* 0x002fce0000410000 */
[----:B------:R-:W1:Y:S01]  /*b640*/  I2F.S8 R13, R13 ;  /* 0x0000000d000d7306 */ /* 0x000e620000001400 */
[----:B0-----:R-:W-:-:S07]  /*b650*/  FMUL.FTZ R10, R8, R15 ;  /* 0x0000000f080a7220 */ /* 0x001fce0000410000 */
[----:B------:R-:W0:Y:S01]  /*b660*/  I2F.S8 R23, R16 ;  /* 0x0000001000177306 */ /* 0x000e220000001400 */
[----:B------:R-:W-:Y:S01]  /*b670*/  F2FP.F16.F32.PACK_AB R10, R21, R10 ;  /* 0x0000000a150a723e */ /* 0x000fe200000000ff */
[----:B-1----:R-:W-:-:S05]  /*b680*/  FMUL.FTZ R9, R8, R13 ;  /* 0x0000000d08097220 */ /* 0x002fca0000410000 */
[----:B------:R-:W-:Y:S01]  /*b690*/  F2FP.F16.F32.PACK_AB R9, R12, R9 ;  /* 0x000000090c09723e */ /* 0x000fe200000000ff */
[----:B0-----:R-:W-:Y:S01]  /*b6a0*/  FMUL.FTZ R23, R8, R23 ;  /* 0x0000001708177220 */ /* 0x001fe20000410000 */
[----:B------:R-:W-:-:S04]  /*b6b0*/  F2FP.F16.F32.PACK_AB R8, R2, R11 ;  /* 0x0000000b0208723e */ /* 0x000fc800000000ff */
[----:B------:R-:W-:Y:S01]  /*b6c0*/  F2FP.F16.F32.PACK_AB R11, R14, R23 ;  /* 0x000000170e0b723e */ /* 0x000fe200000000ff */
[----:B------:R-:W-:Y:S06]  /*b6d0*/  BRA `(.L_x_4120) ;  /* 0x00000000000c7947 */ /* 0x000fec0003800000 */
.L_x_4119:
[----:B------:R-:W0:Y:S02]  /*b6e0*/  LDC.64 R8, c[0x0][0x3a8] ;  /* 0x0000ea00ff087b82 */ /* 0x000e240000000a00 */
[----:B0-----:R-:W-:-:S06]  /*b6f0*/  IMAD.WIDE R8, R3, 0x2, R8 ;  /* 0x0000000203087825 */ /* 0x001fcc00078e0208 */
[----:B------:R-:W5:Y:S02]  /*b700*/  LDG.E.128 R8, desc[UR36][R8.64] ;  /* 0x0000002408087981 */ /* 0x000f64000c1e1d00 */
.L_x_4120:
[----:B------:R-:W0:Y:S02]  /*b710*/  LDCU.64 UR8, c[0x0][0x460] ;  /* 0x00008c00ff0877ac */ /* 0x000e240008000a00 */
[----:B0-----:R-:W-:-:S04]  /*b720*/  ISETP.NE.U32.AND P0, PT, RZ, UR8, PT ;  /* 0x00000008ff007c0c */ /* 0x001fc8000bf05070 */
[----:B------:R-:W-:Y:S01]  /*b730*/  ISETP.NE.AND.EX P0, PT, RZ, UR9, PT, P0 ;  /* 0x00000009ff007c0c */ /* 0x000fe2000bf05300 */
[----:B------:R-:W0:-:S12]  /*b740*/  LDCU.64 UR8, c[0x0][0x3c0] ;  /* 0x00007800ff0877ac */ /* 0x000e180008000a00 */
[----:B------:R-:W1:Y:S08]  /*b750*/  @P0 LDC R2, c[0x0][0x3f8] ;  /* 0x0000fe00ff020b82 */ /* 0x000e700000000800 */
[----:B------:R-:W3:Y:S01]  /*b760*/  @P0 LDC.64 R12, c[0x0][0x458] ;  /* 0x00011600ff0c0b82 */ /* 0x000ee20000000a00 */
[----:B-1----:R-:W-:-:S04]  /*b770*/  @P0 IMAD R18, R17, R2, R18 ;  /* 0x0000000211120224 */ /* 0x002fc800078e0212 */
[----:B------:R-:W-:-:S04]  /*b780*/  @P0 IMAD R3, R18, 0x90, R33 ;  /* 0x0000009012030824 */ /* 0x000fc800078e0221 */
[----:B---3--:R-:W-:-:S06]  /*b790*/  @P0 IMAD.WIDE R12, R3, 0x2, R12 ;  /* 0x00000002030c0825 */ /* 0x008fcc00078e020c */
[----:B------:R-:W3:Y:S01]  /*b7a0*/  @P0 LDG.E.128 R12, desc[UR36][R12.64] ;  /* 0x000000240c0c0981 */ /* 0x000ee2000c1e1d00 */
[----:B------:R-:W-:Y:S01]  /*b7b0*/  MOV R3, UR16 ;  /* 0x0000001000037c02 */ /* 0x000fe20008000f00 */
[----:B------:R-:W-:Y:S01]  /*b7c0*/  UIMAD UR4, UR38, 0x90, URZ ;  /* 0x00000090260478a4 */ /* 0x000fe2000f8e02ff */
[----:B------:R-:W-:Y:S02]  /*b7d0*/  IMAD R37, R32, R37, R33 ;  /* 0x0000002520257224 */ /* 0x000fe400078e0221 */
[----:B-----5:R-:W-:Y:S02]  /*b7e0*/  HFMA2 R4, R8, 1, 1, R4 ;  /* 0x3c003c0008047831 */ /* 0x020fe40000000004 */
[----:B------:R-:W-:Y:S02]  /*b7f0*/  HADD2 R5, R9, R5 ;  /* 0x0000000509057230 */ /* 0x000fe40000000000 */
[----:B------:R-:W-:Y:S02]  /*b800*/  IMAD R38, R3, 0x2, R38 ;  /* 0x0000000203267824 */ /* 0x000fe400078e0226 */
[----:B------:R-:W-:Y:S01]  /*b810*/  HFMA2 R6, R10, 1, 1, R6 ;  /* 0x3c003c000a067831 */ /* 0x000fe20000000006 */
[----:B------:R-:W-:Y:S01]  /*b820*/  SHF.R.S32.HI R2, RZ, 0x1f, R37 ;  /* 0x0000001fff027819 */ /* 0x000fe20000011425 */
[----:B------:R-:W-:Y:S01]  /*b830*/  HADD2 R7, R11, R7 ;  /* 0x000000070b077230 */ /* 0x000fe20000000000 */
[----:B------:R-:W-:Y:S01]  /*b840*/  IADD3 R37, P1, PT, R37, UR4, RZ ;  /* 0x0000000425257c10 */ /* 0x000fe2000ff3e0ff */
[----:B------:R-:W1:Y:S01]  /*b850*/  LDS.U16 R38, [R38] ;  /* 0x0000000026267984 */ /* 0x000e620000000400 */
[----:B------:R-:W-:-:S04]  /*b860*/  MOV R3, UR4 ;  /* 0x0000000400037c02 */ /* 0x000fc80008000f00 */
[----:B------:R-:W-:Y:S02]  /*b870*/  LEA.HI.X.SX32 R16, R3, R2, 0x1, P1 ;  /* 0x0000000203107211 */ /* 0x000fe400008f0eff */
[----:B0-----:R-:W-:-:S04]  /*b880*/  LEA R2, P1, R37, UR8, 0x1 ;  /* 0x0000000825027c11 */ /* 0x001fc8000f8208ff */
[----:B------:R-:W-:Y:S01]  /*b890*/  LEA.HI.X R3, R37, UR9, R16, 0x1, P1 ;  /* 0x0000000925037c11 */ /* 0x000fe200088f0c10 */
[----:B-1----:R-:W-:Y:S02]  /*b8a0*/  HADD2.F32 R9, -RZ, R38.H0_H0 ;  /* 0x20000026ff097230 */ /* 0x002fe40000004100 */
[----:B---3--:R-:W-:Y:S02]  /*b8b0*/  @P0 HMUL2 R4, R4, R12 ;  /* 0x0000000c04040232 */ /* 0x008fe40000000000 */
        /* <DEDUP_REMOVED lines=20> */
.L_x_4095:
[----:B------:R-:W-:Y:S05]  /*ba00*/  BSYNC.RECONVERGENT B0 ;  /* 0x0000000000007941 */ /* 0x000fea0003800200 */
.L_x_4094:
[----:B------:R-:W-:Y:S01]  /*ba10*/  BAR.SYNC.DEFER_BLOCKING 0x0 ;  /* 0x0000000000007b1d */ /* 0x000fe20000010000 */
[----:B------:R-:W-:-:S13]  /*ba20*/  ISETP.GT.U32.AND P0, PT, R33, 0x8f, PT ;  /* 0x0000008f2100780c */ /* 0x000fda0003f04070 */
[----:B------:R-:W-:Y:S05]  /*ba30*/  @P0 BRA `(.L_x_4121) ;  /* 0x0000000000940947 */ /* 0x000fea0003800000 */
[----:B------:R-:W0:Y:S01]  /*ba40*/  S2UR UR5, SR_CgaCtaId ;  /* 0x00000000000579c3 */ /* 0x000e220000008800 */
[C---:B------:R-:W-:Y:S01]  /*ba50*/  LOP3.LUT R2, R0.reuse, 0x3e0, RZ, 0xc0, !PT ;  /* 0x000003e000027812 */ /* 0x040fe200078ec0ff */
[----:B------:R-:W-:Y:S01]  /*ba60*/  UMOV UR4, 0x400 ;  /* 0x0000040000047882 */ /* 0x000fe20000000000 */
[----:B------:R-:W-:Y:S01]  /*ba70*/  ISETP.GT.U32.AND P2, PT, R0, 0x1f, PT ;  /* 0x0000001f0000780c */ /* 0x000fe20003f44070 */
[----:B------:R-:W-:Y:S01]  /*ba80*/  UIADD3 UR4, UPT, UPT, UR4, 0x210, URZ ;  /* 0x0000021004047890 */ /* 0x000fe2000fffe0ff */
[----:B------:R-:W-:-:S03]  /*ba90*/  ISETP.NE.AND P1, PT, R2, 0x20, PT ;  /* 0x000000200200780c */ /* 0x000fc60003f25270 */
[----:B0-----:R-:W-:-:S06]  /*baa0*/  ULEA UR4, UR5, UR4, 0x18 ;  /* 0x0000000405047291 */ /* 0x001fcc000f8ec0ff */
[----:B------:R-:W-:-:S04]  /*bab0*/  LEA R2, R33, UR4, 0x1 ;  /* 0x0000000421027c11 */ /* 0x000fc8000f8e08ff */
[----:B------:R-:W-:Y:S05]  /*bac0*/  @P1 BRA `(.L_x_4122) ;  /* 0x0000000000141947 */ /* 0x000fea0003800000 */
[----:B-----5:R-:W-:Y:S02]  /*bad0*/  F2FP.F16.F32.PACK_AB R4, R35, R34 ;  /* 0x000000222304723e */ /* 0x020fe400000000ff */
[----:B------:R-:W-:Y:S02]  /*bae0*/  F2FP.F16.F32.PACK_AB R5, R19, R36 ;  /* 0x000000241305723e */ /* 0x000fe400000000ff */
[----:B------:R-:W-:Y:S02]  /*baf0*/  F2FP.F16.F32.PACK_AB R6, R29, R28 ;  /* 0x0000001c1d06723e */ /* 0x000fe400000000ff */
[----:B------:R-:W-:-:S05]  /*bb00*/  F2FP.F16.F32.PACK_AB R7, R31, R30 ;  /* 0x0000001e1f07723e */ /* 0x000fca00000000ff */
[----:B------:R0:W-:Y:S02]  /*bb10*/  STS.128 [R2], R4 ;  /* 0x0000000402007388 */ /* 0x0001e40000000c00 */
.L_x_4122:
[----:B------:R-:W-:Y:S05]  /*bb20*/  WARPSYNC.ALL ;  /* 0x0000000000007948 */ /* 0x000fea0003800000 */
[----:B------:R-:W-:Y:S06]  /*bb30*/  BAR.SYNC.DEFER_BLOCKING 0x0 ;  /* 0x0000000000007b1d */ /* 0x000fec0000010000 */
[----:B------:R-:W-:Y:S04]  /*bb40*/  BSSY.RECONVERGENT B0, `(.L_x_4123) ;  /* 0x0000013000007945 */ /* 0x000fe80003800200 */
[----:B------:R-:W-:Y:S05]  /*bb50*/  @P2 BRA `(.L_x_4124) ;  /* 0x0000000000442947 */ /* 0x000fea0003800000 */
[----:B0----5:R-:W0:Y:S02]  /*bb60*/  LDS.128 R4, [R2] ;  /* 0x0000000002047984 */ /* 0x021e240000000c00 */
        /* <DEDUP_REMOVED lines=16> */
.L_x_4124:
[----:B------:R-:W-:Y:S05]  /*bc70*/  BSYNC.RECONVERGENT B0 ;  /* 0x0000000000007941 */ /* 0x000fea0003800200 */
.L_x_4123:
[----:B------:R-:W-:Y:S06]  /*bc80*/  BAR.SYNC.DEFER_BLOCKING 0x0 ;  /* 0x0000000000007b1d */ /* 0x000fec0000010000 */
.L_x_4121:
[----:B------:R-:W-:-:S13]  /*bc90*/  ISETP.GT.U32.OR P0, PT, R0, 0x1f, P0 ;  /* 0x0000001f0000780c */ /* 0x000fda0000704470 */
[----:B------:R-:W-:Y:S05]  /*bca0*/  @P0 EXIT ;  /* 0x000000000000094d */ /* 0x000fea0003800000 */
[----:B------:R-:W1:Y:S02]  /*bcb0*/  LDCU UR4, c[0x0][0x478] ;  /* 0x00008f00ff0477ac */ /* 0x000e640008000800 */
[----:B-1----:R-:W-:-:S09]  /*bcc0*/  UISETP.NE.AND UP0, UPT, UR4, 0x2, UPT ;  /* 0x000000020400788c */ /* 0x002fd2000bf05270 */
[----:B------:R-:W-:Y:S05]  /*bcd0*/  BRA.U UP0, `(.L_x_4125) ;  /* 0x0000000100e07547 */ /* 0x000fea000b800000 */
[----:B0-----:R-:W0:Y:S01]  /*bce0*/  LDC.64 R2, c[0x0][0x470] ;  /* 0x00011c00ff027b82 */ /* 0x001e220000000a00 */
[----:B------:R-:W1:Y:S01]  /*bcf0*/  LDCU.64 UR4, c[0x0][0x380] ;  /* 0x00007000ff0477ac */ /* 0x000e620008000a00 */
[----:B0-----:R-:W3:Y:S01]  /*bd00*/  LDG.E R2, desc[UR36][R2.64] ;  /* 0x0000002402027981 */ /* 0x001ee2000c1e1900 */
[----:B------:R-:W-:-:S04]  /*bd10*/  IADD3 R32, PT, PT, R32, R33, RZ ;  /* 0x0000002120207210 */ /* 0x000fc80007ffe0ff */
[----:B-1----:R-:W-:Y:S01]  /*bd20*/  IADD3 R8, P0, PT, R32, UR4, RZ ;  /* 0x0000000420087c10 */ /* 0x002fe2000ff1e0ff */
        /* <DEDUP_REMOVED lines=15> */
[----:B------:R-:W-:-:S05]  /*be20*/  IMAD.U32 R0, R0, 0x10000, RZ ;  /* 0x0001000000007824 */ /* 0x000fca00078e00ff */
[----:B-----5:R-:W-:Y:S02]  /*be30*/  LOP3.LUT R4, R0, 0xff0000, RZ, 0xc0, !PT ;  /* 0x00ff000000047812 */ /* 0x020fe400078ec0ff */
[----:B------:R-:W3:Y:S01]  /*be40*/  F2I.S8.NTZ R35, R35 ;  /* 0x0000002300237305 */ /* 0x000ee20000202100 */
[----:B0-----:R-:W-:Y:S02]  /*be50*/  PRMT R3, R31, 0x8880, RZ ;  /* 0x000088801f037816 */ /* 0x001fe400000000ff */
[----:B------:R-:W-:Y:S02]  /*be60*/  PRMT R0, R29, 0x7710, RZ ;  /* 0x000077101d007816 */ /* 0x000fe400000000ff */
[----:B------:R-:W-:-:S03]  /*be70*/  PRMT R3, R3, 0x7710, RZ ;  /* 0x0000771003037816 */ /* 0x000fc600000000ff */
[----:B------:R-:W0:Y:S01]  /*be80*/  F2I.S8.NTZ R36, R36 ;  /* 0x0000002400247305 */ /* 0x000e220000202100 */
[----:B------:R-:W-:Y:S01]  /*be90*/  PRMT R3, R4, 0x4210, R3 ;  /* 0x0000421004037816 */ /* 0x000fe20000000003 */
[----:B------:R-:W-:Y:S01]  /*bea0*/  IMAD.SHL.U32 R0, R0, 0x100, RZ ;  /* 0x0000010000007824 */ /* 0x000fe200078e00ff */
[----:B-1----:R-:W-:Y:S02]  /*beb0*/  PRMT R4, R19, 0x8880, RZ ;  /* 0x0000888013047816 */ /* 0x002fe400000000ff */
[----:B---3--:R-:W-:-:S03]  /*bec0*/  PRMT R35, R35, 0x8880, RZ ;  /* 0x0000888023237816 */ /* 0x008fc600000000ff */
[----:B------:R-:W1:Y:S01]  /*bed0*/  F2I.S8.NTZ R28, R28 ;  /* 0x0000001c001c7305 */ /* 0x000e620000202100 */
[----:B------:R-:W-:Y:S02]  /*bee0*/  LOP3.LUT R9, R3, 0xff00, R0, 0xf8, !PT ;  /* 0x0000ff0003097812 */ /* 0x000fe400078ef800 */
[----:B------:R-:W-:Y:S02]  /*bef0*/  PRMT R4, R4, 0x7710, RZ ;  /* 0x0000771004047816 */ /* 0x000fe400000000ff */
[----:B------:R-:W-:Y:S02]  /*bf00*/  PRMT R0, R35, 0x7710, RZ ;  /* 0x0000771023007816 */ /* 0x000fe400000000ff */
[----:B0-----:R-:W-:Y:S01]  /*bf10*/  PRMT R36, R36, 0x8880, RZ ;  /* 0x0000888024247816 */ /* 0x001fe200000000ff */
[----:B------:R-:W0:Y:S01]  /*bf20*/  F2I.S8.NTZ R2, R2 ;  /* 0x0000000200027305 */ /* 0x000e220000202100 */
[----:B------:R-:W-:Y:S02]  /*bf30*/  LOP3.LUT R4, R4, 0xff, RZ, 0xc0, !PT ;  /* 0x000000ff04047812 */ /* 0x000fe400078ec0ff */
[----:B------:R-:W-:-:S02]  /*bf40*/  PRMT R3, R36, 0x7710, RZ ;  /* 0x0000771024037816 */ /* 0x000fc400000000ff */
[----:B------:R-:W-:Y:S02]  /*bf50*/  LOP3.LUT R6, R0, 0xff, RZ, 0xc0, !PT ;  /* 0x000000ff00067812 */ /* 0x000fe400078ec0ff */
[----:B-1----:R-:W-:Y:S02]  /*bf60*/  PRMT R28, R28, 0x8880, RZ ;  /* 0x000088801c1c7816 */ /* 0x002fe400000000ff */
[----:B------:R-:W-:Y:S01]  /*bf70*/  LOP3.LUT R5, R3, 0xff, RZ, 0xc0, !PT ;  /* 0x000000ff03057812 */ /* 0x000fe200078ec0ff */
[----:B------:R-:W-:Y:S01]  /*bf80*/  IMAD.WIDE.U32 R6, R6, 0x100, RZ ;  /* 0x0000010006067825 */ /* 0x000fe200078e00ff */
[----:B------:R-:W-:Y:S02]  /*bf90*/  PRMT R0, R28, 0x7710, RZ ;  /* 0x000077101c007816 */ /* 0x000fe400000000ff */
[----:B0-----:R-:W-:Y:S01]  /*bfa0*/  PRMT R10, R2, 0x8880, RZ ;  /* 0x00008880020a7816 */ /* 0x001fe200000000ff */
[----:B------:R-:W-:Y:S01]  /*bfb0*/  IMAD.WIDE.U32 R2, R4, 0x1000000, RZ ;  /* 0x0100000004027825 */ /* 0x000fe200078e00ff */
[----:B------:R-:W-:-:S02]  /*bfc0*/  LOP3.LUT R9, R9, 0xff, R0, 0xf8, !PT ;  /* 0x000000ff09097812 */ /* 0x000fc400078ef800 */
        /* <DEDUP_REMOVED lines=9> */
.L_x_4125:
        /* <DEDUP_REMOVED lines=12> */
.L_x_4000:
[----:B------:R-:W-:Y:S01]  /*c120*/  IMAD.MOV.U32 R12, RZ, RZ, 0x10 ;  /* 0x00000010ff0c7424 */ /* 0x000fe200078e00ff */
[----:B------:R-:W-:Y:S01]  /*c130*/  MOV R11, 0x1f ;  /* 0x0000001f000b7802 */ /* 0x000fe20000000f00 */
[----:B------:R-:W-:-:S07]  /*c140*/  IMAD.MOV.U32 R15, RZ, RZ, -0x1 ;  /* 0xffffffffff0f7424 */ /* 0x000fce00078e00ff */
[----:B0----5:R-:W-:Y:S05]  /*c150*/  WARPSYNC.COLLECTIVE R15, `(.L_x_4126) ;  /* 0x000000000f087348 */ /* 0x021fea0003c00000 */
[----:B------:R1:W2:Y:S02]  /*c160*/  SHFL.BFLY P6, R14, R13, R12, R11 ;  /* 0x0c00000c0d0e7389 */ /* 0x0002a400000c000b */
[----:B012--5:R-:W-:Y:S05]  /*c170*/  ENDCOLLECTIVE ;  /* 0x000000000000791b */ /* 0x027fea0003800000 */
.L_x_4126:
[----:B------:R-:W-:Y:S02]  /*c180*/  IMAD.MOV.U32 R12, RZ, RZ, 0x8 ;  /* 0x00000008ff0c7424 */ /* 0x000fe400078e00ff */
[----:B------:R-:W-:-:S05]  /*c190*/  FADD.FTZ R3, R13, R14 ;  /* 0x0000000e0d037221 */ /* 0x000fca0000010000 */
[----:B------:R-:W-:-:S07]  /*c1a0*/  MOV R13, R3 ;  /* 0x00000003000d7202 */ /* 0x000fce0000000f00 */
[----:B------:R-:W-:Y:S05]  /*c1b0*/  WARPSYNC.COLLECTIVE R15, `(.L_x_4127) ;  /* 0x000000000f087348 */ /* 0x000fea0003c00000 */
[----:B------:R0:W1:Y:S02]  /*c1c0*/  SHFL.BFLY P6, R14, R13, R12, R11 ;  /* 0x0c00000c0d0e7389 */ /* 0x00006400000c000b */
[----:B01----:R-:W-:Y:S05]  /*c1d0*/  ENDCOLLECTIVE ;  /* 0x000000000000791b */ /* 0x003fea0003800000 */
.L_x_4127:
[----:B------:R-:W-:Y:S02]  /*c1e0*/  IMAD.MOV.U32 R12, RZ, RZ, 0x4 ;  /* 0x00000004ff0c7424 */ /* 0x000fe400078e00ff */
[----:B------:R-:W-:-:S05]  /*c1f0*/  FADD.FTZ R4, R3, R14 ;  /* 0x0000000e03047221 */ /* 0x000fca0000010000 */
[----:B------:R-:W-:-:S07]  /*c200*/  MOV R13, R4 ;  /* 0x00000004000d7202 */ /* 0x000fce0000000f00 */
[----:B------:R-:W-:Y:S05]  /*c210*/  WARPSYNC.COLLECTIVE R15, `(.L_x_4128) ;  /* 0x000000000f087348 */ /* 0x000fea0003c00000 */
[----:B------:R0:W1:Y:S02]  /*c220*/  SHFL.BFLY P6, R14, R13, R12, R11 ;  /* 0x0c00000c0d0e7389 */ /* 0x00006400000c000b */
[----:B01----:R-:W-:Y:S05]  /*c230*/  ENDCOLLECTIVE ;  /* 0x000000000000791b */ /* 0x003fea0003800000 */
.L_x_4128:
[----:B------:R-:W-:Y:S02]  /*c240*/  IMAD.MOV.U32 R12, RZ, RZ, 0x2 ;  /* 0x00000002ff0c7424 */ /* 0x000fe400078e00ff */
[----:B------:R-:W-:-:S05]  /*c250*/  FADD.FTZ R5, R4, R14 ;  /* 0x0000000e04057221 */ /* 0x000fca0000010000 */
[----:B------:R-:W-:-:S07]  /*c260*/  MOV R13, R5 ;  /* 0x00000005000d7202 */ /* 0x000fce0000000f00 */
[----:B------:R-:W-:Y:S05]  /*c270*/  WARPSYNC.COLLECTIVE R15, `(.L_x_4129) ;  /* 0x000000000f087348 */ /* 0x000fea0003c00000 */
[----:B------:R0:W1:Y:S02]  /*c280*/  SHFL.BFLY P6, R14, R13, R12, R11 ;  /* 0x0c00000c0d0e7389 */ /* 0x00006400000c000b */
[----:B01----:R-:W-:Y:S05]  /*c290*/  ENDCOLLECTIVE ;  /* 0x000000000000791b */ /* 0x003fea0003800000 */
.L_x_4129:
[----:B------:R-:W-:Y:S02]  /*c2a0*/  IMAD.MOV.U32 R12, RZ, RZ, 0x1 ;  /* 0x00000001ff0c7424 */ /* 0x000fe400078e00ff */
[----:B------:R-:W-:-:S05]  /*c2b0*/  FADD.FTZ R6, R5, R14 ;  /* 0x0000000e05067221 */ /* 0x000fca0000010000 */
[----:B------:R-:W-:-:S07]  /*c2c0*/  MOV R13, R6 ;  /* 0x00000006000d7202 */ /* 0x000fce0000000f00 */
[----:B------:R-:W-:Y:S05]  /*c2d0*/  WARPSYNC.COLLECTIVE R15, `(.L_x_4130) ;  /* 0x000000000f087348 */ /* 0x000fea0003c00000 */
[----:B------:R0:W1:Y:S02]  /*c2e0*/  SHFL.BFLY P6, R14, R13, R12, R11 ;  /* 0x0c00000c0d0e7389 */ /* 0x00006400000c000b */
[----:B01----:R-:W-:Y:S05]  /*c2f0*/  ENDCOLLECTIVE ;  /* 0x000000000000791b */ /* 0x003fea0003800000 */
.L_x_4130:
[----:B------:R-:W-:Y:S05]  /*c300*/  BRA `(.L_x_4131) ;  /* 0xffffff6400747947 */ /* 0x000fea000383ffff */
.L_x_4067:
[----:B------:R-:W-:Y:S01]  /*c310*/  BSSY B1, `(.L_x_4132) ;  /* 0x0000007000017945 */ /* 0x000fe20003800000 */
[----:B------:R-:W-:Y:S01]  /*c320*/  MOV R12, 0x2 ;  /* 0x00000002000c7802 */ /* 0x000fe20000000f00 */
[----:B------:R-:W-:Y:S01]  /*c330*/  IMAD.MOV.U32 R11, RZ, RZ, 0x1f ;  /* 0x0000001fff0b7424 */ /* 0x000fe200078e00ff */
[----:B------:R-:W-:-:S07]  /*c340*/  MOV R15, 0xffffffff ;  /* 0xffffffff000f7802 */ /* 0x000fce0000000f00 */
[----:B------:R-:W-:Y:S05]  /*c350*/  WARPSYNC.COLLECTIVE R15, `(.L_x_4133) ;  /* 0x000000000f087348 */ /* 0x000fea0003c00000 */
[----:B------:R0:W1:Y:S02]  /*c360*/  SHFL.BFLY P6, R14, R13, R12, R11 ;  /* 0x0c00000c0d0e7389 */ /* 0x00006400000c000b */
[----:B01----:R-:W-:Y:S05]  /*c370*/  ENDCOLLECTIVE ;  /* 0x000000000000791b */ /* 0x003fea0003800000 */
.L_x_4133:
[----:B------:R-:W-:Y:S05]  /*c380*/  BSYNC B1 ;  /* 0x0000000000017941 */ /* 0x000fea0003800000 */
.L_x_4132:
[----:B------:R-:W-:Y:S01]  /*c390*/  FADD.FTZ R13, R13, R14 ;  /* 0x0000000e0d0d7221 */ /* 0x000fe20000010000 */
[----:B------:R-:W-:Y:S02]  /*c3a0*/  IMAD.MOV.U32 R12, RZ, RZ, 0x1 ;  /* 0x00000001ff0c7424 */ /* 0x000fe400078e00ff */
[----:B------:R-:W-:Y:S02]  /*c3b0*/  HFMA2 R11, -RZ, RZ, 0, 1.847743988037109375e-06 ;  /* 0x0000001fff0b7431 */ /* 0x000fe400000001ff */
[----:B------:R-:W-:-:S07]  /*c3c0*/  IMAD.MOV.U32 R15, RZ, RZ, -0x1 ;  /* 0xffffffffff0f7424 */ /* 0x000fce00078e00ff */
[----:B------:R-:W-:Y:S05]  /*c3d0*/  WARPSYNC.COLLECTIVE R15, `(.L_x_4134) ;  /* 0x000000000f087348 */ /* 0x000fea0003c00000 */
[----:B------:R0:W1:Y:S02]  /*c3e0*/  SHFL.BFLY P6, R14, R13, R12, R11 ;  /* 0x0c00000c0d0e7389 */ /* 0x00006400000c000b */
[----:B01----:R-:W-:Y:S05]  /*c3f0*/  ENDCOLLECTIVE ;  /* 0x000000000000791b */ /* 0x003fea0003800000 */
.L_x_4134:
[----:B------:R-:W-:Y:S05]  /*c400*/  BRA `(.L_x_4135) ;  /* 0xffffffa400d87947 */ /* 0x000fea000383ffff */
.L_x_4071:
[----:B------:R-:W-:Y:S01]  /*c410*/  HFMA2 R11, -RZ, RZ, 0, 1.847743988037109375e-06 ;  /* 0x0000001fff0b7431 */ /* 0x000fe200000001ff */
[----:B------:R-:W-:Y:S01]  /*c420*/  BSSY B0, `(.L_x_4136) ;  /* 0x0000007000007945 */ /* 0x000fe20003800000 */
[----:B------:R-:W-:Y:S01]  /*c430*/  MOV R13, R0 ;  /* 0x00000000000d7202 */ /* 0x000fe20000000f00 */
[----:B------:R-:W-:Y:S02]  /*c440*/  IMAD.MOV.U32 R12, RZ, RZ, 0x10 ;  /* 0x00000010ff0c7424 */ /* 0x000fe400078e00ff */
[----:B------:R-:W-:-:S07]  /*c450*/  IMAD.MOV.U32 R15, RZ, RZ, -0x1 ;  /* 0xffffffffff0f7424 */ /* 0x000fce00078e00ff */
[----:B--23-5:R-:W-:Y:S05]  /*c460*/  WARPSYNC.COLLECTIVE R15, `(.L_x_4137) ;  /* 0x000000000f087348 */ /* 0x02cfea0003c00000 */
[----:B------:R0:W1:Y:S02]  /*c470*/  SHFL.BFLY P6, R14, R13, R12, R11 ;  /* 0x0c00000c0d0e7389 */ /* 0x00006400000c000b */
[----:B0123-5:R-:W-:Y:S05]  /*c480*/  ENDCOLLECTIVE ;  /* 0x000000000000791b */ /* 0x02ffea0003800000 */
.L_x_4137:
[----:B------:R-:W-:Y:S05]  /*c490*/  BSYNC B0 ;  /* 0x0000000000007941 */ /* 0x000fea0003800000 */
.L_x_4136:
[----:B------:R-:W-:Y:S01]  /*c4a0*/  FMNMX.FTZ R13, R14, R0, !PT ;  /* 0x000000000e0d7209 */ /* 0x000fe20007810000 */
[----:B------:R-:W-:Y:S01]  /*c4b0*/  IMAD.MOV.U32 R11, RZ, RZ, 0x1f ;  /* 0x0000001fff0b7424 */ /* 0x000fe200078e00ff */
[----:B------:R-:W-:Y:S02]  /*c4c0*/  MOV R12, 0x8 ;  /* 0x00000008000c7802 */ /* 0x000fe40000000f00 */
[----:B------:R-:W-:-:S07]  /*c4d0*/  MOV R15, 0xffffffff ;  /* 0xffffffff000f7802 */ /* 0x000fce0000000f00 */
[----:B------:R-:W-:Y:S05]  /*c4e0*/  WARPSYNC.COLLECTIVE R15, `(.L_x_4138) ;  /* 0x000000000f087348 */ /* 0x000fea0003c00000 */
[----:B------:R0:W1:Y:S02]  /*c4f0*/  SHFL.BFLY P6, R14, R13, R12, R11 ;  /* 0x0c00000c0d0e7389 */ /* 0x00006400000c000b */
[----:B01----:R-:W-:Y:S05]  /*c500*/  ENDCOLLECTIVE ;  /* 0x000000000000791b */ /* 0x003fea0003800000 */
.L_x_4138:
[----:B------:R-:W-:Y:S01]  /*c510*/  HFMA2 R12, -RZ, RZ, 0, 2.384185791015625e-07 ;  /* 0x00000004ff0c7431 */ /* 0x000fe200000001ff */
[----:B------:R-:W-:-:S05]  /*c520*/  FMNMX.FTZ R2, R13, R14, !PT ;  /* 0x0000000e0d027209 */ /* 0x000fca0007810000 */
[----:B------:R-:W-:-:S07]  /*c530*/  IMAD.MOV.U32 R13, RZ, RZ, R2 ;  /* 0x000000ffff0d7224 */ /* 0x000fce00078e0002 */
[----:B------:R-:W-:Y:S05]  /*c540*/  WARPSYNC.COLLECTIVE R15, `(.L_x_4139) ;  /* 0x000000000f087348 */ /* 0x000fea0003c00000 */
[----:B------:R0:W1:Y:S02]  /*c550*/  SHFL.BFLY P6, R14, R13, R12, R11 ;  /* 0x0c00000c0d0e7389 */ /* 0x00006400000c000b */
[----:B01----:R-:W-:Y:S05]  /*c560*/  ENDCOLLECTIVE ;  /* 0x000000000000791b */ /* 0x003fea0003800000 */
.L_x_4139:
[----:B------:R-:W-:Y:S05]  /*c570*/  BRA `(.L_x_4140) ;  /* 0xffffffa800307947 */ /* 0x000fea000383ffff */
.L_x_4141:
        /* <DEDUP_REMOVED lines=16> */
.L_x_5603:


//--------------------- .text._ZN4mmha33masked_multihead_attention_kernelItLi144ELi256ELi1ELi32ELi256ELb0ELb0EEEv26Multihead_attention_paramsIT_XT5_EE --------------------------
	.section	.text._ZN4mmha33masked_multihead_attention_kernelItLi144ELi256ELi1ELi32ELi256ELb0ELb0EEEv26Multihead_attention_paramsIT_XT5_EE,"ax",@progbits
	.align	128
        .global         _ZN4mmha33masked_multihead_attention_kernelItLi144ELi256ELi1ELi32ELi256ELb0ELb0EEEv26Multihead_attention_paramsIT_XT5_EE
        .type           _ZN4mmha33masked_multihead_attention_kernelItLi144ELi256ELi1ELi32ELi256ELb0ELb0EEEv26Multihead_attention_paramsIT_XT5_EE,@function
        .size           _ZN4mmha33masked_multihead_attention_kernelItLi144ELi256ELi1ELi32ELi256ELb0ELb0EEEv26Multihead_attention_paramsIT_XT5_EE,(.L_x_5604 - _ZN4mmha33masked_multihead_attention_kernelItLi144ELi256ELi1ELi32ELi256ELb0ELb0EEEv26Multihead_attention_paramsIT_XT5_EE)
        .other          _ZN4mmha33masked_multihead_attention_kernelItLi144ELi256ELi1ELi32ELi256ELb0ELb0EEEv26Multihead_attention_paramsIT_XT5_EE,@"STO_CUDA_ENTRY STV_DEFAULT"
_ZN4mmha33masked_multihead_attention_kernelItLi144ELi256ELi1ELi32ELi256ELb0ELb0EEEv26Multihead_attention_paramsIT_XT5_EE:
.text._ZN4mmha33masked_multihead_attention_kernelItLi144ELi256ELi1ELi32ELi256ELb0ELb0EEEv26Multihead_attention_paramsIT_XT5_EE:
        /* <DEDUP_REMOVED lines=10> */
[----:B------:R-:W-:-:S04]  /*00a0*/  MOV R2, UR4 ;  /* 0x0000000400027c02 */ /* 0x000fc80008000f00 */
[----:B------:R-:W-:-:S05]  /*00b0*/  IMAD.U32 R3, RZ, RZ, UR5 ;  /* 0x00000005ff037e24 */ /* 0x000fca000f8e00ff */
[----:B0-----:R-:W2:Y:S02]  /*00c0*/  LDG.E.U8 R2, desc[UR36][R2.64] ;  /* 0x0000002402027981 */ /* 0x001ea4000c1e1100 */
[----:B--2---:R-:W-:-:S13]  /*00d0*/  ISETP.NE.AND P0, PT, R2, 0x1, PT ;  /* 0x000000010200780c */ /* 0x004fda0003f05270 */
[----:B------:R-:W-:Y:S05]  /*00e0*/  @!P0 EXIT ;  /* 0x000000000000894d */ /* 0x000fea0003800000 */
.L_x_4142:
[----:B------:R-:W1:Y:S01]  /*00f0*/  LDCU UR13, c[0x0][0x3f0] ;  /* 0x00007e00ff0d77ac */ /* 0x000e620008000800 */
[----:B------:R-:W2:Y:S01]  /*0100*/  S2R R5, SR_CTAID.Y ;  /* 0x0000000000057919 */ /* 0x000ea20000002600 */
[----:B------:R-:W3:Y:S01]  /*0110*/  LDCU.64 UR4, c[0x0][0x4a0] ;  /* 0x00009400ff0477ac */ /* 0x000ee20008000a00 */
[----:B------:R-:W4:Y:S01]  /*0120*/  LDCU.64 UR10, c[0x0][0x460] ;  /* 0x00008c00ff0a77ac */ /* 0x000f220008000a00 */
[----:B-1----:R-:W-:-:S04]  /*0130*/  MOV R0, UR13 ;  /* 0x0000000d00007c02 */ /* 0x002fc80008000f00 */
[----:B------:R-:W-:Y:S01]  /*0140*/  IABS R0, R0 ;  /* 0x0000000000007213 */ /* 0x000fe20000000000 */
[----:B---3--:R-:W-:-:S03]  /*0150*/  UISETP.NE.U32.AND UP0, UPT, UR4, URZ, UPT ;  /* 0x000000ff0400728c */ /* 0x008fc6000bf05070 */
[----:B------:R-:W-:Y:S01]  /*0160*/  R2UR UR12, R0 ;  /* 0x00000000000c72ca */ /* 0x000fe200000e0000 */
[----:B------:R-:W-:-:S06]  /*0170*/  UISETP.NE.AND.EX UP0, UPT, UR5, URZ, UPT, UP0 ;  /* 0x000000ff0500728c */ /* 0x000fcc000bf05300 */
[----:B------:R-:W-:-:S05]  /*0180*/  PLOP3.LUT P0, PT, PT, PT, UP0, 0x80, 0x8 ;  /* 0x000000000008781c */ /* 0x000fca0003f0f008 */
[----:B------:R-:W1:Y:S01]  /*0190*/  @UP0 LDCU.64 UR8, c[0x0][0x4a0] ;  /* 0x00009400ff0807ac */ /* 0x000e620008000a00 */
        /* <DEDUP_REMOVED lines=35> */
[----:B-1----:R-:W-:Y:S01]  /*03d0*/  MOV R0, UR8 ;  /* 0x0000000800007c02 */ /* 0x002fe20008000f00 */
[----:B------:R-:W1:Y:S02]  /*03e0*/  @UP0 LDCU UR7, c[0x0][0x430] ;  /* 0x00008600ff0707ac */ /* 0x000e640008000800 */
[----:B---3--:R-:W-:-:S06]  /*03f0*/  @UP1 UIMAD.WIDE UR4, UR41, 0x4, UR4 ;  /* 0x00000004290418a5 */ /* 0x008fcc000f8e0204 */
[----:B0-----:R-:W-:Y:S01]  /*0400*/  MOV R2, UR4 ;  /* 0x0000000400027c02 */ /* 0x001fe20008000f00 */
[----:B------:R-:W-:-:S05]  /*0410*/  IMAD.U32 R3, RZ, RZ, UR5 ;  /* 0x00000005ff037e24 */ /* 0x000fca000f8e00ff */
        /* <DEDUP_REMOVED lines=71> */
[----:B0-----:R-:W-:Y:S02]  /*0890*/  SHF.R.S32.HI R3, RZ, 0x8, R6 ;  /* 0x00000008ff037819 */ /* 0x001fe40000011406 */
[----:B------:R-:W-:-:S02]  /*08a0*/  SHF.R.S32.HI R8, RZ, 0x10, R15 ;  /* 0x00000010ff087819 */ /* 0x000fc4000001140f */
[----:B------:R-:W-:Y:S02]  /*08b0*/  MOV R6, R4 ;  /* 0x0000000400067202 */ /* 0x000fe40000000f00 */
[----:B------:R-:W-:Y:S01]  /*08c0*/  SHF.R.U64 R4, R12, 0x7, RZ ;  /* 0x000000070c047819 */ /* 0x000fe200000012ff */
[----:B------:R-:W0:Y:S01]  /*08d0*/  I2F.S16 R3, R3 ;  /* 0x0000000300037306 */ /* 0x000e220000101400 */
[----:B------:R-:W-:Y:S01]  /*08e0*/  PRMT R5, R5, 0x9910, RZ ;  /* 0x0000991005057816 */ /* 0x000fe200000000ff */
[----:B---3--:R-:W-:Y:S01]  /*08f0*/  FMUL.FTZ R7, R2, R7 ;  /* 0x0000000702077220 */ /* 0x008fe20000410000 */
[----:B------:R-:W-:Y:S02]  /*0900*/  LOP3.LUT R8, R8, 0xff, RZ, 0xc0, !PT ;  /* 0x000000ff08087812 */ /* 0x000fe400078ec0ff */
[----:B------:R-:W-:Y:S01]  /*0910*/  ISETP.NE.U32.AND P0, PT, R4, RZ, PT ;  /* 0x000000ff0400720c */ /* 0x000fe20003f05070 */
[----:B------:R-:W-:Y:S01]  /*0920*/  IMAD.MOV.U32 R4, RZ, RZ, R5 ;  /* 0x000000ffff047224 */ /* 0x000fe200078e0005 */
        /* <DEDUP_REMOVED lines=29> */
.L_x_4145:
[----:B------:R-:W0:Y:S02]  /*0b00*/  LDC.64 R24, c[0x0][0x388] ;  /* 0x0000e200ff187b82 */ /* 0x000e240000000a00 */
[----:B0-----:R-:W-:-:S06]  /*0b10*/  IMAD.WIDE R24, R21, 0x2, R24 ;  /* 0x0000000215187825 */ /* 0x001fcc00078e0218 */
[----:B------:R-:W5:Y:S02]  /*0b20*/  LDG.E.128 R24, desc[UR36][R24.64] ;  /* 0x0000002418187981 */ /* 0x000f64000c1e1d00 */
.L_x_4144:
[----:B------:R-:W-:Y:S05]  /*0b30*/  BSYNC.RECONVERGENT B0 ;  /* 0x0000000000007941 */ /* 0x000fea0003800200 */
.L_x_4143:
        /* <DEDUP_REMOVED lines=57> */
.L_x_4146:
[----:B------:R-:W-:Y:S01]  /*0ed0*/  BSSY.RECONVERGENT B0, `(.L_x_4147) ;  /* 0x0000007000007945 */ /* 0x000fe20003800200 */
[----:B------:R-:W-:Y:S02]  /*0ee0*/  CS2R R14, SRZ ;  /* 0x00000000000e7805 */ /* 0x000fe4000001ff00 */
[----:B------:R-:W-:Y:S01]  /*0ef0*/  CS2R R12, SRZ ;  /* 0x00000000000c7805 */ /* 0x000fe2000001ff00 */
[----:B------:R-:W-:Y:S06]  /*0f00*/  @P3 BRA `(.L_x_4148) ;  /* 0x00000000000c3947 */ /* 0x000fec0003800000 */
[----:B------:R-:W0:Y:S02]  /*0f10*/  LDC.64 R2, c[0x0][0x398] ;  /* 0x0000e600ff027b82 */ /* 0x000e240000000a00 */
[----:B0-----:R-:W-:-:S05]  /*0f20*/  IMAD.WIDE R2, R21, 0x2, R2 ;  /* 0x0000000215027825 */ /* 0x001fca00078e0202 */
[----:B------:R0:W5:Y:S02]  /*0f30*/  LDG.E.128 R12, desc[UR36][R2.64] ;  /* 0x00000024020c7981 */ /* 0x000164000c1e1d00 */
.L_x_4148:
[----:B------:R-:W-:Y:S05]  /*0f40*/  BSYNC.RECONVERGENT B0 ;  /* 0x0000000000007941 */ /* 0x000fea0003800200 */
.L_x_4147:
        /* <DEDUP_REMOVED lines=35> */
[----:B---3--:R-:W-:Y:S01]  /*1180*/  @!P1 IMAD.WIDE.U32 R4, R9, 0x2, R4 ;  /* 0x0000000209049825 */ /* 0x008fe200078e0004 */
[----:B------:R-:W-:-:S04]  /*1190*/  MOV R9, UR7 ;  /* 0x0000000700097c02 */ /* 0x000fc80008000f00 */
        /* <DEDUP_REMOVED lines=23> */
[C---:B------:R-:W-:Y:S01]  /*1310*/  VIADD R4, R0.reuse, 0x2 ;  /* 0x0000000200047836 */ /* 0x040fe20000000000 */
[----:B------:R-:W0:Y:S01]  /*1320*/  LDCU UR4, c[0x0][0x40c] ;  /* 0x00008180ff0477ac */ /* 0x000e220008000800 */
[----:B------:R-:W-:Y:S01]  /*1330*/  I2FP.F32.U32 R2, R0 ;  /* 0x0000000000027245 */ /* 0x000fe20000201000 */
[----:B------:R-:W-:Y:S01]  /*1340*/  HADD2.F32 R23, -RZ, R18.H1_H1 ;  /* 0x30000012ff177230 */ /* 0x000fe20000004100 */
[C---:B------:R-:W-:Y:S01]  /*1350*/  IADD3 R5, PT, PT, R0.reuse, 0x4, RZ ;  /* 0x0000000400057810 */ /* 0x040fe20007ffe0ff */
        /* <DEDUP_REMOVED lines=91> */
.L_x_4150:
        /* <DEDUP_REMOVED lines=10> */
[----:B0-----:R-:W-:Y:S01]  /*19b0*/  VIADD R2, R4, 0xffffffe ;  /* 0x0ffffffe04027836 */ /* 0x001fe20000000000 */
[----:B------:R-:W-:-:S05]  /*19c0*/  IADD3 R4, PT, PT, RZ, -R9, RZ ;  /* 0x80000009ff047210 */ /* 0x000fca0007ffe0ff */
[----:B------:R0:W1:Y:S02]  /*19d0*/  F2I.FTZ.U32.TRUNC.NTZ R3, R2 ;  /* 0x0000000200037305 */ /* 0x000064000021f000 */
[----:B0-----:R-:W-:Y:S01]  /*19e0*/  IMAD.MOV.U32 R2, RZ, RZ, RZ ;  /* 0x000000ffff027224 */ /* 0x001fe200078e00ff */
[----:B-1----:R-:W-:-:S05]  /*19f0*/  IADD3 R6, PT, PT, RZ, -R3, RZ ;  /* 0x80000003ff067210 */ /* 0x002fca0007ffe0ff */
        /* <DEDUP_REMOVED lines=13> */
[----:B------:R-:W-:Y:S02]  /*1ad0*/  ISETP.GE.AND P0, PT, R0, R11, PT ;  /* 0x0000000b0000720c */ /* 0x000fe40003f06270 */
[----:B------:R-:W-:-:S05]  /*1ae0*/  MOV R28, R3 ;  /* 0x00000003001c7202 */ /* 0x000fca0000000f00 */
        /* <DEDUP_REMOVED lines=18> */
[----:B---3--:R-:W-:-:S02]  /*1c10*/  MOV R6, UR6 ;  /* 0x0000000600067c02 */ /* 0x008fc40008000f00 */
[----:B------:R-:W-:Y:S01]  /*1c20*/  MOV R7, UR7 ;  /* 0x0000000700077c02 */ /* 0x000fe20008000f00 */
[----:B----4-:R-:W-:Y:S01]  /*1c30*/  IMAD.U32 R10, RZ, RZ, UR8 ;  /* 0x00000008ff0a7e24 */ /* 0x010fe2000f8e00ff */
[----:B-1----:R-:W-:-:S07]  /*1c40*/  MOV R11, UR9 ;  /* 0x00000009000b7c02 */ /* 0x002fce0008000f00 */
[----:B------:R-:W-:-:S07]  /*1c50*/  LEPC R20, `(.L_x_4152) ;  /* 0x000000001014794e */ /* 0x000fce0000000000 */
[----:B--2---:R-:W-:Y:S05]  /*1c60*/  CALL.ABS.NOINC R2 ;  /* 0x0000000002007343 */ /* 0x004fea0003c00000 */
.L_x_4152:
[----:B------:R-:W0:Y:S01]  /*1c70*/  S2R R3, SR_CgaCtaId ;  /* 0x0000000000037919 */ /* 0x000e220000008800 */
[----:B------:R-:W1:Y:S01]  /*1c80*/  LDC R5, c[0x0][0x400] ;  /* 0x00010000ff057b82 */ /* 0x000e620000000800 */
[----:B------:R-:W-:Y:S01]  /*1c90*/  ISETP.NE.AND P6, PT, R22, RZ, PT ;  /* 0x000000ff1600720c */ /* 0x000fe20003fc5270 */
[----:B------:R-:W-:Y:S05]  /*1ca0*/  WARPSYNC.ALL ;  /* 0x0000000000007948 */ /* 0x000fea0003800000 */
[----:B------:R-:W-:-:S04]  /*1cb0*/  MOV R0, 0x400 ;  /* 0x0000040000007802 */ /* 0x000fc80000000f00 */
[----:B------:R-:W-:-:S04]  /*1cc0*/  IADD3 R0, PT, PT, R0, 0x240, RZ ;  /* 0x0000024000007810 */ /* 0x000fc80007ffe0ff */
[----:B0-----:R-:W-:Y:S01]  /*1cd0*/  LEA R0, R3, R0, 0x18 ;  /* 0x0000000003007211 */ /* 0x001fe200078ec0ff */
[----:B------:R-:W-:-:S04]  /*1ce0*/  @!P6 IMAD R3, R23, R28, R29 ;  /* 0x0000001c1703e224 */ /* 0x000fc800078e021d */
[----:B-1----:R-:W-:Y:S01]  /*1cf0*/  IMAD R10, R5, 0x2, R0 ;  /* 0x00000002050a7824 */ /* 0x002fe200078e0200 */
[----:B------:R-:W-:-:S04]  /*1d00*/  @!P6 LEA R2, R3, R0, 0x1 ;  /* 0x000000000302e211 */ /* 0x000fc800078e08ff */
[----:B------:R-:W-:Y:S01]  /*1d10*/  @!P6 LEA R3, R3, R10, 0x1 ;  /* 0x0000000a0303e211 */ /* 0x000fe200078e08ff */
        /* <DEDUP_REMOVED lines=15> */
[----:B------:R-:W-:Y:S01]  /*1e10*/  LEA R31, R23, R30, 0x1 ;  /* 0x0000001e171f7211 */ /* 0x000fe200078e08ff */
[----:B------:R-:W0:Y:S01]  /*1e20*/  LDS.64 R8, [R30] ;  /* 0x000000001e087984 */ /* 0x000e220000000a00 */
[----:B------:R-:W-:-:S03]  /*1e30*/  LEA.HI R2, R2, R3, RZ, 0x2 ;  /* 0x0000000302027211 */ /* 0x000fc600078f10ff */
[----:B------:R-:W1:Y:S01]  /*1e40*/  LDS.64 R26, [R31] ;  /* 0x000000001f1a7984 */ /* 0x000e620000000a00 */
[----:B------:R-:W-:-:S03]  /*1e50*/  SHF.L.U32 R2, R2, 0x1, RZ ;  /* 0x0000000102027819 */ /* 0x000fc600000006ff */
[----:B------:R-:W2:Y:S01]  /*1e60*/  LDS.64 R12, [R32] ;  /* 0x00000000200c7984 */ /* 0x000ea20000000a00 */
[----:B------:R-:W-:-:S03]  /*1e70*/  LOP3.LUT R7, R2, 0xfffffff8, RZ, 0xc0, !PT ;  /* 0xfffffff802077812 */ /* 0x000fc600078ec0ff */
[----:B------:R-:W3:Y:S01]  /*1e80*/  LDS.64 R14, [R33] ;  /* 0x00000000210e7984 */ /* 0x000ee20000000a00 */
[----:B------:R-:W-:Y:S02]  /*1e90*/  ISETP.GE.AND P0, PT, R7, R5, PT ;  /* 0x000000050700720c */ /* 0x000fe40003f06270 */
[--C-:B0-----:R-:W-:Y:S02]  /*1ea0*/  SHF.R.U64 R4, R8, 0x10, R9.reuse ;  /* 0x0000001008047819 */ /* 0x101fe40000001209 */
[----:B------:R-:W-:Y:S02]  /*1eb0*/  SHF.R.U32.HI R6, RZ, 0x10, R9 ;  /* 0x00000010ff067819 */ /* 0x000fe40000011609 */
[--C-:B-1----:R-:W-:Y:S02]  /*1ec0*/  SHF.R.U64 R25, R26, 0x10, R27.reuse ;  /* 0x000000101a197819 */ /* 0x102fe4000000121b */
[----:B------:R-:W-:Y:S02]  /*1ed0*/  PRMT R24, R8, 0x5410, R26 ;  /* 0x0000541008187816 */ /* 0x000fe4000000001a */
[----:B------:R-:W-:-:S02]  /*1ee0*/  PRMT R26, R9, 0x5410, R27 ;  /* 0x00005410091a7816 */ /* 0x000fc4000000001b */
[----:B------:R-:W-:Y:S02]  /*1ef0*/  PRMT R25, R4, 0x5410, R25 ;  /* 0x0000541004197816 */ /* 0x000fe40000000019 */
        /* <DEDUP_REMOVED lines=107> */
.L_x_4156:
[----:B------:R-:W-:Y:S05]  /*25b0*/  BSYNC.RECONVERGENT B1 ;  /* 0x0000000000017941 */ /* 0x000fea0003800200 */
.L_x_4155:
        /* <DEDUP_REMOVED lines=11> */
[----:B------:R-:W-:Y:S02]  /*2670*/  LOP3.LUT R8, R4, 0xffff, R24, 0xf8, !PT ;  /* 0x0000ffff04087812 */ /* 0x000fe400078ef818 */
[----:B------:R-:W-:Y:S02]  /*2680*/  LOP3.LUT R9, R11, R5, RZ, 0xfc, !PT ;  /* 0x000000050b097212 */ /* 0x000fe400078efcff */
[----:B------:R-:W-:-:S02]  /*2690*/  PRMT R4, R25, 0x7732, RZ ;  /* 0x0000773219047816 */ /* 0x000fc400000000ff */
[----:B------:R-:W-:Y:S02]  /*26a0*/  PRMT R11, R27, 0x7732, RZ ;  /* 0x000077321b0b7816 */ /* 0x000fe400000000ff */
[----:B------:R-:W-:Y:S01]  /*26b0*/  PRMT R12, R26, 0x7732, RZ ;  /* 0x000077321a0c7816 */ /* 0x000fe200000000ff */
[----:B------:R-:W-:Y:S01]  /*26c0*/  IMAD.WIDE.U32 R4, R4, 0x10000, RZ ;  /* 0x0001000004047825 */ /* 0x000fe200078e00ff */
[----:B------:R-:W-:Y:S02]  /*26d0*/  LOP3.LUT R7, R7, R3, RZ, 0xfc, !PT ;  /* 0x0000000307077212 */ /* 0x000fe400078efcff */
[----:B------:R-:W-:Y:S01]  /*26e0*/  PRMT R14, R24, 0x7732, RZ ;  /* 0x00007732180e7816 */ /* 0x000fe200000000ff */
        /* <DEDUP_REMOVED lines=12> */
.L_x_4154:
[----:B------:R-:W-:Y:S05]  /*27b0*/  BSYNC.RECONVERGENT B0 ;  /* 0x0000000000007941 */ /* 0x000fea0003800200 */
.L_x_4153:
[----:B------:R-:W-:Y:S01]  /*27c0*/  BAR.SYNC.DEFER_BLOCKING 0x0 ;  /* 0x0000000000007b1d */ /* 0x000fe20000010000 */
[----:B------:R-:W-:-:S04]  /*27d0*/  @!P6 IMAD R23, R23, R28, R29 ;  /* 0x0000001c1717e224 */ /* 0x000fc800078e021d */
[C---:B------:R-:W-:Y:S01]  /*27e0*/  @!P6 IMAD R0, R23.reuse, 0x2, R0 ;  /* 0x000000021700e824 */ /* 0x040fe200078e0200 */
[----:B------:R-:W-:-:S04]  /*27f0*/  @!P6 LEA R10, R23, R10, 0x1 ;  /* 0x0000000a170ae211 */ /* 0x000fc800078e08ff */
[----:B------:R1:W2:Y:S04]  /*2800*/  @!P6 LDS.128 R24, [R0] ;  /* 0x000000000018e984 */ /* 0x0002a80000000c00 */
[----:B------:R1:W3:Y:S01]  /*2810*/  @!P6 LDS.128 R16, [R10] ;  /* 0x000000000a10e984 */ /* 0x0002e20000000c00 */
[----:B------:R-:W-:Y:S06]  /*2820*/  BAR.SYNC.DEFER_BLOCKING 0x0 ;  /* 0x0000000000007b1d */ /* 0x000fec0000010000 */
.L_x_4151:
[----:B------:R-:W-:Y:S05]  /*2830*/  BSYNC.RECONVERGENT B6 ;  /* 0x0000000000067941 */ /* 0x000fea0003800200 */
.L_x_4149:
        /* <DEDUP_REMOVED lines=17> */
[----:B------:R-:W-:Y:S02]  /*2950*/  @!P0 IMAD R7, R5, 0x12, R0 ;  /* 0x0000001205078824 */ /* 0x000fe400078e0200 */
[----:B------:R-:W-:-:S03]  /*2960*/  VIADD R0, R6, 0x40 ;  /* 0x0000004006007836 */ /* 0x000fc60000000000 */
[----:B------:R-:W-:Y:S02]  /*2970*/  @!P0 SHF.L.U32 R7, R7, 0x3, RZ ;  /* 0x0000000307078819 */ /* 0x000fe400000006ff */
        /* <DEDUP_REMOVED lines=17> */
.L_x_4295:
        /* <DEDUP_REMOVED lines=13> */
[----:B------:R-:W-:Y:S01]  /*2b60*/  IMAD.U32 R2, RZ, RZ, UR4 ;  /* 0x00000004ff027e24 */ /* 0x000fe2000f8e00ff */
[----:B------:R-:W-:-:S04]  /*2b70*/  MOV R3, UR5 ;  /* 0x0000000500037c02 */ /* 0x000fc80008000f00 */
[----:B------:R-:W1:Y:S01]  /*2b80*/  LDCU UR4, c[0x0][0x410] ;  /* 0x00008200ff0477ac */ /* 0x000e620008000800 */
[----:B------:R-:W2:Y:S01]  /*2b90*/  @P0 LDG.E.U16 R2, desc[UR36][R2.64] ;  /* 0x0000002402020981 */ /* 0x000ea2000c1e1500 */
[----:B------:R-:W-:Y:S02]  /*2ba0*/  IADD3 R6, PT, PT, R6, 0x240, RZ ;  /* 0x0000024006067810 */ /* 0x000fe40007ffe0ff */
[----:B0-----:R-:W-:Y:S02]  /*2bb0*/  IADD3 R4, PT, PT, -R125, UR42, RZ ;  /* 0x0000002a7d047c10 */ /* 0x001fe4000fffe1ff */
[----:B------:R-:W-:-:S05]  /*2bc0*/  LEA R21, R21, R6, 0x18 ;  /* 0x0000000615157211 */ /* 0x000fca00078ec0ff */
[----:B------:R-:W-:Y:S02]  /*2bd0*/  IMAD R4, R4, 0x4, R21 ;  /* 0x0000000404047824 */ /* 0x000fe400078e0215 */
[----:B-1----:R-:W-:Y:S01]  /*2be0*/  FMUL.FTZ R5, R14, UR4 ;  /* 0x000000040e057c20 */ /* 0x002fe20008410000 */
[----:B--2---:R-:W-:-:S05]  /*2bf0*/  @P0 HADD2.F32 R0, -RZ, R2.H0_H0 ;  /* 0x20000002ff000230 */ /* 0x004fca0000004100 */
[----:B------:R-:W-:-:S05]  /*2c00*/  @P0 FADD.FTZ R5, R5, R0 ;  /* 0x0000000005050221 */ /* 0x000fca0000010000 */
[----:B------:R1:W-:Y:S04]  /*2c10*/  STL [R1+0x30], R5 ;  /* 0x0000300501007387 */ /* 0x0003e80000100800 */
[----:B------:R1:W-:Y:S02]  /*2c20*/  STS [R4], R5 ;  /* 0x0000000504007388 */ /* 0x0003e40000000800 */
.L_x_4157:
[----:B------:R-:W-:Y:S05]  /*2c30*/  WARPSYNC.ALL ;  /* 0x0000000000007948 */ /* 0x000fea0003800000 */
[----:B------:R-:W-:Y:S01]  /*2c40*/  IADD3 R0, PT, PT, -R125, UR42, RZ ;  /* 0x0000002a7d007c10 */ /* 0x000fe2000fffe1ff */
[----:B------:R-:W4:Y:S01]  /*2c50*/  LDCU UR4, c[0x0][0x3f0] ;  /* 0x00007e00ff0477ac */ /* 0x000f220008000800 */
[----:B------:R-:W-:Y:S02]  /*2c60*/  BSSY.RECONVERGENT B0, `(.L_x_4159) ;  /* 0x000038d000007945 */ /* 0x000fe40003800200 */
[----:B------:R-:W-:Y:S01]  /*2c70*/  IADD3 R0, PT, PT, R0, 0x1f, RZ ;  /* 0x0000001f00007810 */ /* 0x000fe20007ffe0ff */
[----:B------:R-:W1:Y:S03]  /*2c80*/  LDCU UR15, c[0x0][0x410] ;  /* 0x00008200ff0f77ac */ /* 0x000e660008000800 */
[----:B0-----:R-:W-:Y:S01]  /*2c90*/  SHF.R.S32.HI R3, RZ, 0x1f, R0 ;  /* 0x0000001fff037819 */ /* 0x001fe20000011400 */
[----:B------:R-:W0:Y:S03]  /*2ca0*/  LDCU.64 UR10, c[0x0][0x3b8] ;  /* 0x00007700ff0a77ac */ /* 0x000e260008000a00 */
[----:B------:R-:W-:Y:S01]  /*2cb0*/  LEA.HI R3, R3, R0, RZ, 0x5 ;  /* 0x0000000003037211 */ /* 0x000fe200078f28ff */
[----:B------:R-:W0:Y:S03]  /*2cc0*/  LDCU.64 UR16, c[0x0][0x438] ;  /* 0x00008700ff1077ac */ /* 0x000e260008000a00 */
[----:B------:R-:W-:Y:S01]  /*2cd0*/  LOP3.LUT R0, R3, 0xffffffe0, RZ, 0xc0, !PT ;  /* 0xffffffe003007812 */ /* 0x000fe200078ec0ff */
[----:B------:R-:W0:Y:S01]  /*2ce0*/  LDCU.64 UR12, c[0x0][0x448] ;  /* 0x00008900ff0c77ac */ /* 0x000e220008000a00 */
[----:B------:R-:W-:Y:S02]  /*2cf0*/  BAR.SYNC.DEFER_BLOCKING 0x0 ;  /* 0x0000000000007b1d */ /* 0x000fe40000010000 */
[----:B------:R-:W-:Y:S01]  /*2d00*/  ISETP.GE.AND P0, PT, R124, R0, PT ;  /* 0x000000007c00720c */ /* 0x000fe20003f06270 */
[----:B----4-:R-:W-:-:S04]  /*2d10*/  UIMAD UR4, UR41, UR4, UR43 ;  /* 0x00000004290472a4 */ /* 0x010fc8000f8e022b */
[----:B------:R-:W-:-:S08]  /*2d20*/  UIMAD UR4, UR4, 0x90, URZ ;  /* 0x00000090040478a4 */ /* 0x000fd0000f8e02ff */
[----:B-1----:R-:W-:Y:S05]  /*2d30*/  @P0 BRA `(.L_x_4160) ;  /* 0x0000003400fc0947 */ /* 0x002fea0003800000 */
[----:B------:R-:W1:Y:S01]  /*2d40*/  LDC R2, c[0x0][0x3f4] ;  /* 0x0000fd00ff027b82 */ /* 0x000e620000000800 */
[----:B------:R-:W-:Y:S01]  /*2d50*/  UMOV UR5, 0x400 ;  /* 0x0000040000057882 */ /* 0x000fe20000000000 */
[----:B------:R-:W4:Y:S01]  /*2d60*/  LDCU.64 UR8, c[0x0][0x420] ;  /* 0x00008400ff0877ac */ /* 0x000f220008000a00 */
[----:B------:R-:W-:Y:S01]  /*2d70*/  IADD3 R0, PT, PT, R125, R0, RZ ;  /* 0x000000007d007210 */ /* 0x000fe20007ffe0ff */
[----:B------:R-:W5:Y:S04]  /*2d80*/  LDCU UR14, c[0x0][0x440] ;  /* 0x00008800ff0e77ac */ /* 0x000f680008000800 */
[----:B------:R-:W0:Y:S01]  /*2d90*/  S2UR UR6, SR_CgaCtaId ;  /* 0x00000000000679c3 */ /* 0x000e220000008800 */
[----:B----4-:R-:W-:Y:S02]  /*2da0*/  MOV R127, UR8 ;  /* 0x00000008007f7c02 */ /* 0x010fe40008000f00 */
[----:B------:R-:W-:-:S02]  /*2db0*/  ISETP.NE.U32.AND P0, PT, RZ, UR8, PT ;  /* 0x00000008ff007c0c */ /* 0x000fc4000bf05070 */
[----:B-1----:R-:W-:Y:S01]  /*2dc0*/  IABS R2, R2 ;  /* 0x0000000200027213 */ /* 0x002fe20000000000 */
[----:B-----5:R-:W-:Y:S01]  /*2dd0*/  IMAD.U32 R129, RZ, RZ, UR14 ;  /* 0x0000000eff817e24 */ /* 0x020fe2000f8e00ff */
[----:B------:R-:W-:Y:S02]  /*2de0*/  ISETP.NE.AND.EX P0, PT, RZ, UR9, PT, P0 ;  /* 0x00000009ff007c0c */ /* 0x000fe4000bf05300 */
[----:B------:R-:W-:-:S04]  /*2df0*/  MOV R128, R2 ;  /* 0x0000000200807202 */ /* 0x000fc80000000f00 */
[----:B------:R-:W1:Y:S01]  /*2e00*/  I2F.RP R2, R128 ;  /* 0x0000008000027306 */ /* 0x000e620000209400 */
[----:B0-----:R-:W-:Y:S02]  /*2e10*/  ULEA UR7, UR6, UR5, 0x18 ;  /* 0x0000000506077291 */ /* 0x001fe4000f8ec0ff */
[----:B------:R-:W-:-:S04]  /*2e20*/  UIADD3 UR5, UPT, UPT, UR5, 0x240, URZ ;  /* 0x0000024005057890 */ /* 0x000fc8000fffe0ff */
[----:B------:R-:W-:-:S03]  /*2e30*/  ULEA UR5, UR6, UR5, 0x18 ;  /* 0x0000000506057291 */ /* 0x000fc6000f8ec0ff */
[----:B------:R-:W0:Y:S04]  /*2e40*/  LDS.128 R8, [UR7+0x40] ;  /* 0x00004007ff087984 */ /* 0x000e280008000c00 */
[----:B------:R-:W4:Y:S01]  /*2e50*/  LDS.128 R4, [UR7+0x50] ;  /* 0x00005007ff047984 */ /* 0x000f220008000c00 */
[----:B-1----:R-:W1:Y:S03]  /*2e60*/  MUFU.RCP R2, R2 ;  /* 0x0000000200027308 */ /* 0x002e660000001000 */
[----:B------:R-:W2:Y:S04]  /*2e70*/  LDS.128 R120, [UR7+0x60] ;  /* 0x00006007ff787984 */ /* 0x000ea80008000c00 */
[----:B------:R-:W2:Y:S04]  /*2e80*/  LDS.128 R116, [UR7+0x70] ;  /* 0x00007007ff747984 */ /* 0x000ea80008000c00 */
[----:B------:R-:W2:Y:S04]  /*2e90*/  LDS.128 R112, [UR7+0x80] ;  /* 0x00008007ff707984 */ /* 0x000ea80008000c00 */
[----:B------:R-:W2:Y:S01]  /*2ea0*/  LDS.128 R108, [UR7+0x90] ;  /* 0x00009007ff6c7984 */ /* 0x000ea20008000c00 */
[----:B-1----:R-:W-:-:S03]  /*2eb0*/  VIADD R2, R2, 0xffffffe ;  /* 0x0ffffffe02027836 */ /* 0x002fc60000000000 */
[----:B------:R-:W1:Y:S01]  /*2ec0*/  LDS.128 R104, [UR7+0xa0] ;  /* 0x0000a007ff687984 */ /* 0x000e620008000c00 */
[----:B------:R5:W3:Y:S03]  /*2ed0*/  F2I.FTZ.U32.TRUNC.NTZ R3, R2 ;  /* 0x0000000200037305 */ /* 0x000ae6000021f000 */
[----:B------:R-:W1:Y:S04]  /*2ee0*/  LDS.128 R100, [UR7+0xb0] ;  /* 0x0000b007ff647984 */ /* 0x000e680008000c00 */
[----:B------:R-:W1:Y:S01]  /*2ef0*/  LDS.128 R96, [UR7+0xc0] ;  /* 0x0000c007ff607984 */ /* 0x000e620008000c00 */
[----:B-----5:R-:W-:-:S03]  /*2f00*/  HFMA2 R2, -RZ, RZ, 0, 0 ;  /* 0x00000000ff027431 */ /* 0x020fc600000001ff */
[----:B------:R-:W1:Y:S04]  /*2f10*/  LDS.128 R92, [UR7+0xd0] ;  /* 0x0000d007ff5c7984 */ /* 0x000e680008000c00 */
[----:B0-----:R-:W-:Y:S01]  /*2f20*/  STL.64 [R1+0x10], R8 ;  /* 0x0000100801007387 */ /* 0x001fe20000100a00 */
[----:B---3--:R-:W-:-:S03]  /*2f30*/  IADD3 R126, PT, PT, RZ, -R3, RZ ;  /* 0x80000003ff7e7210 */ /* 0x008fc60007ffe0ff */
[----:B------:R-:W-:Y:S04]  /*2f40*/  STL.64 [R1+0x18], R10 ;  /* 0x0000180a01007387 */ /* 0x000fe80000100a00 */
[----:B----4-:R-:W-:Y:S04]  /*2f50*/  STL.64 [R1], R4 ;  /* 0x0000000401007387 */ /* 0x010fe80000100a00 */
[----:B------:R-:W-:Y:S04]  /*2f60*/  STL.64 [R1+0x8], R6 ;  /* 0x0000080601007387 */ /* 0x000fe80000100a00 */
[----:B------:R0:W-:Y:S04]  /*2f70*/  STL [R1+0x38], R0 ;  /* 0x0000380001007387 */ /* 0x0001e80000100800 */
[----:B------:R-:W3:Y:S04]  /*2f80*/  LDS.128 R88, [UR7+0xe0] ;  /* 0x0000e007ff587984 */ /* 0x000ee80008000c00 */
[----:B------:R-:W4:Y:S01]  /*2f90*/  LDS.128 R84, [UR7+0xf0] ;  /* 0x0000f007ff547984 */ /* 0x000f220008000c00 */
[----:B0-----:R-:W-:Y:S01]  /*2fa0*/  IMAD.IADD R0, R125, 0x1, R124 ;  /* 0x000000017d007824 */ /* 0x001fe200078e027c */
[----:B------:R-:W-:-:S02]  /*2fb0*/  MOV R125, R126 ;  /* 0x0000007e007d7202 */ /* 0x000fc40000000f00 */
[----:B------:R-:W0:Y:S01]  /*2fc0*/  LDS.128 R80, [UR7+0x100] ;  /* 0x00010007ff507984 */ /* 0x000e220008000c00 */
[----:B------:R-:W-:Y:S02]  /*2fd0*/  MOV R126, UR9 ;  /* 0x00000009007e7c02 */ /* 0x000fe40008000f00 */
[----:B------:R-:W-:Y:S01]  /*2fe0*/  IADD3 R127, P1, P2, R127, UR44, R0 ;  /* 0x0000002c7f7f7c10 */ /* 0x000fe2000fa3e000 */
[----:B------:R-:W-:Y:S01]  /*2ff0*/  IMAD R125, R125, R128, RZ ;  /* 0x000000807d7d7224 */ /* 0x000fe200078e02ff */
[----:B------:R-:W0:Y:S03]  /*3000*/  LDS.128 R76, [UR7+0x110] ;  /* 0x00011007ff4c7984 */ /* 0x000e260008000c00 */
[----:B------:R-:W-:Y:S01]  /*3010*/  IMAD.HI.U32 R2, R3, R125, R2 ;  /* 0x0000007d03027227 */ /* 0x000fe200078e0002 */
[----:B------:R-:W0:Y:S01]  /*3020*/  LDS.128 R72, [UR7+0x120] ;  /* 0x00012007ff487984 */ /* 0x000e220008000c00 */
[----:B------:R-:W-:-:S03]  /*3030*/  LEA R3, R124, UR5, 0x2 ;  /* 0x000000057c037c11 */ /* 0x000fc6000f8e10ff */
        /* <DEDUP_REMOVED lines=11> */
[----:B--2---:R-:W2:Y:S04]  /*30f0*/  LDS.128 R24, [UR7+0x1e0] ;  /* 0x0001e007ff187984 */ /* 0x004ea80008000c00 */
[----:B------:R-:W0:Y:S04]  /*3100*/  LDS.128 R20, [UR7+0x1f0] ;  /* 0x0001f007ff147984 */ /* 0x000e280008000c00 */
[----:B------:R-:W0:Y:S04]  /*3110*/  LDS.128 R16, [UR7+0x200] ;  /* 0x00020007ff107984 */ /* 0x000e280008000c00 */
[----:B------:R-:W0:Y:S04]  /*3120*/  LDS.128 R12, [UR7+0x210] ;  /* 0x00021007ff0c7984 */ /* 0x000e280008000c00 */
[----:B------:R-:W0:Y:S04]  /*3130*/  LDS.128 R8, [UR7+0x220] ;  /* 0x00022007ff087984 */ /* 0x000e280008000c00 */
[----:B------:R-:W0:Y:S01]  /*3140*/  LDS.128 R4, [UR7+0x230] ;  /* 0x00023007ff047984 */ /* 0x000e220008000c00 */
[----:B------:R-:W-:-:S03]  /*3150*/  UIMAD UR7, UR43, UR14, UR42 ;  /* 0x0000000e2b0772a4 */ /* 0x000fc6000f8e022a */
[----:B------:R-:W-:Y:S03]  /*3160*/  STL [R1+0x24], R127 ;  /* 0x0000247f01007387 */ /* 0x000fe60000100800 */
[----:B------:R-:W-:Y:S01]  /*3170*/  IMAD R125, R129, UR7, R0 ;  /* 0x00000007817d7c24 */ /* 0x000fe2000f8e0200 */
[----:B------:R5:W-:Y:S04]  /*3180*/  STL [R1+0x34], R2 ;  /* 0x0000340201007387 */ /* 0x000be80000100800 */
[----:B------:R0:W-:Y:S01]  /*3190*/  STL [R1+0x28], R125 ;  /* 0x0000287d01007387 */ /* 0x0001e20000100800 */
[----:B-----5:R-:W-:-:S05]  /*31a0*/  IADD3.X R2, PT, PT, R126, UR46, RZ, P1, P2 ;  /* 0x0000002e7e027c10 */ /* 0x020fca0008fe44ff */
[----:B------:R0:W-:Y:S04]  /*31b0*/  STL [R1+0x20], R2 ;  /* 0x0000200201007387 */ /* 0x0001e80000100800 */
[----:B-1234-:R0:W-:Y:S02]  /*31c0*/  STL [R1+0x2c], R3 ;  /* 0x00002c0301007387 */ /* 0x01e1e40000100800 */
.L_x_4227:
[----:B0-----:R-:W2:Y:S01]  /*31d0*/  LDL R3, [R1+0x34] ;  /* 0x0000340001037983 */ /* 0x001ea20000100800 */
[----:B------:R-:W0:Y:S01]  /*31e0*/  LDC R252, c[0x0][0x3f4] ;  /* 0x0000fd00fffc7b82 */ /* 0x000e220000000800 */
[----:B------:R-:W-:Y:S02]  /*31f0*/  IABS R2, R0 ;  /* 0x0000000000027213 */ /* 0x000fe40000000000 */
[----:B-----5:R1:W-:Y:S04]  /*3200*/  STL [R1+0x40], R5 ;  /* 0x0000400501007387 */ /* 0x0203e80000100800 */
[----:B------:R3:W-:Y:S01]  /*3210*/  STL [R1+0x3c], R4 ;  /* 0x00003c0401007387 */ /* 0x0007e20000100800 */
[----:B-1----:R-:W1:Y:S01]  /*3220*/  LDC R5, c[0x0][0x3f4] ;  /* 0x0000fd00ff057b82 */ /* 0x002e620000000800 */
[----:B0-----:R-:W-:-:S05]  /*3230*/  IABS R252, R252 ;  /* 0x000000fc00fc7213 */ /* 0x001fca0000000000 */
[----:B---3--:R-:W-:Y:S01]  /*3240*/  IMAD.MOV.U32 R4, RZ, RZ, R252 ;  /* 0x000000ffff047224 */ /* 0x008fe200078e00fc */
[----:B-1----:R-:W-:Y:S01]  /*3250*/  IABS R5, R5 ;  /* 0x0000000500057213 */ /* 0x002fe20000000000 */
[----:B--2---:R-:W-:-:S05]  /*3260*/  IMAD.HI.U32 R3, R3, R2, RZ ;  /* 0x0000000203037227 */ /* 0x004fca00078e00ff */
[----:B------:R-:W-:-:S05]  /*3270*/  IADD3 R3, PT, PT, -R3, RZ, RZ ;  /* 0x000000ff03037210 */ /* 0x000fca0007ffe1ff */
[----:B------:R-:W-:Y:S02]  /*3280*/  IMAD R252, R4, R3, R2 ;  /* 0x0000000304fc7224 */ /* 0x000fe400078e0202 */
[----:B------:R-:W2:Y:S04]  /*3290*/  LDL R3, [R1+0x20] ;  /* 0x0000200001037983 */ /* 0x000ea80000100800 */
[----:B------:R-:W2:Y:S01]  /*32a0*/  LDL R2, [R1+0x24] ;  /* 0x0000240001027983 */ /* 0x000ea20000100800 */
[----:B------:R-:W-:-:S13]  /*32b0*/  ISETP.GT.U32.AND P1, PT, R5, R252, PT ;  /* 0x000000fc0500720c */ /* 0x000fda0003f24070 */
[----:B------:R-:W-:-:S04]  /*32c0*/  @!P1 IADD3 R252, PT, PT, R252, -R4, RZ ;  /* 0x80000004fcfc9210 */ /* 0x000fc80007ffe0ff */
[----:B------:R-:W-:Y:S02]  /*32d0*/  ISETP.GT.U32.AND P1, PT, R5, R252, PT ;  /* 0x000000fc0500720c */ /* 0x000fe40003f24070 */
[----:B------:R-:W5:Y:S11]  /*32e0*/  LDL.LU R5, [R1+0x40] ;  /* 0x0000400001057983 */ /* 0x000f760000300800 */
[----:B------:R-:W-:-:S02]  /*32f0*/  @!P1 IMAD.IADD R252, R252, 0x1, -R4 ;  /* 0x00000001fcfc9824 */ /* 0x000fc400078e0a04 */
[----:B------:R-:W5:Y:S04]  /*3300*/  LDL.LU R4, [R1+0x3c] ;  /* 0x00003c0001047983 */ /* 0x000f680000300800 */
[----:B--2---:R0:W2:Y:S01]  /*3310*/  @P0 LDG.E.U8 R2, desc[UR36][R2.64] ;  /* 0x0000002402020981 */ /* 0x0040a2000c1e1100 */
[----:B------:R-:W-:Y:S01]  /*3320*/  ISETP.GE.AND P1, PT, R0, RZ, PT ;  /* 0x000000ff0000720c */ /* 0x000fe20003f26270 */
[----:B------:R-:W-:Y:S01]  /*3330*/  BSSY.RECONVERGENT B1, `(.L_x_4161) ;  /* 0x0000017000017945 */ /* 0x000fe20003800200 */
[----:B0-----:R-:W0:Y:S02]  /*3340*/  LDC R3, c[0x0][0x3f4] ;  /* 0x0000fd00ff037b82 */ /* 0x001e240000000800 */
[----:B0-----:R-:W-:Y:S02]  /*3350*/  ISETP.NE.AND P2, PT, R3, RZ, PT ;  /* 0x000000ff0300720c */ /* 0x001fe40003f45270 */
[----:B------:R-:W-:-:S04]  /*3360*/  MOV R3, R252 ;  /* 0x000000fc00037202 */ /* 0x000fc80000000f00 */
[----:B------:R-:W0:Y:S03]  /*3370*/  LDC R252, c[0x0][0x3f4] ;  /* 0x0000fd00fffc7b82 */ /* 0x000e260000000800 */
[----:B------:R-:W-:Y:S02]  /*3380*/  @!P1 IADD3 R3, PT, PT, -R3, RZ, RZ ;  /* 0x000000ff03039210 */ /* 0x000fe40007ffe1ff */
[----:B------:R-:W-:Y:S02]  /*3390*/  ISETP.GE.AND P1, PT, R0, UR42, PT ;  /* 0x0000002a00007c0c */ /* 0x000fe4000bf26270 */
[----:B0-----:R-:W-:Y:S02]  /*33a0*/  @!P2 LOP3.LUT R3, RZ, R252, RZ, 0x33, !PT ;  /* 0x000000fcff03a212 */ /* 0x001fe400078e33ff */
[----:B--2---:R-:W-:-:S03]  /*33b0*/  ISETP.NE.AND P3, PT, R2, RZ, P0 ;  /* 0x000000ff0200720c */ /* 0x004fc60000765270 */
[C---:B------:R-:W-:Y:S01]  /*33c0*/  IMAD.SHL.U32 R2, R3.reuse, 0x8, RZ ;  /* 0x0000000803027824 */ /* 0x040fe200078e00ff */
[----:B------:R-:W-:-:S05]  /*33d0*/  IADD3 R3, PT, PT, R3, R252, RZ ;  /* 0x000000fc03037210 */ /* 0x000fca0007ffe0ff */
[----:B------:R-:W-:Y:S05]  /*33e0*/  @P1 BRA `(.L_x_4162) ;  /* 0x00000000002c1947 */ /* 0x000fea0003800000 */
[----:B------:R-:W-:Y:S01]  /*33f0*/  IMAD R124, R252, 0x90, RZ ;  /* 0x00000090fc7c7824 */ /* 0x000fe200078e02ff */
[----:B------:R-:W-:-:S04]  /*3400*/  CS2R R126, SRZ ;  /* 0x00000000007e7805 */ /* 0x000fc8000001ff00 */
[----:B------:R-:W-:Y:S02]  /*3410*/  ISETP.GE.AND P2, PT, R2, R124, PT ;  /* 0x0000007c0200720c */ /* 0x000fe40003f46270 */
[----:B------:R-:W-:-:S11]  /*3420*/  CS2R R124, SRZ ;  /* 0x00000000007c7805 */ /* 0x000fd6000001ff00 */
[----:B------:R-:W-:Y:S05]  /*3430*/  @P2 BRA `(.L_x_4162) ;  /* 0x0000000000182947 */ /* 0x000fea0003800000 */
[----:B------:R-:W-:-:S05]  /*3440*/  IMAD R126, R252, UR4, RZ ;  /* 0x00000004fc7e7c24 */ /* 0x000fca000f8e02ff */
[----:B------:R-:W-:-:S04]  /*3450*/  IADD3 R125, P2, PT, R2, R126, RZ ;  /* 0x0000007e027d7210 */ /* 0x000fc80007f5e0ff */
[----:B------:R-:W-:Y:S02]  /*3460*/  LEA.HI.X.SX32 R126, R126, RZ, 0x1, P2 ;  /* 0x000000ff7e7e7211 */ /* 0x000fe400010f0eff */
[----:B------:R-:W-:-:S04]  /*3470*/  LEA R124, P2, R125, UR10, 0x1 ;  /* 0x0000000a7d7c7c11 */ /* 0x000fc8000f8408ff */
[----:B------:R-:W-:-:S06]  /*3480*/  LEA.HI.X R125, R125, UR11, R126, 0x1, P2 ;  /* 0x0000000b7d7d7c11 */ /* 0x000fcc00090f0c7e */
[----:B------:R-:W5:Y:S03]  /*3490*/  LDG.E.128 R124, desc[UR36][R124.64] ;  /* 0x000000247c7c7981 */ /* 0x000f66000c1e1d00 */
.L_x_4162:
[----:B------:R-:W-:Y:S05]  /*34a0*/  BSYNC.RECONVERGENT B1 ;  /* 0x0000000000017941 */ /* 0x000fea0003800200 */
.L_x_4161:
[----:B------:R-:W-:Y:S04]  /*34b0*/  BSSY.RECONVERGENT B1, `(.L_x_4163) ;  /* 0x0000010000017945 */ /* 0x000fe80003800200 */
[----:B------:R-:W-:Y:S05]  /*34c0*/  @P1 BRA `(.L_x_4164) ;  /* 0x0000000000381947 */ /* 0x000fea0003800000 */
[----:B------:R-:W-:Y:S01]  /*34d0*/  IMAD R128, R252, 0x90, RZ ;  /* 0x00000090fc807824 */ /* 0x000fe200078e02ff */
[----:B------:R-:W-:Y:S02]  /*34e0*/  SHF.L.U32 R252, R3, 0x3, RZ ;  /* 0x0000000303fc7819 */ /* 0x000fe400000006ff */
[----:B------:R-:W-:Y:S02]  /*34f0*/  CS2R R130, SRZ ;  /* 0x0000000000827805 */ /* 0x000fe4000001ff00 */
[----:B------:R-:W-:Y:S02]  /*3500*/  ISETP.GE.AND P2, PT, R252, R128, PT ;  /* 0x00000080fc00720c */ /* 0x000fe40003f46270 */
[----:B------:R-:W-:-:S11]  /*3510*/  CS2R R128, SRZ ;  /* 0x0000000000807805 */ /* 0x000fd6000001ff00 */
[----:B------:R-:W-:Y:S05]  /*3520*/  @P2 BRA `(.L_x_4164) ;  /* 0x0000000000202947 */ /* 0x000fea0003800000 */
[----:B------:R-:W0:Y:S01]  /*3530*/  LDC R128, c[0x0][0x3f4] ;  /* 0x0000fd00ff807b82 */ /* 0x000e220000000800 */
[----:B------:R-:W-:Y:S01]  /*3540*/  SHF.R.S32.HI R130, RZ, 0x1f, R252 ;  /* 0x0000001fff827819 */ /* 0x000fe200000114fc */
[----:B0-----:R-:W-:-:S05]  /*3550*/  IMAD R128, R128, UR4, RZ ;  /* 0x0000000480807c24 */ /* 0x001fca000f8e02ff */
[----:B------:R-:W-:-:S04]  /*3560*/  IADD3 R129, P2, PT, R128, R252, RZ ;  /* 0x000000fc80817210 */ /* 0x000fc80007f5e0ff */
[----:B------:R-:W-:Y:S02]  /*3570*/  LEA.HI.X.SX32 R130, R128, R130, 0x1, P2 ;  /* 0x0000008280827211 */ /* 0x000fe400010f0eff */
[----:B------:R-:W-:-:S04]  /*3580*/  LEA R128, P2, R129, UR10, 0x1 ;  /* 0x0000000a81807c11 */ /* 0x000fc8000f8408ff */
[----:B------:R-:W-:-:S06]  /*3590*/  LEA.HI.X R129, R129, UR11, R130, 0x1, P2 ;  /* 0x0000000b81817c11 */ /* 0x000fcc00090f0c82 */
[----:B------:R-:W5:Y:S03]  /*35a0*/  LDG.E.128 R128, desc[UR36][R128.64] ;  /* 0x0000002480807981 */ /* 0x000f66000c1e1d00 */
.L_x_4164:
[----:B------:R-:W-:Y:S05]  /*35b0*/  BSYNC.RECONVERGENT B1 ;  /* 0x0000000000017941 */ /* 0x000fea0003800200 */
.L_x_4163:
[----:B------:R-:W-:Y:S04]  /*35c0*/  BSSY.RECONVERGENT B1, `(.L_x_4165) ;  /* 0x0000011000017945 */ /* 0x000fe80003800200 */
[----:B------:R-:W-:Y:S05]  /*35d0*/  @P1 BRA `(.L_x_4166) ;  /* 0x00000000003c1947 */ /* 0x000fea0003800000 */
[----:B------:R-:W0:Y:S01]  /*35e0*/  LDC R252, c[0x0][0x3f4] ;  /* 0x0000fd00fffc7b82 */ /* 0x000e220000000800 */
[----:B------:R-:W-:Y:S01]  /*35f0*/  CS2R R134, SRZ ;  /* 0x0000000000867805 */ /* 0x000fe2000001ff00 */
[C---:B0-----:R-:W-:Y:S02]  /*3600*/  IMAD R132, R252.reuse, 0x90, RZ ;  /* 0x00000090fc847824 */ /* 0x041fe400078e02ff */
[----:B------:R-:W-:-:S05]  /*3610*/  IMAD R252, R252, 0x10, R2 ;  /* 0x00000010fcfc7824 */ /* 0x000fca00078e0202 */
        /* <DEDUP_REMOVED lines=11> */
.L_x_4166:
[----:B------:R-:W-:Y:S05]  /*36d0*/  BSYNC.RECONVERGENT B1 ;  /* 0x0000000000017941 */ /* 0x000fea0003800200 */
.L_x_4165:
[----:B------:R-:W-:Y:S04]  /*36e0*/  BSSY.RECONVERGENT B1, `(.L_x_4167) ;  /* 0x0000012000017945 */ /* 0x000fe80003800200 */
[----:B------:R-:W-:Y:S05]  /*36f0*/  @P1 BRA `(.L_x_4168) ;  /* 0x0000000000401947 */ /* 0x000fea0003800000 */
[----:B------:R-:W0:Y:S01]  /*3700*/  LDC R252, c[0x0][0x3f4] ;  /* 0x0000fd00fffc7b82 */ /* 0x000e220000000800 */
[----:B------:R-:W-:Y:S02]  /*3710*/  CS2R R138, SRZ ;  /* 0x00000000008a7805 */ /* 0x000fe4000001ff00 */
[C---:B0-----:R-:W-:Y:S01]  /*3720*/  LEA R136, R252.reuse, R3, 0x1 ;  /* 0x00000003fc887211 */ /* 0x041fe200078e08ff */
[----:B------:R-:W-:-:S03]  /*3730*/  IMAD R137, R252, 0x90, RZ ;  /* 0x00000090fc897824 */ /* 0x000fc600078e02ff */
[----:B------:R-:W-:-:S04]  /*3740*/  SHF.L.U32 R252, R136, 0x3, RZ ;  /* 0x0000000388fc7819 */ /* 0x000fc800000006ff */
        /* <DEDUP_REMOVED lines=11> */
.L_x_4168:
[----:B------:R-:W-:Y:S05]  /*3800*/  BSYNC.RECONVERGENT B1 ;  /* 0x0000000000017941 */ /* 0x000fea0003800200 */
.L_x_4167:
[----:B------:R-:W0:Y:S01]  /*3810*/  LDC R252, c[0x0][0x3f4] ;  /* 0x0000fd00fffc7b82 */ /* 0x000e220000000800 */
[----:B------:R-:W-:Y:S01]  /*3820*/  BSSY.RECONVERGENT B1, `(.L_x_4169) ;  /* 0x0000011000017945 */ /* 0x000fe20003800200 */
[----:B0-----:R-:W-:-:S03]  /*3830*/  IMAD R3, R252, 0x4, R3 ;  /* 0x00000004fc037824 */ /* 0x001fc600078e0203 */
[----:B------:R-:W-:Y:S05]  /*3840*/  @P1 BRA `(.L_x_4170) ;  /* 0x0000000000381947 */ /* 0x000fea0003800000 */
[C---:B------:R-:W-:Y:S01]  /*3850*/  IMAD R140, R252.reuse, 0x90, RZ ;  /* 0x00000090fc8c7824 */ /* 0x040fe200078e02ff */
[----:B------:R-:W-:Y:S02]  /*3860*/  LEA R252, R252, R2, 0x5 ;  /* 0x00000002fcfc7211 */ /* 0x000fe400078e28ff */
        /* <DEDUP_REMOVED lines=12> */
.L_x_4170:
[----:B------:R-:W-:Y:S05]  /*3930*/  BSYNC.RECONVERGENT B1 ;  /* 0x0000000000017941 */ /* 0x000fea0003800200 */
.L_x_4169:
[----:B------:R-:W-:Y:S04]  /*3940*/  BSSY.RECONVERGENT B1, `(.L_x_4171) ;  /* 0x0000011000017945 */ /* 0x000fe80003800200 */
[----:B------:R-:W-:Y:S05]  /*3950*/  @P1 BRA `(.L_x_4172) ;  /* 0x00000000003c1947 */ /* 0x000fea0003800000 */
[----:B------:R-:W0:Y:S01]  /*3960*/  LDC R252, c[0x0][0x3f4] ;  /* 0x0000fd00fffc7b82 */ /* 0x000e220000000800 */
[----:B------:R-:W-:Y:S01]  /*3970*/  CS2R R146, SRZ ;  /* 0x0000000000927805 */ /* 0x000fe2000001ff00 */
[----:B0-----:R-:W-:Y:S01]  /*3980*/  IMAD R144, R252, 0x90, RZ ;  /* 0x00000090fc907824 */ /* 0x001fe200078e02ff */
        /* <DEDUP_REMOVED lines=12> */
.L_x_4172:
[----:B------:R-:W-:Y:S05]  /*3a50*/  BSYNC.RECONVERGENT B1 ;  /* 0x0000000000017941 */ /* 0x000fea0003800200 */
.L_x_4171:
[----:B------:R-:W0:Y:S01]  /*3a60*/  LDC R252, c[0x0][0x3f4] ;  /* 0x0000fd00fffc7b82 */ /* 0x000e220000000800 */
[----:B------:R-:W-:Y:S01]  /*3a70*/  BSSY.RECONVERGENT B1, `(.L_x_4173) ;  /* 0x0000011000017945 */ /* 0x000fe20003800200 */
[----:B0-----:R-:W-:-:S03]  /*3a80*/  IMAD.IADD R3, R3, 0x1, R252 ;  /* 0x0000000103037824 */ /* 0x001fc600078e02fc */
        /* <DEDUP_REMOVED lines=15> */
.L_x_4174:
[----:B------:R-:W-:Y:S05]  /*3b80*/  BSYNC.RECONVERGENT B1 ;  /* 0x0000000000017941 */ /* 0x000fea0003800200 */
.L_x_4173:
[----:B------:R-:W0:Y:S01]  /*3b90*/  LDC R252, c[0x0][0x3f4] ;  /* 0x0000fd00fffc7b82 */ /* 0x000e220000000800 */
[----:B------:R-:W-:Y:S01]  /*3ba0*/  BSSY.RECONVERGENT B1, `(.L_x_4175) ;  /* 0x0000011000017945 */ /* 0x000fe20003800200 */
[----:B0-----:R-:W-:-:S03]  /*3bb0*/  IADD3 R3, PT, PT, R3, R252, RZ ;  /* 0x000000fc03037210 */ /* 0x001fc60007ffe0ff */
[----:B------:R-:W-:Y:S05]  /*3bc0*/  @P1 BRA `(.L_x_4176) ;  /* 0x0000000000381947 */ /* 0x000fea0003800000 */
[----:B------:R-:W-:Y:S01]  /*3bd0*/  IMAD R152, R252, 0x90, RZ ;  /* 0x00000090fc987824 */ /* 0x000fe200078e02ff */
[----:B------:R-:W-:Y:S01]  /*3be0*/  CS2R R154, SRZ ;  /* 0x00000000009a7805 */ /* 0x000fe2000001ff00 */
[----:B------:R-:W-:-:S05]  /*3bf0*/  IMAD.SHL.U32 R252, R3, 0x8, RZ ;  /* 0x0000000803fc7824 */ /* 0x000fca00078e00ff */
        /* <DEDUP_REMOVED lines=11> */
.L_x_4176:
[----:B------:R-:W-:Y:S05]  /*3cb0*/  BSYNC.RECONVERGENT B1 ;  /* 0x0000000000017941 */ /* 0x000fea0003800200 */
.L_x_4175:
[----:B------:R-:W-:Y:S04]  /*3cc0*/  BSSY.RECONVERGENT B1, `(.L_x_4177) ;  /* 0x0000011000017945 */ /* 0x000fe80003800200 */
[----:B------:R-:W-:Y:S05]  /*3cd0*/  @P1 BRA `(.L_x_4178) ;  /* 0x00000000003c1947 */ /* 0x000fea0003800000 */
[----:B------:R-:W0:Y:S01]  /*3ce0*/  LDC R252, c[0x0][0x3f4] ;  /* 0x0000fd00fffc7b82 */ /* 0x000e220000000800 */
[----:B------:R-:W-:Y:S01]  /*3cf0*/  CS2R R158, SRZ ;  /* 0x00000000009e7805 */ /* 0x000fe2000001ff00 */
[C---:B0-----:R-:W-:Y:S01]  /*3d00*/  IMAD R156, R252.reuse, 0x90, RZ ;  /* 0x00000090fc9c7824 */ /* 0x041fe200078e02ff */
[----:B------:R-:W-:-:S04]  /*3d10*/  LEA R252, R252, R2, 0x6 ;  /* 0x00000002fcfc7211 */ /* 0x000fc800078e30ff */
        /* <DEDUP_REMOVED lines=11> */
.L_x_4178:
[----:B------:R-:W-:Y:S05]  /*3dd0*/  BSYNC.RECONVERGENT B1 ;  /* 0x0000000000017941 */ /* 0x000fea0003800200 */
.L_x_4177:
[----:B------:R-:W0:Y:S01]  /*3de0*/  LDC R252, c[0x0][0x3f4] ;  /* 0x0000fd00fffc7b82 */ /* 0x000e220000000800 */
[----:B------:R-:W-:Y:S01]  /*3df0*/  BSSY.RECONVERGENT B1, `(.L_x_4179) ;  /* 0x0000012000017945 */ /* 0x000fe20003800200 */
[C---:B0-----:R-:W-:Y:S01]  /*3e00*/  LEA R2, R252.reuse, R2, 0x7 ;  /* 0x00000002fc027211 */ /* 0x041fe200078e38ff */
[----:B------:R-:W-:Y:S02]  /*3e10*/  IMAD R3, R252, 0x2, R3 ;  /* 0x00000002fc037824 */ /* 0x000fe400078e0203 */
        /* <DEDUP_REMOVED lines=15> */
.L_x_4180:
[----:B------:R-:W-:Y:S05]  /*3f10*/  BSYNC.RECONVERGENT B1 ;  /* 0x0000000000017941 */ /* 0x000fea0003800200 */
.L_x_4179:
        /* <DEDUP_REMOVED lines=18> */
.L_x_4182:
[----:B------:R-:W-:Y:S05]  /*4040*/  BSYNC.RECONVERGENT B1 ;  /* 0x0000000000017941 */ /* 0x000fea0003800200 */
.L_x_4181:
[----:B------:R-:W0:Y:S01]  /*4050*/  LDC R252, c[0x0][0x3f4] ;  /* 0x0000fd00fffc7b82 */ /* 0x000e220000000800 */
[----:B------:R-:W-:Y:S01]  /*4060*/  BSSY.RECONVERGENT B1, `(.L_x_4183) ;  /* 0x0000011000017945 */ /* 0x000fe20003800200 */
[----:B0-----:R-:W-:-:S03]  /*4070*/  IADD3 R3, PT, PT, R3, R252, RZ ;  /* 0x000000fc03037210 */ /* 0x001fc60007ffe0ff */
        /* <DEDUP_REMOVED lines=15> */
.L_x_4184:
[----:B------:R-:W-:Y:S05]  /*4170*/  BSYNC.RECONVERGENT B1 ;  /* 0x0000000000017941 */ /* 0x000fea0003800200 */
.L_x_4183:
        /* <DEDUP_REMOVED lines=18> */
.L_x_4186:
[----:B------:R-:W-:Y:S05]  /*42a0*/  BSYNC.RECONVERGENT B1 ;  /* 0x0000000000017941 */ /* 0x000fea0003800200 */
.L_x_4185:
        /* <DEDUP_REMOVED lines=18> */
.L_x_4188:
[----:B------:R-:W-:Y:S05]  /*43d0*/  BSYNC.RECONVERGENT B1 ;  /* 0x0000000000017941 */ /* 0x000fea0003800200 */
.L_x_4187:
        /* <DEDUP_REMOVED lines=18> */
.L_x_4190:
[----:B------:R-:W-:Y:S05]  /*4500*/  BSYNC.RECONVERGENT B1 ;  /* 0x0000000000017941 */ /* 0x000fea0003800200 */
.L_x_4189:
        /* <DEDUP_REMOVED lines=18> */
.L_x_4192:
[----:B------:R-:W-:Y:S05]  /*4630*/  BSYNC.RECONVERGENT B1 ;  /* 0x0000000000017941 */ /* 0x000fea0003800200 */
.L_x_4191:
[----:B------:R-:W-:Y:S04]  /*4640*/  BSSY.RECONVERGENT B1, `(.L_x_4193) ;  /* 0x0000010000017945 */ /* 0x000fe80003800200 */
[----:B------:R-:W-:Y:S05]  /*4650*/  @P1 BRA `(.L_x_4194) ;  /* 0x0000000000381947 */ /* 0x000fea0003800000 */
[----:B------:R-:W0:Y:S01]  /*4660*/  LDC R252, c[0x0][0x3f4] ;  /* 0x0000fd00fffc7b82 */ /* 0x000e220000000800 */
[----:B------:R-:W-:Y:S02]  /*4670*/  CS2R R190, SRZ ;  /* 0x0000000000be7805 */ /* 0x000fe4000001ff00 */
[----:B------:R-:W-:Y:S01]  /*4680*/  CS2R R188, SRZ ;  /* 0x0000000000bc7805 */ /* 0x000fe2000001ff00 */
[----:B0-----:R-:W-:-:S05]  /*4690*/  IMAD R252, R252, 0x90, RZ ;  /* 0x00000090fcfc7824 */ /* 0x001fca00078e02ff */
[----:B------:R-:W-:-:S13]  /*46a0*/  ISETP.GE.AND P2, PT, R2, R252, PT ;  /* 0x000000fc0200720c */ /* 0x000fda0003f46270 */
        /* <DEDUP_REMOVED lines=9> */
.L_x_4194:
[----:B------:R-:W-:Y:S05]  /*4740*/  BSYNC.RECONVERGENT B1 ;  /* 0x0000000000017941 */ /* 0x000fea0003800200 */
.L_x_4193:
[----:B------:R-:W0:Y:S01]  /*4750*/  LDC R252, c[0x0][0x3f4] ;  /* 0x0000fd00fffc7b82 */ /* 0x000e220000000800 */
[----:B------:R-:W-:Y:S01]  /*4760*/  BSSY.RECONVERGENT B1, `(.L_x_4195) ;  /* 0x0000011000017945 */ /* 0x000fe20003800200 */
[----:B0-----:R-:W-:-:S03]  /*4770*/  LEA R3, R252, R3, 0x1 ;  /* 0x00000003fc037211 */ /* 0x001fc600078e08ff */
[----:B------:R-:W-:Y:S05]  /*4780*/  @P1 BRA `(.L_x_4196) ;  /* 0x0000000000381947 */ /* 0x000fea0003800000 */
[----:B------:R-:W0:Y:S01]  /*4790*/  LDC R2, c[0x0][0x3f4] ;  /* 0x0000fd00ff027b82 */ /* 0x000e220000000800 */
[----:B------:R-:W-:Y:S01]  /*47a0*/  CS2R R194, SRZ ;  /* 0x0000000000c27805 */ /* 0x000fe2000001ff00 */
[----:B0-----:R-:W-:Y:S02]  /*47b0*/  IMAD R192, R2, 0x90, RZ ;  /* 0x0000009002c07824 */ /* 0x001fe400078e02ff */
[----:B------:R-:W-:-:S05]  /*47c0*/  IMAD.SHL.U32 R2, R3, 0x8, RZ ;  /* 0x0000000803027824 */ /* 0x000fca00078e00ff */
[----:B------:R-:W-:Y:S02]  /*47d0*/  ISETP.GE.AND P2, PT, R2, R192, PT ;  /* 0x000000c00200720c */ /* 0x000fe40003f46270 */
[----:B------:R-:W-:-:S11]  /*47e0*/  CS2R R192, SRZ ;  /* 0x0000000000c07805 */ /* 0x000fd6000001ff00 */
[----:B------:R-:W-:Y:S05]  /*47f0*/  @P2 BRA `(.L_x_4196) ;  /* 0x00000000001c2947 */ /* 0x000fea0003800000 */
[----:B------:R-:W-:Y:S01]  /*4800*/  IMAD R192, R252, UR4, RZ ;  /* 0x00000004fcc07c24 */ /* 0x000fe2000f8e02ff */
[----:B------:R-:W-:-:S04]  /*4810*/  SHF.R.S32.HI R193, RZ, 0x1f, R2 ;  /* 0x0000001fffc17819 */ /* 0x000fc80000011402 */
[----:B------:R-:W-:-:S04]  /*4820*/  IADD3 R2, P2, PT, R192, R2, RZ ;  /* 0x00000002c0027210 */ /* 0x000fc80007f5e0ff */
[----:B------:R-:W-:Y:S02]  /*4830*/  LEA.HI.X.SX32 R193, R192, R193, 0x1, P2 ;  /* 0x000000c1c0c17211 */ /* 0x000fe400010f0eff */
[----:B------:R-:W-:-:S04]  /*4840*/  LEA R192, P2, R2, UR10, 0x1 ;  /* 0x0000000a02c07c11 */ /* 0x000fc8000f8408ff */
[----:B------:R-:W-:-:S06]  /*4850*/  LEA.HI.X R193, R2, UR11, R193, 0x1, P2 ;  /* 0x0000000b02c17c11 */ /* 0x000fcc00090f0cc1 */
[----:B------:R-:W5:Y:S03]  /*4860*/  LDG.E.128 R192, desc[UR36][R192.64] ;  /* 0x00000024c0c07981 */ /* 0x000f66000c1e1d00 */
.L_x_4196:
[----:B------:R-:W-:Y:S05]  /*4870*/  BSYNC.RECONVERGENT B1 ;  /* 0x0000000000017941 */ /* 0x000fea0003800200 */
.L_x_4195:
[----:B------:R-:W-:Y:S01]  /*4880*/  BSSY.RECONVERGENT B1, `(.L_x_4197) ;  /* 0x0000011000017945 */ /* 0x000fe20003800200 */
[----:B------:R-:W-:-:S03]  /*4890*/  IADD3 R3, PT, PT, R3, R252, RZ ;  /* 0x000000fc03037210 */ /* 0x000fc60007ffe0ff */
        /* <DEDUP_REMOVED lines=15> */
.L_x_4198:
[----:B------:R-:W-:Y:S05]  /*4990*/  BSYNC.RECONVERGENT B1 ;  /* 0x0000000000017941 */ /* 0x000fea0003800200 */
.L_x_4197:
[----:B------:R-:W-:Y:S01]  /*49a0*/  BSSY.RECONVERGENT B1, `(.L_x_4199) ;  /* 0x0000011000017945 */ /* 0x000fe20003800200 */
[----:B------:R-:W-:-:S03]  /*49b0*/  IMAD.IADD R3, R3, 0x1, R252 ;  /* 0x0000000103037824 */ /* 0x000fc600078e02fc */
        /* <DEDUP_REMOVED lines=15> */
.L_x_4200:
[----:B------:R-:W-:Y:S05]  /*4ab0*/  BSYNC.RECONVERGENT B1 ;  /* 0x0000000000017941 */ /* 0x000fea0003800200 */
.L_x_4199:
[----:B------:R-:W-:Y:S01]  /*4ac0*/  BSSY.RECONVERGENT B1, `(.L_x_4201) ;  /* 0x0000011000017945 */ /* 0x000fe20003800200 */
[----:B------:R-:W-:-:S03]  /*4ad0*/  IADD3 R3, PT, PT, R3, R252, RZ ;  /* 0x000000fc03037210 */ /* 0x000fc60007ffe0ff */
        /* <DEDUP_REMOVED lines=15> */
.L_x_4202:
[----:B------:R-:W-:Y:S05]  /*4bd0*/  BSYNC.RECONVERGENT B1 ;  /* 0x0000000000017941 */ /* 0x000fea0003800200 */
.L_x_4201:
        /* <DEDUP_REMOVED lines=17> */
.L_x_4204:
[----:B------:R-:W-:Y:S05]  /*4cf0*/  BSYNC.RECONVERGENT B1 ;  /* 0x0000000000017941 */ /* 0x000fea0003800200 */
.L_x_4203:
        /* <DEDUP_REMOVED lines=17> */
.L_x_4206:
[----:B------:R-:W-:Y:S05]  /*4e10*/  BSYNC.RECONVERGENT B1 ;  /* 0x0000000000017941 */ /* 0x000fea0003800200 */
.L_x_4205:
        /* <DEDUP_REMOVED lines=17> */
.L_x_4208:
[----:B------:R-:W-:Y:S05]  /*4f30*/  BSYNC.RECONVERGENT B1 ;  /* 0x0000000000017941 */ /* 0x000fea0003800200 */
.L_x_4207:
        /* <DEDUP_REMOVED lines=17> */
.L_x_4210:
[----:B------:R-:W-:Y:S05]  /*5050*/  BSYNC.RECONVERGENT B1 ;  /* 0x0000000000017941 */ /* 0x000fea0003800200 */
.L_x_4209:
        /* <DEDUP_REMOVED lines=17> */
.L_x_4212:
[----:B------:R-:W-:Y:S05]  /*5170*/  BSYNC.RECONVERGENT B1 ;  /* 0x0000000000017941 */ /* 0x000fea0003800200 */
.L_x_4211:
        /* <DEDUP_REMOVED lines=17> */
.L_x_4214:
[----:B------:R-:W-:Y:S05]  /*5290*/  BSYNC.RECONVERGENT B1 ;  /* 0x0000000000017941 */ /* 0x000fea0003800200 */
.L_x_4213:
        /* <DEDUP_REMOVED lines=17> */
.L_x_4216:
[----:B------:R-:W-:Y:S05]  /*53b0*/  BSYNC.RECONVERGENT B1 ;  /* 0x0000000000017941 */ /* 0x000fea0003800200 */
.L_x_4215:
        /* <DEDUP_REMOVED lines=17> */
.L_x_4218:
[----:B------:R-:W-:Y:S05]  /*54d0*/  BSYNC.RECONVERGENT B1 ;  /* 0x0000000000017941 */ /* 0x000fea0003800200 */
.L_x_4217:
        /* <DEDUP_REMOVED lines=17> */
.L_x_4220:
[----:B------:R-:W-:Y:S05]  /*55f0*/  BSYNC.RECONVERGENT B1 ;  /* 0x0000000000017941 */ /* 0x000fea0003800200 */
.L_x_4219:
        /* <DEDUP_REMOVED lines=17> */
.L_x_4222:
[----:B------:R-:W-:Y:S05]  /*5710*/  BSYNC.RECONVERGENT B1 ;  /* 0x0000000000017941 */ /* 0x000fea0003800200 */
.L_x_4221:
[----:B------:R-:W-:Y:S04]  /*5720*/  BSSY.RECONVERGENT B1, `(.L_x_4223) ;  /* 0x0000011000017945 */ /* 0x000fe80003800200 */
[----:B------:R-:W-:Y:S05]  /*5730*/  @P1 BRA `(.L_x_4224) ;  /* 0x00000000003c1947 */ /* 0x000fea0003800000 */
[----:B------:R-:W0:Y:S01]  /*5740*/  LDC R2, c[0x0][0x3f4] ;  /* 0x0000fd00ff027b82 */ /* 0x000e220000000800 */
[----:B------:R-:W-:Y:S01]  /*5750*/  CS2R R250, SRZ ;  /* 0x0000000000fa7805 */ /* 0x000fe2000001ff00 */
[----:B0-----:R-:W-:Y:S02]  /*5760*/  IMAD R248, R2, 0x90, RZ ;  /* 0x0000009002f87824 */ /* 0x001fe400078e02ff */
[----:B------:R-:W-:-:S05]  /*5770*/  IMAD.IADD R2, R3, 0x1, R252 ;  /* 0x0000000103027824 */ /* 0x000fca00078e02fc */
        /* <DEDUP_REMOVED lines=11> */
.L_x_4224:
[----:B------:R-:W-:Y:S05]  /*5830*/  BSYNC.RECONVERGENT B1 ;  /* 0x0000000000017941 */ /* 0x000fea0003800200 */
.L_x_4223:
[----:B------:R-:W-:Y:S04]  /*5840*/  BSSY.RECONVERGENT B1, `(.L_x_4225) ;  /* 0x00000b9000017945 */ /* 0x000fe80003800200 */
[----:B------:R-:W-:Y:S05]  /*5850*/  @P1 BRA `(.L_x_4226) ;  /* 0x0000000800dc1947 */ /* 0x000fea0003800000 */
[----:B------:R0:W-:Y:S04]  /*5860*/  STL [R1+0x50], R11 ;  /* 0x0000500b01007387 */ /* 0x0001e80000100800 */
[----:B0-----:R-:W2:Y:S04]  /*5870*/  LDL R11, [R1+0x10] ;  /* 0x00001000010b7983 */ /* 0x001ea80000100800 */
[----:B-----5:R0:W-:Y:S04]  /*5880*/  STL [R1+0x4c], R247 ;  /* 0x00004cf701007387 */ /* 0x0201e80000100800 */
[----:B0-----:R-:W3:Y:S04]  /*5890*/  LDL R247, [R1+0x14] ;  /* 0x0000140001f77983 */ /* 0x001ee80000100800 */
[----:B------:R0:W-:Y:S04]  /*58a0*/  STL [R1+0x48], R7 ;  /* 0x0000480701007387 */ /* 0x0001e80000100800 */
[----:B0-----:R-:W4:Y:S04]  /*58b0*/  LDL R7, [R1+0x4] ;  /* 0x0000040001077983 */ /* 0x001f280000100800 */
[----:B------:R0:W-:Y:S04]  /*58c0*/  STL [R1+0x44], R251 ;  /* 0x000044fb01007387 */ /* 0x0001e80000100800 */
[----:B0-----:R-:W4:Y:S04]  /*58d0*/  LDL R251, [R1] ;  /* 0x0000000001fb7983 */ /* 0x001f280000100800 */
[----:B------:R0:W-:Y:S04]  /*58e0*/  STL [R1+0x40], R0 ;  /* 0x0000400001007387 */ /* 0x0001e80000100800 */
[----:B0-----:R-:W4:Y:S01]  /*58f0*/  LDL R0, [R1+0x1c] ;  /* 0x00001c0001007983 */ /* 0x001f220000100800 */
[----:B--2---:R-:W-:-:S03]  /*5900*/  HMUL2 R3, R11, R124 ;  /* 0x0000007c0b037232 */ /* 0x004fc60000000000 */
[----:B------:R-:W2:Y:S04]  /*5910*/  LDL.LU R11, [R1+0x50] ;  /* 0x00005000010b7983 */ /* 0x000ea80000300800 */
[----:B------:R0:W-:Y:S01]  /*5920*/  STL [R1+0x3c], R124 ;  /* 0x00003c7c01007387 */ /* 0x0001e20000100800 */
[----:B---3--:R-:W-:-:S03]  /*5930*/  HFMA2 R2, R247, R125, -RZ ;  /* 0x0000007df7027231 */ /* 0x008fc600001000ff */
[----:B0-----:R-:W3:Y:S04]  /*5940*/  LDL R124, [R1+0xc] ;  /* 0x00000c00017c7983 */ /* 0x001ee80000100800 */
[----:B------:R-:W2:Y:S01]  /*5950*/  LDL.LU R247, [R1+0x4c] ;  /* 0x00004c0001f77983 */ /* 0x000ea20000300800 */
[----:B----4-:R-:W-:-:S03]  /*5960*/  HFMA2 R2, R7, R129, R2 ;  /* 0x0000008107027231 */ /* 0x010fc60000000002 */
[----:B------:R-:W4:Y:S01]  /*5970*/  LDL R7, [R1+0x18] ;  /* 0x0000180001077983 */ /* 0x000f220000100800 */
[----:B------:R-:W-:-:S03]  /*5980*/  HFMA2 R3, R251, R128, R3 ;  /* 0x00000080fb037231 */ /* 0x000fc60000000003 */
[----:B------:R-:W3:Y:S01]  /*5990*/  LDL R251, [R1+0x8] ;  /* 0x0000080001fb7983 */ /* 0x000ee20000100800 */
        /* <DEDUP_REMOVED lines=59> */
[----:B------:R-:W-:-:S04]  /*5d50*/  HFMA2 R3, R4, R248, R3 ;  /* 0x000000f804037231 */ /* 0x000fc80000000003 */
[----:B------:R-:W-:Y:S02]  /*5d60*/  HADD2 R252, R3, R2 ;  /* 0x0000000203fc7230 */ /* 0x000fe40000000000 */
[----:B------:R-:W-:Y:S02]  /*5d70*/  HMUL2 R3, R0, R127 ;  /* 0x0000007f00037232 */ /* 0x000fe40000000000 */
[----:B----4-:R-:W-:Y:S02]  /*5d80*/  HMUL2 R2, R7, R126 ;  /* 0x0000007e07027232 */ /* 0x010fe40000000000 */
[----:B------:R-:W4:Y:S02]  /*5d90*/  LDL.LU R7, [R1+0x48] ;  /* 0x0000480001077983 */ /* 0x000f240000300800 */
[----:B---3--:R-:W-:Y:S02]  /*5da0*/  HFMA2 R2, R251, R130, R2 ;  /* 0x00000082fb027231 */ /* 0x008fe40000000002 */
[----:B------:R-:W4:Y:S01]  /*5db0*/  LDL.LU R251, [R1+0x44] ;  /* 0x0000440001fb7983 */ /* 0x000f220000300800 */
[----:B------:R-:W-:-:S03]  /*5dc0*/  HFMA2 R3, R124, R131, R3 ;  /* 0x000000837c037231 */ /* 0x000fc60000000003 */
[----:B------:R-:W3:Y:S04]  /*5dd0*/  LDL.LU R0, [R1+0x40] ;  /* 0x0000400001007983 */ /* 0x000ee80000300800 */
[----:B------:R-:W3:Y:S01]  /*5de0*/  LDL R124, [R1+0x28] ;  /* 0x00002800017c7983 */ /* 0x000ee20000100800 */
        /* <DEDUP_REMOVED lines=57> */
[----:B--2---:R-:W-:-:S02]  /*6180*/  HFMA2 R3, R11, R247, R3 ;  /* 0x000000f70b037231 */ /* 0x004fc40000000003 */
[----:B------:R-:W-:Y:S01]  /*6190*/  HFMA2 R2, R6, R250, R2 ;  /* 0x000000fa06027231 */ /* 0x000fe20000000002 */
[----:B------:R-:W-:-:S03]  /*61a0*/  ISETP.NE.U32.AND P1, PT, RZ, UR16, PT ;  /* 0x00000010ff007c0c */ /* 0x000fc6000bf25070 */
[----:B------:R-:W-:Y:S01]  /*61b0*/  HADD2 R2, R252, R2 ;  /* 0x00000002fc027230 */ /* 0x000fe20000000000 */
[----:B------:R-:W-:Y:S01]  /*61c0*/  ISETP.NE.AND.EX P2, PT, RZ, UR17, PT, P1 ;  /* 0x00000011ff007c0c */ /* 0x000fe2000bf45310 */
[----:B----4-:R-:W-:-:S04]  /*61d0*/  HFMA2 R3, R7, R251, R3 ;  /* 0x000000fb07037231 */ /* 0x010fc80000000003 */
[----:B------:R-:W-:-:S05]  /*61e0*/  HFMA2 R2, R2, 1, 1, R3 ;  /* 0x3c003c0002027831 */ /* 0x000fca0000000003 */
[--C-:B------:R-:W-:Y:S02]  /*61f0*/  HADD2.F32 R252, -RZ, R2.reuse.H0_H0 ;  /* 0x20000002fffc7230 */ /* 0x100fe40000004100 */
[----:B------:R-:W-:-:S05]  /*6200*/  HADD2.F32 R2, -RZ, R2.H1_H1 ;  /* 0x30000002ff027230 */ /* 0x000fca0000004100 */
[----:B------:R-:W-:Y:S02]  /*6210*/  FADD.FTZ R252, R252, R2 ;  /* 0x00000002fcfc7221 */ /* 0x000fe40000010000 */
[----:B------:R-:W3:Y:S02]  /*6220*/  @P2 LDC.64 R2, c[0x0][0x438] ;  /* 0x00010e00ff022b82 */ /* 0x000ee40000000a00 */
[----:B---3--:R-:W-:-:S06]  /*6230*/  @P2 IMAD.WIDE R2, R124, 0x2, R2 ;  /* 0x000000027c022825 */ /* 0x008fcc00078e0202 */
        /* <DEDUP_REMOVED lines=10> */
[----:B------:R-:W-:Y:S02]  /*62e0*/  @P1 ISETP.GE.AND P2, PT, R0, R2, PT ;  /* 0x000000020000120c */ /* 0x000fe40003f46270 */
[----:B------:R-:W1:Y:S02]  /*62f0*/  @P1 LDC.64 R2, c[0x0][0x448] ;  /* 0x00011200ff021b82 */ /* 0x000e640000000a00 */
[----:B-1----:R-:W-:Y:S02]  /*6300*/  @P1 IMAD.WIDE.U32 R2, R124, 0x2, R2 ;  /* 0x000000027c021825 */ /* 0x002fe400078e0002 */
[----:B------:R-:W5:Y:S04]  /*6310*/  LDL.LU R124, [R1+0x3c] ;  /* 0x00003c00017c7983 */ /* 0x000f680000300800 */
[----:B------:R0:W2:Y:S02]  /*6320*/  @P1 LDG.E.U16 R3, desc[UR36][R2.64] ;  /* 0x0000002402031981 */ /* 0x0000a4000c1e1500 */
[----:B0-----:R-:W-:-:S04]  /*6330*/  @P1 SEL R2, RZ, UR39, P2 ;  /* 0x00000027ff021c07 */ /* 0x001fc80009000000 */
[----:B------:R-:W-:-:S04]  /*6340*/  @P1 IADD3 R2, PT, PT, R0, -UR42, R2 ;  /* 0x8000002a00021c10 */ /* 0x000fc8000fffe002 */
[----:B------:R-:W-:Y:S01]  /*6350*/  @P1 I2FP.F32.S32 R2, R2 ;  /* 0x0000000200021245 */ /* 0x000fe20000201400 */
[----:B--2---:R-:W-:-:S05]  /*6360*/  @P1 HADD2.F32 R3, -RZ, R3.H0_H0 ;  /* 0x20000003ff031230 */ /* 0x004fca0000004100 */
[----:B------:R-:W-:Y:S02]  /*6370*/  @P1 FFMA.FTZ R252, R2, R3, R252 ;  /* 0x0000000302fc1223 */ /* 0x000fe400000100fc */
[----:B------:R-:W2:Y:S04]  /*6380*/  LDL R3, [R1+0x30] ;  /* 0x0000300001037983 */ /* 0x000ea80000100800 */
[----:B------:R-:W3:Y:S01]  /*6390*/  LDL R2, [R1+0x2c] ;  /* 0x00002c0001027983 */ /* 0x000ee20000100800 */
[----:B--2---:R-:W-:-:S03]  /*63a0*/  @!P3 FMNMX.FTZ R3, R3, R252, !PT ;  /* 0x000000fc0303b209 */ /* 0x004fc60007810000 */
[----:B---3--:R0:W-:Y:S04]  /*63b0*/  STS [R2], R252 ;  /* 0x000000fc02007388 */ /* 0x0081e80000000800 */
[----:B------:R0:W-:Y:S02]  /*63c0*/  @!P3 STL [R1+0x30], R3 ;  /* 0x000030030100b387 */ /* 0x0001e40000100800 */
.L_x_4226:
[----:B------:R-:W-:Y:S05]  /*63d0*/  BSYNC.RECONVERGENT B1 ;  /* 0x0000000000017941 */ /* 0x000fea0003800200 */
.L_x_4225:
[----:B0-----:R-:W2:Y:S04]  /*63e0*/  LDL.LU R2, [R1+0x2c] ;  /* 0x00002c0001027983 */ /* 0x001ea80000300800 */
[----:B-----5:R0:W-:Y:S04]  /*63f0*/  STL [R1+0x40], R5 ;  /* 0x0000400501007387 */ /* 0x0201e80000100800 */
[----:B0-----:R-:W3:Y:S04]  /*6400*/  LDL.LU R5, [R1+0x24] ;  /* 0x0000240001057983 */ /* 0x001ee80000300800 */
[----:B------:R2:W-:Y:S04]  /*6410*/  STL [R1+0x3c], R4 ;  /* 0x00003c0401007387 */ /* 0x0005e80000100800 */
[----:B------:R-:W4:Y:S04]  /*6420*/  LDL.LU R252, [R1+0x28] ;  /* 0x0000280001fc7983 */ /* 0x000f280000300800 */
[----:B------:R-:W4:Y:S01]  /*6430*/  LDL.LU R3, [R1+0x20] ;  /* 0x0000200001037983 */ /* 0x000f220000300800 */
[----:B--2---:R-:W-:-:S03]  /*6440*/  IMAD.MOV.U32 R4, RZ, RZ, R2 ;  /* 0x000000ffff047224 */ /* 0x004fc600078e0002 */
[----:B------:R-:W2:Y:S02]  /*6450*/  LDL R2, [R1+0x38] ;  /* 0x0000380001027983 */ /* 0x000ea40000100800 */
[----:B------:R-:W-:Y:S02]  /*6460*/  IADD3 R4, PT, PT, R4, 0x400, RZ ;  /* 0x0000040004047810 */ /* 0x000fe40007ffe0ff */
[----:B---3--:R-:W-:-:S05]  /*6470*/  IADD3 R5, P1, PT, R5, 0x100, RZ ;  /* 0x0000010005057810 */ /* 0x008fca0007f3e0ff */
[----:B------:R0:W-:Y:S01]  /*6480*/  STL [R1+0x24], R5 ;  /* 0x0000240501007387 */ /* 0x0001e20000100800 */
[----:B----4-:R-:W-:Y:S01]  /*6490*/  VIADD R252, R252, 0x100 ;  /* 0x00000100fcfc7836 */ /* 0x010fe20000000000 */
[----:B------:R-:W-:Y:S02]  /*64a0*/  IADD3.X R3, PT, PT, RZ, R3, RZ, P1, !PT ;  /* 0x00000003ff037210 */ /* 0x000fe40000ffe4ff */
[----:B0-----:R1:W5:Y:S04]  /*64b0*/  LDL.LU R5, [R1+0x40] ;  /* 0x0000400001057983 */ /* 0x0013680000300800 */
[----:B------:R0:W-:Y:S01]  /*64c0*/  STL [R1+0x2c], R4 ;  /* 0x00002c0401007387 */ /* 0x0001e20000100800 */
[----:B------:R-:W-:-:S03]  /*64d0*/  IADD3 R0, PT, PT, R0, 0x100, RZ ;  /* 0x0000010000007810 */ /* 0x000fc60007ffe0ff */
[----:B0-----:R1:W5:Y:S04]  /*64e0*/  LDL.LU R4, [R1+0x3c] ;  /* 0x00003c0001047983 */ /* 0x0013680000300800 */
[----:B------:R1:W-:Y:S04]  /*64f0*/  STL [R1+0x28], R252 ;  /* 0x000028fc01007387 */ /* 0x0003e80000100800 */
[----:B------:R1:W-:Y:S01]  /*6500*/  STL [R1+0x20], R3 ;  /* 0x0000200301007387 */ /* 0x0003e20000100800 */
[----:B--2---:R-:W-:-:S13]  /*6510*/  ISETP.GE.AND P1, PT, R0, R2, PT ;  /* 0x000000020000720c */ /* 0x004fda0003f26270 */
[----:B-1----:R-:W-:Y:S05]  /*6520*/  @!P1 BRA `(.L_x_4227) ;  /* 0xffffffcc00289947 */ /* 0x002fea000383ffff */
.L_x_4160:
[----:B0-----:R-:W-:Y:S05]  /*6530*/  BSYNC.RECONVERGENT B0 ;  /* 0x0000000000007941 */ /* 0x001fea0003800200 */
.L_x_4159:
[----:B------:R-:W4:Y:S01]  /*6540*/  LDL.LU R2, [R1+0x30] ;  /* 0x0000300001027983 */ /* 0x000f220000300800 */
[----:B------:R-:W0:Y:S01]  /*6550*/  S2UR UR7, SR_CgaCtaId ;  /* 0x00000000000779c3 */ /* 0x000e220000008800 */
[----:B------:R-:W-:Y:S01]  /*6560*/  UMOV UR6, 0x400 ;  /* 0x0000040000067882 */ /* 0x000fe20000000000 */
[----:B------:R-:W1:Y:S01]  /*6570*/  LDCU UR5, c[0x0][0x3f4] ;  /* 0x00007e80ff0577ac */ /* 0x000e620008000800 */
[----:B------:R-:W-:Y:S01]  /*6580*/  BSSY.RECONVERGENT B0, `(.L_x_4228) ;  /* 0x000018b000007945 */ /* 0x000fe20003800200 */
[----:B------:R-:W-:Y:S02]  /*6590*/  UIADD3 UR9, UPT, UPT, UR42, 0x1, URZ ;  /* 0x000000012a097890 */ /* 0x000fe4000fffe0ff */
[----:B-1----:R-:W-:Y:S02]  /*65a0*/  UIADD3 UR5, UPT, UPT, UR42, 0x1, -UR5 ;  /* 0x000000012a057890 */ /* 0x002fe4000fffe805 */
[----:B0-----:R-:W-:Y:S01]  /*65b0*/  ULEA UR8, UR7, UR6, 0x18 ;  /* 0x0000000607087291 */ /* 0x001fe2000f8ec0ff */
[----:B----4-:R-:W0:Y:S02]  /*65c0*/  SHFL.BFLY PT, R0, R2, 0x10, 0x1f ;  /* 0x0e001f0002007f89 */ /* 0x010e2400000e0000 */
[----:B0-----:R-:W-:-:S05]  /*65d0*/  FMNMX.FTZ R3, R0, R2, !PT ;  /* 0x0000000200037209 */ /* 0x001fca0007810000 */
[----:B------:R-:W0:Y:S02]  /*65e0*/  SHFL.BFLY PT, R0, R3, 0x8, 0x1f ;  /* 0x0d001f0003007f89 */ /* 0x000e2400000e0000 */
[----:B0----5:R-:W-:Y:S02]  /*65f0*/  FMNMX.FTZ R4, R3, R0, !PT ;  /* 0x0000000003047209 */ /* 0x021fe40007810000 */
[----:B------:R-:W0:Y:S03]  /*6600*/  S2R R0, SR_TID.X ;  /* 0x0000000000007919 */ /* 0x000e260000002100 */
[----:B------:R-:W1:Y:S02]  /*6610*/  SHFL.BFLY PT, R5, R4, 0x4, 0x1f ;  /* 0x0c801f0004057f89 */ /* 0x000e6400000e0000 */
[----:B-1----:R-:W-:-:S05]  /*6620*/  FMNMX.FTZ R5, R4, R5, !PT ;  /* 0x0000000504057209 */ /* 0x002fca0007810000 */
[----:B------:R-:W1:Y:S02]  /*6630*/  SHFL.BFLY PT, R2, R5, 0x2, 0x1f ;  /* 0x0c401f0005027f89 */ /* 0x000e6400000e0000 */
[----:B-1----:R-:W-:Y:S02]  /*6640*/  FMNMX.FTZ R6, R5, R2, !PT ;  /* 0x0000000205067209 */ /* 0x002fe40007810000 */
[----:B0-----:R-:W-:-:S03]  /*6650*/  LOP3.LUT P0, R2, R0, 0x1f, RZ, 0xc0, !PT ;  /* 0x0000001f00027812 */ /* 0x001fc6000780c0ff */
[----:B------:R-:W0:Y:S01]  /*6660*/  SHFL.BFLY PT, R7, R6, 0x1, 0x1f ;  /* 0x0c201f0006077f89 */ /* 0x000e2200000e0000 */
[C---:B------:R-:W-:Y:S02]  /*6670*/  ISETP.GT.U32.AND P1, PT, R2.reuse, 0x7, PT ;  /* 0x000000070200780c */ /* 0x040fe40003f24070 */
[----:B------:R-:W-:-:S07]  /*6680*/  LEA R4, R2, UR8, 0x2 ;  /* 0x0000000802047c11 */ /* 0x000fce000f8e10ff */
[----:B------:R-:W-:Y:S02]  /*6690*/  @!P0 LEA.HI R3, R0, UR8, RZ, 0x1d ;  /* 0x0000000800038c11 */ /* 0x000fe4000f8fe8ff */
[----:B0-----:R-:W-:Y:S02]  /*66a0*/  FMNMX.FTZ R10, R6, R7, !PT ;  /* 0x00000007060a7209 */ /* 0x001fe40007810000 */
[----:B------:R-:W-:-:S03]  /*66b0*/  MOV R7, 0xff7fffff ;  /* 0xff7fffff00077802 */ /* 0x000fc60000000f00 */
[----:B------:R0:W-:Y:S01]  /*66c0*/  @!P0 STS [R3], R10 ;  /* 0x0000000a03008388 */ /* 0x0001e20000000800 */
[----:B------:R-:W-:Y:S01]  /*66d0*/  BAR.SYNC.DEFER_BLOCKING 0x0 ;  /* 0x0000000000007b1d */ /* 0x000fe20000010000 */
[----:B0-----:R-:W-:Y:S01]  /*66e0*/  VIMNMX R3, PT, PT, RZ, UR5, !PT ;  /* 0x00000005ff037c48 */ /* 0x001fe2000ffe0100 */
[----:B------:R-:W-:-:S04]  /*66f0*/  HFMA2 R10, -RZ, RZ, 0, 0 ;  /* 0x00000000ff0a7431 */ /* 0x000fc800000001ff */
[----:B------:R-:W0:Y:S04]  /*6700*/  @!P1 LDS R7, [R4] ;  /* 0x0000000004079984 */ /* 0x000e280000000800 */
[----:B0-----:R-:W0:Y:S02]  /*6710*/  SHFL.BFLY PT, R6, R7, 0x4, 0x1f ;  /* 0x0c801f0007067f89 */ /* 0x001e2400000e0000 */
[----:B0-----:R-:W-:-:S05]  /*6720*/  FMNMX.FTZ R6, R6, R7, !PT ;  /* 0x0000000706067209 */ /* 0x001fca0007810000 */
[----:B------:R-:W0:Y:S02]  /*6730*/  SHFL.BFLY PT, R5, R6, 0x2, 0x1f ;  /* 0x0c401f0006057f89 */ /* 0x000e2400000e0000 */
[----:B0-----:R-:W-:-:S05]  /*6740*/  FMNMX.FTZ R8, R6, R5, !PT ;  /* 0x0000000506087209 */ /* 0x001fca0007810000 */
[----:B------:R-:W0:Y:S02]  /*6750*/  SHFL.BFLY PT, R5, R8, 0x1, 0x1f ;  /* 0x0c201f0008057f89 */ /* 0x000e2400000e0000 */
[----:B0-----:R-:W-:Y:S01]  /*6760*/  FMNMX.FTZ R9, R8, R5, !PT ;  /* 0x0000000508097209 */ /* 0x001fe20007810000 */
[----:B------:R-:W-:-:S04]  /*6770*/  IMAD.IADD R5, R3, 0x1, R0 ;  /* 0x0000000103057824 */ /* 0x000fc800078e0200 */
[----:B------:R0:W1:Y:S01]  /*6780*/  SHFL.IDX PT, R32, R9, RZ, 0x1f ;  /* 0x00001fff09207589 */ /* 0x00006200000e0000 */
[----:B------:R-:W-:-:S13]  /*6790*/  ISETP.GT.AND P0, PT, R5, UR42, PT ;  /* 0x0000002a05007c0c */ /* 0x000fda000bf04270 */
[----:B0-----:R-:W-:Y:S05]  /*67a0*/  @P0 BRA `(.L_x_4229) ;  /* 0x0000001400a00947 */ /* 0x001fea0003800000 */
[----:B------:R-:W0:Y:S02]  /*67b0*/  LDC.64 R14, c[0x0][0x420] ;  /* 0x00010800ff0e7b82 */ /* 0x000e240000000a00 */
[----:B0-----:R-:W-:-:S04]  /*67c0*/  ISETP.NE.U32.AND P0, PT, R14, RZ, PT ;  /* 0x000000ff0e00720c */ /* 0x001fc80003f05070 */
[----:B------:R-:W-:-:S13]  /*67d0*/  ISETP.NE.AND.EX P0, PT, R15, RZ, PT, P0 ;  /* 0x000000ff0f00720c */ /* 0x000fda0003f05300 */
[----:B------:R-:W-:Y:S05]  /*67e0*/  @P0 BRA `(.L_x_4230) ;  /* 0x0000001000040947 */ /* 0x000fea0003800000 */
[----:B------:R-:W-:Y:S01]  /*67f0*/  MOV R6, UR9 ;  /* 0x0000000900067c02 */ /* 0x000fe20008000f00 */
[----:B------:R-:W-:Y:S01]  /*6800*/  BSSY.RECONVERGENT B1, `(.L_x_4231) ;  /* 0x000001d000017945 */ /* 0x000fe20003800200 */
[----:B------:R-:W-:Y:S01]  /*6810*/  LOP3.LUT R7, RZ, R0, RZ, 0x33, !PT ;  /* 0x00000000ff077212 */ /* 0x000fe200078e33ff */
[----:B------:R-:W-:Y:S01]  /*6820*/  IMAD.MOV.U32 R10, RZ, RZ, RZ ;  /* 0x000000ffff0a7224 */ /* 0x000fe200078e00ff */
[----:B------:R-:W-:-:S04]  /*6830*/  VIADDMNMX R6, R5, 0x100, R6, !PT ;  /* 0x0000010005067846 */ /* 0x000fc80007800106 */
[----:B------:R-:W-:-:S04]  /*6840*/  IADD3 R7, PT, PT, -R3, R6, R7 ;  /* 0x0000000603077210 */ /* 0x000fc80007ffe107 */
[C---:B------:R-:W-:Y:S02]  /*6850*/  LOP3.LUT R6, R7.reuse, 0x300, RZ, 0xc0, !PT ;  /* 0x0000030007067812 */ /* 0x040fe400078ec0ff */
[----:B------:R-:W-:Y:S02]  /*6860*/  ISETP.GE.U32.AND P1, PT, R7, 0x300, PT ;  /* 0x000003000700780c */ /* 0x000fe40003f26070 */
[----:B------:R-:W-:Y:S02]  /*6870*/  ISETP.NE.AND P0, PT, R6, 0x300, PT ;  /* 0x000003000600780c */ /* 0x000fe40003f05270 */
[----:B------:R-:W-:-:S11]  /*6880*/  MOV R6, R5 ;  /* 0x0000000500067202 */ /* 0x000fd60000000f00 */
[----:B------:R-:W-:Y:S05]  /*6890*/  @!P0 BRA `(.L_x_4232) ;  /* 0x00000000004c8947 */ /* 0x000fea0003800000 */
[----:B------:R-:W-:Y:S01]  /*68a0*/  UIADD3 UR5, UPT, UPT, UR6, 0x240, URZ ;  /* 0x0000024006057890 */ /* 0x000fe2000fffe0ff */
[----:B------:R-:W-:Y:S01]  /*68b0*/  LEA.HI R6, R7, 0x1, RZ, 0x18 ;  /* 0x0000000107067811 */ /* 0x000fe200078fc0ff */
[----:B------:R-:W-:Y:S02]  /*68c0*/  HFMA2 R10, -RZ, RZ, 0, 0 ;  /* 0x00000000ff0a7431 */ /* 0x000fe400000001ff */
[----:B------:R-:W-:Y:S01]  /*68d0*/  ULEA UR5, UR7, UR5, 0x18 ;  /* 0x0000000507057291 */ /* 0x000fe2000f8ec0ff */
[----:B------:R-:W-:Y:S01]  /*68e0*/  LOP3.LUT R7, R6, 0x3, RZ, 0xc0, !PT ;  /* 0x0000000306077812 */ /* 0x000fe200078ec0ff */
[----:B------:R-:W-:-:S03]  /*68f0*/  IMAD.MOV.U32 R6, RZ, RZ, R5 ;  /* 0x000000ffff067224 */ /* 0x000fc600078e0005 */
[----:B------:R-:W-:Y:S02]  /*6900*/  IADD3 R8, PT, PT, -R7, RZ, RZ ;  /* 0x000000ff07087210 */ /* 0x000fe40007ffe1ff */
[----:B------:R-:W-:-:S07]  /*6910*/  LEA R7, R0, UR5, 0x2 ;  /* 0x0000000500077c11 */ /* 0x000fce000f8e10ff */
.L_x_4233:
        /* <DEDUP_REMOVED lines=11> */
.L_x_4232:
[----:B------:R-:W-:Y:S05]  /*69d0*/  BSYNC.RECONVERGENT B1 ;  /* 0x0000000000017941 */ /* 0x000fea0003800200 */
.L_x_4231:
[----:B------:R-:W-:Y:S05]  /*69e0*/  @!P1 BRA `(.L_x_4229) ;  /* 0x0000001400109947 */ /* 0x000fea0003800000 */
[----:B------:R-:W-:Y:S01]  /*69f0*/  UIADD3 UR5, UPT, UPT, UR6, 0x240, URZ ;  /* 0x0000024006057890 */ /* 0x000fe2000fffe0ff */
[----:B------:R-:W-:Y:S02]  /*6a00*/  SHF.L.U32 R7, R3, 0x2, RZ ;  /* 0x0000000203077819 */ /* 0x000fe400000006ff */
[C---:B------:R-:W-:Y:S01]  /*6a10*/  IADD3 R13, PT, PT, R6.reuse, 0x400, RZ ;  /* 0x00000400060d7810 */ /* 0x040fe20007ffe0ff */
[----:B------:R-:W-:Y:S02]  /*6a20*/  ULEA UR5, UR7, UR5, 0x18 ;  /* 0x0000000507057291 */ /* 0x000fe4000f8ec0ff */
[----:B------:R-:W-:Y:S01]  /*6a30*/  IMAD R7, R6, 0x4, -R7 ;  /* 0x0000000406077824 */ /* 0x000fe200078e0a07 */
[----:B------:R-:W-:-:S04]  /*6a40*/  ISETP.GT.AND P0, PT, R13, UR42, PT ;  /* 0x0000002a0d007c0c */ /* 0x000fc8000bf04270 */
[----:B------:R-:W-:Y:S02]  /*6a50*/  IADD3 R6, PT, PT, R7, UR5, RZ ;  /* 0x0000000507067c10 */ /* 0x000fe4000fffe0ff */
[----:B------:R-:W1:Y:S04]  /*6a60*/  LDS R8, [R7+UR5] ;  /* 0x0000000507087984 */ /* 0x000e680008000800 */
[----:B------:R-:W0:Y:S04]  /*6a70*/  LDS R9, [R7+UR5+0x400] ;  /* 0x0004000507097984 */ /* 0x000e280008000800 */
[----:B------:R-:W4:Y:S04]  /*6a80*/  LDS R11, [R7+UR5+0x800] ;  /* 0x00080005070b7984 */ /* 0x000f280008000800 */
[----:B------:R-:W5:Y:S01]  /*6a90*/  LDS R12, [R7+UR5+0xc00] ;  /* 0x000c0005070c7984 */ /* 0x000f620008000800 */
[C---:B-1----:R-:W-:Y:S01]  /*6aa0*/  FADD.FTZ R8, -R32.reuse, R8 ;  /* 0x0000000820087221 */ /* 0x042fe20000010100 */
[----:B0-----:R-:W-:-:S03]  /*6ab0*/  FADD.FTZ R9, -R32, R9 ;  /* 0x0000000920097221 */ /* 0x001fc60000010100 */
        /* <DEDUP_REMOVED lines=10> */
[----:B0-----:R-:W-:Y:S01]  /*6b60*/  FADD.FTZ R10, R10, R8 ;  /* 0x000000080a0a7221 */ /* 0x001fe20000010000 */
[----:B------:R0:W-:Y:S03]  /*6b70*/  STS [R7+UR5], R8 ;  /* 0x0000000807007988 */ /* 0x0001e60008000805 */
[----:B-1----:R-:W-:Y:S01]  /*6b80*/  FADD.FTZ R10, R10, R9 ;  /* 0x000000090a0a7221 */ /* 0x002fe20000010000 */
[----:B------:R0:W-:Y:S03]  /*6b90*/  STS [R7+UR5+0x400], R9 ;  /* 0x0004000907007988 */ /* 0x0001e60008000805 */
[----:B----4-:R-:W-:Y:S01]  /*6ba0*/  FADD.FTZ R10, R10, R11 ;  /* 0x0000000b0a0a7221 */ /* 0x010fe20000010000 */
[----:B------:R0:W-:Y:S03]  /*6bb0*/  STS [R7+UR5+0x800], R11 ;  /* 0x0008000b07007988 */ /* 0x0001e60008000805 */
[----:B-----5:R-:W-:Y:S01]  /*6bc0*/  FADD.FTZ R10, R10, R12 ;  /* 0x0000000c0a0a7221 */ /* 0x020fe20000010000 */
[----:B------:R0:W-:Y:S01]  /*6bd0*/  STS [R7+UR5+0xc00], R12 ;  /* 0x000c000c07007988 */ /* 0x0001e20008000805 */
[----:B------:R-:W-:Y:S05]  /*6be0*/  @P0 BRA `(.L_x_4229) ;  /* 0x0000001000900947 */ /* 0x000fea0003800000 */
[----:B0-----:R-:W-:Y:S01]  /*6bf0*/  IADD3 R7, PT, PT, -R13, UR42, RZ ;  /* 0x0000002a0d077c10 */ /* 0x001fe2000fffe1ff */
[----:B------:R-:W-:Y:S01]  /*6c00*/  BSSY.RECONVERGENT B1, `(.L_x_4234) ;  /* 0x000006c000017945 */ /* 0x000fe20003800200 */
[----:B------:R-:W-:Y:S01]  /*6c10*/  VIADD R6, R6, 0x1800 ;  /* 0x0000180006067836 */ /* 0x000fe20000000000 */
[----:B------:R-:W-:Y:S02]  /*6c20*/  PLOP3.LUT P0, PT, PT, PT, PT, 0x80, 0x8 ;  /* 0x000000000008781c */ /* 0x000fe40003f0f070 */
[----:B------:R-:W-:-:S13]  /*6c30*/  ISETP.GT.AND P1, PT, R7, 0xbff, PT ;  /* 0x00000bff0700780c */ /* 0x000fda0003f24270 */
[----:B------:R-:W-:Y:S05]  /*6c40*/  @!P1 BRA `(.L_x_4235) ;  /* 0x00000004009c9947 */ /* 0x000fea0003800000 */
[----:B------:R-:W-:Y:S02]  /*6c50*/  MOV R34, UR42 ;  /* 0x0000002a00227c02 */ /* 0x000fe40008000f00 */
[----:B------:R-:W-:Y:S02]  /*6c60*/  PLOP3.LUT P0, PT, PT, PT, PT, 0x8, 0x80 ;  /* 0x000000000080781c */ /* 0x000fe40003f0e170 */
[----:B------:R-:W-:-:S11]  /*6c70*/  IADD3 R34, PT, PT, R34, -0xbff, RZ ;  /* 0xfffff40122227810 */ /* 0x000fd60007ffe0ff */
.L_x_4236:
[----:B------:R-:W0:Y:S01]  /*6c80*/  LDS R7, [R6+-0x800] ;  /* 0xfff8000006077984 */ /* 0x000e220000000800 */
[----:B------:R-:W-:-:S03]  /*6c90*/  VIADD R13, R13, 0x1000 ;  /* 0x000010000d0d7836 */ /* 0x000fc60000000000 */
[----:B------:R-:W1:Y:S02]  /*6ca0*/  LDS R8, [R6+-0x400] ;  /* 0xfffc000006087984 */ /* 0x000e640000000800 */
[----:B------:R-:W-:Y:S02]  /*6cb0*/  ISETP.GE.AND P1, PT, R13, R34, PT ;  /* 0x000000220d00720c */ /* 0x000fe40003f26270 */
[----:B------:R-:W4:Y:S04]  /*6cc0*/  LDS R9, [R6] ;  /* 0x0000000006097984 */ /* 0x000f280000000800 */
        /* <DEDUP_REMOVED lines=8> */
[----:B--2---:R-:W0:Y:S01]  /*6d50*/  LDS R24, [R6+0x2000] ;  /* 0x0020000006187984 */ /* 0x004e220000000800 */
[----:B------:R-:W-:-:S03]  /*6d60*/  FMUL.FTZ R7, R7, 1.4426950216293334961 ;  /* 0x3fb8aa3b07077820 */ /* 0x000fc60000410000 */
[----:B------:R-:W2:Y:S01]  /*6d70*/  LDS R26, [R6+0x2400] ;  /* 0x00240000061a7984 */ /* 0x000ea20000000800 */
[C---:B-1----:R-:W-:Y:S01]  /*6d80*/  FADD.FTZ R8, -R32.reuse, R8 ;  /* 0x0000000820087221 */ /* 0x042fe20000010100 */
[----:B----4-:R-:W-:Y:S02]  /*6d90*/  FADD.FTZ R9, -R32, R9 ;  /* 0x0000000920097221 */ /* 0x010fe40000010100 */
[----:B------:R-:W1:Y:S01]  /*6da0*/  LDS R28, [R6+0x2800] ;  /* 0x00280000061c7984 */ /* 0x000e620000000800 */
[----:B------:R-:W-:Y:S01]  /*6db0*/  FMUL.FTZ R8, R8, 1.4426950216293334961 ;  /* 0x3fb8aa3b08087820 */ /* 0x000fe20000410000 */
[----:B------:R-:W4:Y:S01]  /*6dc0*/  MUFU.EX2 R7, R7 ;  /* 0x0000000700077308 */ /* 0x000f220000000800 */
[C---:B-----5:R-:W-:Y:S01]  /*6dd0*/  FADD.FTZ R12, -R32.reuse, R11 ;  /* 0x0000000b200c7221 */ /* 0x060fe20000010100 */
[----:B------:R-:W5:Y:S01]  /*6de0*/  LDS R29, [R6+0x2c00] ;  /* 0x002c0000061d7984 */ /* 0x000f620000000800 */
[----:B------:R-:W-:Y:S02]  /*6df0*/  FMUL.FTZ R11, R9, 1.4426950216293334961 ;  /* 0x3fb8aa3b090b7820 */ /* 0x000fe40000410000 */
[----:B------:R3:W3:Y:S01]  /*6e00*/  MUFU.EX2 R9, R8 ;  /* 0x0000000800097308 */ /* 0x0006e20000000800 */
[----:B------:R-:W5:Y:S01]  /*6e10*/  LDS R30, [R6+0x3000] ;  /* 0x00300000061e7984 */ /* 0x000f620000000800 */
[----:B------:R-:W-:Y:S01]  /*6e20*/  FADD.FTZ R14, -R32, R14 ;  /* 0x0000000e200e7221 */ /* 0x000fe20000010100 */
[----:B------:R-:W-:Y:S01]  /*6e30*/  FMUL.FTZ R12, R12, 1.4426950216293334961 ;  /* 0x3fb8aa3b0c0c7820 */ /* 0x000fe20000410000 */
[----:B------:R-:W0:Y:S01]  /*6e40*/  MUFU.EX2 R11, R11 ;  /* 0x0000000b000b7308 */ /* 0x000e220000000800 */
[----:B------:R-:W5:Y:S01]  /*6e50*/  LDS R31, [R6+0x3400] ;  /* 0x00340000061f7984 */ /* 0x000f620000000800 */
[----:B------:R-:W-:Y:S01]  /*6e60*/  FADD.FTZ R16, -R32, R15 ;  /* 0x0000000f20107221 */ /* 0x000fe20000010100 */
[----:B------:R-:W-:Y:S01]  /*6e70*/  FMUL.FTZ R14, R14, 1.4426950216293334961 ;  /* 0x3fb8aa3b0e0e7820 */ /* 0x000fe20000410000 */
[----:B------:R-:W0:Y:S01]  /*6e80*/  MUFU.EX2 R15, R12 ;  /* 0x0000000c000f7308 */ /* 0x000e220000000800 */
[----:B----4-:R-:W-:Y:S01]  /*6e90*/  FADD.FTZ R10, R7, R10 ;  /* 0x0000000a070a7221 */ /* 0x010fe20000010000 */
[----:B---3--:R-:W-:Y:S01]  /*6ea0*/  FADD.FTZ R18, -R32, R17 ;  /* 0x0000001120127221 */ /* 0x008fe20000010100 */
[----:B------:R-:W-:Y:S01]  /*6eb0*/  FMUL.FTZ R16, R16, 1.4426950216293334961 ;  /* 0x3fb8aa3b10107820 */ /* 0x000fe20000410000 */
[----:B------:R-:W3:Y:S01]  /*6ec0*/  MUFU.EX2 R17, R14 ;  /* 0x0000000e00117308 */ /* 0x000ee20000000800 */
[----:B------:R-:W-:Y:S01]  /*6ed0*/  FADD.FTZ R8, -R32, R19 ;  /* 0x0000001320087221 */ /* 0x000fe20000010100 */
[----:B------:R-:W-:Y:S01]  /*6ee0*/  FADD.FTZ R10, R10, R9 ;  /* 0x000000090a0a7221 */ /* 0x000fe20000010000 */
[----:B------:R-:W-:Y:S01]  /*6ef0*/  FMUL.FTZ R18, R18, 1.4426950216293334961 ;  /* 0x3fb8aa3b12127820 */ /* 0x000fe20000410000 */
[----:B------:R-:W4:Y:S01]  /*6f00*/  MUFU.EX2 R19, R16 ;  /* 0x0000001000137308 */ /* 0x000f220000000800 */
[----:B------:R-:W-:Y:S01]  /*6f10*/  FADD.FTZ R20, -R32, R20 ;  /* 0x0000001420147221 */ /* 0x000fe20000010100 */
[----:B0-----:R-:W-:Y:S01]  /*6f20*/  FADD.FTZ R10, R10, R11 ;  /* 0x0000000b0a0a7221 */ /* 0x001fe20000010000 */
[----:B------:R-:W-:Y:S01]  /*6f30*/  FMUL.FTZ R8, R8, 1.4426950216293334961 ;  /* 0x3fb8aa3b08087820 */ /* 0x000fe20000410000 */
[----:B------:R-:W0:Y:S01]  /*6f40*/  MUFU.EX2 R21, R18 ;  /* 0x0000001200157308 */ /* 0x000e220000000800 */
[----:B------:R-:W-:Y:S01]  /*6f50*/  FADD.FTZ R22, -R32, R22 ;  /* 0x0000001620167221 */ /* 0x000fe20000010100 */
[----:B------:R-:W-:Y:S01]  /*6f60*/  FADD.FTZ R10, R10, R15 ;  /* 0x0000000f0a0a7221 */ /* 0x000fe20000010000 */
[----:B------:R-:W-:Y:S01]  /*6f70*/  FMUL.FTZ R20, R20, 1.4426950216293334961 ;  /* 0x3fb8aa3b14147820 */ /* 0x000fe20000410000 */
[----:B------:R-:W5:Y:S01]  /*6f80*/  MUFU.EX2 R23, R8 ;  /* 0x0000000800177308 */ /* 0x000f620000000800 */
[----:B------:R-:W-:Y:S01]  /*6f90*/  FADD.FTZ R24, -R32, R24 ;  /* 0x0000001820187221 */ /* 0x000fe20000010100 */
[----:B---3--:R-:W-:Y:S01]  /*6fa0*/  FADD.FTZ R10, R10, R17 ;  /* 0x000000110a0a7221 */ /* 0x008fe20000010000 */
[----:B------:R-:W-:Y:S01]  /*6fb0*/  FMUL.FTZ R22, R22, 1.4426950216293334961 ;  /* 0x3fb8aa3b16167820 */ /* 0x000fe20000410000 */
[----:B------:R-:W3:Y:S01]  /*6fc0*/  MUFU.EX2 R25, R20 ;  /* 0x0000001400197308 */ /* 0x000ee20000000800 */
[----:B--2---:R-:W-:Y:S01]  /*6fd0*/  FADD.FTZ R26, -R32, R26 ;  /* 0x0000001a201a7221 */ /* 0x004fe20000010100 */
[----:B----4-:R-:W-:Y:S01]  /*6fe0*/  FADD.FTZ R10, R10, R19 ;  /* 0x000000130a0a7221 */ /* 0x010fe20000010000 */
[----:B------:R-:W-:Y:S01]  /*6ff0*/  FMUL.FTZ R24, R24, 1.4426950216293334961 ;  /* 0x3fb8aa3b18187820 */ /* 0x000fe20000410000 */
[----:B------:R-:W2:Y:S01]  /*7000*/  MUFU.EX2 R27, R22 ;  /* 0x00000016001b7308 */ /* 0x000ea20000000800 */
[----:B------:R4:W-:Y:S01]  /*7010*/  STS [R6+-0x800], R7 ;  /* 0xfff8000706007388 */ /* 0x0009e20000000800 */
[----:B0-----:R-:W-:Y:S01]  /*7020*/  FADD.FTZ R10, R10, R21 ;  /* 0x000000150a0a7221 */ /* 0x001fe20000010000 */
[----:B-1----:R-:W-:Y:S01]  /*7030*/  FADD.FTZ R28, -R32, R28 ;  /* 0x0000001c201c7221 */ /* 0x002fe20000010100 */
[----:B------:R-:W-:Y:S01]  /*7040*/  FMUL.FTZ R26, R26, 1.4426950216293334961 ;  /* 0x3fb8aa3b1a1a7820 */ /* 0x000fe20000410000 */
[----:B-----5:R-:W-:Y:S01]  /*7050*/  FADD.FTZ R29, -R32, R29 ;  /* 0x0000001d201d7221 */ /* 0x020fe20000010100 */
[----:B------:R-:W-:Y:S01]  /*7060*/  FADD.FTZ R10, R10, R23 ;  /* 0x000000170a0a7221 */ /* 0x000fe20000010000 */
[----:B------:R0:W-:Y:S01]  /*7070*/  STS [R6+-0x400], R9 ;  /* 0xfffc000906007388 */ /* 0x0001e20000000800 */
[----:B------:R-:W-:Y:S01]  /*7080*/  FMUL.FTZ R28, R28, 1.4426950216293334961 ;  /* 0x3fb8aa3b1c1c7820 */ /* 0x000fe20000410000 */
[----:B------:R-:W-:Y:S01]  /*7090*/  FMUL.FTZ R8, R29, 1.4426950216293334961 ;  /* 0x3fb8aa3b1d087820 */ /* 0x000fe20000410000 */
[----:B---3--:R-:W-:Y:S01]  /*70a0*/  FADD.FTZ R10, R10, R25 ;  /* 0x000000190a0a7221 */ /* 0x008fe20000010000 */
[----:B----4-:R-:W1:Y:S01]  /*70b0*/  MUFU.EX2 R7, R24 ;  /* 0x0000001800077308 */ /* 0x010e620000000800 */
[C---:B------:R-:W-:Y:S01]  /*70c0*/  FADD.FTZ R30, -R32.reuse, R30 ;  /* 0x0000001e201e7221 */ /* 0x040fe20000010100 */
[----:B------:R-:W-:Y:S01]  /*70d0*/  FADD.FTZ R12, -R32, R31 ;  /* 0x0000001f200c7221 */ /* 0x000fe20000010100 */
[----:B--2---:R-:W-:Y:S01]  /*70e0*/  FADD.FTZ R10, R10, R27 ;  /* 0x0000001b0a0a7221 */ /* 0x004fe20000010000 */
[----:B------:R-:W-:Y:S01]  /*70f0*/  MUFU.EX2 R29, R28 ;  /* 0x0000001c001d7308 */ /* 0x000fe20000000800 */
[----:B------:R-:W-:Y:S01]  /*7100*/  FMUL.FTZ R30, R30, 1.4426950216293334961 ;  /* 0x3fb8aa3b1e1e7820 */ /* 0x000fe20000410000 */
[----:B------:R-:W-:Y:S01]  /*7110*/  FMUL.FTZ R12, R12, 1.4426950216293334961 ;  /* 0x3fb8aa3b0c0c7820 */ /* 0x000fe20000410000 */
[----:B------:R-:W-:Y:S01]  /*7120*/  STS [R6], R11 ;  /* 0x0000000b06007388 */ /* 0x000fe20000000800 */
[----:B0-----:R-:W0:Y:S03]  /*7130*/  MUFU.EX2 R9, R26 ;  /* 0x0000001a00097308 */ /* 0x001e260000000800 */
[----:B------:R-:W-:Y:S01]  /*7140*/  STS [R6+0x400], R15 ;  /* 0x0004000f06007388 */ /* 0x000fe20000000800 */
[----:B------:R-:W2:Y:S01]  /*7150*/  MUFU.EX2 R31, R8 ;  /* 0x00000008001f7308 */ /* 0x000ea20000000800 */
[----:B-1----:R-:W-:-:S02]  /*7160*/  FADD.FTZ R10, R10, R7 ;  /* 0x000000070a0a7221 */ /* 0x002fc40000010000 */
[----:B------:R-:W-:Y:S01]  /*7170*/  STS [R6+0x800], R17 ;  /* 0x0008001106007388 */ /* 0x000fe20000000800 */
[----:B------:R-:W1:Y:S03]  /*7180*/  MUFU.EX2 R33, R30 ;  /* 0x0000001e00217308 */ /* 0x000e660000000800 */
[----:B------:R-:W-:Y:S01]  /*7190*/  STS [R6+0xc00], R19 ;  /* 0x000c001306007388 */ /* 0x000fe20000000800 */
[----:B------:R-:W3:Y:S01]  /*71a0*/  MUFU.EX2 R35, R12 ;  /* 0x0000000c00237308 */ /* 0x000ee20000000800 */
[----:B0-----:R-:W-:Y:S02]  /*71b0*/  FADD.FTZ R10, R10, R9 ;  /* 0x000000090a0a7221 */ /* 0x001fe40000010000 */
[----:B------:R-:W-:Y:S02]  /*71c0*/  STS [R6+0x1000], R21 ;  /* 0x0010001506007388 */ /* 0x000fe40000000800 */
[----:B------:R-:W-:-:S02]  /*71d0*/  FADD.FTZ R10, R10, R29 ;  /* 0x0000001d0a0a7221 */ /* 0x000fc40000010000 */
[----:B------:R-:W-:Y:S02]  /*71e0*/  STS [R6+0x1400], R23 ;  /* 0x0014001706007388 */ /* 0x000fe40000000800 */
[----:B--2---:R-:W-:Y:S02]  /*71f0*/  FADD.FTZ R10, R10, R31 ;  /* 0x0000001f0a0a7221 */ /* 0x004fe40000010000 */
[----:B------:R-:W-:Y:S02]  /*7200*/  STS [R6+0x1800], R25 ;  /* 0x0018001906007388 */ /* 0x000fe40000000800 */
[----:B-1----:R-:W-:Y:S02]  /*7210*/  FADD.FTZ R10, R10, R33 ;  /* 0x000000210a0a7221 */ /* 0x002fe40000010000 */
[----:B------:R-:W-:Y:S02]  /*7220*/  STS [R6+0x1c00], R27 ;  /* 0x001c001b06007388 */ /* 0x000fe40000000800 */
[----:B---3--:R-:W-:-:S02]  /*7230*/  FADD.FTZ R10, R10, R35 ;  /* 0x000000230a0a7221 */ /* 0x008fc40000010000 */
        /* <DEDUP_REMOVED lines=8> */
.L_x_4235:
[----:B------:R-:W-:Y:S05]  /*72c0*/  BSYNC.RECONVERGENT B1 ;  /* 0x0000000000017941 */ /* 0x000fea0003800200 */
.L_x_4234:
        /* <DEDUP_REMOVED lines=10> */
[----:B------:R-:W2:Y:S04]  /*7370*/  LDS R14, [R6+0x800] ;  /* 0x00080000060e7984 */ /* 0x000ea80000000800 */
[----:B------:R-:W2:Y:S04]  /*7380*/  LDS R15, [R6+0xc00] ;  /* 0x000c0000060f7984 */ /* 0x000ea80000000800 */
[----:B---3--:R-:W3:Y:S04]  /*7390*/  LDS R17, [R6+0x1000] ;  /* 0x0010000006117984 */ /* 0x008ee80000000800 */
[----:B------:R-:W3:Y:S01]  /*73a0*/  LDS R19, [R6+0x1400] ;  /* 0x0014000006137984 */ /* 0x000ee20000000800 */
[----:B0-----:R-:W-:-:S04]  /*73b0*/  FADD.FTZ R7, -R32, R7 ;  /* 0x0000000720077221 */ /* 0x001fc80000010100 */
[----:B------:R-:W-:Y:S01]  /*73c0*/  FMUL.FTZ R7, R7, 1.4426950216293334961 ;  /* 0x3fb8aa3b07077820 */ /* 0x000fe20000410000 */
[C---:B-1----:R-:W-:Y:S01]  /*73d0*/  FADD.FTZ R8, -R32.reuse, R8 ;  /* 0x0000000820087221 */ /* 0x042fe20000010100 */
[----:B----4-:R-:W-:-:S03]  /*73e0*/  FADD.FTZ R9, -R32, R9 ;  /* 0x0000000920097221 */ /* 0x010fc60000010100 */
[----:B------:R-:W-:Y:S01]  /*73f0*/  FMUL.FTZ R8, R8, 1.4426950216293334961 ;  /* 0x3fb8aa3b08087820 */ /* 0x000fe20000410000 */
[----:B------:R-:W0:Y:S01]  /*7400*/  MUFU.EX2 R7, R7 ;  /* 0x0000000700077308 */ /* 0x000e220000000800 */
[C---:B-----5:R-:W-:Y:S01]  /*7410*/  FADD.FTZ R12, -R32.reuse, R11 ;  /* 0x0000000b200c7221 */ /* 0x060fe20000010100 */
[----:B------:R-:W-:Y:S02]  /*7420*/  FMUL.FTZ R11, R9, 1.4426950216293334961 ;  /* 0x3fb8aa3b090b7820 */ /* 0x000fe40000410000 */
[----:B------:R-:W1:Y:S01]  /*7430*/  MUFU.EX2 R9, R8 ;  /* 0x0000000800097308 */ /* 0x000e620000000800 */
[----:B--2---:R-:W-:Y:S01]  /*7440*/  FADD.FTZ R14, -R32, R14 ;  /* 0x0000000e200e7221 */ /* 0x004fe20000010100 */
[----:B------:R-:W-:Y:S02]  /*7450*/  FMUL.FTZ R12, R12, 1.4426950216293334961 ;  /* 0x3fb8aa3b0c0c7820 */ /* 0x000fe40000410000 */
[----:B------:R-:W2:Y:S01]  /*7460*/  MUFU.EX2 R11, R11 ;  /* 0x0000000b000b7308 */ /* 0x000ea20000000800 */
[----:B------:R-:W-:Y:S01]  /*7470*/  FADD.FTZ R16, -R32, R15 ;  /* 0x0000000f20107221 */ /* 0x000fe20000010100 */
[----:B------:R-:W-:-:S02]  /*7480*/  FMUL.FTZ R14, R14, 1.4426950216293334961 ;  /* 0x3fb8aa3b0e0e7820 */ /* 0x000fc40000410000 */
[----:B------:R-:W4:Y:S01]  /*7490*/  MUFU.EX2 R15, R12 ;  /* 0x0000000c000f7308 */ /* 0x000f220000000800 */
[----:B0-----:R-:W-:Y:S01]  /*74a0*/  FADD.FTZ R10, R10, R7 ;  /* 0x000000070a0a7221 */ /* 0x001fe20000010000 */
[----:B---3--:R-:W-:Y:S01]  /*74b0*/  FADD.FTZ R18, -R32, R17 ;  /* 0x0000001120127221 */ /* 0x008fe20000010100 */
[----:B------:R-:W-:Y:S01]  /*74c0*/  FMUL.FTZ R16, R16, 1.4426950216293334961 ;  /* 0x3fb8aa3b10107820 */ /* 0x000fe20000410000 */
        /* <DEDUP_REMOVED lines=23> */
.L_x_4238:
[----:B------:R-:W-:Y:S05]  /*7640*/  BSYNC.RECONVERGENT B1 ;  /* 0x0000000000017941 */ /* 0x000fea0003800200 */
.L_x_4237:
[----:B------:R-:W-:-:S13]  /*7650*/  ISETP.GT.AND P1, PT, R13, UR42, PT ;  /* 0x0000002a0d007c0c */ /* 0x000fda000bf24270 */
[----:B------:R-:W-:Y:S05]  /*7660*/  @!P0 BRA P1, `(.L_x_4229) ;  /* 0x0000000400f08947 */ /* 0x000fea0000800000 */
[----:B------:R-:W0:Y:S04]  /*7670*/  LDS R7, [R6+-0x800] ;  /* 0xfff8000006077984 */ /* 0x000e280000000800 */
[----:B------:R-:W1:Y:S04]  /*7680*/  LDS R9, [R6] ;  /* 0x0000000006097984 */ /* 0x000e680000000800 */
[----:B------:R-:W4:Y:S04]  /*7690*/  LDS R8, [R6+-0x400] ;  /* 0xfffc000006087984 */ /* 0x000f280000000800 */
[----:B------:R-:W5:Y:S01]  /*76a0*/  LDS R11, [R6+0x400] ;  /* 0x00040000060b7984 */ /* 0x000f620000000800 */
[C---:B0-----:R-:W-:Y:S01]  /*76b0*/  FADD.FTZ R7, -R32.reuse, R7 ;  /* 0x0000000720077221 */ /* 0x041fe20000010100 */
[----:B-1----:R-:W-:-:S03]  /*76c0*/  FADD.FTZ R9, -R32, R9 ;  /* 0x0000000920097221 */ /* 0x002fc60000010100 */
[----:B------:R-:W-:Y:S01]  /*76d0*/  FMUL.FTZ R7, R7, 1.4426950216293334961 ;  /* 0x3fb8aa3b07077820 */ /* 0x000fe20000410000 */
[----:B----4-:R-:W-:-:S05]  /*76e0*/  FADD.FTZ R8, -R32, R8 ;  /* 0x0000000820087221 */ /* 0x010fca0000010100 */
[----:B------:R-:W0:Y:S01]  /*76f0*/  MUFU.EX2 R7, R7 ;  /* 0x0000000700077308 */ /* 0x000e220000000800 */
[----:B-----5:R-:W-:Y:S01]  /*7700*/  FADD.FTZ R12, -R32, R11 ;  /* 0x0000000b200c7221 */ /* 0x020fe20000010100 */
[----:B------:R-:W-:Y:S01]  /*7710*/  FMUL.FTZ R11, R9, 1.4426950216293334961 ;  /* 0x3fb8aa3b090b7820 */ /* 0x000fe20000410000 */
[----:B------:R-:W-:Y:S02]  /*7720*/  FMUL.FTZ R8, R8, 1.4426950216293334961 ;  /* 0x3fb8aa3b08087820 */ /* 0x000fe40000410000 */
[----:B------:R-:W-:Y:S02]  /*7730*/  FMUL.FTZ R12, R12, 1.4426950216293334961 ;  /* 0x3fb8aa3b0c0c7820 */ /* 0x000fe40000410000 */
[----:B------:R-:W1:Y:S04]  /*7740*/  MUFU.EX2 R9, R8 ;  /* 0x0000000800097308 */ /* 0x000e680000000800 */
[----:B------:R-:W4:Y:S01]  /*7750*/  MUFU.EX2 R11, R11 ;  /* 0x0000000b000b7308 */ /* 0x000f220000000800 */
[----:B0-----:R0:W-:Y:S03]  /*7760*/  STS [R6+-0x800], R7 ;  /* 0xfff8000706007388 */ /* 0x0011e60000000800 */
[----:B------:R-:W5:Y:S01]  /*7770*/  MUFU.EX2 R13, R12 ;  /* 0x0000000c000d7308 */ /* 0x000f620000000800 */
[----:B------:R-:W-:Y:S01]  /*7780*/  FADD.FTZ R10, R10, R7 ;  /* 0x000000070a0a7221 */ /* 0x000fe20000010000 */
[----:B-1----:R0:W-:Y:S03]  /*7790*/  STS [R6+-0x400], R9 ;  /* 0xfffc000906007388 */ /* 0x0021e60000000800 */
[----:B------:R-:W-:Y:S01]  /*77a0*/  FADD.FTZ R10, R10, R9 ;  /* 0x000000090a0a7221 */ /* 0x000fe20000010000 */
[----:B----4-:R0:W-:Y:S03]  /*77b0*/  STS [R6], R11 ;  /* 0x0000000b06007388 */ /* 0x0101e60000000800 */
[----:B------:R-:W-:Y:S01]  /*77c0*/  FADD.FTZ R10, R10, R11 ;  /* 0x0000000b0a0a7221 */ /* 0x000fe20000010000 */
[----:B-----5:R0:W-:Y:S03]  /*77d0*/  STS [R6+0x400], R13 ;  /* 0x0004000d06007388 */ /* 0x0201e60000000800 */
[----:B------:R-:W-:Y:S01]  /*77e0*/  FADD.FTZ R10, R10, R13 ;  /* 0x0000000d0a0a7221 */ /* 0x000fe20000010000 */
[----:B------:R-:W-:Y:S06]  /*77f0*/  BRA `(.L_x_4229) ;  /* 0x00000004008c7947 */ /* 0x000fec0003800000 */
.L_x_4230:
[----:B------:R-:W-:Y:S01]  /*7800*/  MOV R8, UR9 ;  /* 0x0000000900087c02 */ /* 0x000fe20008000f00 */
[----:B------:R-:W3:Y:S01]  /*7810*/  S2UR UR5, SR_CTAID.Y ;  /* 0x00000000000579c3 */ /* 0x000ee20000002600 */
[----:B------:R-:W-:Y:S01]  /*7820*/  LOP3.LUT R7, RZ, R0, RZ, 0x33, !PT ;  /* 0x00000000ff077212 */ /* 0x000fe200078e33ff */
[----:B------:R-:W-:Y:S01]  /*7830*/  BSSY.RECONVERGENT B1, `(.L_x_4239) ;  /* 0x0000027000017945 */ /* 0x000fe20003800200 */
[----:B------:R-:W-:Y:S01]  /*7840*/  VIADDMNMX R8, R5, 0x100, R8, !PT ;  /* 0x0000010005087846 */ /* 0x000fe20007800108 */
[----:B------:R-:W-:-:S03]  /*7850*/  HFMA2 R10, -RZ, RZ, 0, 0 ;  /* 0x00000000ff0a7431 */ /* 0x000fc600000001ff */
[----:B------:R-:W-:Y:S01]  /*7860*/  IADD3 R7, PT, PT, -R3, R8, R7 ;  /* 0x0000000803077210 */ /* 0x000fe20007ffe107 */
[----:B------:R-:W3:Y:S03]  /*7870*/  LDC R6, c[0x0][0x3f4] ;  /* 0x0000fd00ff067b82 */ /* 0x000ee60000000800 */
[C---:B------:R-:W-:Y:S02]  /*7880*/  LOP3.LUT R8, R7.reuse, 0x300, RZ, 0xc0, !PT ;  /* 0x0000030007087812 */ /* 0x040fe400078ec0ff */
[----:B------:R-:W-:Y:S02]  /*7890*/  ISETP.GE.U32.AND P1, PT, R7, 0x300, PT ;  /* 0x000003000700780c */ /* 0x000fe40003f26070 */
[----:B------:R-:W-:Y:S01]  /*78a0*/  ISETP.NE.AND P0, PT, R8, 0x300, PT ;  /* 0x000003000800780c */ /* 0x000fe20003f05270 */
[----:B------:R-:W-:Y:S02]  /*78b0*/  IMAD.MOV.U32 R8, RZ, RZ, R5 ;  /* 0x000000ffff087224 */ /* 0x000fe400078e0005 */
[----:B---3--:R-:W-:-:S05]  /*78c0*/  IMAD R17, R6, UR5, RZ ;  /* 0x0000000506117c24 */ /* 0x008fca000f8e02ff */
[----:B------:R-:W-:-:S05]  /*78d0*/  SHF.R.S32.HI R16, RZ, 0x1f, R17 ;  /* 0x0000001fff107819 */ /* 0x000fca0000011411 */
[----:B------:R-:W-:Y:S05]  /*78e0*/  @!P0 BRA `(.L_x_4240) ;  /* 0x00000000006c8947 */ /* 0x000fea0003800000 */
[----:B------:R-:W-:Y:S01]  /*78f0*/  UIADD3 UR5, UPT, UPT, UR6, 0x240, URZ ;  /* 0x0000024006057890 */ /* 0x000fe2000fffe0ff */
[----:B------:R-:W-:Y:S02]  /*7900*/  LEA.HI R6, R7, 0x1, RZ, 0x18 ;  /* 0x0000000107067811 */ /* 0x000fe400078fc0ff */
[----:B------:R-:W-:Y:S01]  /*7910*/  IADD3 R14, P0, P2, R17, R14, R5 ;  /* 0x0000000e110e7210 */ /* 0x000fe20007a1e005 */
[----:B------:R-:W-:Y:S01]  /*7920*/  ULEA UR5, UR7, UR5, 0x18 ;  /* 0x0000000507057291 */ /* 0x000fe2000f8ec0ff */
[----:B------:R-:W-:Y:S02]  /*7930*/  LOP3.LUT R6, R6, 0x3, RZ, 0xc0, !PT ;  /* 0x0000000306067812 */ /* 0x000fe400078ec0ff */
[----:B------:R-:W-:Y:S02]  /*7940*/  IADD3.X R7, PT, PT, R16, R15, RZ, P0, P2 ;  /* 0x0000000f10077210 */ /* 0x000fe400007e44ff */
[----:B------:R-:W-:Y:S01]  /*7950*/  MOV R10, RZ ;  /* 0x000000ff000a7202 */ /* 0x000fe20000000f00 */
[----:B------:R-:W-:Y:S01]  /*7960*/  IMAD.MOV R11, RZ, RZ, -R6 ;  /* 0x000000ffff0b7224 */ /* 0x000fe200078e0a06 */
[----:B------:R-:W-:-:S02]  /*7970*/  MOV R8, R5 ;  /* 0x0000000500087202 */ /* 0x000fc40000000f00 */
[----:B------:R-:W-:-:S07]  /*7980*/  LEA R9, R0, UR5, 0x2 ;  /* 0x0000000500097c11 */ /* 0x000fce000f8e10ff */
.L_x_4241:
[----:B------:R-:W-:-:S06]  /*7990*/  MOV R6, R14 ;  /* 0x0000000e00067202 */ /* 0x000fcc0000000f00 */
[----:B------:R0:W3:Y:S01]  /*79a0*/  LDG.E.U8 R6, desc[UR36][R6.64] ;  /* 0x0000002406067981 */ /* 0x0000e2000c1e1100 */
[----:B------:R-:W-:Y:S01]  /*79b0*/  VIADD R11, R11, 0x1 ;  /* 0x000000010b0b7836 */ /* 0x000fe20000000000 */
[----:B------:R-:W-:Y:S02]  /*79c0*/  IADD3 R14, P2, PT, R14, 0x100, RZ ;  /* 0x000001000e0e7810 */ /* 0x000fe40007f5e0ff */
[----:B------:R-:W-:Y:S02]  /*79d0*/  IADD3 R8, PT, PT, R8, 0x100, RZ ;  /* 0x0000010008087810 */ /* 0x000fe40007ffe0ff */
[----:B0-----:R-:W-:Y:S02]  /*79e0*/  IADD3.X R7, PT, PT, RZ, R7, RZ, P2, !PT ;  /* 0x00000007ff077210 */ /* 0x001fe400017fe4ff */
[----:B---3--:R-:W-:-:S13]  /*79f0*/  ISETP.NE.AND P0, PT, R6, RZ, PT ;  /* 0x000000ff0600720c */ /* 0x008fda0003f05270 */
        /* <DEDUP_REMOVED lines=10> */
.L_x_4240:
[----:B------:R-:W-:Y:S05]  /*7aa0*/  BSYNC.RECONVERGENT B1 ;  /* 0x0000000000017941 */ /* 0x000fea0003800200 */
.L_x_4239:
[----:B------:R-:W-:Y:S05]  /*7ab0*/  @!P1 BRA `(.L_x_4229) ;  /* 0x0000000000dc9947 */ /* 0x000fea0003800000 */
[----:B------:R-:W0:Y:S01]  /*7ac0*/  S2R R14, SR_CgaCtaId ;  /* 0x00000000000e7919 */ /* 0x000e220000008800 */
[----:B------:R-:W3:Y:S01]  /*7ad0*/  LDCU.64 UR10, c[0x0][0x420] ;  /* 0x00008400ff0a77ac */ /* 0x000ee20008000a00 */
[----:B------:R-:W-:Y:S02]  /*7ae0*/  MOV R6, 0x400 ;  /* 0x0000040000067802 */ /* 0x000fe40000000f00 */
[----:B------:R-:W-:Y:S02]  /*7af0*/  SHF.L.U32 R7, R3, 0x2, RZ ;  /* 0x0000000203077819 */ /* 0x000fe400000006ff */
[----:B------:R-:W-:-:S03]  /*7b00*/  IADD3 R9, PT, PT, R6, 0x240, RZ ;  /* 0x0000024006097810 */ /* 0x000fc60007ffe0ff */
[----:B------:R-:W-:Y:S01]  /*7b10*/  IMAD R6, R8, 0x4, -R7 ;  /* 0x0000000408067824 */ /* 0x000fe200078e0a07 */
[----:B---3--:R-:W-:-:S04]  /*7b20*/  IADD3 R12, P0, P1, R17, UR10, R8 ;  /* 0x0000000a110c7c10 */ /* 0x008fc8000f91e008 */
[----:B------:R-:W-:Y:S02]  /*7b30*/  IADD3 R12, P2, PT, R12, 0x200, RZ ;  /* 0x000002000c0c7810 */ /* 0x000fe40007f5e0ff */
[----:B------:R-:W-:-:S04]  /*7b40*/  IADD3.X R7, PT, PT, R16, UR11, RZ, P0, P1 ;  /* 0x0000000b10077c10 */ /* 0x000fc800087e24ff */
[----:B------:R-:W-:Y:S02]  /*7b50*/  IADD3.X R7, PT, PT, RZ, R7, RZ, P2, !PT ;  /* 0x00000007ff077210 */ /* 0x000fe400017fe4ff */
[----:B0-----:R-:W-:-:S04]  /*7b60*/  LEA R9, R14, R9, 0x18 ;  /* 0x000000090e097211 */ /* 0x001fc800078ec0ff */
[----:B------:R-:W-:-:S07]  /*7b70*/  IADD3 R9, PT, PT, R6, 0x800, R9 ;  /* 0x0000080006097810 */ /* 0x000fce0007ffe009 */
.L_x_4242:
[----:B------:R-:W-:-:S05]  /*7b80*/  MOV R6, R12 ;  /* 0x0000000c00067202 */ /* 0x000fca0000000f00 */
[----:B------:R-:W3:Y:S04]  /*7b90*/  LDG.E.U8 R14, desc[UR36][R6.64+-0x200] ;  /* 0xfffe0024060e7981 */ /* 0x000ee8000c1e1100 */
[----:B------:R-:W4:Y:S04]  /*7ba0*/  LDG.E.U8 R11, desc[UR36][R6.64+-0x100] ;  /* 0xffff0024060b7981 */ /* 0x000f28000c1e1100 */
[----:B------:R-:W5:Y:S04]  /*7bb0*/  LDG.E.U8 R12, desc[UR36][R6.64] ;  /* 0x00000024060c7981 */ /* 0x000f68000c1e1100 */
[----:B------:R-:W2:Y:S01]  /*7bc0*/  LDG.E.U8 R13, desc[UR36][R6.64+0x100] ;  /* 0x00010024060d7981 */ /* 0x000ea2000c1e1100 */
[----:B------:R-:W-:Y:S01]  /*7bd0*/  MOV R16, RZ ;  /* 0x000000ff00107202 */ /* 0x000fe20000000f00 */
[----:B------:R-:W-:Y:S01]  /*7be0*/  IMAD.MOV.U32 R18, RZ, RZ, RZ ;  /* 0x000000ffff127224 */ /* 0x000fe200078e00ff */
[----:B------:R-:W-:-:S02]  /*7bf0*/  IADD3 R8, PT, PT, R8, 0x400, RZ ;  /* 0x0000040008087810 */ /* 0x000fc40007ffe0ff */
[----:B---3--:R-:W-:Y:S01]  /*7c00*/  ISETP.NE.AND P0, PT, R14, RZ, PT ;  /* 0x000000ff0e00720c */ /* 0x008fe20003f05270 */
[----:B------:R-:W-:Y:S01]  /*7c10*/  HFMA2 R14, -RZ, RZ, 0, 0 ;  /* 0x00000000ff0e7431 */ /* 0x000fe200000001ff */
        /* <DEDUP_REMOVED lines=14> */
[----:B------:R-:W-:Y:S01]  /*7d00*/  ISETP.GT.AND P0, PT, R8, UR42, PT ;  /* 0x0000002a08007c0c */ /* 0x000fe2000bf04270 */
[----:B---3--:R-:W-:Y:S01]  /*7d10*/  @!P3 FADD.FTZ R17, -R32, R17 ;  /* 0x000000112011b221 */ /* 0x008fe20000010100 */
[----:B------:R1:W2:Y:S01]  /*7d20*/  @!P1 MUFU.EX2 R14, R13 ;  /* 0x0000000d000e9308 */ /* 0x0002a20000000800 */
[----:B------:R-:W-:Y:S02]  /*7d30*/  @!P2 FMUL.FTZ R15, R15, 1.4426950216293334961 ;  /* 0x3fb8aa3b0f0fa820 */ /* 0x000fe40000410000 */
[----:B------:R-:W-:Y:S01]  /*7d40*/  @!P3 FMUL.FTZ R17, R17, 1.4426950216293334961 ;  /* 0x3fb8aa3b1111b820 */ /* 0x000fe20000410000 */
[----:B0-----:R-:W-:Y:S01]  /*7d50*/  IADD3 R12, P1, PT, R6, 0x400, RZ ;  /* 0x00000400060c7810 */ /* 0x001fe20007f3e0ff */
[----:B------:R-:W0:Y:S03]  /*7d60*/  @!P2 MUFU.EX2 R16, R15 ;  /* 0x0000000f0010a308 */ /* 0x000e260000000800 */
[----:B------:R-:W-:Y:S01]  /*7d70*/  IADD3.X R7, PT, PT, RZ, R7, RZ, P1, !PT ;  /* 0x00000007ff077210 */ /* 0x000fe20000ffe4ff */
[----:B------:R-:W3:Y:S01]  /*7d80*/  @!P3 MUFU.EX2 R18, R17 ;  /* 0x000000110012b308 */ /* 0x000ee20000000800 */
[----:B-1----:R-:W-:Y:S01]  /*7d90*/  FADD.FTZ R13, R11, R10 ;  /* 0x0000000a0b0d7221 */ /* 0x002fe20000010000 */
[----:B------:R-:W-:Y:S03]  /*7da0*/  STS [R9+-0x800], R11 ;  /* 0xfff8000b09007388 */ /* 0x000fe60000000800 */
        /* <DEDUP_REMOVED lines=8> */
.L_x_4229:
[----:B------:R-:W-:Y:S05]  /*7e30*/  BSYNC.RECONVERGENT B0 ;  /* 0x0000000000007941 */ /* 0x000fea0003800200 */
.L_x_4228:
[----:B0-----:R-:W0:Y:S01]  /*7e40*/  SHFL.BFLY PT, R7, R10, 0x10, 0x1f ;  /* 0x0e001f000a077f89 */ /* 0x001e2200000e0000 */
[C---:B------:R-:W-:Y:S01]  /*7e50*/  ISETP.NE.AND P0, PT, R2.reuse, RZ, PT ;  /* 0x000000ff0200720c */ /* 0x040fe20003f05270 */
[----:B------:R-:W4:Y:S01]  /*7e60*/  LDCU UR5, c[0x0][0x40c] ;  /* 0x00008180ff0577ac */ /* 0x000f220008000800 */
[----:B------:R-:W-:Y:S01]  /*7e70*/  ISETP.GT.U32.AND P1, PT, R2, 0x7, PT ;  /* 0x000000070200780c */ /* 0x000fe20003f24070 */
[----:B---3--:R-:W3:Y:S01]  /*7e80*/  S2R R18, SR_CTAID.X ;  /* 0x0000000000127919 */ /* 0x008ee20000002500 */
[----:B------:R-:W-:Y:S01]  /*7e90*/  SHF.R.U32.HI R2, RZ, 0x5, R0 ;  /* 0x00000005ff027819 */ /* 0x000fe20000011600 */
[----:B------:R-:W4:Y:S01]  /*7ea0*/  LDCU UR6, c[0x0][0x3f4] ;  /* 0x00007e80ff0677ac */ /* 0x000f220008000800 */
[----:B------:R-:W3:Y:S01]  /*7eb0*/  S2UR UR7, SR_CTAID.Y ;  /* 0x00000000000779c3 */ /* 0x000ee20000002600 */
[----:B0-----:R-:W-:-:S06]  /*7ec0*/  FADD.FTZ R7, R7, R10 ;  /* 0x0000000a07077221 */ /* 0x001fcc0000010000 */
[----:B------:R-:W-:Y:S01]  /*7ed0*/  @!P0 LEA R10, R2, UR8, 0x2 ;  /* 0x00000008020a8c11 */ /* 0x000fe2000f8e10ff */
[----:B------:R-:W0:Y:S01]  /*7ee0*/  LDCU.U8 UR8, c[0x0][0x48c] ;  /* 0x00009180ff0877ac */ /* 0x000e220008000000 */
[----:B------:R-:W5:Y:S01]  /*7ef0*/  SHFL.BFLY PT, R6, R7, 0x8, 0x1f ;  /* 0x0d001f0007067f89 */ /* 0x000f6200000e0000 */
[----:B----4-:R-:W-:-:S04]  /*7f00*/  UISETP.LT.AND UP0, UPT, UR6, UR5, UPT ;  /* 0x000000050600728c */ /* 0x010fc8000bf01270 */
[----:B------:R-:W-:-:S04]  /*7f10*/  USEL UR5, UR6, UR5, UP0 ;  /* 0x0000000506057287 */ /* 0x000fc80008000000 */
[----:B------:R-:W-:-:S04]  /*7f20*/  UIADD3 UR5, UPT, UPT, UR5, 0x4, URZ ;  /* 0x0000000405057890 */ /* 0x000fc8000fffe0ff */
[----:B------:R-:W-:-:S04]  /*7f30*/  USHF.R.S32.HI UR6, URZ, 0x1f, UR5 ;  /* 0x0000001fff067899 */ /* 0x000fc80008011405 */
[----:B------:R-:W-:-:S04]  /*7f40*/  ULEA.HI UR6, UR6, UR5, URZ, 0x2 ;  /* 0x0000000506067291 */ /* 0x000fc8000f8f10ff */
[----:B------:R-:W-:Y:S01]  /*7f50*/  USHF.L.U32 UR6, UR6, 0x2, URZ ;  /* 0x0000000206067899 */ /* 0x000fe200080006ff */
[----:B-----5:R-:W-:-:S03]  /*7f60*/  FADD.FTZ R6, R7, R6 ;  /* 0x0000000607067221 */ /* 0x020fc60000010000 */
[----:B------:R-:W-:Y:S02]  /*7f70*/  ULOP3.LUT UR6, UR6, 0xfffffff0, URZ, 0xc0, !UPT ;  /* 0xfffffff006067892 */ /* 0x000fe4000f8ec0ff */
[----:B------:R-:W4:Y:S02]  /*7f80*/  SHFL.BFLY PT, R9, R6, 0x4, 0x1f ;  /* 0x0c801f0006097f89 */ /* 0x000f2400000e0000 */
[----:B----4-:R-:W-:-:S05]  /*7f90*/  FADD.FTZ R9, R6, R9 ;  /* 0x0000000906097221 */ /* 0x010fca0000010000 */
[----:B------:R-:W4:Y:S02]  /*7fa0*/  SHFL.BFLY PT, R8, R9, 0x2, 0x1f ;  /* 0x0c401f0009087f89 */ /* 0x000f2400000e0000 */
[----:B----4-:R-:W-:Y:S02]  /*7fb0*/  FADD.FTZ R8, R9, R8 ;  /* 0x0000000809087221 */ /* 0x010fe40000010000 */
[----:B------:R-:W3:Y:S03]  /*7fc0*/  LDC R9, c[0x0][0x3f8] ;  /* 0x0000fe00ff097b82 */ /* 0x000ee60000000800 */
[----:B------:R-:W4:Y:S01]  /*7fd0*/  SHFL.BFLY PT, R11, R8, 0x1, 0x1f ;  /* 0x0c201f00080b7f89 */ /* 0x000f2200000e0000 */
[----:B---3--:R-:W-:Y:S02]  /*7fe0*/  IMAD R23, R9, UR7, R18 ;  /* 0x0000000709177c24 */ /* 0x008fe4000f8e0212 */
[----:B----4-:R-:W-:-:S05]  /*7ff0*/  FADD.FTZ R11, R8, R11 ;  /* 0x0000000b080b7221 */ /* 0x010fca0000010000 */
[----:B------:R-:W-:Y:S01]  /*8000*/  @!P0 STS [R10+0x20], R11 ;  /* 0x0000200b0a008388 */ /* 0x000fe20000000800 */
[----:B------:R-:W-:Y:S01]  /*8010*/  BAR.SYNC.DEFER_BLOCKING 0x0 ;  /* 0x0000000000007b1d */ /* 0x000fe20000010000 */
[----:B0-----:R-:W-:-:S05]  /*8020*/  ISETP.NE.AND P0, PT, RZ, UR8, PT ;  /* 0x00000008ff007c0c */ /* 0x001fca000bf05270 */
[----:B------:R-:W0:Y:S01]  /*8030*/  @!P1 LDS R11, [R4+0x20] ;  /* 0x00002000040b9984 */ /* 0x000e220000000800 */
[----:B------:R-:W-:-:S03]  /*8040*/  ISETP.GT.AND P1, PT, R5, UR42, PT ;  /* 0x0000002a05007c0c */ /* 0x000fc6000bf24270 */
        /* <DEDUP_REMOVED lines=9> */
[----:B------:R0:W3:Y:S01]  /*80e0*/  MUFU.RCP R15, R4 ;  /* 0x00000004000f7308 */ /* 0x0000e20000001000 */
[----:B------:R-:W-:Y:S05]  /*80f0*/  @!P0 BRA `(.L_x_4243) ;  /* 0x0000000000188947 */ /* 0x000fea0003800000 */
[----:B0-----:R-:W0:Y:S08]  /*8100*/  LDC R4, c[0x0][0x488] ;  /* 0x00012200ff047b82 */ /* 0x001e300000000800 */
[----:B------:R-:W0:Y:S08]  /*8110*/  LDC R6, c[0x0][0x40c] ;  /* 0x00010300ff067b82 */ /* 0x000e300000000800 */
[----:B------:R-:W4:Y:S01]  /*8120*/  LDC R7, c[0x0][0x3f4] ;  /* 0x0000fd00ff077b82 */ /* 0x000f220000000800 */
[----:B0-----:R-:W-:-:S04]  /*8130*/  IMAD R4, R23, R4, R6 ;  /* 0x0000000417047224 */ /* 0x001fc800078e0206 */
[----:B----4-:R-:W-:-:S05]  /*8140*/  IMAD R6, R4, R7, RZ ;  /* 0x0000000704067224 */ /* 0x010fca00078e02ff */
[----:B------:R-:W-:-:S07]  /*8150*/  SHF.R.S32.HI R7, RZ, 0x1f, R6 ;  /* 0x0000001fff077819 */ /* 0x000fce0000011406 */
.L_x_4243:
[----:B------:R-:W-:Y:S04]  /*8160*/  BSSY.RECONVERGENT B0, `(.L_x_4244) ;  /* 0x0000062000007945 */ /* 0x000fe80003800200 */
[----:B------:R-:W-:Y:S05]  /*8170*/  @P1 BRA `(.L_x_4245) ;  /* 0x0000000400801947 */ /* 0x000fea0003800000 */
[----:B0-----:R-:W-:Y:S01]  /*8180*/  MOV R4, UR9 ;  /* 0x0000000900047c02 */ /* 0x001fe20008000f00 */
[----:B------:R-:W-:Y:S01]  /*8190*/  BSSY.RECONVERGENT B1, `(.L_x_4246) ;  /* 0x0000029000017945 */ /* 0x000fe20003800200 */
[----:B------:R-:W-:Y:S02]  /*81a0*/  LOP3.LUT R8, RZ, R0, RZ, 0x33, !PT ;  /* 0x00000000ff087212 */ /* 0x000fe400078e33ff */
[----:B------:R-:W-:-:S04]  /*81b0*/  VIADDMNMX R4, R5, 0x100, R4, !PT ;  /* 0x0000010005047846 */ /* 0x000fc80007800104 */
        /* <DEDUP_REMOVED lines=15> */
[----:B------:R-:W-:Y:S02]  /*82b0*/  LEA R8, R0, UR6, 0x1 ;  /* 0x0000000600087c11 */ /* 0x000fe4000f8e08ff */
[----:B------:R-:W-:Y:S02]  /*82c0*/  IADD3 R5, PT, PT, R5, R10, RZ ;  /* 0x0000000a05057210 */ /* 0x000fe40007ffe0ff */
[----:B------:R-:W-:Y:S02]  /*82d0*/  IADD3 R11, PT, PT, -R4, RZ, RZ ;  /* 0x000000ff040b7210 */ /* 0x000fe40007ffe1ff */
[----:B----4-:R-:W-:-:S04]  /*82e0*/  LEA R12, P1, R13, UR10, 0x2 ;  /* 0x0000000a0d0c7c11 */ /* 0x010fc8000f8210ff */
[----:B------:R-:W-:Y:S01]  /*82f0*/  LEA.HI.X R13, R13, UR11, R14, 0x2, P1 ;  /* 0x0000000b0d0d7c11 */ /* 0x000fe200088f140e */
[----:B0-----:R-:W-:-:S06]  /*8300*/  ULEA UR5, UR7, UR5, 0x18 ;  /* 0x0000000507057291 */ /* 0x001fcc000f8ec0ff */
[----:B------:R-:W-:Y:S01]  /*8310*/  VIADD R4, R8, UR5 ;  /* 0x0000000508047c36 */ /* 0x000fe20008000000 */
[----:B------:R-:W-:-:S07]  /*8320*/  LEA R10, R0, UR5, 0x2 ;  /* 0x00000005000a7c11 */ /* 0x000fce000f8e10ff */
.L_x_4248:
[----:B----4-:R0:W3:Y:S01]  /*8330*/  LDS R8, [R10] ;  /* 0x000000000a087984 */ /* 0x0100e20000000800 */
[----:B------:R-:W-:Y:S01]  /*8340*/  @P0 MOV R9, R13 ;  /* 0x0000000d00090202 */ /* 0x000fe20000000f00 */
[----:B------:R-:W-:-:S05]  /*8350*/  VIADD R11, R11, 0x1 ;  /* 0x000000010b0b7836 */ /* 0x000fca0000000000 */
[----:B------:R-:W-:Y:S02]  /*8360*/  ISETP.NE.AND P3, PT, R11, RZ, PT ;  /* 0x000000ff0b00720c */ /* 0x000fe40003f65270 */
[----:B0-----:R-:W-:Y:S01]  /*8370*/  IADD3 R10, PT, PT, R10, 0x400, RZ ;  /* 0x000004000a0a7810 */ /* 0x001fe20007ffe0ff */
[----:B---3--:R-:W-:-:S05]  /*8380*/  FMUL.FTZ R17, R8, R15 ;  /* 0x0000000f08117220 */ /* 0x008fca0000410000 */
        /* <DEDUP_REMOVED lines=9> */
.L_x_4247:
[----:B------:R-:W-:Y:S05]  /*8420*/  BSYNC.RECONVERGENT B1 ;  /* 0x0000000000017941 */ /* 0x000fea0003800200 */
.L_x_4246:
[----:B------:R-:W-:Y:S05]  /*8430*/  @!P2 BRA `(.L_x_4245) ;  /* 0x0000000000d0a947 */ /* 0x000fea0003800000 */
[----:B----4-:R-:W0:Y:S01]  /*8440*/  S2R R9, SR_CgaCtaId ;  /* 0x0000000000097919 */ /* 0x010e220000008800 */
[----:B------:R-:W4:Y:S01]  /*8450*/  LDCU.64 UR10, c[0x0][0x480] ;  /* 0x00009000ff0a77ac */ /* 0x000f220008000a00 */
[----:B------:R-:W-:Y:S02]  /*8460*/  MOV R4, 0x400 ;  /* 0x0000040000047802 */ /* 0x000fe40000000f00 */
[C---:B------:R-:W-:Y:S01]  /*8470*/  IADD3 R8, P0, PT, R5.reuse, R6, RZ ;  /* 0x0000000605087210 */ /* 0x040fe20007f1e0ff */
[----:B------:R-:W-:Y:S01]  /*8480*/  UISETP.NE.AND UP0, UPT, UR8, URZ, UPT ;  /* 0x000000ff0800728c */ /* 0x000fe2000bf05270 */
[----:B------:R-:W-:Y:S02]  /*8490*/  IADD3 R4, PT, PT, R4, 0x240, RZ ;  /* 0x0000024004047810 */ /* 0x000fe40007ffe0ff */
[----:B------:R-:W-:Y:S02]  /*84a0*/  LEA R6, R5, UR6, 0x1 ;  /* 0x0000000605067c11 */ /* 0x000fe4000f8e08ff */
[----:B------:R-:W-:-:S02]  /*84b0*/  IADD3.X R7, PT, PT, RZ, R7, RZ, P0, !PT ;  /* 0x00000007ff077210 */ /* 0x000fc400007fe4ff */
[----:B------:R-:W-:Y:S01]  /*84c0*/  ISETP.NE.AND P1, PT, RZ, UR8, PT ;  /* 0x00000008ff007c0c */ /* 0x000fe2000bf25270 */
[----:B------:R-:W-:Y:S01]  /*84d0*/  IMAD R6, R3, -0x2, R6 ;  /* 0xfffffffe03067824 */ /* 0x000fe200078e0206 */
[----:B------:R-:W-:Y:S02]  /*84e0*/  PLOP3.LUT P0, PT, PT, PT, UP0, 0x80, 0x8 ;  /* 0x000000000008781c */ /* 0x000fe40003f0f008 */
[----:B----4-:R-:W-:-:S04]  /*84f0*/  LEA R10, P3, R8, UR10, 0x2 ;  /* 0x0000000a080a7c11 */ /* 0x010fc8000f8610ff */
[----:B------:R-:W-:Y:S02]  /*8500*/  IADD3 R10, P2, PT, R10, 0x800, RZ ;  /* 0x000008000a0a7810 */ /* 0x000fe40007f5e0ff */
[----:B------:R-:W-:-:S04]  /*8510*/  LEA.HI.X R7, R8, UR11, R7, 0x2, P3 ;  /* 0x0000000b08077c11 */ /* 0x000fc800098f1407 */
[----:B------:R-:W-:Y:S02]  /*8520*/  IADD3.X R11, PT, PT, RZ, R7, RZ, P2, !PT ;  /* 0x00000007ff0b7210 */ /* 0x000fe400017fe4ff */
[----:B0-----:R-:W-:Y:S01]  /*8530*/  LEA R9, R9, R4, 0x18 ;  /* 0x0000000409097211 */ /* 0x001fe200078ec0ff */
[----:B------:R-:W-:-:S03]  /*8540*/  IMAD.SHL.U32 R4, R3, 0x4, RZ ;  /* 0x0000000403047824 */ /* 0x000fc600078e00ff */
[----:B------:R-:W-:Y:S02]  /*8550*/  IADD3 R8, PT, PT, R6, 0x400, R9 ;  /* 0x0000040006087810 */ /* 0x000fe40007ffe009 */
[----:B------:R-:W-:-:S04]  /*8560*/  LEA R4, R5, -R4, 0x2 ;  /* 0x8000000405047211 */ /* 0x000fc800078e10ff */
[----:B------:R-:W-:-:S07]  /*8570*/  IADD3 R4, PT, PT, R4, 0x800, R9 ;  /* 0x0000080004047810 */ /* 0x000fce0007ffe009 */
.L_x_4249:
[----:B------:R-:W3:Y:S01]  /*8580*/  LDS R6, [R4+-0x800] ;  /* 0xfff8000004067984 */ /* 0x000ee20000000800 */
[----:B------:R-:W-:-:S04]  /*8590*/  IADD3 R5, PT, PT, R5, 0x400, RZ ;  /* 0x0000040005057810 */ /* 0x000fc80007ffe0ff */
[----:B------:R-:W-:Y:S01]  /*85a0*/  ISETP.GT.AND P2, PT, R5, UR42, PT ;  /* 0x0000002a05007c0c */ /* 0x000fe2000bf44270 */
        /* <DEDUP_REMOVED lines=15> */
[----:B0-----:R-:W-:Y:S01]  /*86a0*/  IMAD.MOV.U32 R6, RZ, RZ, R10 ;  /* 0x000000ffff067224 */ /* 0x001fe200078e000a */
[----:B---3--:R-:W-:-:S04]  /*86b0*/  IADD3 R4, PT, PT, R4, 0x1000, RZ ;  /* 0x0000100004047810 */ /* 0x008fc80007ffe0ff */
[----:B------:R-:W-:Y:S01]  /*86c0*/  @P0 STG.E desc[UR36][R6.64+-0x800], R13 ;  /* 0xfff8000d06000986 */ /* 0x000fe2000c101924 */
[----:B------:R-:W-:Y:S02]  /*86d0*/  PLOP3.LUT P0, PT, P1, PT, PT, 0x80, 0x8 ;  /* 0x000000000008781c */ /* 0x000fe40000f0f070 */
[----:B------:R-:W-:-:S05]  /*86e0*/  IADD3 R10, P3, PT, R6, 0x1000, RZ ;  /* 0x00001000060a7810 */ /* 0x000fca0007f7e0ff */
[----:B------:R-:W-:-:S06]  /*86f0*/  IMAD.X R11, RZ, RZ, R7, P3 ;  /* 0x000000ffff0b7224 */ /* 0x000fcc00018e0607 */
        /* <DEDUP_REMOVED lines=8> */
.L_x_4245:
[----:B------:R-:W-:Y:S05]  /*8780*/  BSYNC.RECONVERGENT B0 ;  /* 0x0000000000007941 */ /* 0x000fea0003800200 */
.L_x_4244:
[----:B------:R-:W-:Y:S01]  /*8790*/  USHF.R.S32.HI UR5, URZ, 0x1f, UR42 ;  /* 0x0000001fff057899 */ /* 0x000fe2000801142a */
[----:B------:R-:W-:Y:S01]  /*87a0*/  IMAD.SHL.U32 R19, R0, 0x8, RZ ;  /* 0x0000000800137824 */ /* 0x000fe200078e00ff */
[----:B------:R-:W0:Y:S01]  /*87b0*/  LDCU.64 UR8, c[0x0][0x3b0] ;  /* 0x00007600ff0877ac */ /* 0x000e220008000a00 */
[----:B------:R-:W-:Y:S01]  /*87c0*/  CS2R R6, SRZ ;  /* 0x0000000000067805 */ /* 0x000fe2000001ff00 */
[----:B------:R-:W-:Y:S02]  /*87d0*/  ULEA.HI UR5, UR5, UR42, URZ, 0x3 ;  /* 0x0000002a05057291 */ /* 0x000fe4000f8f18ff */
[----:B------:R-:W-:Y:S02]  /*87e0*/  LOP3.LUT R19, R19, 0xf8, RZ, 0xc0, !PT ;  /* 0x000000f813137812 */ /* 0x000fe400078ec0ff */
[----:B------:R-:W-:-:S04]  /*87f0*/  ULOP3.LUT UR5, UR5, 0xfffffff8, URZ, 0xc0, !UPT ;  /* 0xfffffff805057892 */ /* 0x000fc8000f8ec0ff */
[----:B------:R-:W-:-:S06]  /*8800*/  UIADD3 UR5, UPT, UPT, -UR5, UR42, URZ ;  /* 0x0000002a05057290 */ /* 0x000fcc000fffe1ff */
[----:B------:R-:W-:Y:S02]  /*8810*/  ISETP.NE.AND P0, PT, R2, UR5, PT ;  /* 0x0000000502007c0c */ /* 0x000fe4000bf05270 */
[----:B0-----:R-:W-:Y:S02]  /*8820*/  ISETP.EQ.U32.AND P1, PT, RZ, UR8, PT ;  /* 0x00000008ff007c0c */ /* 0x001fe4000bf22070 */
[----:B------:R-:W-:-:S04]  /*8830*/  ISETP.GT.U32.OR P0, PT, R19, 0x8f, P0 ;  /* 0x0000008f1300780c */ /* 0x000fc80000704470 */
[----:B------:R-:W-:-:S13]  /*8840*/  ISETP.EQ.OR.EX P0, PT, RZ, UR9, P0, P1 ;  /* 0x00000009ff007c0c */ /* 0x000fda0008702710 */
[----:B----4-:R-:W0:Y:S01]  /*8850*/  @!P0 LDC.64 R8, c[0x0][0x3b0] ;  /* 0x0000ec00ff088b82 */ /* 0x010e220000000a00 */
[----:B------:R-:W-:Y:S01]  /*8860*/  @!P0 IMAD R5, R18, 0x90, R19 ;  /* 0x0000009012058824 */ /* 0x000fe200078e0213 */
[----:B------:R-:W-:Y:S03]  /*8870*/  BSSY.RECONVERGENT B0, `(.L_x_4250) ;  /* 0x0000250000007945 */ /* 0x000fe60003800200 */
[----:B0-----:R-:W-:Y:S01]  /*8880*/  @!P0 IMAD.WIDE.U32 R8, R5, 0x2, R8 ;  /* 0x0000000205088825 */ /* 0x001fe200078e0008 */
[----:B------:R-:W-:-:S06]  /*8890*/  CS2R R4, SRZ ;  /* 0x0000000000047805 */ /* 0x000fcc000001ff00 */
[----:B------:R0:W5:Y:S01]  /*88a0*/  @!P0 LDG.E.128 R4, desc[UR36][R8.64] ;  /* 0x0000002408048981 */ /* 0x000162000c1e1d00 */
[----:B------:R-:W-:Y:S01]  /*88b0*/  BAR.SYNC.DEFER_BLOCKING 0x0 ;  /* 0x0000000000007b1d */ /* 0x000fe20000010000 */
[----:B------:R-:W-:Y:S01]  /*88c0*/  ISETP.GT.U32.AND P0, PT, R19, 0x8f, PT ;  /* 0x0000008f1300780c */ /* 0x000fe20003f04070 */
[----:B------:R-:W-:Y:S01]  /*88d0*/  IMAD R20, R23, 0x90, RZ ;  /* 0x0000009017147824 */ /* 0x000fe200078e02ff */
[----:B------:R-:W-:Y:S02]  /*88e0*/  CS2R R30, SRZ ;  /* 0x00000000001e7805 */ /* 0x000fe4000001ff00 */
[----:B------:R-:W-:Y:S02]  /*88f0*/  CS2R R28, SRZ ;  /* 0x00000000001c7805 */ /* 0x000fe4000001ff00 */
[----:B--2---:R-:W-:Y:S02]  /*8900*/  CS2R R26, SRZ ;  /* 0x00000000001a7805 */ /* 0x004fe4000001ff00 */
[----:B------:R-:W-:-:S05]  /*8910*/  CS2R R24, SRZ ;  /* 0x0000000000187805 */ /* 0x000fca000001ff00 */
[----:B0-----:R-:W-:Y:S05]  /*8920*/  @P0 BRA `(.L_x_4251) ;  /* 0x0000002400100947 */ /* 0x001fea0003800000 */
[----:B------:R-:W0:Y:S01]  /*8930*/  LDCU UR7, c[0x0][0x3f4] ;  /* 0x00007e80ff0777ac */ /* 0x000e220008000800 */
[----:B------:R-:W2:Y:S01]  /*8940*/  S2R R11, SR_CgaCtaId ;  /* 0x00000000000b7919 */ /* 0x000ea20000008800 */
[----:B------:R-:W4:Y:S01]  /*8950*/  LDC.64 R16, c[0x0][0x3c0] ;  /* 0x0000f000ff107b82 */ /* 0x000f220000000a00 */
[----:B------:R-:W-:Y:S01]  /*8960*/  IADD3 R23, PT, PT, R3, R2, RZ ;  /* 0x0000000203177210 */ /* 0x000fe20007ffe0ff */
[----:B------:R-:W-:Y:S01]  /*8970*/  BSSY.RECONVERGENT B1, `(.L_x_4252) ;  /* 0x00000c3000017945 */ /* 0x000fe20003800200 */
[----:B------:R-:W-:Y:S01]  /*8980*/  MOV R9, 0x400 ;  /* 0x0000040000097802 */ /* 0x000fe20000000f00 */
[----:B------:R-:W-:-:S04]  /*8990*/  HFMA2 R31, -RZ, RZ, 0, 0 ;  /* 0x00000000ff1f7431 */ /* 0x000fc800000001ff */
[----:B------:R-:W-:Y:S01]  /*89a0*/  VIADD R10, R9, 0x240 ;  /* 0x00000240090a7836 */ /* 0x000fe20000000000 */
[----:B0-----:R-:W-:-:S04]  /*89b0*/  MOV R22, UR7 ;  /* 0x0000000700167c02 */ /* 0x001fc80008000f00 */
[C---:B------:R-:W-:Y:S01]  /*89c0*/  VIMNMX R8, PT, PT, R22.reuse, UR42, PT ;  /* 0x0000002a16087c48 */ /* 0x040fe2000bfe0100 */
[----:B------:R-:W-:-:S03]  /*89d0*/  IMAD R9, R22, UR4, R19 ;  /* 0x0000000416097c24 */ /* 0x000fc6000f8e0213 */
[----:B------:R-:W-:Y:S01]  /*89e0*/  ISETP.GE.AND P0, PT, R23, R8, PT ;  /* 0x000000081700720c */ /* 0x000fe20003f06270 */
[----:B----4-:R-:W-:Y:S01]  /*89f0*/  IMAD.WIDE R16, R9, 0x2, R16 ;  /* 0x0000000209107825 */ /* 0x010fe200078e0210 */
[----:B--2---:R-:W-:-:S04]  /*8a00*/  LEA R53, R11, R10, 0x18 ;  /* 0x0000000a0b357211 */ /* 0x004fc800078ec0ff */
[----:B------:R-:W-:-:S07]  /*8a10*/  IADD3 R21, PT, PT, R53, UR6, RZ ;  /* 0x0000000635157c10 */ /* 0x000fce000fffe0ff */
[----:B------:R-:W-:Y:S05]  /*8a20*/  @P0 BRA `(.L_x_4253) ;  /* 0x0000000800dc0947 */ /* 0x000fea0003800000 */
[----:B------:R-:W-:Y:S01]  /*8a30*/  VIADDMNMX R9, R23, 0x8, R8, !PT ;  /* 0x0000000817097846 */ /* 0x000fe20007800108 */
[----:B------:R-:W-:Y:S01]  /*8a40*/  BSSY.RECONVERGENT B2, `(.L_x_4254) ;  /* 0x000006a000027945 */ /* 0x000fe20003800200 */
[----:B------:R-:W-:Y:S02]  /*8a50*/  LOP3.LUT R8, RZ, R3, RZ, 0x33, !PT ;  /* 0x00000003ff087212 */ /* 0x000fe400078e33ff */
[----:B------:R-:W-:Y:S01]  /*8a60*/  CS2R R24, SRZ ;  /* 0x0000000000187805 */ /* 0x000fe2000001ff00 */
[----:B------:R-:W-:Y:S01]  /*8a70*/  IMAD.MOV.U32 R38, RZ, RZ, R23 ;  /* 0x000000ffff267224 */ /* 0x000fe200078e0017 */
[----:B------:R-:W-:Y:S02]  /*8a80*/  CS2R R26, SRZ ;  /* 0x00000000001a7805 */ /* 0x000fe4000001ff00 */
[----:B------:R-:W-:Y:S02]  /*8a90*/  IADD3 R51, PT, PT, -R2, R9, R8 ;  /* 0x0000000902337210 */ /* 0x000fe40007ffe108 */
[----:B------:R-:W-:-:S02]  /*8aa0*/  CS2R R28, SRZ ;  /* 0x00000000001c7805 */ /* 0x000fc4000001ff00 */
[----:B------:R-:W-:Y:S02]  /*8ab0*/  CS2R R30, SRZ ;  /* 0x00000000001e7805 */ /* 0x000fe4000001ff00 */
[C---:B------:R-:W-:Y:S02]  /*8ac0*/  ISETP.GE.U32.AND P0, PT, R51.reuse, 0x18, PT ;  /* 0x000000183300780c */ /* 0x040fe40003f06070 */
[----:B------:R-:W-:-:S04]  /*8ad0*/  LEA.HI R8, R51, 0x1, RZ, 0x1d ;  /* 0x0000000133087811 */ /* 0x000fc800078fe8ff */
[----:B------:R-:W-:-:S07]  /*8ae0*/  LOP3.LUT P1, R54, R8, 0x3, RZ, 0xc0, !PT ;  /* 0x0000000308367812 */ /* 0x000fce000782c0ff */
[----:B------:R-:W-:Y:S06]  /*8af0*/  @!P0 BRA `(.L_x_4255) ;  /* 0x0000000400788947 */ /* 0x000fec0003800000 */
[----:B------:R-:W-:Y:S01]  /*8b00*/  HFMA2 R24, -RZ, RZ, 0, 0 ;  /* 0x00000000ff187431 */ /* 0x000fe200000001ff */
[----:B------:R-:W-:Y:S01]  /*8b10*/  LOP3.LUT R52, R8, 0x3ffffffc, RZ, 0xc0, !PT ;  /* 0x3ffffffc08347812 */ /* 0x000fe200078ec0ff */
[----:B------:R-:W-:Y:S01]  /*8b20*/  IMAD.MOV.U32 R38, RZ, RZ, R23 ;  /* 0x000000ffff267224 */ /* 0x000fe200078e0017 */
[----:B------:R-:W-:-:S07]  /*8b30*/  MOV R39, RZ ;  /* 0x000000ff00277202 */ /* 0x000fce0000000f00 */
.L_x_4256:
[----:B------:R-:W-:-:S04]  /*8b40*/  IMAD R13, R38, 0x90, RZ ;  /* 0x00000090260d7824 */ /* 0x000fc800078e02ff */
[C-C-:B------:R-:W-:Y:S01]  /*8b50*/  IMAD.WIDE.U32 R36, R13.reuse, 0x2, R16.reuse ;  /* 0x000000020d247825 */ /* 0x140fe200078e0010 */
[C---:B------:R-:W-:Y:S02]  /*8b60*/  IADD3 R33, PT, PT, R13.reuse, 0x480, RZ ;  /* 0x000004800d217810 */ /* 0x040fe40007ffe0ff */
[----:B------:R-:W-:Y:S02]  /*8b70*/  IADD3 R9, PT, PT, R13, 0x900, RZ ;  /* 0x000009000d097810 */ /* 0x000fe40007ffe0ff */
[----:B------:R0:W2:Y:S01]  /*8b80*/  LDG.E.128 R40, desc[UR36][R36.64] ;  /* 0x0000002424287981 */ /* 0x0000a2000c1e1d00 */
[----:B-1----:R-:W-:-:S04]  /*8b90*/  IMAD.WIDE.U32 R32, R33, 0x2, R16 ;  /* 0x0000000221207825 */ /* 0x002fc800078e0010 */
[--C-:B------:R-:W-:Y:S02]  /*8ba0*/  IMAD.WIDE.U32 R8, R9, 0x2, R16.reuse ;  /* 0x0000000209087825 */ /* 0x100fe400078e0010 */
[----:B------:R-:W4:Y:S02]  /*8bb0*/  LDG.E.128 R32, desc[UR36][R32.64] ;  /* 0x0000002420207981 */ /* 0x000f24000c1e1d00 */
[----:B------:R-:W-:Y:S02]  /*8bc0*/  VIADD R13, R13, 0xd80 ;  /* 0x00000d800d0d7836 */ /* 0x000fe40000000000 */
[----:B------:R-:W4:Y:S02]  /*8bd0*/  LDG.E.128 R8, desc[UR36][R8.64] ;  /* 0x0000002408087981 */ /* 0x000f24000c1e1d00 */
[----:B------:R-:W-:-:S06]  /*8be0*/  IMAD.WIDE.U32 R12, R13, 0x2, R16 ;  /* 0x000000020d0c7825 */ /* 0x000fcc00078e0010 */
[----:B---3--:R-:W3:Y:S01]  /*8bf0*/  LDG.E.128 R12, desc[UR36][R12.64] ;  /* 0x000000240c0c7981 */ /* 0x008ee2000c1e1d00 */
[----:B------:R-:W-:Y:S01]  /*8c00*/  IADD3 R44, PT, PT, -R3, R38, RZ ;  /* 0x00000026032c7210 */ /* 0x000fe20007ffe1ff */
[----:B------:R-:W-:Y:S01]  /*8c10*/  VIADD R39, R39, 0x4 ;  /* 0x0000000427277836 */ /* 0x000fe20000000000 */
[----:B------:R-:W-:Y:S02]  /*8c20*/  IADD3 R38, PT, PT, R38, 0x20, RZ ;  /* 0x0000002026267810 */ /* 0x000fe40007ffe0ff */
[----:B------:R-:W-:Y:S02]  /*8c30*/  LEA R44, R44, R21, 0x1 ;  /* 0x000000152c2c7211 */ /* 0x000fe400078e08ff */
[----:B------:R-:W-:-:S03]  /*8c40*/  ISETP.NE.AND P0, PT, R39, R52, PT ;  /* 0x000000342700720c */ /* 0x000fc60003f05270 */
[----:B0-----:R-:W0:Y:S04]  /*8c50*/  LDS.U16 R36, [R44] ;  /* 0x000000002c247984 */ /* 0x001e280000000400 */
[----:B------:R-:W1:Y:S04]  /*8c60*/  LDS.U16 R48, [R44+0x10] ;  /* 0x000010002c307984 */ /* 0x000e680000000400 */
[----:B------:R-:W4:Y:S04]  /*8c70*/  LDS.U16 R50, [R44+0x20] ;  /* 0x000020002c327984 */ /* 0x000f280000000400 */
[----:B------:R-:W3:Y:S01]  /*8c80*/  LDS.U16 R44, [R44+0x30] ;  /* 0x000030002c2c7984 */ /* 0x000ee20000000400 */
[----:B0-----:R-:W-:-:S02]  /*8c90*/  HADD2.F32 R37, -RZ, R36.H0_H0 ;  /* 0x20000024ff257230 */ /* 0x001fc40000004100 */
[----:B-1----:R-:W-:Y:S02]  /*8ca0*/  HADD2.F32 R48, -RZ, R48.H0_H0 ;  /* 0x20000030ff307230 */ /* 0x002fe40000004100 */
[----:B--2---:R-:W-:Y:S02]  /*8cb0*/  HADD2.F32 R45, -RZ, R40.H0_H0 ;  /* 0x20000028ff2d7230 */ /* 0x004fe40000004100 */
[----:B------:R-:W-:Y:S02]  /*8cc0*/  HADD2.F32 R47, -RZ, R42.H0_H0 ;  /* 0x2000002aff2f7230 */ /* 0x000fe40000004100 */
[----:B------:R-:W-:Y:S02]  /*8cd0*/  HADD2.F32 R40, -RZ, R40.H1_H1 ;  /* 0x30000028ff287230 */ /* 0x000fe40000004100 */
[C---:B------:R-:W-:Y:S01]  /*8ce0*/  FFMA.FTZ R45, R37.reuse, R45, R24 ;  /* 0x0000002d252d7223 */ /* 0x040fe20000010018 */
[----:B------:R-:W-:Y:S02]  /*8cf0*/  HADD2.F32 R46, -RZ, R41.H0_H0 ;  /* 0x20000029ff2e7230 */ /* 0x000fe40000004100 */
[----:B------:R-:W-:Y:S01]  /*8d00*/  FFMA.FTZ R47, R37, R47, R28 ;  /* 0x0000002f252f7223 */ /* 0x000fe2000001001c */
[----:B------:R-:W-:-:S02]  /*8d10*/  HADD2.F32 R42, -RZ, R42.H1_H1 ;  /* 0x3000002aff2a7230 */ /* 0x000fc40000004100 */
[C---:B------:R-:W-:Y:S01]  /*8d20*/  FFMA.FTZ R40, R37.reuse, R40, R27 ;  /* 0x0000002825287223 */ /* 0x040fe2000001001b */
[----:B------:R-:W-:Y:S02]  /*8d30*/  HADD2.F32 R49, -RZ, R43.H0_H0 ;  /* 0x2000002bff317230 */ /* 0x000fe40000004100 */
[C---:B------:R-:W-:Y:S01]  /*8d40*/  FFMA.FTZ R46, R37.reuse, R46, R25 ;  /* 0x0000002e252e7223 */ /* 0x040fe20000010019 */
[----:B------:R-:W-:Y:S02]  /*8d50*/  HADD2.F32 R41, -RZ, R41.H1_H1 ;  /* 0x30000029ff297230 */ /* 0x000fe40000004100 */
[C---:B------:R-:W-:Y:S01]  /*8d60*/  FFMA.FTZ R42, R37.reuse, R42, R29 ;  /* 0x0000002a252a7223 */ /* 0x040fe2000001001d */
[----:B------:R-:W-:Y:S02]  /*8d70*/  HADD2.F32 R36, -RZ, R43.H1_H1 ;  /* 0x3000002bff247230 */ /* 0x000fe40000004100 */
[----:B------:R-:W-:Y:S01]  /*8d80*/  FFMA.FTZ R49, R37, R49, R30 ;  /* 0x0000003125317223 */ /* 0x000fe2000001001e */
[----:B----4-:R-:W-:-:S02]  /*8d90*/  HADD2.F32 R25, -RZ, R32.H1_H1 ;  /* 0x30000020ff197230 */ /* 0x010fc40000004100 */
[C---:B------:R-:W-:Y:S01]  /*8da0*/  FFMA.FTZ R41, R37.reuse, R41, R26 ;  /* 0x0000002925297223 */ /* 0x040fe2000001001a */
[----:B------:R-:W-:Y:S02]  /*8db0*/  HADD2.F32 R27, -RZ, R33.H0_H0 ;  /* 0x20000021ff1b7230 */ /* 0x000fe40000004100 */
[----:B------:R-:W-:Y:S01]  /*8dc0*/  FFMA.FTZ R36, R37, R36, R31 ;  /* 0x0000002425247223 */ /* 0x000fe2000001001f */
        /* <DEDUP_REMOVED lines=10> */
[----:B------:R-:W-:Y:S02]  /*8e70*/  HADD2.F32 R24, -RZ, R32.H0_H0 ;  /* 0x20000020ff187230 */ /* 0x000fe40000004100 */
[----:B------:R-:W-:Y:S01]  /*8e80*/  FFMA.FTZ R28, R48, R28, R47 ;  /* 0x0000001c301c7223 */ /* 0x000fe2000001002f */
[----:B------:R-:W-:-:S02]  /*8e90*/  HADD2.F32 R32, -RZ, R8.H0_H0 ;  /* 0x20000008ff207230 */ /* 0x000fc40000004100 */
[C---:B------:R-:W-:Y:S01]  /*8ea0*/  FFMA.FTZ R35, R48.reuse, R35, R36 ;  /* 0x0000002330237223 */ /* 0x040fe20000010024 */
[----:B------:R-:W-:Y:S02]  /*8eb0*/  HADD2.F32 R33, -RZ, R10.H0_H0 ;  /* 0x2000000aff217230 */ /* 0x000fe40000004100 */
[----:B------:R-:W-:Y:S01]  /*8ec0*/  FFMA.FTZ R24, R48, R24, R45 ;  /* 0x0000001830187223 */ /* 0x000fe2000001002d */
[----:B------:R-:W-:Y:S02]  /*8ed0*/  HADD2.F32 R31, -RZ, R50.H0_H0 ;  /* 0x20000032ff1f7230 */ /* 0x000fe40000004100 */
[----:B------:R-:W-:Y:S02]  /*8ee0*/  HADD2.F32 R8, -RZ, R8.H1_H1 ;  /* 0x30000008ff087230 */ /* 0x000fe40000004100 */
        /* <DEDUP_REMOVED lines=10> */
[----:B---3--:R-:W-:-:S02]  /*8f90*/  HADD2.F32 R10, -RZ, R12.H0_H0 ;  /* 0x2000000cff0a7230 */ /* 0x008fc40000004100 */
[C---:B------:R-:W-:Y:S01]  /*8fa0*/  FFMA.FTZ R24, R31.reuse, R32, R24 ;  /* 0x000000201f187223 */ /* 0x040fe20000010018 */
[----:B------:R-:W-:Y:S02]  /*8fb0*/  HADD2.F32 R27, -RZ, R12.H1_H1 ;  /* 0x3000000cff1b7230 */ /* 0x000fe40000004100 */
[C---:B------:R-:W-:Y:S01]  /*8fc0*/  FFMA.FTZ R30, R31.reuse, R37, R30 ;  /* 0x000000251f1e7223 */ /* 0x040fe2000001001e */
[--C-:B------:R-:W-:Y:S02]  /*8fd0*/  HADD2.F32 R25, -RZ, R13.reuse.H0_H0 ;  /* 0x2000000dff197230 */ /* 0x100fe40000004100 */
[----:B------:R-:W-:Y:S01]  /*8fe0*/  FFMA.FTZ R31, R31, R36, R35 ;  /* 0x000000241f1f7223 */ /* 0x000fe20000010023 */
[----:B------:R-:W-:Y:S02]  /*8ff0*/  HADD2.F32 R11, -RZ, R14.H0_H0 ;  /* 0x2000000eff0b7230 */ /* 0x000fe40000004100 */
[----:B------:R-:W-:Y:S02]  /*9000*/  HADD2.F32 R9, -RZ, R44.H0_H0 ;  /* 0x2000002cff097230 */ /* 0x000fe40000004100 */
[----:B------:R-:W-:-:S02]  /*9010*/  HADD2.F32 R13, -RZ, R13.H1_H1 ;  /* 0x3000000dff0d7230 */ /* 0x000fc40000004100 */
        /* <DEDUP_REMOVED lines=8> */
[C---:B------:R-:W-:Y:S01]  /*90a0*/  FFMA.FTZ R29, R9.reuse, R14, R29 ;  /* 0x0000000e091d7223 */ /* 0x040fe2000001001d */
[C---:B------:R-:W-:Y:S01]  /*90b0*/  FFMA.FTZ R30, R9.reuse, R33, R30 ;  /* 0x00000021091e7223 */ /* 0x040fe2000001001e */
[----:B------:R-:W-:Y:S01]  /*90c0*/  FFMA.FTZ R31, R9, R12, R31 ;  /* 0x0000000c091f7223 */ /* 0x000fe2000001001f */
[----:B------:R-:W-:Y:S06]  /*90d0*/  @P0 BRA `(.L_x_4256) ;  /* 0xfffffff800980947 */ /* 0x000fec000383ffff */
.L_x_4255:
[----:B------:R-:W-:Y:S05]  /*90e0*/  BSYNC.RECONVERGENT B2 ;  /* 0x0000000000027941 */ /* 0x000fea0003800200 */
.L_x_4254:
[----:B------:R-:W-:Y:S05]  /*90f0*/  @!P1 BRA `(.L_x_4253) ;  /* 0x0000000400289947 */ /* 0x000fea0003800000 */
[----:B------:R-:W-:Y:S01]  /*9100*/  ISETP.NE.AND P1, PT, R54, 0x1, PT ;  /* 0x000000013600780c */ /* 0x000fe20003f25270 */
[----:B------:R-:W-:Y:S01]  /*9110*/  BSSY.RECONVERGENT B2, `(.L_x_4257) ;  /* 0x0000030000027945 */ /* 0x000fe20003800200 */
[----:B------:R-:W-:-:S11]  /*9120*/  LOP3.LUT P0, RZ, R51, 0x8, RZ, 0xc0, !PT ;  /* 0x0000000833ff7812 */ /* 0x000fd6000780c0ff */
[----:B------:R-:W-:Y:S05]  /*9130*/  @!P1 BRA `(.L_x_4258) ;  /* 0x0000000000b49947 */ /* 0x000fea0003800000 */
[----:B------:R-:W-:-:S04]  /*9140*/  IMAD R11, R38, 0x90, RZ ;  /* 0x00000090260b7824 */ /* 0x000fc800078e02ff */
[C---:B------:R-:W-:Y:S01]  /*9150*/  IMAD.WIDE.U32 R8, R11.reuse, 0x2, R16 ;  /* 0x000000020b087825 */ /* 0x040fe200078e0010 */
[----:B------:R-:W-:-:S04]  /*9160*/  IADD3 R11, PT, PT, R11, 0x480, RZ ;  /* 0x000004800b0b7810 */ /* 0x000fc80007ffe0ff */
[----:B---3--:R-:W2:Y:S01]  /*9170*/  LDG.E.128 R12, desc[UR36][R8.64] ;  /* 0x00000024080c7981 */ /* 0x008ea2000c1e1d00 */
[----:B------:R-:W-:-:S05]  /*9180*/  IMAD.WIDE.U32 R10, R11, 0x2, R16 ;  /* 0x000000020b0a7825 */ /* 0x000fca00078e0010 */
[----:B------:R0:W3:Y:S01]  /*9190*/  LDG.E.128 R40, desc[UR36][R10.64] ;  /* 0x000000240a287981 */ /* 0x0000e2000c1e1d00 */
[C---:B-1----:R-:W-:Y:S01]  /*91a0*/  IMAD.IADD R32, R38.reuse, 0x1, -R3 ;  /* 0x0000000126207824 */ /* 0x042fe200078e0a03 */
[----:B------:R-:W-:-:S04]  /*91b0*/  IADD3 R38, PT, PT, R38, 0x10, RZ ;  /* 0x0000001026267810 */ /* 0x000fc80007ffe0ff */
[----:B------:R-:W-:-:S05]  /*91c0*/  LEA R32, R32, R21, 0x1 ;  /* 0x0000001520207211 */ /* 0x000fca00078e08ff */
[----:B------:R-:W1:Y:S04]  /*91d0*/  LDS.U16 R33, [R32] ;  /* 0x0000000020217984 */ /* 0x000e680000000400 */
[----:B------:R-:W4:Y:S01]  /*91e0*/  LDS.U16 R35, [R32+0x10] ;  /* 0x0000100020237984 */ /* 0x000f220000000400 */
[----:B-1----:R-:W-:Y:S02]  /*91f0*/  HADD2.F32 R33, -RZ, R33.H0_H0 ;  /* 0x20000021ff217230 */ /* 0x002fe40000004100 */
[----:B----4-:R-:W-:Y:S02]  /*9200*/  HADD2.F32 R35, -RZ, R35.H0_H0 ;  /* 0x20000023ff237230 */ /* 0x010fe40000004100 */
[--C-:B--2---:R-:W-:Y:S02]  /*9210*/  HADD2.F32 R36, -RZ, R13.reuse.H0_H0 ;  /* 0x2000000dff247230 */ /* 0x104fe40000004100 */
[----:B------:R-:W-:-:S02]  /*9220*/  HADD2.F32 R13, -RZ, R13.H1_H1 ;  /* 0x3000000dff0d7230 */ /* 0x000fc40000004100 */
[----:B------:R-:W-:Y:S02]  /*9230*/  HADD2.F32 R9, -RZ, R14.H0_H0 ;  /* 0x2000000eff097230 */ /* 0x000fe40000004100 */
[C---:B------:R-:W-:Y:S01]  /*9240*/  FFMA.FTZ R25, R33.reuse, R36, R25 ;  /* 0x0000002421197223 */ /* 0x040fe20000010019 */
[--C-:B------:R-:W-:Y:S02]  /*9250*/  HADD2.F32 R34, -RZ, R12.reuse.H0_H0 ;  /* 0x2000000cff227230 */ /* 0x100fe40000004100 */
[C---:B------:R-:W-:Y:S01]  /*9260*/  FFMA.FTZ R13, R33.reuse, R13, R26 ;  /* 0x0000000d210d7223 */ /* 0x040fe2000001001a */
[----:B0-----:R-:W-:Y:S02]  /*9270*/  HADD2.F32 R11, -RZ, R15.H0_H0 ;  /* 0x2000000fff0b7230 */ /* 0x001fe40000004100 */
[C---:B------:R-:W-:Y:S01]  /*9280*/  FFMA.FTZ R9, R33.reuse, R9, R28 ;  /* 0x0000000921097223 */ /* 0x040fe2000001001c */
[----:B------:R-:W-:Y:S02]  /*9290*/  HADD2.F32 R12, -RZ, R12.H1_H1 ;  /* 0x3000000cff0c7230 */ /* 0x000fe40000004100 */
[----:B------:R-:W-:Y:S01]  /*92a0*/  FFMA.FTZ R24, R33, R34, R24 ;  /* 0x0000002221187223 */ /* 0x000fe20000010018 */
[----:B------:R-:W-:-:S02]  /*92b0*/  HADD2.F32 R14, -RZ, R14.H1_H1 ;  /* 0x3000000eff0e7230 */ /* 0x000fc40000004100 */
        /* <DEDUP_REMOVED lines=8> */
[C---:B------:R-:W-:Y:S01]  /*9340*/  FFMA.FTZ R25, R35.reuse, R26, R25 ;  /* 0x0000001a23197223 */ /* 0x040fe20000010019 */
        /* <DEDUP_REMOVED lines=12> */
.L_x_4258:
[----:B------:R-:W-:Y:S05]  /*9410*/  BSYNC.RECONVERGENT B2 ;  /* 0x0000000000027941 */ /* 0x000fea0003800200 */
.L_x_4257:
[----:B------:R-:W-:Y:S05]  /*9420*/  @P0 BRA `(.L_x_4253) ;  /* 0x00000000005c0947 */ /* 0x000fea0003800000 */
[----:B------:R-:W-:-:S04]  /*9430*/  IMAD R9, R38, 0x90, RZ ;  /* 0x0000009026097824 */ /* 0x000fc800078e02ff */
[----:B------:R-:W-:-:S06]  /*9440*/  IMAD.WIDE.U32 R8, R9, 0x2, R16 ;  /* 0x0000000209087825 */ /* 0x000fcc00078e0010 */
[----:B------:R-:W2:Y:S01]  /*9450*/  LDG.E.128 R8, desc[UR36][R8.64] ;  /* 0x0000002408087981 */ /* 0x000ea2000c1e1d00 */
[----:B------:R-:W-:-:S05]  /*9460*/  IMAD.IADD R12, R38, 0x1, -R3 ;  /* 0x00000001260c7824 */ /* 0x000fca00078e0a03 */
[----:B------:R-:W-:-:S06]  /*9470*/  LEA R12, R12, R21, 0x1 ;  /* 0x000000150c0c7211 */ /* 0x000fcc00078e08ff */
[----:B------:R-:W0:Y:S02]  /*9480*/  LDS.U16 R12, [R12] ;  /* 0x000000000c0c7984 */ /* 0x000e240000000400 */
[----:B0-----:R-:W-:Y:S02]  /*9490*/  HADD2.F32 R13, -RZ, R12.H0_H0 ;  /* 0x2000000cff0d7230 */ /* 0x001fe40000004100 */
[--C-:B--2---:R-:W-:Y:S02]  /*94a0*/  HADD2.F32 R14, -RZ, R8.reuse.H0_H0 ;  /* 0x20000008ff0e7230 */ /* 0x104fe40000004100 */
[----:B-1----:R-:W-:Y:S02]  /*94b0*/  HADD2.F32 R32, -RZ, R8.H1_H1 ;  /* 0x30000008ff207230 */ /* 0x002fe40000004100 */
[--C-:B------:R-:W-:Y:S02]  /*94c0*/  HADD2.F32 R34, -RZ, R9.reuse.H0_H0 ;  /* 0x20000009ff227230 */ /* 0x100fe40000004100 */
[----:B------:R-:W-:Y:S01]  /*94d0*/  FFMA.FTZ R24, R13, R14, R24 ;  /* 0x0000000e0d187223 */ /* 0x000fe20000010018 */
[----:B---3--:R-:W-:-:S02]  /*94e0*/  HADD2.F32 R15, -RZ, R9.H1_H1 ;  /* 0x30000009ff0f7230 */ /* 0x008fc40000004100 */
        /* <DEDUP_REMOVED lines=11> */
.L_x_4253:
[----:B------:R-:W-:Y:S05]  /*95a0*/  BSYNC.RECONVERGENT B1 ;  /* 0x0000000000017941 */ /* 0x000fea0003800200 */
.L_x_4252:
[----:B------:R-:W-:Y:S01]  /*95b0*/  ISETP.GE.AND P0, PT, R23, UR42, PT ;  /* 0x0000002a17007c0c */ /* 0x000fe2000bf06270 */
[----:B------:R-:W-:-:S12]  /*95c0*/  BSSY.RECONVERGENT B1, `(.L_x_4259) ;  /* 0x000010c000017945 */ /* 0x000fd80003800200 */
[----:B------:R-:W-:Y:S05]  /*95d0*/  @P0 BRA `(.L_x_4260) ;  /* 0x0000001000280947 */ /* 0x000fea0003800000 */
[----:B------:R-:W-:Y:S01]  /*95e0*/  MOV R8, 0x8 ;  /* 0x0000000800087802 */ /* 0x000fe20000000f00 */
[----:B------:R-:W-:Y:S01]  /*95f0*/  BSSY.RECONVERGENT B2, `(.L_x_4261) ;  /* 0x0000041000027945 */ /* 0x000fe20003800200 */
[----:B------:R-:W-:Y:S02]  /*9600*/  LOP3.LUT R38, RZ, R3, RZ, 0x33, !PT ;  /* 0x00000003ff267212 */ /* 0x000fe400078e33ff */
[----:B------:R-:W-:-:S04]  /*9610*/  VIADDMNMX R9, R23, R8, UR42, !PT ;  /* 0x0000002a17097e46 */ /* 0x000fc8000f800108 */
[----:B------:R-:W-:-:S04]  /*9620*/  IADD3 R38, PT, PT, -R2, R9, R38 ;  /* 0x0000000902267210 */ /* 0x000fc80007ffe126 */
[----:B------:R-:W-:-:S04]  /*9630*/  LOP3.LUT R8, R38, 0x18, RZ, 0xc0, !PT ;  /* 0x0000001826087812 */ /* 0x000fc800078ec0ff */
[----:B------:R-:W-:-:S13]  /*9640*/  ISETP.NE.AND P0, PT, R8, 0x18, PT ;  /* 0x000000180800780c */ /* 0x000fda0003f05270 */
[----:B------:R-:W-:Y:S05]  /*9650*/  @!P0 BRA `(.L_x_4262) ;  /* 0x0000000000e88947 */ /* 0x000fea0003800000 */
[----:B------:R-:W0:Y:S01]  /*9660*/  LDC R22, c[0x0][0x3f4] ;  /* 0x0000fd00ff167b82 */ /* 0x000e220000000800 */
[----:B------:R-:W-:Y:S02]  /*9670*/  LEA.HI R9, R38, 0x1, RZ, 0x1d ;  /* 0x0000000126097811 */ /* 0x000fe400078fe8ff */
[----:B------:R-:W-:Y:S02]  /*9680*/  LEA R8, R2, UR6, 0x1 ;  /* 0x0000000602087c11 */ /* 0x000fe4000f8e08ff */
[----:B------:R-:W-:-:S03]  /*9690*/  LOP3.LUT R9, R9, 0x3, RZ, 0xc0, !PT ;  /* 0x0000000309097812 */ /* 0x000fc600078ec0ff */
[----:B------:R-:W-:Y:S01]  /*96a0*/  IMAD.IADD R10, R53, 0x1, R8 ;  /* 0x00000001350a7824 */ /* 0x000fe200078e0208 */
[----:B------:R-:W-:-:S07]  /*96b0*/  IADD3 R11, PT, PT, -R9, RZ, RZ ;  /* 0x000000ff090b7210 */ /* 0x000fce0007ffe1ff */
.L_x_4265:
[----:B0-----:R-:W-:Y:S01]  /*96c0*/  ISETP.GE.AND P0, PT, R23, R22, PT ;  /* 0x000000161700720c */ /* 0x001fe20003f06270 */
[----:B------:R-:W-:Y:S01]  /*96d0*/  BSSY.RECONVERGENT B3, `(.L_x_4263) ;  /* 0x000002f000037945 */ /* 0x000fe20003800200 */
[----:B------:R-:W-:-:S04]  /*96e0*/  IADD3 R11, PT, PT, R11, 0x1, RZ ;  /* 0x000000010b0b7810 */ /* 0x000fc80007ffe0ff */
[----:B------:R-:W-:-:S07]  /*96f0*/  ISETP.NE.AND P2, PT, R11, RZ, PT ;  /* 0x000000ff0b00720c */ /* 0x000fce0003f45270 */
[----:B------:R-:W-:Y:S06]  /*9700*/  @!P0 BRA `(.L_x_4264) ;  /* 0x0000000000ac8947 */ /* 0x000fec0003800000 */
[----:B------:R-:W-:Y:S02]  /*9710*/  IABS R13, R22 ;  /* 0x00000016000d7213 */ /* 0x000fe40000000000 */
[----:B-1----:R-:W-:Y:S02]  /*9720*/  IABS R32, R23 ;  /* 0x0000001700207213 */ /* 0x002fe40000000000 */
[----:B------:R-:W0:Y:S01]  /*9730*/  I2F.RP R12, R13 ;  /* 0x0000000d000c7306 */ /* 0x000e220000209400 */
[----:B------:R-:W-:Y:S02]  /*9740*/  ISETP.GE.AND P1, PT, R23, RZ, PT ;  /* 0x000000ff1700720c */ /* 0x000fe40003f26270 */
[----:B------:R-:W-:-:S05]  /*9750*/  ISETP.NE.AND P3, PT, R22, RZ, PT ;  /* 0x000000ff1600720c */ /* 0x000fca0003f65270 */
[----:B0-----:R-:W0:Y:S02]  /*9760*/  MUFU.RCP R12, R12 ;  /* 0x0000000c000c7308 */ /* 0x001e240000001000 */
[----:B0-----:R-:W-:-:S06]  /*9770*/  VIADD R14, R12, 0xffffffe ;  /* 0x0ffffffe0c0e7836 */ /* 0x001fcc0000000000 */
[----:B------:R-:W0:Y:S02]  /*9780*/  F2I.FTZ.U32.TRUNC.NTZ R9, R14 ;  /* 0x0000000e00097305 */ /* 0x000e24000021f000 */
[----:B0-----:R-:W-:-:S05]  /*9790*/  IADD3 R8, PT, PT, RZ, -R9, RZ ;  /* 0x80000009ff087210 */ /* 0x001fca0007ffe0ff */
[----:B---3--:R-:W-:Y:S02]  /*97a0*/  IMAD R15, R8, R13, RZ ;  /* 0x0000000d080f7224 */ /* 0x008fe400078e02ff */
        /* <DEDUP_REMOVED lines=33> */
.L_x_4264:
[----:B------:R-:W-:Y:S05]  /*99c0*/  BSYNC.RECONVERGENT B3 ;  /* 0x0000000000037941 */ /* 0x000fea0003800200 */
.L_x_4263:
[----:B------:R-:W-:Y:S01]  /*99d0*/  IADD3 R23, PT, PT, R23, 0x8, RZ ;  /* 0x0000000817177810 */ /* 0x000fe20007ffe0ff */
[----:B------:R-:W-:Y:S01]  /*99e0*/  VIADD R10, R10, 0x10 ;  /* 0x000000100a0a7836 */ /* 0x000fe20000000000 */
[----:B------:R-:W-:Y:S06]  /*99f0*/  @P2 BRA `(.L_x_4265) ;  /* 0xfffffffc00302947 */ /* 0x000fec000383ffff */
.L_x_4262:
[----:B------:R-:W-:Y:S05]  /*9a00*/  BSYNC.RECONVERGENT B2 ;  /* 0x0000000000027941 */ /* 0x000fea0003800200 */
.L_x_4261:
[----:B------:R-:W-:-:S13]  /*9a10*/  ISETP.GE.U32.AND P0, PT, R38, 0x18, PT ;  /* 0x000000182600780c */ /* 0x000fda0003f06070 */
[----:B------:R-:W-:Y:S05]  /*9a20*/  @!P0 BRA `(.L_x_4260) ;  /* 0x0000000c00148947 */ /* 0x000fea0003800000 */
[----:B------:R-:W0:Y:S02]  /*9a30*/  LDC R22, c[0x0][0x3f4] ;  /* 0x0000fd00ff167b82 */ /* 0x000e240000000800 */
.L_x_4274:
        /* <DEDUP_REMOVED lines=11> */
[----:B------:R-:W-:Y:S02]  /*9af0*/  IABS R11, R22 ;  /* 0x00000016000b7213 */ /* 0x000fe40000000000 */
[----:B------:R-:W-:Y:S02]  /*9b00*/  IABS R14, R23 ;  /* 0x00000017000e7213 */ /* 0x000fe40000000000 */
[----:B------:R-:W0:Y:S01]  /*9b10*/  I2F.RP R10, R11 ;  /* 0x0000000b000a7306 */ /* 0x000e220000209400 */
[----:B------:R-:W-:Y:S02]  /*9b20*/  ISETP.GE.AND P4, PT, R23, RZ, PT ;  /* 0x000000ff1700720c */ /* 0x000fe40003f86270 */
[----:B------:R-:W-:-:S05]  /*9b30*/  ISETP.NE.AND P5, PT, R22, RZ, PT ;  /* 0x000000ff1600720c */ /* 0x000fca0003fa5270 */
[----:B0-----:R-:W0:Y:S02]  /*9b40*/  MUFU.RCP R10, R10 ;  /* 0x0000000a000a7308 */ /* 0x001e240000001000 */
[----:B0-----:R-:W-:-:S06]  /*9b50*/  VIADD R12, R10, 0xffffffe ;  /* 0x0ffffffe0a0c7836 */ /* 0x001fcc0000000000 */
[----:B------:R0:W2:Y:S02]  /*9b60*/  F2I.FTZ.U32.TRUNC.NTZ R9, R12 ;  /* 0x0000000c00097305 */ /* 0x0000a4000021f000 */
[----:B0-----:R-:W0:Y:S01]  /*9b70*/  LDS.U16 R12, [R36] ;  /* 0x00000000240c7984 */ /* 0x001e220000000400 */
[----:B--2---:R-:W-:-:S05]  /*9b80*/  IADD3 R8, PT, PT, RZ, -R9, RZ ;  /* 0x80000009ff087210 */ /* 0x004fca0007ffe0ff */
        /* <DEDUP_REMOVED lines=15> */
[----:B------:R-:W2:Y:S01]  /*9c80*/  LDG.E.128 R8, desc[UR36][R8.64] ;  /* 0x0000002408087981 */ /* 0x000ea2000c1e1d00 */
[----:B0-----:R-:W-:Y:S02]  /*9c90*/  HADD2.F32 R13, -RZ, R12.H0_H0 ;  /* 0x2000000cff0d7230 */ /* 0x001fe40000004100 */
[----:B--2---:R-:W-:Y:S02]  /*9ca0*/  HADD2.F32 R33, -RZ, R10.H0_H0 ;  /* 0x2000000aff217230 */ /* 0x004fe40000004100 */
[--C-:B------:R-:W-:Y:S02]  /*9cb0*/  HADD2.F32 R12, -RZ, R8.reuse.H0_H0 ;  /* 0x20000008ff0c7230 */ /* 0x100fe40000004100 */
[----:B------:R-:W-:Y:S02]  /*9cc0*/  HADD2.F32 R14, -RZ, R8.H1_H1 ;  /* 0x30000008ff0e7230 */ /* 0x000fe40000004100 */
[----:B------:R-:W-:Y:S01]  /*9cd0*/  FFMA.FTZ R28, R13, R33, R28 ;  /* 0x000000210d1c7223 */ /* 0x000fe2000001001c */
[----:B-1----:R-:W-:-:S02]  /*9ce0*/  HADD2.F32 R32, -RZ, R9.H0_H0 ;  /* 0x20000009ff207230 */ /* 0x002fc40000004100 */
[C---:B------:R-:W-:Y:S01]  /*9cf0*/  FFMA.FTZ R24, R13.reuse, R12, R24 ;  /* 0x0000000c0d187223 */ /* 0x040fe20000010018 */
[----:B---3--:R-:W-:Y:S02]  /*9d00*/  HADD2.F32 R15, -RZ, R9.H1_H1 ;  /* 0x30000009ff0f7230 */ /* 0x008fe40000004100 */
        /* <DEDUP_REMOVED lines=9> */
.L_x_4267:
[----:B------:R-:W-:Y:S05]  /*9da0*/  BSYNC.RECONVERGENT B2 ;  /* 0x0000000000027941 */ /* 0x000fea0003800200 */
.L_x_4266:
[----:B------:R-:W-:Y:S04]  /*9db0*/  BSSY.RECONVERGENT B2, `(.L_x_4268) ;  /* 0x000002d000027945 */ /* 0x000fe80003800200 */
[----:B------:R-:W-:Y:S05]  /*9dc0*/  @!P2 BRA `(.L_x_4269) ;  /* 0x0000000000aca947 */ /* 0x000fea0003800000 */
[----:B------:R-:W-:Y:S02]  /*9dd0*/  IABS R11, R22 ;  /* 0x00000016000b7213 */ /* 0x000fe40000000000 */
[----:B------:R-:W-:Y:S02]  /*9de0*/  IABS R14, R37 ;  /* 0x00000025000e7213 */ /* 0x000fe40000000000 */
[----:B------:R-:W0:Y:S01]  /*9df0*/  I2F.RP R10, R11 ;  /* 0x0000000b000a7306 */ /* 0x000e220000209400 */
[----:B------:R-:W-:Y:S02]  /*9e00*/  ISETP.GE.AND P3, PT, R37, RZ, PT ;  /* 0x000000ff2500720c */ /* 0x000fe40003f66270 */
[----:B------:R-:W-:-:S05]  /*9e10*/  ISETP.NE.AND P4, PT, R22, RZ, PT ;  /* 0x000000ff1600720c */ /* 0x000fca0003f85270 */
[----:B0-----:R-:W0:Y:S02]  /*9e20*/  MUFU.RCP R10, R10 ;  /* 0x0000000a000a7308 */ /* 0x001e240000001000 */
[----:B0-----:R-:W-:-:S06]  /*9e30*/  IADD3 R12, PT, PT, R10, 0xffffffe, RZ ;  /* 0x0ffffffe0a0c7810 */ /* 0x001fcc0007ffe0ff */
[----:B------:R0:W2:Y:S02]  /*9e40*/  F2I.FTZ.U32.TRUNC.NTZ R9, R12 ;  /* 0x0000000c00097305 */ /* 0x0000a4000021f000 */
[----:B0-----:R-:W0:Y:S01]  /*9e50*/  LDS.U16 R12, [R36+0x10] ;  /* 0x00001000240c7984 */ /* 0x001e220000000400 */
[----:B--2---:R-:W-:-:S04]  /*9e60*/  IMAD.MOV R8, RZ, RZ, -R9 ;  /* 0x000000ffff087224 */ /* 0x004fc800078e0a09 */
[----:B------:R-:W-:Y:S02]  /*9e70*/  IMAD R13, R8, R11, RZ ;  /* 0x0000000b080d7224 */ /* 0x000fe400078e02ff */
[----:B------:R-:W-:-:S05]  /*9e80*/  HFMA2 R8, -RZ, RZ, 0, 0 ;  /* 0x00000000ff087431 */ /* 0x000fca00000001ff */
        /* <DEDUP_REMOVED lines=31> */
.L_x_4269:
[----:B------:R-:W-:Y:S05]  /*a080*/  BSYNC.RECONVERGENT B2 ;  /* 0x0000000000027941 */ /* 0x000fea0003800200 */
.L_x_4268:
        /* <DEDUP_REMOVED lines=11> */
[----:B--2---:R-:W-:-:S05]  /*a140*/  IADD3 R8, PT, PT, RZ, -R9, RZ ;  /* 0x80000009ff087210 */ /* 0x004fca0007ffe0ff */
        /* <DEDUP_REMOVED lines=33> */
.L_x_4271:
[----:B------:R-:W-:Y:S05]  /*a360*/  BSYNC.RECONVERGENT B2 ;  /* 0x0000000000027941 */ /* 0x000fea0003800200 */
.L_x_4270:
        /* <DEDUP_REMOVED lines=10> */
[----:B0-----:R-:W0:Y:S01]  /*a410*/  LDS.U16 R12, [R36+0x30] ;  /* 0x00003000240c7984 */ /* 0x001e220000000400 */
[----:B--2---:R-:W-:-:S05]  /*a420*/  IADD3 R8, PT, PT, RZ, -R9, RZ ;  /* 0x80000009ff087210 */ /* 0x004fca0007ffe0ff */
        /* <DEDUP_REMOVED lines=33> */
.L_x_4273:
[----:B------:R-:W-:Y:S05]  /*a640*/  BSYNC.RECONVERGENT B2 ;  /* 0x0000000000027941 */ /* 0x000fea0003800200 */
.L_x_4272:
[----:B------:R-:W-:-:S04]  /*a650*/  IADD3 R23, PT, PT, R23, 0x20, RZ ;  /* 0x0000002017177810 */ /* 0x000fc80007ffe0ff */
[----:B------:R-:W-:-:S13]  /*a660*/  ISETP.GE.AND P0, PT, R23, UR42, PT ;  /* 0x0000002a17007c0c */ /* 0x000fda000bf06270 */
[----:B------:R-:W-:Y:S05]  /*a670*/  @!P0 BRA `(.L_x_4274) ;  /* 0xfffffff000f08947 */ /* 0x000fea000383ffff */
.L_x_4260:
[----:B------:R-:W-:Y:S05]  /*a680*/  BSYNC.RECONVERGENT B1 ;  /* 0x0000000000017941 */ /* 0x000fea0003800200 */
.L_x_4259:
[----:B------:R-:W-:-:S13]  /*a690*/  ISETP.NE.AND P0, PT, R2, UR5, PT ;  /* 0x0000000502007c0c */ /* 0x000fda000bf05270 */
[----:B------:R-:W-:Y:S05]  /*a6a0*/  @P0 BRA `(.L_x_4251) ;  /* 0x0000000400b00947 */ /* 0x000fea0003800000 */
        /* <DEDUP_REMOVED lines=17> */
[----:B-1----:R-:W-:Y:S02]  /*a7c0*/  SHF.R.S32.HI R32, RZ, 0x10, R17 ;  /* 0x00000010ff207819 */ /* 0x002fe40000011411 */
        /* <DEDUP_REMOVED lines=30> */
[----:B---3--:R1:W2:Y:S01]  /*a9b0*/  I2F.S8 R15, R36 ;  /* 0x00000024000f7306 */ /* 0x0082a20000001400 */
[----:B0-----:R-:W-:-:S07]  /*a9c0*/  FMUL.FTZ R17, R10, R17 ;  /* 0x000000110a117220 */ /* 0x001fce0000410000 */
[----:B------:R-:W0:Y:S01]  /*a9d0*/  I2F.S8 R33, R32 ;  /* 0x0000002000217306 */ /* 0x000e220000001400 */
[----:B-1----:R-:W-:Y:S02]  /*a9e0*/  F2FP.F16.F32.PACK_AB R36, R8, R13 ;  /* 0x0000000d0824723e */ /* 0x002fe400000000ff */
[----:B------:R-:W-:Y:S01]  /*a9f0*/  F2FP.F16.F32.PACK_AB R38, R14, R17 ;  /* 0x000000110e26723e */ /* 0x000fe200000000ff */
[----:B--2---:R-:W-:-:S05]  /*aa00*/  FMUL.FTZ R15, R10, R15 ;  /* 0x0000000f0a0f7220 */ /* 0x004fca0000410000 */
[----:B------:R-:W-:Y:S01]  /*aa10*/  F2FP.F16.F32.PACK_AB R37, R12, R15 ;  /* 0x0000000f0c25723e */ /* 0x000fe200000000ff */
[----:B0-----:R-:W-:-:S05]  /*aa20*/  FMUL.FTZ R33, R10, R33 ;  /* 0x000000210a217220 */ /* 0x001fca0000410000 */
[----:B------:R-:W-:Y:S01]  /*aa30*/  F2FP.F16.F32.PACK_AB R39, R16, R33 ;  /* 0x000000211027723e */ /* 0x000fe200000000ff */
[----:B------:R-:W-:Y:S06]  /*aa40*/  BRA `(.L_x_4276) ;  /* 0x00000000000c7947 */ /* 0x000fec0003800000 */
.L_x_4275:
[----:B------:R-:W0:Y:S02]  /*aa50*/  LDC.64 R8, c[0x0][0x3a8] ;  /* 0x0000ea00ff087b82 */ /* 0x000e240000000a00 */
[----:B0-----:R-:W-:-:S05]  /*aa60*/  IMAD.WIDE R8, R11, 0x2, R8 ;  /* 0x000000020b087825 */ /* 0x001fca00078e0208 */
[----:B------:R0:W5:Y:S02]  /*aa70*/  LDG.E.128 R36, desc[UR36][R8.64] ;  /* 0x0000002408247981 */ /* 0x000164000c1e1d00 */
.L_x_4276:
[----:B------:R-:W2:Y:S02]  /*aa80*/  LDCU.64 UR8, c[0x0][0x460] ;  /* 0x00008c00ff0877ac */ /* 0x000ea40008000a00 */
[----:B--2---:R-:W-:-:S04]  /*aa90*/  ISETP.NE.U32.AND P0, PT, RZ, UR8, PT ;  /* 0x00000008ff007c0c */ /* 0x004fc8000bf05070 */
[----:B------:R-:W-:Y:S01]  /*aaa0*/  ISETP.NE.AND.EX P0, PT, RZ, UR9, PT, P0 ;  /* 0x00000009ff007c0c */ /* 0x000fe2000bf05300 */
[----:B------:R-:W2:-:S12]  /*aab0*/  LDCU.64 UR8, c[0x0][0x3c0] ;  /* 0x00007800ff0877ac */ /* 0x000e980008000a00 */
[----:B------:R-:W4:Y:S08]  /*aac0*/  @P0 LDC R11, c[0x0][0x3f8] ;  /* 0x0000fe00ff0b0b82 */ /* 0x000f300000000800 */
[----:B0-----:R-:W0:Y:S01]  /*aad0*/  @P0 LDC.64 R8, c[0x0][0x458] ;  /* 0x00011600ff080b82 */ /* 0x001e220000000a00 */
[----:B----4-:R-:W-:-:S04]  /*aae0*/  @P0 IMAD R18, R11, UR38, R18 ;  /* 0x000000260b120c24 */ /* 0x010fc8000f8e0212 */
[----:B------:R-:W-:-:S04]  /*aaf0*/  @P0 IMAD R11, R18, 0x90, R19 ;  /* 0x00000090120b0824 */ /* 0x000fc800078e0213 */
[----:B0-----:R-:W-:-:S06]  /*ab00*/  @P0 IMAD.WIDE R8, R11, 0x2, R8 ;  /* 0x000000020b080825 */ /* 0x001fcc00078e0208 */
[----:B------:R-:W4:Y:S01]  /*ab10*/  @P0 LDG.E.128 R8, desc[UR36][R8.64] ;  /* 0x0000002408080981 */ /* 0x000f22000c1e1d00 */
[----:B------:R-:W-:Y:S01]  /*ab20*/  IADD3 R12, PT, PT, -R3, UR42, RZ ;  /* 0x0000002a030c7c10 */ /* 0x000fe2000fffe1ff */
[----:B------:R-:W-:Y:S01]  /*ab30*/  UIMAD UR7, UR40, 0x90, URZ ;  /* 0x00000090280778a4 */ /* 0x000fe2000f8e02ff */
[----:B------:R-:W-:Y:S02]  /*ab40*/  IMAD R22, R20, R22, R19 ;  /* 0x0000001614167224 */ /* 0x000fe400078e0213 */
[----:B-----5:R-:W-:Y:S01]  /*ab50*/  HFMA2 R36, R36, 1, 1, R4 ;  /* 0x3c003c0024247831 */ /* 0x020fe20000000004 */
[----:B------:R-:W-:Y:S01]  /*ab60*/  LEA R21, R12, R21, 0x1 ;  /* 0x000000150c157211 */ /* 0x000fe200078e08ff */
[----:B------:R-:W-:Y:S02]  /*ab70*/  HADD2 R37, R37, R5 ;  /* 0x0000000525257230 */ /* 0x000fe40000000000 */
[----:B------:R-:W-:Y:S01]  /*ab80*/  HFMA2 R38, R38, 1, 1, R6 ;  /* 0x3c003c0026267831 */ /* 0x000fe20000000006 */
[----:B------:R-:W-:Y:S01]  /*ab90*/  SHF.R.S32.HI R3, RZ, 0x1f, R22 ;  /* 0x0000001fff037819 */ /* 0x000fe20000011416 */
[----:B------:R-:W-:Y:S01]  /*aba0*/  IMAD.U32 R12, RZ, RZ, UR7 ;  /* 0x00000007ff0c7e24 */ /* 0x000fe2000f8e00ff */
[----:B------:R-:W-:Y:S01]  /*abb0*/  IADD3 R22, P1, PT, R22, UR7, RZ ;  /* 0x0000000716167c10 */ /* 0x000fe2000ff3e0ff */
[----:B------:R-:W0:Y:S01]  /*abc0*/  LDS.U16 R21, [R21] ;  /* 0x0000000015157984 */ /* 0x000e220000000400 */
[----:B------:R-:W-:-:S02]  /*abd0*/  HADD2 R39, R39, R7 ;  /* 0x0000000727277230 */ /* 0x000fc40000000000 */
[----:B------:R-:W-:Y:S02]  /*abe0*/  LEA.HI.X.SX32 R3, R12, R3, 0x1, P1 ;  /* 0x000000030c037211 */ /* 0x000fe400008f0eff */
[----:B--2---:R-:W-:-:S04]  /*abf0*/  LEA R4, P1, R22, UR8, 0x1 ;  /* 0x0000000816047c11 */ /* 0x004fc8000f8208ff */
        /* <DEDUP_REMOVED lines=23> */
.L_x_4251:
[----:B------:R-:W-:Y:S05]  /*ad70*/  BSYNC.RECONVERGENT B0 ;  /* 0x0000000000007941 */ /* 0x000fea0003800200 */
.L_x_4250:
        /* <DEDUP_REMOVED lines=24> */
.L_x_4278:
        /* <DEDUP_REMOVED lines=21> */
.L_x_4280:
[----:B------:R-:W-:Y:S05]  /*b050*/  BSYNC.RECONVERGENT B0 ;  /* 0x0000000000007941 */ /* 0x000fea0003800200 */
.L_x_4279:
        /* <DEDUP_REMOVED lines=8> */
.L_x_4282:
[----:B------:R-:W-:Y:S05]  /*b0e0*/  BSYNC.RECONVERGENT B0 ;  /* 0x0000000000007941 */ /* 0x000fea0003800200 */
.L_x_4281:
[----:B------:R-:W-:Y:S06]  /*b0f0*/  BAR.SYNC.DEFER_BLOCKING 0x0 ;  /* 0x0000000000007b1d */ /* 0x000fec0000010000 */
[----:B------:R-:W-:Y:S04]  /*b100*/  BSSY.RECONVERGENT B0, `(.L_x_4283) ;  /* 0x0000013000007945 */ /* 0x000fe80003800200 */
[----:B------:R-:W-:Y:S05]  /*b110*/  @P4 BRA `(.L_x_4284) ;  /* 0x0000000000444947 */ /* 0x000fea0003800000 */
[----:B0-2---:R-:W0:Y:S02]  /*b120*/  LDS.128 R4, [R2] ;  /* 0x0000000002047984 */ /* 0x005e240000000c00 */
        /* <DEDUP_REMOVED lines=16> */
.L_x_4284:
[----:B------:R-:W-:Y:S05]  /*b230*/  BSYNC.RECONVERGENT B0 ;  /* 0x0000000000007941 */ /* 0x000fea0003800200 */
.L_x_4283:
        /* <DEDUP_REMOVED lines=8> */
.L_x_4286:
[----:B------:R-:W-:Y:S05]  /*b2c0*/  BSYNC.RECONVERGENT B0 ;  /* 0x0000000000007941 */ /* 0x000fea0003800200 */
.L_x_4285:
[----:B------:R-:W-:Y:S06]  /*b2d0*/  BAR.SYNC.DEFER_BLOCKING 0x0 ;  /* 0x0000000000007b1d */ /* 0x000fec0000010000 */
[----:B------:R-:W-:Y:S04]  /*b2e0*/  BSSY.RECONVERGENT B0, `(.L_x_4287) ;  /* 0x0000013000007945 */ /* 0x000fe80003800200 */
[----:B------:R-:W-:Y:S05]  /*b2f0*/  @P6 BRA `(.L_x_4288) ;  /* 0x0000000000446947 */ /* 0x000fea0003800000 */
[----:B0-2-4-:R-:W0:Y:S02]  /*b300*/  LDS.128 R4, [R2] ;  /* 0x0000000002047984 */ /* 0x015e240000000c00 */
        /* <DEDUP_REMOVED lines=16> */
.L_x_4288:
[----:B------:R-:W-:Y:S05]  /*b410*/  BSYNC.RECONVERGENT B0 ;  /* 0x0000000000007941 */ /* 0x000fea0003800200 */
.L_x_4287:
[----:B------:R-:W-:Y:S06]  /*b420*/  BAR.SYNC.DEFER_BLOCKING 0x0 ;  /* 0x0000000000007b1d */ /* 0x000fec0000010000 */
.L_x_4277:
[----:B------:R-:W-:-:S13]  /*b430*/  ISETP.GT.U32.OR P0, PT, R0, 0x1f, P0 ;  /* 0x0000001f0000780c */ /* 0x000fda0000704470 */
[----:B------:R-:W-:Y:S05]  /*b440*/  @P0 EXIT ;  /* 0x000000000000094d */ /* 0x000fea0003800000 */
[----:B------:R-:W0:Y:S02]  /*b450*/  LDCU UR4, c[0x0][0x478] ;  /* 0x00008f00ff0477ac */ /* 0x000e240008000800 */
[----:B0-----:R-:W-:-:S09]  /*b460*/  UISETP.NE.AND UP0, UPT, UR4, 0x2, UPT ;  /* 0x000000020400788c */ /* 0x001fd2000bf05270 */
[----:B------:R-:W-:Y:S05]  /*b470*/  BRA.U UP0, `(.L_x_4289) ;  /* 0x0000000100e07547 */ /* 0x000fea000b800000 */
[----:B--2-4-:R-:W0:Y:S01]  /*b480*/  LDC.64 R2, c[0x0][0x470] ;  /* 0x00011c00ff027b82 */ /* 0x014e220000000a00 */
[----:B------:R-:W2:Y:S01]  /*b490*/  LDCU.64 UR4, c[0x0][0x380] ;  /* 0x00007000ff0477ac */ /* 0x000ea20008000a00 */
[----:B0-----:R-:W4:Y:S01]  /*b4a0*/  LDG.E R2, desc[UR36][R2.64] ;  /* 0x0000002402027981 */ /* 0x001f22000c1e1900 */
[----:B------:R-:W-:-:S04]  /*b4b0*/  IADD3 R19, PT, PT, R20, R19, RZ ;  /* 0x0000001314137210 */ /* 0x000fc80007ffe0ff */
[----:B--2---:R-:W-:Y:S01]  /*b4c0*/  IADD3 R8, P0, PT, R19, UR4, RZ ;  /* 0x0000000413087c10 */ /* 0x004fe2000ff1e0ff */
        /* <DEDUP_REMOVED lines=9> */
[----:B------:R-:W2:Y:S01]  /*b560*/  F2I.S8.NTZ R31, R31 ;  /* 0x0000001f001f7305 */ /* 0x000ea20000202100 */
[----:B0-----:R-:W-:-:S07]  /*b570*/  PRMT R0, R30, 0x8880, RZ ;  /* 0x000088801e007816 */ /* 0x001fce00000000ff */
[----:B------:R-:W0:Y:S01]  /*b580*/  F2I.S8.NTZ R29, R29 ;  /* 0x0000001d001d7305 */ /* 0x000e220000202100 */
[----:B------:R-:W-:Y:S02]  /*b590*/  PRMT R0, R0, 0x7710, RZ ;  /* 0x0000771000007816 */ /* 0x000fe400000000ff */
[----:B--2---:R-:W-:-:S05]  /*b5a0*/  PRMT R3, R31, 0x8880, RZ ;  /* 0x000088801f037816 */ /* 0x004fca00000000ff */
[----:B------:R-:W2:Y:S01]  /*b5b0*/  F2I.S8.NTZ R26, R26 ;  /* 0x0000001a001a7305 */ /* 0x000ea20000202100 */
        /* <DEDUP_REMOVED lines=9> */
[----:B--2---:R-:W-:Y:S02]  /*b650*/  PRMT R4, R26, 0x8880, RZ ;  /* 0x000088801a047816 */ /* 0x004fe400000000ff */
[----:B------:R-:W-:Y:S02]  /*b660*/  LOP3.LUT R9, R3, 0xff00, R0, 0xf8, !PT ;  /* 0x0000ff0003097812 */ /* 0x000fe400078ef800 */
[----:B------:R-:W-:Y:S02]  /*b670*/  PRMT R4, R4, 0x7710, RZ ;  /* 0x0000771004047816 */ /* 0x000fe400000000ff */
[----:B0-----:R-:W-:Y:S01]  /*b680*/  PRMT R27, R27, 0x8880, RZ ;  /* 0x000088801b1b7816 */ /* 0x001fe200000000ff */
[----:B------:R-:W0:Y:S01]  /*b690*/  F2I.S8.NTZ R28, R28 ;  /* 0x0000001c001c7305 */ /* 0x000e220000202100 */
[----:B------:R-:W-:-:S02]  /*b6a0*/  LOP3.LUT R4, R4, 0xff, RZ, 0xc0, !PT ;  /* 0x000000ff04047812 */ /* 0x000fc400078ec0ff */
[----:B------:R-:W-:Y:S02]  /*b6b0*/  PRMT R0, R27, 0x7710, RZ ;  /* 0x000077101b007816 */ /* 0x000fe400000000ff */
[----:B----4-:R-:W-:-:S03]  /*b6c0*/  PRMT R25, R25, 0x8880, RZ ;  /* 0x0000888019197816 */ /* 0x010fc600000000ff */
[----:B------:R-:W2:Y:S01]  /*b6d0*/  F2I.S8.NTZ R2, R2 ;  /* 0x0000000200027305 */ /* 0x000ea20000202100 */
[----:B------:R-:W-:Y:S02]  /*b6e0*/  LOP3.LUT R6, R0, 0xff, RZ, 0xc0, !PT ;  /* 0x000000ff00067812 */ /* 0x000fe400078ec0ff */
[----:B------:R-:W-:-:S03]  /*b6f0*/  PRMT R3, R25, 0x7710, RZ ;  /* 0x0000771019037816 */ /* 0x000fc600000000ff */
[----:B------:R-:W-:Y:S01]  /*b700*/  IMAD.WIDE.U32 R6, R6, 0x100, RZ ;  /* 0x0000010006067825 */ /* 0x000fe200078e00ff */
[----:B0-----:R-:W-:Y:S02]  /*b710*/  PRMT R28, R28, 0x8880, RZ ;  /* 0x000088801c1c7816 */ /* 0x001fe400000000ff */
[----:B------:R-:W-:Y:S02]  /*b720*/  LOP3.LUT R5, R3, 0xff, RZ, 0xc0, !PT ;  /* 0x000000ff03057812 */ /* 0x000fe400078ec0ff */
[----:B------:R-:W-:Y:S02]  /*b730*/  PRMT R0, R28, 0x7710, RZ ;  /* 0x000077101c007816 */ /* 0x000fe400000000ff */
[----:B--2---:R-:W-:Y:S01]  /*b740*/  PRMT R10, R2, 0x8880, RZ ;  /* 0x00008880020a7816 */ /* 0x004fe200000000ff */
        /* <DEDUP_REMOVED lines=11> */
.L_x_4289:
[----:B--2-4-:R-:W0:Y:S01]  /*b800*/  LDC.64 R2, c[0x0][0x380] ;  /* 0x0000e000ff027b82 */ /* 0x014e220000000a00 */
        /* <DEDUP_REMOVED lines=11> */
.L_x_4158:
[----:B------:R-:W-:Y:S02]  /*b8c0*/  MOV R12, 0x10 ;  /* 0x00000010000c7802 */ /* 0x000fe40000000f00 */
[----:B------:R-:W-:Y:S02]  /*b8d0*/  MOV R11, 0x1f ;  /* 0x0000001f000b7802 */ /* 0x000fe40000000f00 */
[----:B------:R-:W-:-:S07]  /*b8e0*/  MOV R15, 0xffffffff ;  /* 0xffffffff000f7802 */ /* 0x000fce0000000f00 */
[----:B0-----:R-:W-:Y:S05]  /*b8f0*/  WARPSYNC.COLLECTIVE R15, `(.L_x_4290) ;  /* 0x000000000f087348 */ /* 0x001fea0003c00000 */
[----:B------:R1:W2:Y:S02]  /*b900*/  SHFL.BFLY P6, R14, R13, R12, R11 ;  /* 0x0c00000c0d0e7389 */ /* 0x0002a400000c000b */
[----:B012---:R-:W-:Y:S05]  /*b910*/  ENDCOLLECTIVE ;  /* 0x000000000000791b */ /* 0x007fea0003800000 */
.L_x_4290:
[----:B------:R-:W-:Y:S01]  /*b920*/  MOV R12, 0x8 ;  /* 0x00000008000c7802 */ /* 0x000fe20000000f00 */
[----:B------:R-:W-:-:S04]  /*b930*/  FADD.FTZ R0, R13, R14 ;  /* 0x0000000e0d007221 */ /* 0x000fc80000010000 */
[----:B------:R-:W-:-:S07]  /*b940*/  IMAD.MOV.U32 R13, RZ, RZ, R0 ;  /* 0x000000ffff0d7224 */ /* 0x000fce00078e0000 */
[----:B------:R-:W-:Y:S05]  /*b950*/  WARPSYNC.COLLECTIVE R15, `(.L_x_4291) ;  /* 0x000000000f087348 */ /* 0x000fea0003c00000 */
[----:B------:R0:W1:Y:S02]  /*b960*/  SHFL.BFLY P6, R14, R13, R12, R11 ;  /* 0x0c00000c0d0e7389 */ /* 0x00006400000c000b */
[----:B01----:R-:W-:Y:S05]  /*b970*/  ENDCOLLECTIVE ;  /* 0x000000000000791b */ /* 0x003fea0003800000 */
.L_x_4291:
[----:B------:R-:W-:Y:S01]  /*b980*/  MOV R12, 0x4 ;  /* 0x00000004000c7802 */ /* 0x000fe20000000f00 */
[----:B------:R-:W-:-:S05]  /*b990*/  FADD.FTZ R2, R0, R14 ;  /* 0x0000000e00027221 */ /* 0x000fca0000010000 */
[----:B------:R-:W-:-:S07]  /*b9a0*/  MOV R13, R2 ;  /* 0x00000002000d7202 */ /* 0x000fce0000000f00 */
[----:B------:R-:W-:Y:S05]  /*b9b0*/  WARPSYNC.COLLECTIVE R15, `(.L_x_4292) ;  /* 0x000000000f087348 */ /* 0x000fea0003c00000 */
[----:B------:R0:W1:Y:S02]  /*b9c0*/  SHFL.BFLY P6, R14, R13, R12, R11 ;  /* 0x0c00000c0d0e7389 */ /* 0x00006400000c000b */
[----:B01----:R-:W-:Y:S05]  /*b9d0*/  ENDCOLLECTIVE ;  /* 0x000000000000791b */ /* 0x003fea0003800000 */
.L_x_4292:
[----:B------:R-:W-:Y:S01]  /*b9e0*/  MOV R12, 0x2 ;  /* 0x00000002000c7802 */ /* 0x000fe20000000f00 */
[----:B------:R-:W-:-:S04]  /*b9f0*/  FADD.FTZ R3, R2, R14 ;  /* 0x0000000e02037221 */ /* 0x000fc80000010000 */
[----:B------:R-:W-:-:S07]  /*ba00*/  IMAD.MOV.U32 R13, RZ, RZ, R3 ;  /* 0x000000ffff0d7224 */ /* 0x000fce00078e0003 */
[----:B------:R-:W-:Y:S05]  /*ba10*/  WARPSYNC.COLLECTIVE R15, `(.L_x_4293) ;  /* 0x000000000f087348 */ /* 0x000fea0003c00000 */
[----:B------:R0:W1:Y:S02]  /*ba20*/  SHFL.BFLY P6, R14, R13, R12, R11 ;  /* 0x0c00000c0d0e7389 */ /* 0x00006400000c000b */
[----:B01----:R-:W-:Y:S05]  /*ba30*/  ENDCOLLECTIVE ;  /* 0x000000000000791b */ /* 0x003fea0003800000 */
.L_x_4293:
[----:B------:R-:W-:Y:S01]  /*ba40*/  MOV R12, 0x1 ;  /* 0x00000001000c7802 */ /* 0x000fe20000000f00 */
[----:B------:R-:W-:-:S05]  /*ba50*/  FADD.FTZ R4, R3, R14 ;  /* 0x0000000e03047221 */ /* 0x000fca0000010000 */
[----:B------:R-:W-:-:S07]  /*ba60*/  MOV R13, R4 ;  /* 0x00000004000d7202 */ /* 0x000fce0000000f00 */
[----:B------:R-:W-:Y:S05]  /*ba70*/  WARPSYNC.COLLECTIVE R15, `(.L_x_4294) ;  /* 0x000000000f087348 */ /* 0x000fea0003c00000 */
[----:B------:R0:W1:Y:S02]  /*ba80*/  SHFL.BFLY P6, R14, R13, R12, R11 ;  /* 0x0c00000c0d0e7389 */ /* 0x00006400000c000b */
[----:B01----:R-:W-:Y:S05]  /*ba90*/  ENDCOLLECTIVE ;  /* 0x000000000000791b */ /* 0x003fea0003800000 */
.L_x_4294:
[----:B------:R-:W-:Y:S05]  /*baa0*/  BRA `(.L_x_4295) ;  /* 0xffffff6c00f87947 */ /* 0x000fea000383ffff */
.L_x_4296:
        /* <DEDUP_REMOVED lines=13> */
.L_x_5604:


//--------------------- .text._ZN4mmha33masked_multihead_attention_kernelItLi144ELi256ELi2ELi32ELi128ELb0ELb0EEEv26Multihead_attention_paramsIT_XT5_EE --------------------------
	.section	.text._ZN4mmha33masked_multihead_attention_kernelItLi144ELi256ELi2ELi32ELi128ELb0ELb0EEEv26Multihead_attention_paramsIT_XT5_EE,"ax",@progbits
	.align	128
        .global         _ZN4mmha33masked_multihead_attention_kernelItLi144ELi256ELi2ELi32ELi128ELb0ELb0EEEv26Multihead_attention_paramsIT_XT5_EE
        .type           _ZN4mmha33masked_multihead_attention_kernelItLi144ELi256ELi2ELi32ELi128ELb0ELb0EEEv26Multihead_attention_paramsIT_XT5_EE,@function
        .size           _ZN4mmha33masked_multihead_attention_kernelItLi144ELi256ELi2ELi32ELi128ELb0ELb0EEEv26Multihead_attention_paramsIT_XT5_EE,(.L_x_5605 - _ZN4mmha33masked_multihead_attention_kernelItLi144ELi256ELi2ELi32ELi128ELb0ELb0EEEv26Multihead_attention_paramsIT_XT5_EE)
        .other          _ZN4mmha33masked_multihead_attention_kernelItLi144ELi256ELi2ELi32ELi128ELb0ELb0EEEv26Multihead_attention_paramsIT_XT5_EE,@"STO_CUDA_ENTRY STV_DEFAULT"
_ZN4mmha33masked_multihead_attention_kernelItLi144ELi256ELi2ELi32ELi128ELb0ELb0EEEv26Multihead_attention_paramsIT_XT5_EE:
.text._ZN4mmha33masked_multihead_attention_kernelItLi144ELi256ELi2ELi32ELi128ELb0ELb0EEEv26Multihead_attention_paramsIT_XT5_EE:
        /* <DEDUP_REMOVED lines=12> */
.L_x_4297:
        /* <DEDUP_REMOVED lines=142> */
.L_x_4300:
[----:B------:R-:W0:Y:S02]  /*09a0*/  LDC.64 R24, c[0x0][0x388] ;  /* 0x0000e200ff187b82 */ /* 0x000e240000000a00 */
[----:B0-----:R-:W-:-:S06]  /*09b0*/  IMAD.WIDE R24, R39, 0x2, R24 ;  /* 0x0000000227187825 */ /* 0x001fcc00078e0218 */
[----:B------:R-:W5:Y:S02]  /*09c0*/  LDG.E.128 R24, desc[UR36][R24.64] ;  /* 0x0000002418187981 */ /* 0x000f64000c1e1d00 */
.L_x_4299:
[----:B------:R-:W-:Y:S05]  /*09d0*/  BSYNC.RECONVERGENT B0 ;  /* 0x0000000000007941 */ /* 0x000fea0003800200 */
.L_x_4298:
        /* <DEDUP_REMOVED lines=57> */
.L_x_4301:
[----:B------:R-:W-:Y:S01]  /*0d70*/  BSSY.RECONVERGENT B0, `(.L_x_4302) ;  /* 0x0000007000007945 */ /* 0x000fe20003800200 */
[----:B------:R-:W-:Y:S02]  /*0d80*/  CS2R R30, SRZ ;  /* 0x00000000001e7805 */ /* 0x000fe4000001ff00 */
[----:B------:R-:W-:Y:S01]  /*0d90*/  CS2R R28, SRZ ;  /* 0x00000000001c7805 */ /* 0x000fe2000001ff00 */
[----:B------:R-:W-:Y:S06]  /*0da0*/  @P3 BRA `(.L_x_4303) ;  /* 0x00000000000c3947 */ /* 0x000fec0003800000 */
[----:B------:R-:W0:Y:S02]  /*0db0*/  LDC.64 R28, c[0x0][0x398] ;  /* 0x0000e600ff1c7b82 */ /* 0x000e240000000a00 */
[----:B0-----:R-:W-:-:S06]  /*0dc0*/  IMAD.WIDE R28, R39, 0x2, R28 ;  /* 0x00000002271c7825 */ /* 0x001fcc00078e021c */
[----:B------:R-:W5:Y:S02]  /*0dd0*/  LDG.E.128 R28, desc[UR36][R28.64] ;  /* 0x000000241c1c7981 */ /* 0x000f64000c1e1d00 */
.L_x_4303:
[----:B------:R-:W-:Y:S05]  /*0de0*/  BSYNC.RECONVERGENT B0 ;  /* 0x0000000000007941 */ /* 0x000fea0003800200 */
.L_x_4302:
        /* <DEDUP_REMOVED lines=14> */
[----:B-1----:R-:W-:Y:S02]  /*0ed0*/  ISETP.NE.U32.AND P3, PT, R8, RZ, PT ;  /* 0x000000ff0800720c */ /* 0x002fe40003f65070 */
[----:B------:R-:W-:Y:S02]  /*0ee0*/  CS2R R36, SRZ ;  /* 0x0000000000247805 */ /* 0x000fe4000001ff00 */
[C---:B------:R-:W-:Y:S01]  /*0ef0*/  ISETP.GT.U32.OR P1, PT, R33.reuse, 0x11, !P1 ;  /* 0x000000112100780c */ /* 0x040fe20004f24470 */
[----:B------:R-:W-:Y:S01]  /*0f00*/  @!P2 IMAD R21, R20, 0x90, R3 ;  /* 0x000000901415a824 */ /* 0x000fe200078e0203 */
[----:B------:R-:W-:Y:S01]  /*0f10*/  ISETP.GT.U32.OR P0, PT, R33, 0x11, !P0 ;  /* 0x000000112100780c */ /* 0x000fe20004704470 */
[----:B------:R-:W-:Y:S01]  /*0f20*/  IMAD.MOV.U32 R23, RZ, RZ, RZ ;  /* 0x000000ffff177224 */ /* 0x000fe200078e00ff */
[----:B------:R-:W-:Y:S01]  /*0f30*/  ISETP.NE.AND.EX P3, PT, R9, RZ, PT, P3 ;  /* 0x000000ff0900720c */ /* 0x000fe20003f65330 */
[----:B------:R-:W0:Y:S01]  /*0f40*/  LDCU.U8 UR4, c[0x0][0x404] ;  /* 0x00008080ff0477ac */ /* 0x000e220008000000 */
        /* <DEDUP_REMOVED lines=128> */
.L_x_4305:
        /* <DEDUP_REMOVED lines=45> */
[----:B0-----:R-:W-:Y:S02]  /*1a20*/  IMAD.U32 R4, RZ, RZ, UR4 ;  /* 0x00000004ff047e24 */ /* 0x001fe4000f8e00ff */
[----:B------:R-:W-:Y:S01]  /*1a30*/  IMAD.U32 R5, RZ, RZ, UR5 ;  /* 0x00000005ff057e24 */ /* 0x000fe2000f8e00ff */
[----:B---3--:R-:W-:Y:S01]  /*1a40*/  MOV R6, UR6 ;  /* 0x0000000600067c02 */ /* 0x008fe20008000f00 */
[----:B------:R-:W-:Y:S01]  /*1a50*/  IMAD.U32 R7, RZ, RZ, UR7 ;  /* 0x00000007ff077e24 */ /* 0x000fe2000f8e00ff */
[----:B----4-:R-:W-:Y:S01]  /*1a60*/  MOV R10, UR8 ;  /* 0x00000008000a7c02 */ /* 0x010fe20008000f00 */
[----:B-1----:R-:W-:-:S07]  /*1a70*/  IMAD.U32 R11, RZ, RZ, UR9 ;  /* 0x00000009ff0b7e24 */ /* 0x002fce000f8e00ff */
[----:B------:R-:W-:-:S07]  /*1a80*/  LEPC R20, `(.L_x_4307) ;  /* 0x000000001014794e */ /* 0x000fce0000000000 */
[----:B--2--5:R-:W-:Y:S05]  /*1a90*/  CALL.ABS.NOINC R14 ;  /* 0x000000000e007343 */ /* 0x024fea0003c00000 */
.L_x_4307:
        /* <DEDUP_REMOVED lines=8> */
[----:B-1----:R-:W-:Y:S01]  /*1b20*/  LEA R3, R9, R0, 0x1 ;  /* 0x0000000009037211 */ /* 0x002fe200078e08ff */
        /* <DEDUP_REMOVED lines=27> */
[--C-:B-1----:R-:W-:Y:S02]  /*1ce0*/  SHF.R.U64 R25, R26, 0x10, R27.reuse ;  /* 0x000000101a197819 */ /* 0x102fe4000000121b */
[----:B------:R-:W-:Y:S02]  /*1cf0*/  PRMT R24, R14, 0x5410, R26 ;  /* 0x000054100e187816 */ /* 0x000fe4000000001a */
[----:B------:R-:W-:Y:S02]  /*1d00*/  PRMT R26, R15, 0x5410, R27 ;  /* 0x000054100f1a7816 */ /* 0x000fe4000000001b */
[----:B------:R-:W-:Y:S02]  /*1d10*/  PRMT R25, R12, 0x5410, R25 ;  /* 0x000054100c197816 */ /* 0x000fe40000000019 */
[----:B------:R-:W-:Y:S02]  /*1d20*/  SHF.R.U32.HI R14, RZ, 0x10, R15 ;  /* 0x00000010ff0e7819 */ /* 0x000fe4000001160f */
        /* <DEDUP_REMOVED lines=16> */
[----:B------:R-:W-:Y:S01]  /*1e30*/  HADD2.F32 R41, -RZ, R24.H0_H0 ;  /* 0x20000018ff297230 */ /* 0x000fe20000004100 */
[----:B------:R-:W1:Y:S01]  /*1e40*/  MUFU.RCP R9, R9 ;  /* 0x0000000900097308 */ /* 0x000e620000001000 */
[----:B------:R-:W-:Y:S01]  /*1e50*/  IADD3 R12, PT, PT, R13, 0x6, RZ ;  /* 0x000000060d0c7810 */ /* 0x000fe20007ffe0ff */
        /* <DEDUP_REMOVED lines=8> */
[--C-:B------:R-:W-:Y:S01]  /*1ee0*/  HADD2.F32 R42, -RZ, R26.reuse.H1_H1 ;  /* 0x3000001aff2a7230 */ /* 0x100fe20000004100 */
[----:B0----5:R-:W-:Y:S01]  /*1ef0*/  IADD3 R13, PT, PT, -R23, UR4, RZ ;  /* 0x00000004170d7c10 */ /* 0x021fe2000fffe1ff */
[----:B------:R-:W-:Y:S02]  /*1f00*/  HADD2.F32 R47, -RZ, R26.H0_H0 ;  /* 0x2000001aff2f7230 */ /* 0x000fe40000004100 */
[--C-:B------:R-:W-:Y:S01]  /*1f10*/  HADD2.F32 R26, -RZ, R29.reuse.H1_H1 ;  /* 0x3000001dff1a7230 */ /* 0x100fe20000004100 */
        /* <DEDUP_REMOVED lines=13> */
[----:B------:R-:W1:Y:S04]  /*1ff0*/  MUFU.EX2 R10, -R10 ;  /* 0x8000000a000a7308 */ /* 0x000e680000000800 */
        /* <DEDUP_REMOVED lines=62> */
.L_x_4311:
[----:B------:R-:W-:Y:S05]  /*23e0*/  BSYNC.RECONVERGENT B1 ;  /* 0x0000000000017941 */ /* 0x000fea0003800200 */
.L_x_4310:
        /* <DEDUP_REMOVED lines=31> */
.L_x_4309:
[----:B------:R-:W-:Y:S05]  /*25e0*/  BSYNC.RECONVERGENT B0 ;  /* 0x0000000000007941 */ /* 0x000fea0003800200 */
.L_x_4308:
[----:B------:R-:W-:Y:S01]  /*25f0*/  BAR.SYNC.DEFER_BLOCKING 0x0 ;  /* 0x0000000000007b1d */ /* 0x000fe20000010000 */
[----:B------:R-:W-:-:S04]  /*2600*/  @!P6 IMAD R36, R37, R36, R38 ;  /* 0x000000242524e224 */ /* 0x000fc800078e0226 */
[C---:B------:R-:W-:Y:S01]  /*2610*/  @!P6 IMAD R3, R36.reuse, 0x2, R3 ;  /* 0x000000022403e824 */ /* 0x040fe200078e0203 */
[----:B------:R-:W-:-:S05]  /*2620*/  @!P6 LEA R0, R36, R0, 0x1 ;  /* 0x000000002400e211 */ /* 0x000fca00078e08ff */
[----:B------:R1:W2:Y:S04]  /*2630*/  @!P6 LDS.128 R24, [R0] ;  /* 0x000000000018e984 */ /* 0x0002a80000000c00 */
[----:B------:R1:W3:Y:S01]  /*2640*/  @!P6 LDS.128 R28, [R3] ;  /* 0x00000000031ce984 */ /* 0x0002e20000000c00 */
[----:B------:R-:W-:Y:S06]  /*2650*/  BAR.SYNC.DEFER_BLOCKING 0x0 ;  /* 0x0000000000007b1d */ /* 0x000fec0000010000 */
.L_x_4306:
[----:B------:R-:W-:Y:S05]  /*2660*/  BSYNC.RECONVERGENT B6 ;  /* 0x0000000000067941 */ /* 0x000fea0003800200 */
.L_x_4304:
        /* <DEDUP_REMOVED lines=14> */
[----:B------:R-:W-:Y:S02]  /*2750*/  @!P0 IMAD R3, R33, R8, R18 ;  /* 0x0000000821038224 */ /* 0x000fe400078e0212 */
[----:B------:R-:W-:Y:S02]  /*2760*/  HADD2.F32 R8, -RZ, R13.H1_H1 ;  /* 0x3000000dff087230 */ /* 0x000fe40000004100 */
        /* <DEDUP_REMOVED lines=20> */
.L_x_4384:
        /* <DEDUP_REMOVED lines=22> */
.L_x_4312:
[----:B------:R-:W-:Y:S05]  /*2a10*/  WARPSYNC.ALL ;  /* 0x0000000000007948 */ /* 0x000fea0003800000 */
[----:B------:R-:W-:Y:S01]  /*2a20*/  IADD3 R3, PT, PT, -R19, R16, RZ ;  /* 0x0000001013037210 */ /* 0x000fe20007ffe1ff */
[----:B------:R-:W4:Y:S01]  /*2a30*/  S2UR UR11, SR_CgaCtaId ;  /* 0x00000000000b79c3 */ /* 0x000f220000008800 */
[----:B------:R-:W2:Y:S01]  /*2a40*/  LDCU UR5, c[0x0][0x3f0] ;  /* 0x00007e00ff0577ac */ /* 0x000ea20008000800 */
[----:B0-----:R-:W-:Y:S01]  /*2a50*/  SHF.R.U32.HI R12, RZ, 0x1, R33 ;  /* 0x00000001ff0c7819 */ /* 0x001fe20000011621 */
[----:B------:R-:W-:Y:S01]  /*2a60*/  BSSY B0, `(.L_x_4314) ;  /* 0x00002a5000007945 */ /* 0x000fe20003800000 */
[----:B------:R-:W-:Y:S01]  /*2a70*/  VIADD R4, R3, 0xf ;  /* 0x0000000f03047836 */ /* 0x000fe20000000000 */
[----:B------:R-:W-:Y:S01]  /*2a80*/  UMOV UR10, 0x400 ;  /* 0x00000400000a7882 */ /* 0x000fe20000000000 */
[----:B------:R-:W0:Y:S01]  /*2a90*/  LDCU UR13, c[0x0][0x410] ;  /* 0x00008200ff0d77ac */ /* 0x000e220008000800 */
[----:B------:R-:W-:-:S02]  /*2aa0*/  LOP3.LUT R6, R32, 0x8, RZ, 0xc0, !PT ;  /* 0x0000000820067812 */ /* 0x000fc400078ec0ff */
[----:B------:R-:W-:Y:S01]  /*2ab0*/  SHF.R.S32.HI R5, RZ, 0x1f, R4 ;  /* 0x0000001fff057819 */ /* 0x000fe20000011404 */
[----:B------:R-:W-:Y:S01]  /*2ac0*/  UIADD3 UR4, UPT, UPT, UR10, 0x20, URZ ;  /* 0x000000200a047890 */ /* 0x000fe2000fffe0ff */
[----:B------:R-:W0:Y:S02]  /*2ad0*/  LDCU.64 UR14, c[0x0][0x438] ;  /* 0x00008700ff0e77ac */ /* 0x000e240008000a00 */
[----:B------:R-:W-:Y:S01]  /*2ae0*/  LEA.HI R5, R5, R4, RZ, 0x4 ;  /* 0x0000000405057211 */ /* 0x000fe200078f20ff */
[----:B------:R-:W0:Y:S03]  /*2af0*/  LDCU.64 UR8, c[0x0][0x448] ;  /* 0x00008900ff0877ac */ /* 0x000e260008000a00 */
[----:B------:R-:W-:Y:S01]  /*2b00*/  LOP3.LUT R10, R5, 0xfffffff0, RZ, 0xc0, !PT ;  /* 0xfffffff0050a7812 */ /* 0x000fe200078ec0ff */
[----:B--2---:R-:W-:Y:S01]  /*2b10*/  IMAD R4, R34, UR5, R87 ;  /* 0x0000000522047c24 */ /* 0x004fe2000f8e0257 */
[----:B------:R-:W-:Y:S02]  /*2b20*/  BAR.SYNC.DEFER_BLOCKING 0x0 ;  /* 0x0000000000007b1d */ /* 0x000fe40000010000 */
[----:B------:R-:W-:Y:S01]  /*2b30*/  ISETP.GE.AND P0, PT, R12, R10, PT ;  /* 0x0000000a0c00720c */ /* 0x000fe20003f06270 */
[----:B------:R-:W-:Y:S01]  /*2b40*/  IMAD R4, R4, 0x90, RZ ;  /* 0x0000009004047824 */ /* 0x000fe200078e02ff */
[----:B----4-:R-:W-:-:S11]  /*2b50*/  ULEA UR4, UR11, UR4, 0x18 ;  /* 0x000000040b047291 */ /* 0x010fd6000f8ec0ff */
[----:B0-----:R-:W-:Y:S05]  /*2b60*/  @P0 BRA `(.L_x_4315) ;  /* 0x0000002800500947 */ /* 0x001fea0003800000 */
[----:B------:R-:W0:Y:S01]  /*2b70*/  LDC R5, c[0x0][0x3f4] ;  /* 0x0000fd00ff057b82 */ /* 0x000e220000000800 */
[----:B------:R-:W2:Y:S01]  /*2b80*/  LDCU.64 UR6, c[0x0][0x420] ;  /* 0x00008400ff0677ac */ /* 0x000ea20008000a00 */
[----:B------:R-:W4:Y:S01]  /*2b90*/  LDS.64 R84, [R6+UR4] ;  /* 0x0000000406547984 */ /* 0x000f220008000a00 */
[----:B------:R-:W-:Y:S01]  /*2ba0*/  IADD3 R10, PT, PT, R19, R10, RZ ;  /* 0x0000000a130a7210 */ /* 0x000fe20007ffe0ff */
[----:B------:R-:W1:Y:S02]  /*2bb0*/  LDCU UR12, c[0x0][0x440] ;  /* 0x00008800ff0c77ac */ /* 0x000e640008000800 */
[----:B------:R-:W0:Y:S01]  /*2bc0*/  LDS.64 R82, [R6+UR4+0x10] ;  /* 0x0000100406527984 */ /* 0x000e220008000a00 */
[----:B------:R-:W-:-:S03]  /*2bd0*/  UIADD3 UR5, UPT, UPT, UR10, 0x220, URZ ;  /* 0x000002200a057890 */ /* 0x000fc6000fffe0ff */
[----:B------:R-:W3:Y:S01]  /*2be0*/  LDS.64 R80, [R6+UR4+0x20] ;  /* 0x0000200406507984 */ /* 0x000ee20008000a00 */
[----:B------:R-:W-:-:S03]  /*2bf0*/  ULEA UR5, UR11, UR5, 0x18 ;  /* 0x000000050b057291 */ /* 0x000fc6000f8ec0ff */
[----:B------:R-:W3:Y:S04]  /*2c00*/  LDS.64 R78, [R6+UR4+0x30] ;  /* 0x00003004064e7984 */ /* 0x000ee80008000a00 */
[----:B------:R-:W3:Y:S01]  /*2c10*/  LDS.64 R76, [R6+UR4+0x40] ;  /* 0x00004004064c7984 */ /* 0x000ee20008000a00 */
[----:B--2---:R-:W-:-:S03]  /*2c20*/  ISETP.NE.U32.AND P0, PT, RZ, UR6, PT ;  /* 0x00000006ff007c0c */ /* 0x004fc6000bf05070 */
[----:B------:R-:W2:Y:S01]  /*2c30*/  LDS.64 R74, [R6+UR4+0x50] ;  /* 0x00005004064a7984 */ /* 0x000ea20008000a00 */
[----:B-1----:R-:W-:Y:S01]  /*2c40*/  IMAD R150, R87, UR12, R16 ;  /* 0x0000000c57967c24 */ /* 0x002fe2000f8e0210 */
[----:B0-----:R-:W-:Y:S02]  /*2c50*/  IABS R5, R5 ;  /* 0x0000000500057213 */ /* 0x001fe40000000000 */
[----:B------:R-:W0:Y:S01]  /*2c60*/  LDS.64 R72, [R6+UR4+0x60] ;  /* 0x0000600406487984 */ /* 0x000e220008000a00 */
[----:B------:R-:W-:Y:S01]  /*2c70*/  ISETP.NE.AND.EX P0, PT, RZ, UR7, PT, P0 ;  /* 0x00000007ff007c0c */ /* 0x000fe2000bf05300 */
[----:B------:R-:W1:Y:S02]  /*2c80*/  I2F.RP R7, R5 ;  /* 0x0000000500077306 */ /* 0x000e640000209400 */
[----:B------:R-:W0:Y:S04]  /*2c90*/  LDS.64 R70, [R6+UR4+0x70] ;  /* 0x0000700406467984 */ /* 0x000e280008000a00 */
[----:B------:R-:W0:Y:S04]  /*2ca0*/  LDS.64 R68, [R6+UR4+0x80] ;  /* 0x0000800406447984 */ /* 0x000e280008000a00 */
[----:B------:R-:W0:Y:S04]  /*2cb0*/  LDS.64 R66, [R6+UR4+0x90] ;  /* 0x0000900406427984 */ /* 0x000e280008000a00 */
[----:B------:R-:W0:Y:S01]  /*2cc0*/  LDS.64 R64, [R6+UR4+0xa0] ;  /* 0x0000a00406407984 */ /* 0x000e220008000a00 */
[----:B-1----:R-:W1:Y:S03]  /*2cd0*/  MUFU.RCP R7, R7 ;  /* 0x0000000700077308 */ /* 0x002e660000001000 */
[----:B------:R-:W0:Y:S04]  /*2ce0*/  LDS.64 R62, [R6+UR4+0xb0] ;  /* 0x0000b004063e7984 */ /* 0x000e280008000a00 */
[----:B------:R-:W0:Y:S04]  /*2cf0*/  LDS.64 R60, [R6+UR4+0xc0] ;  /* 0x0000c004063c7984 */ /* 0x000e280008000a00 */
[----:B------:R-:W0:Y:S04]  /*2d00*/  LDS.64 R58, [R6+UR4+0xd0] ;  /* 0x0000d004063a7984 */ /* 0x000e280008000a00 */
[----:B------:R-:W0:Y:S01]  /*2d10*/  LDS.64 R56, [R6+UR4+0xe0] ;  /* 0x0000e00406387984 */ /* 0x000e220008000a00 */
[----:B-1----:R-:W-:-:S03]  /*2d20*/  IADD3 R8, PT, PT, R7, 0xffffffe, RZ ;  /* 0x0ffffffe07087810 */ /* 0x002fc60007ffe0ff */
[----:B------:R-:W1:Y:S01]  /*2d30*/  LDS.64 R54, [R6+UR4+0xf0] ;  /* 0x0000f00406367984 */ /* 0x000e620008000a00 */
[----:B------:R-:W-:Y:S01]  /*2d40*/  IADD3 R7, PT, PT, R19, R12, RZ ;  /* 0x0000000c13077210 */ /* 0x000fe20007ffe0ff */
[----:B------:R4:W3:Y:S02]  /*2d50*/  F2I.FTZ.U32.TRUNC.NTZ R9, R8 ;  /* 0x0000000800097305 */ /* 0x0008e4000021f000 */
[----:B------:R-:W0:Y:S02]  /*2d60*/  LDS.64 R52, [R6+UR4+0x100] ;  /* 0x0001000406347984 */ /* 0x000e240008000a00 */
[----:B------:R-:W-:Y:S02]  /*2d70*/  IMAD R150, R150, UR12, R7 ;  /* 0x0000000c96967c24 */ /* 0x000fe4000f8e0207 */
[----:B------:R-:W0:Y:S04]  /*2d80*/  LDS.64 R50, [R6+UR4+0x110] ;  /* 0x0001100406327984 */ /* 0x000e280008000a00 */
[----:B------:R-:W0:Y:S01]  /*2d90*/  LDS.64 R48, [R6+UR4+0x120] ;  /* 0x0001200406307984 */ /* 0x000e220008000a00 */
[----:B----4-:R-:W-:-:S03]  /*2da0*/  IMAD.MOV.U32 R8, RZ, RZ, RZ ;  /* 0x000000ffff087224 */ /* 0x010fc600078e00ff */
[----:B------:R-:W4:Y:S01]  /*2db0*/  LDS.64 R46, [R6+UR4+0x130] ;  /* 0x00013004062e7984 */ /* 0x000f220008000a00 */
[----:B---3--:R-:W-:-:S03]  /*2dc0*/  IMAD.MOV R14, RZ, RZ, -R9 ;  /* 0x000000ffff0e7224 */ /* 0x008fc600078e0a09 */
[----:B------:R-:W3:Y:S01]  /*2dd0*/  LDS.64 R44, [R6+UR4+0x140] ;  /* 0x00014004062c7984 */ /* 0x000ee20008000a00 */
[----:B------:R-:W-:-:S03]  /*2de0*/  IMAD R11, R14, R5, RZ ;  /* 0x000000050e0b7224 */ /* 0x000fc600078e02ff */
[----:B------:R-:W0:Y:S01]  /*2df0*/  LDS.64 R42, [R6+UR4+0x150] ;  /* 0x00015004062a7984 */ /* 0x000e220008000a00 */
[----:B------:R-:W-:-:S03]  /*2e00*/  IMAD.HI.U32 R8, R9, R11, R8 ;  /* 0x0000000b09087227 */ /* 0x000fc600078e0008 */
        /* <DEDUP_REMOVED lines=10> */
[----:B--2---:R-:W-:-:S04]  /*2eb0*/  IADD3 R6, P1, P2, R86, UR6, R7 ;  /* 0x0000000656067c10 */ /* 0x004fc8000fa3e007 */
[----:B------:R-:W-:Y:S02]  /*2ec0*/  IADD3.X R9, PT, PT, R22, UR7, RZ, P1, P2 ;  /* 0x0000000716097c10 */ /* 0x000fe40008fe44ff */
[----:B-1-34-:R-:W-:-:S07]  /*2ed0*/  LEA R22, R12, UR5, 0x2 ;  /* 0x000000050c167c11 */ /* 0x01afce000f8e10ff */
.L_x_4319:
[----:B------:R-:W1:Y:S01]  /*2ee0*/  LDC R151, c[0x0][0x3f4] ;  /* 0x0000fd00ff977b82 */ /* 0x000e620000000800 */
[----:B0-----:R-:W-:Y:S02]  /*2ef0*/  IABS R13, R7 ;  /* 0x00000007000d7213 */ /* 0x001fe40000000000 */
[----:B------:R-:W-:-:S03]  /*2f00*/  ISETP.GE.AND P2, PT, R7, RZ, PT ;  /* 0x000000ff0700720c */ /* 0x000fc60003f46270 */
[----:B------:R-:W-:-:S04]  /*2f10*/  IMAD.HI.U32 R11, R8, R13, RZ ;  /* 0x0000000d080b7227 */ /* 0x000fc800078e00ff */
[----:B------:R-:W-:Y:S02]  /*2f20*/  IMAD.MOV R158, RZ, RZ, -R11 ;  /* 0x000000ffff9e7224 */ /* 0x000fe400078e0a0b */
[----:B------:R-:W2:Y:S01]  /*2f30*/  S2R R11, SR_TID.X ;  /* 0x00000000000b7919 */ /* 0x000ea20000002100 */
[----:B-1----:R-:W-:Y:S01]  /*2f40*/  IABS R15, R151 ;  /* 0x00000097000f7213 */ /* 0x002fe20000000000 */
[C---:B------:R-:W-:Y:S01]  /*2f50*/  IMAD R14, R151.reuse, 0x90, RZ ;  /* 0x00000090970e7824 */ /* 0x040fe200078e02ff */
[----:B------:R-:W-:-:S03]  /*2f60*/  ISETP.NE.AND P3, PT, R151, RZ, PT ;  /* 0x000000ff9700720c */ /* 0x000fc60003f65270 */
[----:B------:R-:W-:-:S05]  /*2f70*/  IMAD R158, R15, R158, R13 ;  /* 0x0000009e0f9e7224 */ /* 0x000fca00078e020d */
[----:B------:R-:W-:-:S13]  /*2f80*/  ISETP.GT.U32.AND P1, PT, R5, R158, PT ;  /* 0x0000009e0500720c */ /* 0x000fda0003f24070 */
[----:B------:R-:W-:-:S04]  /*2f90*/  @!P1 IADD3 R158, PT, PT, R158, -R15, RZ ;  /* 0x8000000f9e9e9210 */ /* 0x000fc80007ffe0ff */
[----:B------:R-:W-:-:S13]  /*2fa0*/  ISETP.GT.U32.AND P1, PT, R5, R158, PT ;  /* 0x0000009e0500720c */ /* 0x000fda0003f24070 */
[----:B------:R-:W-:Y:S01]  /*2fb0*/  @!P1 IMAD.IADD R158, R158, 0x1, -R15 ;  /* 0x000000019e9e9824 */ /* 0x000fe200078e0a0f */
[----:B------:R-:W-:-:S04]  /*2fc0*/  ISETP.GE.AND P1, PT, R7, R16, PT ;  /* 0x000000100700720c */ /* 0x000fc80003f26270 */
[----:B------:R-:W-:Y:S02]  /*2fd0*/  @!P2 IADD3 R158, PT, PT, -R158, RZ, RZ ;  /* 0x000000ff9e9ea210 */ /* 0x000fe40007ffe1ff */
[----:B------:R-:W-:-:S05]  /*2fe0*/  @!P3 LOP3.LUT R158, RZ, R151, RZ, 0x33, !PT ;  /* 0x00000097ff9eb212 */ /* 0x000fca00078e33ff */
[----:B------:R-:W-:-:S05]  /*2ff0*/  IMAD.SHL.U32 R160, R158, 0x8, RZ ;  /* 0x000000089ea07824 */ /* 0x000fca00078e00ff */
[----:B------:R-:W-:-:S04]  /*3000*/  LEA R153, R151, R160, 0x4 ;  /* 0x000000a097997211 */ /* 0x000fc800078e20ff */
[----:B------:R-:W-:-:S13]  /*3010*/  ISETP.GE.OR P3, PT, R153, R14, P1 ;  /* 0x0000000e9900720c */ /* 0x000fda0000f66670 */
[----:B------:R-:W1:Y:S01]  /*3020*/  @!P3 LDC.64 R12, c[0x0][0x3b8] ;  /* 0x0000ee00ff0cbb82 */ /* 0x000e620000000a00 */
[----:B--2---:R-:W-:-:S05]  /*3030*/  @!P3 IMAD.SHL.U32 R15, R11, 0x4, RZ ;  /* 0x000000040b0fb824 */ /* 0x004fca00078e00ff */
[----:B------:R-:W-:Y:S02]  /*3040*/  @!P3 LOP3.LUT R152, R15, 0x4, RZ, 0xc0, !PT ;  /* 0x000000040f98b812 */ /* 0x000fe400078ec0ff */
[----:B------:R-:W-:-:S03]  /*3050*/  LEA R15, R151, R160, 0x5 ;  /* 0x000000a0970f7211 */ /* 0x000fc600078e28ff */
[----:B------:R-:W-:Y:S01]  /*3060*/  @!P3 IMAD R154, R4, R151, R152 ;  /* 0x00000097049ab224 */ /* 0x000fe200078e0298 */
[----:B------:R-:W-:Y:S02]  /*3070*/  ISETP.GE.OR P5, PT, R15, R14, P1 ;  /* 0x0000000e0f00720c */ /* 0x000fe40000fa6670 */
[----:B------:R-:W-:Y:S02]  /*3080*/  @!P3 SHF.R.S32.HI R152, RZ, 0x1f, R153 ;  /* 0x0000001fff98b819 */ /* 0x000fe40000011499 */
[----:B------:R-:W-:-:S04]  /*3090*/  @!P3 IADD3 R153, P2, PT, R154, R153, RZ ;  /* 0x000000999a99b210 */ /* 0x000fc80007f5e0ff */
[----:B------:R-:W-:Y:S02]  /*30a0*/  @!P3 LEA.HI.X.SX32 R152, R154, R152, 0x1, P2 ;  /* 0x000000989a98b211 */ /* 0x000fe400010f0eff */
[----:B-1----:R-:W-:-:S04]  /*30b0*/  @!P3 LEA R156, P2, R153, R12, 0x1 ;  /* 0x0000000c999cb211 */ /* 0x002fc800078408ff */
[----:B------:R-:W-:Y:S01]  /*30c0*/  @!P3 LEA.HI.X R157, R153, R13, R152, 0x1, P2 ;  /* 0x0000000d999db211 */ /* 0x000fe200010f0c98 */
[----:B------:R-:W-:Y:S01]  /*30d0*/  @!P5 IMAD.SHL.U32 R152, R11, 0x4, RZ ;  /* 0x000000040b98d824 */ /* 0x000fe200078e00ff */
[----:B------:R-:W1:Y:S04]  /*30e0*/  @!P5 LDC.64 R12, c[0x0][0x3b8] ;  /* 0x0000ee00ff0cdb82 */ /* 0x000e680000000a00 */
[----:B------:R-:W-:-:S05]  /*30f0*/  @!P5 LOP3.LUT R152, R152, 0x4, RZ, 0xc0, !PT ;  /* 0x000000049898d812 */ /* 0x000fca00078ec0ff */
[----:B------:R-:W-:Y:S01]  /*3100*/  @!P5 IMAD R153, R4, R151, R152 ;  /* 0x000000970499d224 */ /* 0x000fe200078e0298 */
[----:B------:R-:W-:-:S04]  /*3110*/  @!P5 SHF.R.S32.HI R152, RZ, 0x1f, R15 ;  /* 0x0000001fff98d819 */ /* 0x000fc8000001140f */
[----:B------:R-:W-:-:S04]  /*3120*/  @!P5 IADD3 R15, P2, PT, R153, R15, RZ ;  /* 0x0000000f990fd210 */ /* 0x000fc80007f5e0ff */
[----:B------:R-:W-:Y:S02]  /*3130*/  @!P5 LEA.HI.X.SX32 R152, R153, R152, 0x1, P2 ;  /* 0x000000989998d211 */ /* 0x000fe400010f0eff */
[----:B------:R-:W-:-:S04]  /*3140*/  LEA R153, R151, R160, 0x6 ;  /* 0x000000a097997211 */ /* 0x000fc800078e30ff */
[----:B------:R-:W-:Y:S02]  /*3150*/  ISETP.GE.OR P4, PT, R153, R14, P1 ;  /* 0x0000000e9900720c */ /* 0x000fe40000f86670 */
[----:B-1----:R-:W-:-:S04]  /*3160*/  @!P5 LEA R154, P2, R15, R12, 0x1 ;  /* 0x0000000c0f9ad211 */ /* 0x002fc800078408ff */
[----:B------:R-:W-:Y:S02]  /*3170*/  @!P5 LEA.HI.X R155, R15, R13, R152, 0x1, P2 ;  /* 0x0000000d0f9bd211 */ /* 0x000fe400010f0c98 */
[----:B------:R-:W-:-:S04]  /*3180*/  ISETP.GE.AND P2, PT, R7, R16, PT ;  /* 0x000000100700720c */ /* 0x000fc80003f46270 */
[----:B------:R-:W-:Y:S01]  /*3190*/  SEL R87, R87, RZ, P2 ;  /* 0x000000ff57577207 */ /* 0x000fe20001000000 */
[----:B------:R-:W-:Y:S01]  /*31a0*/  @!P4 IMAD.SHL.U32 R15, R11, 0x4, RZ ;  /* 0x000000040b0fc824 */ /* 0x000fe200078e00ff */
[----:B------:R-:W1:Y:S01]  /*31b0*/  @!P4 LDC.64 R12, c[0x0][0x3b8] ;  /* 0x0000ee00ff0ccb82 */ /* 0x000e620000000a00 */
[----:B------:R-:W-:-:S03]  /*31c0*/  SEL R86, R86, RZ, P2 ;  /* 0x000000ff56567207 */ /* 0x000fc60001000000 */
[----:B------:R-:W-:-:S03]  /*31d0*/  @!P4 LOP3.LUT R15, R15, 0x4, RZ, 0xc0, !PT ;  /* 0x000000040f0fc812 */ /* 0x000fc600078ec0ff */
[----:B------:R2:W3:Y:S01]  /*31e0*/  @!P3 LDG.E.64 R86, desc[UR36][R156.64] ;  /* 0x000000249c56b981 */ /* 0x0004e2000c1e1b00 */
[----:B------:R-:W-:Y:S01]  /*31f0*/  SEL R89, R89, RZ, P2 ;  /* 0x000000ff59597207 */ /* 0x000fe20001000000 */
[----:B------:R-:W-:Y:S01]  /*3200*/  @!P4 IMAD R162, R4, R151, R15 ;  /* 0x0000009704a2c224 */ /* 0x000fe200078e020f */
[----:B------:R-:W-:Y:S02]  /*3210*/  @!P4 SHF.R.S32.HI R15, RZ, 0x1f, R153 ;  /* 0x0000001fff0fc819 */ /* 0x000fe40000011499 */
[----:B------:R-:W-:Y:S02]  /*3220*/  SEL R88, R88, RZ, P2 ;  /* 0x000000ff58587207 */ /* 0x000fe40001000000 */
[----:B------:R-:W-:-:S04]  /*3230*/  @!P4 IADD3 R153, P3, PT, R162, R153, RZ ;  /* 0x00000099a299c210 */ /* 0x000fc80007f7e0ff */
[----:B------:R-:W-:Y:S01]  /*3240*/  @!P4 LEA.HI.X.SX32 R162, R162, R15, 0x1, P3 ;  /* 0x0000000fa2a2c211 */ /* 0x000fe200018f0eff */
[----:B------:R4:W3:Y:S01]  /*3250*/  @!P5 LDG.E.64 R88, desc[UR36][R154.64] ;  /* 0x000000249a58d981 */ /* 0x0008e2000c1e1b00 */
[----:B------:R-:W-:Y:S02]  /*3260*/  ISETP.GE.OR P3, PT, R160, R14, P1 ;  /* 0x0000000ea000720c */ /* 0x000fe40000f66670 */
[----:B-1----:R-:W-:-:S04]  /*3270*/  @!P4 LEA R152, P6, R153, R12, 0x1 ;  /* 0x0000000c9998c211 */ /* 0x002fc800078c08ff */
[----:B------:R-:W-:-:S07]  /*3280*/  @!P4 LEA.HI.X R153, R153, R13, R162, 0x1, P6 ;  /* 0x0000000d9999c211 */ /* 0x000fce00030f0ca2 */
[----:B------:R-:W-:Y:S01]  /*3290*/  @!P3 SHF.L.U32 R15, R11, 0x2, RZ ;  /* 0x000000020b0fb819 */ /* 0x000fe200000006ff */
[----:B------:R-:W1:Y:S03]  /*32a0*/  @!P3 LDC.64 R12, c[0x0][0x3b8] ;  /* 0x0000ee00ff0cbb82 */ /* 0x000e660000000a00 */
[----:B------:R-:W-:-:S05]  /*32b0*/  @!P3 LOP3.LUT R15, R15, 0x4, RZ, 0xc0, !PT ;  /* 0x000000040f0fb812 */ /* 0x000fca00078ec0ff */
[----:B--2---:R-:W-:Y:S02]  /*32c0*/  @!P3 IMAD R157, R4, R151, R15 ;  /* 0x00000097049db224 */ /* 0x004fe400078e020f */
[----:B------:R-:W-:-:S05]  /*32d0*/  IMAD R15, R151, 0x80, R160 ;  /* 0x00000080970f7824 */ /* 0x000fca00078e02a0 */
[----:B------:R-:W-:Y:S02]  /*32e0*/  ISETP.GE.OR P5, PT, R15, R14, P1 ;  /* 0x0000000e0f00720c */ /* 0x000fe40000fa6670 */
[----:B------:R-:W-:-:S04]  /*32f0*/  @!P3 IADD3 R160, P6, PT, R160, R157, RZ ;  /* 0x0000009da0a0b210 */ /* 0x000fc80007fde0ff */
[----:B------:R-:W-:Y:S02]  /*3300*/  @!P3 LEA.HI.X.SX32 R157, R157, RZ, 0x1, P6 ;  /* 0x000000ff9d9db211 */ /* 0x000fe400030f0eff */
[----:B-1----:R-:W-:-:S05]  /*3310*/  @!P3 LEA R156, P6, R160, R12, 0x1 ;  /* 0x0000000ca09cb211 */ /* 0x002fca00078c08ff */
[----:B----4-:R-:W-:Y:S02]  /*3320*/  @!P5 SHF.L.U32 R154, R11, 0x2, RZ ;  /* 0x000000020b9ad819 */ /* 0x010fe400000006ff */
[----:B------:R-:W-:Y:S02]  /*3330*/  @!P3 LEA.HI.X R157, R160, R13, R157, 0x1, P6 ;  /* 0x0000000da09db211 */ /* 0x000fe400030f0c9d */
[----:B------:R-:W1:Y:S01]  /*3340*/  @!P5 LDC.64 R12, c[0x0][0x3b8] ;  /* 0x0000ee00ff0cdb82 */ /* 0x000e620000000a00 */
[----:B------:R-:W-:Y:S02]  /*3350*/  @!P5 LOP3.LUT R154, R154, 0x4, RZ, 0xc0, !PT ;  /* 0x000000049a9ad812 */ /* 0x000fe400078ec0ff */
[----:B------:R-:W-:Y:S02]  /*3360*/  SEL R91, R91, RZ, P2 ;  /* 0x000000ff5b5b7207 */ /* 0x000fe40001000000 */
[----:B------:R-:W-:Y:S01]  /*3370*/  SEL R90, R90, RZ, P2 ;  /* 0x000000ff5a5a7207 */ /* 0x000fe20001000000 */
[----:B------:R-:W-:-:S02]  /*3380*/  @!P5 IMAD R159, R4, R151, R154 ;  /* 0x00000097049fd224 */ /* 0x000fc400078e029a */
[----:B------:R-:W-:Y:S01]  /*3390*/  IMAD.IADD R158, R158, 0x1, R151 ;  /* 0x000000019e9e7824 */ /* 0x000fe200078e0297 */
[----:B------:R-:W-:Y:S02]  /*33a0*/  @!P5 SHF.R.S32.HI R154, RZ, 0x1f, R15 ;  /* 0x0000001fff9ad819 */ /* 0x000fe4000001140f */
[----:B------:R1:W2:Y:S01]  /*33b0*/  @!P4 LDG.E.64 R90, desc[UR36][R152.64] ;  /* 0x00000024985ac981 */ /* 0x0002a2000c1e1b00 */
[C---:B------:R-:W-:Y:S02]  /*33c0*/  @!P5 IADD3 R155, P4, PT, R159.reuse, R15, RZ ;  /* 0x0000000f9f9bd210 */ /* 0x040fe40007f9e0ff */
[----:B------:R-:W-:Y:S02]  /*33d0*/  SHF.L.U32 R15, R158, 0x3, RZ ;  /* 0x000000039e0f7819 */ /* 0x000fe400000006ff */
[----:B------:R-:W-:Y:S02]  /*33e0*/  @!P5 LEA.HI.X.SX32 R154, R159, R154, 0x1, P4 ;  /* 0x0000009a9f9ad211 */ /* 0x000fe400020f0eff */
[----:B------:R-:W-:-:S02]  /*33f0*/  ISETP.GE.OR P4, PT, R15, R14, P1 ;  /* 0x0000000e0f00720c */ /* 0x000fc40000f86670 */
[----:B-1----:R-:W-:-:S04]  /*3400*/  @!P5 LEA R152, P6, R155, R12, 0x1 ;  /* 0x0000000c9b98d211 */ /* 0x002fc800078c08ff */
[----:B------:R-:W-:-:S07]  /*3410*/  @!P5 LEA.HI.X R153, R155, R13, R154, 0x1, P6 ;  /* 0x0000000d9b99d211 */ /* 0x000fce00030f0c9a */
[----:B------:R-:W-:Y:S01]  /*3420*/  @!P4 IMAD.SHL.U32 R154, R11, 0x4, RZ ;  /* 0x000000040b9ac824 */ /* 0x000fe200078e00ff */
[----:B------:R-:W-:Y:S01]  /*3430*/  SEL R93, R93, RZ, P2 ;  /* 0x000000ff5d5d7207 */ /* 0x000fe20001000000 */
[----:B------:R-:W1:Y:S03]  /*3440*/  @!P4 LDC.64 R12, c[0x0][0x3b8] ;  /* 0x0000ee00ff0ccb82 */ /* 0x000e660000000a00 */
[----:B------:R-:W-:Y:S02]  /*3450*/  @!P4 LOP3.LUT R154, R154, 0x4, RZ, 0xc0, !PT ;  /* 0x000000049a9ac812 */ /* 0x000fe400078ec0ff */
[----:B------:R-:W-:-:S03]  /*3460*/  SEL R92, R92, RZ, P2 ;  /* 0x000000ff5c5c7207 */ /* 0x000fc60001000000 */
[----:B------:R-:W-:Y:S01]  /*3470*/  @!P4 IMAD R160, R4, R151, R154 ;  /* 0x0000009704a0c224 */ /* 0x000fe200078e029a */
[----:B------:R-:W-:Y:S02]  /*3480*/  LEA R154, R151, R158, 0x1 ;  /* 0x0000009e979a7211 */ /* 0x000fe400078e08ff */
[----:B------:R4:W3:Y:S01]  /*3490*/  @!P3 LDG.E.64 R92, desc[UR36][R156.64] ;  /* 0x000000249c5cb981 */ /* 0x0008e2000c1e1b00 */
[----:B------:R-:W-:Y:S02]  /*34a0*/  @!P4 SHF.R.S32.HI R155, RZ, 0x1f, R15 ;  /* 0x0000001fff9bc819 */ /* 0x000fe4000001140f */
[----:B------:R-:W-:Y:S01]  /*34b0*/  @!P4 IADD3 R159, P3, PT, R160, R15, RZ ;  /* 0x0000000fa09fc210 */ /* 0x000fe20007f7e0ff */
[----:B------:R-:W-:-:S03]  /*34c0*/  IMAD.SHL.U32 R15, R154, 0x8, RZ ;  /* 0x000000089a0f7824 */ /* 0x000fc600078e00ff */
[----:B------:R-:W-:Y:S02]  /*34d0*/  @!P4 LEA.HI.X.SX32 R160, R160, R155, 0x1, P3 ;  /* 0x0000009ba0a0c211 */ /* 0x000fe400018f0eff */
[----:B------:R-:W-:Y:S02]  /*34e0*/  ISETP.GE.OR P3, PT, R15, R14, P1 ;  /* 0x0000000e0f00720c */ /* 0x000fe40000f66670 */
[----:B-1----:R-:W-:-:S04]  /*34f0*/  @!P4 LEA R154, P6, R159, R12, 0x1 ;  /* 0x0000000c9f9ac211 */ /* 0x002fc800078c08ff */
[----:B------:R-:W-:-:S07]  /*3500*/  @!P4 LEA.HI.X R155, R159, R13, R160, 0x1, P6 ;  /* 0x0000000d9f9bc211 */ /* 0x000fce00030f0ca0 */
[----:B----4-:R-:W-:Y:S01]  /*3510*/  @!P3 SHF.L.U32 R156, R11, 0x2, RZ ;  /* 0x000000020b9cb819 */ /* 0x010fe200000006ff */
[----:B------:R-:W1:Y:S03]  /*3520*/  @!P3 LDC.64 R12, c[0x0][0x3b8] ;  /* 0x0000ee00ff0cbb82 */ /* 0x000e660000000a00 */
[----:B------:R-:W-:Y:S02]  /*3530*/  @!P3 LOP3.LUT R156, R156, 0x4, RZ, 0xc0, !PT ;  /* 0x000000049c9cb812 */ /* 0x000fe400078ec0ff */
[----:B------:R-:W-:Y:S02]  /*3540*/  SEL R95, R95, RZ, P2 ;  /* 0x000000ff5f5f7207 */ /* 0x000fe40001000000 */
[----:B------:R-:W-:Y:S01]  /*3550*/  SEL R94, R94, RZ, P2 ;  /* 0x000000ff5e5e7207 */ /* 0x000fe20001000000 */
[----:B------:R-:W-:Y:S02]  /*3560*/  @!P3 IMAD R159, R4, R151, R156 ;  /* 0x00000097049fb224 */ /* 0x000fe400078e029c */
[----:B------:R-:W-:Y:S01]  /*3570*/  IMAD R158, R151, 0x4, R158 ;  /* 0x00000004979e7824 */ /* 0x000fe200078e029e */
[----:B------:R-:W-:-:S02]  /*3580*/  @!P3 SHF.R.S32.HI R156, RZ, 0x1f, R15 ;  /* 0x0000001fff9cb819 */ /* 0x000fc4000001140f */
[----:B------:R1:W4:Y:S01]  /*3590*/  @!P5 LDG.E.64 R94, desc[UR36][R152.64] ;  /* 0x00000024985ed981 */ /* 0x000322000c1e1b00 */
[C---:B------:R-:W-:Y:S02]  /*35a0*/  @!P3 IADD3 R157, P5, PT, R159.reuse, R15, RZ ;  /* 0x0000000f9f9db210 */ /* 0x040fe40007fbe0ff */
[----:B------:R-:W-:Y:S02]  /*35b0*/  SHF.L.U32 R15, R158, 0x3, RZ ;  /* 0x000000039e0f7819 */ /* 0x000fe400000006ff */
[----:B------:R-:W-:Y:S02]  /*35c0*/  @!P3 LEA.HI.X.SX32 R156, R159, R156, 0x1, P5 ;  /* 0x0000009c9f9cb211 */ /* 0x000fe400028f0eff */
[----:B------:R-:W-:Y:S02]  /*35d0*/  ISETP.GE.OR P5, PT, R15, R14, P1 ;  /* 0x0000000e0f00720c */ /* 0x000fe40000fa6670 */
[----:B-1----:R-:W-:-:S04]  /*35e0*/  @!P3 LEA R152, P6, R157, R12, 0x1 ;  /* 0x0000000c9d98b211 */ /* 0x002fc800078c08ff */
[----:B------:R-:W-:-:S07]  /*35f0*/  @!P3 LEA.HI.X R153, R157, R13, R156, 0x1, P6 ;  /* 0x0000000d9d99b211 */ /* 0x000fce00030f0c9c */
[----:B------:R-:W-:Y:S01]  /*3600*/  @!P5 IMAD.SHL.U32 R156, R11, 0x4, RZ ;  /* 0x000000040b9cd824 */ /* 0x000fe200078e00ff */
[----:B------:R-:W1:Y:S01]  /*3610*/  @!P5 LDC.64 R12, c[0x0][0x3b8] ;  /* 0x0000ee00ff0cdb82 */ /* 0x000e620000000a00 */
[----:B------:R-:W-:-:S03]  /*3620*/  SEL R97, R97, RZ, P2 ;  /* 0x000000ff61617207 */ /* 0x000fc60001000000 */
[----:B------:R-:W-:Y:S02]  /*3630*/  @!P5 LOP3.LUT R156, R156, 0x4, RZ, 0xc0, !PT ;  /* 0x000000049c9cd812 */ /* 0x000fe400078ec0ff */
[----:B------:R-:W-:Y:S02]  /*3640*/  SEL R96, R96, RZ, P2 ;  /* 0x000000ff60607207 */ /* 0x000fe40001000000 */
[-C--:B------:R-:W-:Y:S01]  /*3650*/  IADD3 R158, PT, PT, R158, R151.reuse, RZ ;  /* 0x000000979e9e7210 */ /* 0x080fe20007ffe0ff */
[----:B------:R-:W-:Y:S01]  /*3660*/  @!P5 IMAD R159, R4, R151, R156 ;  /* 0x00000097049fd224 */ /* 0x000fe200078e029c */
[----:B------:R-:W-:Y:S02]  /*3670*/  @!P5 SHF.R.S32.HI R156, RZ, 0x1f, R15 ;  /* 0x0000001fff9cd819 */ /* 0x000fe4000001140f */
[----:B------:R1:W2:Y:S02]  /*3680*/  @!P4 LDG.E.64 R96, desc[UR36][R154.64] ;  /* 0x000000249a60c981 */ /* 0x0002a4000c1e1b00 */
[----:B------:R-:W-:Y:S01]  /*3690*/  @!P5 IADD3 R157, P4, PT, R159, R15, RZ ;  /* 0x0000000f9f9dd210 */ /* 0x000fe20007f9e0ff */
[----:B------:R-:W-:-:S03]  /*36a0*/  IMAD.SHL.U32 R15, R158, 0x8, RZ ;  /* 0x000000089e0f7824 */ /* 0x000fc600078e00ff */
[----:B------:R-:W-:Y:S02]  /*36b0*/  @!P5 LEA.HI.X.SX32 R156, R159, R156, 0x1, P4 ;  /* 0x0000009c9f9cd211 */ /* 0x000fe400020f0eff */
[----:B------:R-:W-:Y:S02]  /*36c0*/  ISETP.GE.OR P4, PT, R15, R14, P1 ;  /* 0x0000000e0f00720c */ /* 0x000fe40000f86670 */
[----:B-1----:R-:W-:-:S04]  /*36d0*/  @!P5 LEA R154, P6, R157, R12, 0x1 ;  /* 0x0000000c9d9ad211 */ /* 0x002fc800078c08ff */
[----:B------:R-:W-:-:S07]  /*36e0*/  @!P5 LEA.HI.X R155, R157, R13, R156, 0x1, P6 ;  /* 0x0000000d9d9bd211 */ /* 0x000fce00030f0c9c */
[----:B------:R-:W-:Y:S01]  /*36f0*/  @!P4 SHF.L.U32 R156, R11, 0x2, RZ ;  /* 0x000000020b9cc819 */ /* 0x000fe200000006ff */
[----:B------:R-:W1:Y:S03]  /*3700*/  @!P4 LDC.64 R12, c[0x0][0x3b8] ;  /* 0x0000ee00ff0ccb82 */ /* 0x000e660000000a00 */
[----:B------:R-:W-:Y:S02]  /*3710*/  @!P4 LOP3.LUT R156, R156, 0x4, RZ, 0xc0, !PT ;  /* 0x000000049c9cc812 */ /* 0x000fe400078ec0ff */
[----:B------:R-:W-:Y:S02]  /*3720*/  SEL R99, R99, RZ, P2 ;  /* 0x000000ff63637207 */ /* 0x000fe40001000000 */
[----:B------:R-:W-:Y:S01]  /*3730*/  SEL R98, R98, RZ, P2 ;  /* 0x000000ff62627207 */ /* 0x000fe20001000000 */
[----:B------:R-:W-:Y:S02]  /*3740*/  @!P4 IMAD R159, R4, R151, R156 ;  /* 0x00000097049fc224 */ /* 0x000fe400078e029c */
[----:B------:R-:W-:Y:S01]  /*3750*/  IMAD.IADD R158, R158, 0x1, R151 ;  /* 0x000000019e9e7824 */ /* 0x000fe200078e0297 */
        /* <DEDUP_REMOVED lines=13> */
[----:B------:R-:W-:Y:S01]  /*3830*/  LEA R158, R151, R158, 0x1 ;  /* 0x0000009e979e7211 */ /* 0x000fe200078e08ff */
[----:B------:R-:W-:Y:S01]  /*3840*/  @!P3 IMAD R159, R4, R151, R156 ;  /* 0x00000097049fb224 */ /* 0x000fe200078e029c */
[----:B------:R-:W-:Y:S02]  /*3850*/  @!P3 SHF.R.S32.HI R156, RZ, 0x1f, R15 ;  /* 0x0000001fff9cb819 */ /* 0x000fe4000001140f */
[----:B------:R1:W4:Y:S02]  /*3860*/  @!P5 LDG.E.64 R100, desc[UR36][R154.64] ;  /* 0x000000249a64d981 */ /* 0x000324000c1e1b00 */
        /* <DEDUP_REMOVED lines=14> */
[----:B------:R1:W0:Y:S01]  /*3950*/  @!P4 LDG.E.64 R102, desc[UR36][R152.64] ;  /* 0x000000249866c981 */ /* 0x000222000c1e1b00 */
        /* <DEDUP_REMOVED lines=106> */
[----:B------:R-:W-:-:S05]  /*4000*/  IMAD.SHL.U32 R15, R158, 0x8, RZ ;  /* 0x000000089e0f7824 */ /* 0x000fca00078e00ff */
[----:B------:R-:W-:Y:S02]  /*4010*/  ISETP.GE.OR P6, PT, R15, R14, P1 ;  /* 0x0000000e0f00720c */ /* 0x000fe40000fc6670 */
[----:B------:R-:W-:Y:S02]  /*4020*/  @!P4 LEA.HI.X.SX32 R156, R159, R156, 0x1, P3 ;  /* 0x0000009c9f9cc211 */ /* 0x000fe400018f0eff */
[----:B-1----:R-:W-:-:S04]  /*4030*/  @!P4 LEA R154, P3, R157, R12, 0x1 ;  /* 0x0000000c9d9ac211 */ /* 0x002fc800078608ff */
[----:B------:R-:W-:-:S05]  /*4040*/  @!P4 LEA.HI.X R155, R157, R13, R156, 0x1, P3 ;  /* 0x0000000d9d9bc211 */ /* 0x000fca00018f0c9c */
[----:B------:R-:W-:Y:S01]  /*4050*/  @!P6 SHF.L.U32 R156, R11, 0x2, RZ ;  /* 0x000000020b9ce819 */ /* 0x000fe200000006ff */
[----:B------:R-:W1:Y:S03]  /*4060*/  @!P6 LDC.64 R12, c[0x0][0x3b8] ;  /* 0x0000ee00ff0ceb82 */ /* 0x000e660000000a00 */
[----:B------:R-:W-:Y:S01]  /*4070*/  @!P6 LOP3.LUT R156, R156, 0x4, RZ, 0xc0, !PT ;  /* 0x000000049c9ce812 */ /* 0x000fe200078ec0ff */
[----:B------:R-:W-:-:S04]  /*4080*/  IMAD.IADD R158, R158, 0x1, R151 ;  /* 0x000000019e9e7824 */ /* 0x000fc800078e0297 */
[----:B------:R-:W-:Y:S01]  /*4090*/  @!P6 IMAD R159, R4, R151, R156 ;  /* 0x00000097049fe224 */ /* 0x000fe200078e029c */
[----:B------:R-:W-:-:S04]  /*40a0*/  @!P6 SHF.R.S32.HI R156, RZ, 0x1f, R15 ;  /* 0x0000001fff9ce819 */ /* 0x000fc8000001140f */
[C---:B------:R-:W-:Y:S02]  /*40b0*/  @!P6 IADD3 R157, P3, PT, R159.reuse, R15, RZ ;  /* 0x0000000f9f9de210 */ /* 0x040fe40007f7e0ff */
[----:B------:R-:W-:Y:S02]  /*40c0*/  SHF.L.U32 R15, R158, 0x3, RZ ;  /* 0x000000039e0f7819 */ /* 0x000fe400000006ff */
[----:B------:R-:W-:Y:S02]  /*40d0*/  @!P6 LEA.HI.X.SX32 R156, R159, R156, 0x1, P3 ;  /* 0x0000009c9f9ce211 */ /* 0x000fe400018f0eff */
[----:B------:R-:W-:Y:S02]  /*40e0*/  ISETP.GE.OR P3, PT, R15, R14, P1 ;  /* 0x0000000e0f00720c */ /* 0x000fe40000f66670 */
[----:B------:R-:W-:Y:S02]  /*40f0*/  SEL R119, R119, RZ, P2 ;  /* 0x000000ff77777207 */ /* 0x000fe40001000000 */
[----:B------:R-:W-:-:S06]  /*4100*/  SEL R118, R118, RZ, P2 ;  /* 0x000000ff76767207 */ /* 0x000fcc0001000000 */
[----:B------:R1:W4:Y:S02]  /*4110*/  @!P5 LDG.E.64 R118, desc[UR36][R152.64] ;  /* 0x000000249876d981 */ /* 0x000324000c1e1b00 */
[----:B-1----:R-:W-:-:S04]  /*4120*/  @!P6 LEA R152, P5, R157, R12, 0x1 ;  /* 0x0000000c9d98e211 */ /* 0x002fc800078a08ff */
[----:B------:R-:W-:Y:S01]  /*4130*/  @!P6 LEA.HI.X R153, R157, R13, R156, 0x1, P5 ;  /* 0x0000000d9d99e211 */ /* 0x000fe200028f0c9c */
        /* <DEDUP_REMOVED lines=135> */
[----:B------:R-:W1:Y:S01]  /*49b0*/  @!P5 LDC.64 R12, c[0x0][0x3b8] ;  /* 0x0000ee00ff0cdb82 */ /* 0x000e620000000a00 */
[----:B------:R-:W-:Y:S01]  /*49c0*/  @!P5 SHF.L.U32 R156, R11, 0x2, RZ ;  /* 0x000000020b9cd819 */ /* 0x000fe200000006ff */
[----:B------:R-:W-:-:S03]  /*49d0*/  IMAD.IADD R158, R158, 0x1, R151 ;  /* 0x000000019e9e7824 */ /* 0x000fc600078e0297 */
[----:B------:R-:W-:Y:S02]  /*49e0*/  @!P5 LOP3.LUT R156, R156, 0x4, RZ, 0xc0, !PT ;  /* 0x000000049c9cd812 */ /* 0x000fe400078ec0ff */
[----:B------:R-:W-:Y:S02]  /*49f0*/  SEL R139, R139, RZ, P2 ;  /* 0x000000ff8b8b7207 */ /* 0x000fe40001000000 */
[----:B------:R-:W-:Y:S02]  /*4a00*/  SEL R138, R138, RZ, P2 ;  /* 0x000000ff8a8a7207 */ /* 0x000fe40001000000 */
[----:B------:R-:W-:Y:S01]  /*4a10*/  SHF.L.U32 R159, R158, 0x3, RZ ;  /* 0x000000039e9f7819 */ /* 0x000fe200000006ff */
[----:B------:R-:W-:Y:S01]  /*4a20*/  @!P5 IMAD R160, R4, R151, R156 ;  /* 0x0000009704a0d224 */ /* 0x000fe200078e029c */
[----:B------:R-:W-:Y:S02]  /*4a30*/  @!P5 SHF.R.S32.HI R156, RZ, 0x1f, R15 ;  /* 0x0000001fff9cd819 */ /* 0x000fe4000001140f */
[----:B------:R-:W-:Y:S01]  /*4a40*/  ISETP.GE.OR P4, PT, R159, R14, P1 ;  /* 0x0000000e9f00720c */ /* 0x000fe20000f86670 */
[----:B------:R3:W4:Y:S01]  /*4a50*/  @!P6 LDG.E.64 R138, desc[UR36][R152.64] ;  /* 0x00000024988ae981 */ /* 0x000722000c1e1b00 */
[----:B------:R-:W-:-:S04]  /*4a60*/  @!P5 IADD3 R15, P6, PT, R160, R15, RZ ;  /* 0x0000000fa00fd210 */ /* 0x000fc80007fde0ff */
[----:B------:R-:W-:Y:S02]  /*4a70*/  @!P5 LEA.HI.X.SX32 R160, R160, R156, 0x1, P6 ;  /* 0x0000009ca0a0d211 */ /* 0x000fe400030f0eff */
[----:B-1----:R-:W-:-:S04]  /*4a80*/  @!P5 LEA R156, P6, R15, R12, 0x1 ;  /* 0x0000000c0f9cd211 */ /* 0x002fc800078c08ff */
[----:B------:R-:W-:Y:S02]  /*4a90*/  @!P5 LEA.HI.X R157, R15, R13, R160, 0x1, P6 ;  /* 0x0000000d0f9dd211 */ /* 0x000fe400030f0ca0 */
[----:B------:R-:W3:Y:S01]  /*4aa0*/  @!P4 LDC.64 R12, c[0x0][0x3b8] ;  /* 0x0000ee00ff0ccb82 */ /* 0x000ee20000000a00 */
[----:B------:R-:W-:-:S05]  /*4ab0*/  @!P4 IMAD.SHL.U32 R15, R11, 0x4, RZ ;  /* 0x000000040b0fc824 */ /* 0x000fca00078e00ff */
[----:B------:R-:W-:-:S05]  /*4ac0*/  @!P4 LOP3.LUT R15, R15, 0x4, RZ, 0xc0, !PT ;  /* 0x000000040f0fc812 */ /* 0x000fca00078ec0ff */
[-C--:B------:R-:W-:Y:S01]  /*4ad0*/  @!P4 IMAD R160, R4, R151.reuse, R15 ;  /* 0x0000009704a0c224 */ /* 0x080fe200078e020f */
[----:B------:R-:W-:Y:S02]  /*4ae0*/  @!P4 SHF.R.S32.HI R15, RZ, 0x1f, R159 ;  /* 0x0000001fff0fc819 */ /* 0x000fe4000001149f */
[----:B------:R-:W-:Y:S02]  /*4af0*/  IADD3 R158, PT, PT, R158, R151, RZ ;  /* 0x000000979e9e7210 */ /* 0x000fe40007ffe0ff */
[----:B------:R-:W-:Y:S02]  /*4b00*/  @!P4 IADD3 R159, P6, PT, R160, R159, RZ ;  /* 0x0000009fa09fc210 */ /* 0x000fe40007fde0ff */
[----:B------:R-:W-:Y:S02]  /*4b10*/  SEL R143, R143, RZ, P2 ;  /* 0x000000ff8f8f7207 */ /* 0x000fe40001000000 */
[----:B------:R-:W-:Y:S01]  /*4b20*/  SEL R142, R142, RZ, P2 ;  /* 0x000000ff8e8e7207 */ /* 0x000fe20001000000 */
[----:B------:R-:W-:Y:S01]  /*4b30*/  IMAD.SHL.U32 R161, R158, 0x8, RZ ;  /* 0x000000089ea17824 */ /* 0x000fe200078e00ff */
[----:B------:R-:W-:-:S02]  /*4b40*/  @!P4 LEA.HI.X.SX32 R160, R160, R15, 0x1, P6 ;  /* 0x0000000fa0a0c211 */ /* 0x000fc400030f0eff */
[----:B---3--:R-:W-:Y:S02]  /*4b50*/  @!P4 LEA R152, P6, R159, R12, 0x1 ;  /* 0x0000000c9f98c211 */ /* 0x008fe400078c08ff */
[----:B------:R-:W3:Y:S01]  /*4b60*/  @!P5 LDG.E.64 R142, desc[UR36][R156.64] ;  /* 0x000000249c8ed981 */ /* 0x000ee2000c1e1b00 */
[----:B------:R-:W-:Y:S02]  /*4b70*/  ISETP.GE.OR P5, PT, R161, R14, P1 ;  /* 0x0000000ea100720c */ /* 0x000fe40000fa6670 */
[----:B------:R-:W-:Y:S02]  /*4b80*/  @!P4 LEA.HI.X R153, R159, R13, R160, 0x1, P6 ;  /* 0x0000000d9f99c211 */ /* 0x000fe400030f0ca0 */
[----:B------:R-:W-:Y:S02]  /*4b90*/  IADD3 R159, PT, PT, R158, R151, RZ ;  /* 0x000000979e9f7210 */ /* 0x000fe40007ffe0ff */
[----:B------:R-:W-:Y:S02]  /*4ba0*/  SEL R141, R141, RZ, P2 ;  /* 0x000000ff8d8d7207 */ /* 0x000fe40001000000 */
[----:B------:R-:W-:Y:S01]  /*4bb0*/  SEL R140, R140, RZ, P2 ;  /* 0x000000ff8c8c7207 */ /* 0x000fe20001000000 */
[----:B------:R-:W-:-:S04]  /*4bc0*/  IMAD.SHL.U32 R159, R159, 0x8, RZ ;  /* 0x000000089f9f7824 */ /* 0x000fc800078e00ff */
[----:B------:R-:W1:Y:S01]  /*4bd0*/  @!P5 LDC.64 R12, c[0x0][0x3b8] ;  /* 0x0000ee00ff0cdb82 */ /* 0x000e620000000a00 */
[----:B------:R2:W3:Y:S01]  /*4be0*/  @!P3 LDG.E.64 R140, desc[UR36][R154.64] ;  /* 0x000000249a8cb981 */ /* 0x0004e2000c1e1b00 */
[----:B------:R-:W-:Y:S02]  /*4bf0*/  ISETP.GE.OR P3, PT, R159, R14, P1 ;  /* 0x0000000e9f00720c */ /* 0x000fe40000f66670 */
[----:B------:R-:W-:-:S04]  /*4c00*/  @!P5 SHF.L.U32 R14, R11, 0x2, RZ ;  /* 0x000000020b0ed819 */ /* 0x000fc800000006ff */
[----:B------:R-:W-:-:S05]  /*4c10*/  @!P5 LOP3.LUT R14, R14, 0x4, RZ, 0xc0, !PT ;  /* 0x000000040e0ed812 */ /* 0x000fca00078ec0ff */
[----:B--2---:R-:W-:Y:S02]  /*4c20*/  @!P5 IMAD R155, R4, R151, R14 ;  /* 0x00000097049bd224 */ /* 0x004fe400078e020e */
[----:B------:R-:W2:Y:S01]  /*4c30*/  @!P3 LDC.64 R14, c[0x0][0x3b8] ;  /* 0x0000ee00ff0ebb82 */ /* 0x000ea20000000a00 */
[----:B------:R-:W-:-:S05]  /*4c40*/  @!P3 IMAD.SHL.U32 R154, R11, 0x4, RZ ;  /* 0x000000040b9ab824 */ /* 0x000fca00078e00ff */
[----:B------:R-:W-:Y:S02]  /*4c50*/  @!P3 LOP3.LUT R156, R154, 0x4, RZ, 0xc0, !PT ;  /* 0x000000049a9cb812 */ /* 0x000fe400078ec0ff */
[----:B------:R-:W-:Y:S02]  /*4c60*/  @!P5 SHF.R.S32.HI R154, RZ, 0x1f, R161 ;  /* 0x0000001fff9ad819 */ /* 0x000fe400000114a1 */
[----:B------:R-:W-:Y:S01]  /*4c70*/  @!P5 IADD3 R161, P6, PT, R155, R161, RZ ;  /* 0x000000a19ba1d210 */ /* 0x000fe20007fde0ff */
[----:B------:R-:W-:-:S03]  /*4c80*/  @!P3 IMAD R156, R4, R151, R156 ;  /* 0x00000097049cb224 */ /* 0x000fc600078e029c */
[----:B------:R-:W-:Y:S02]  /*4c90*/  @!P5 LEA.HI.X.SX32 R154, R155, R154, 0x1, P6 ;  /* 0x0000009a9b9ad211 */ /* 0x000fe400030f0eff */
[C---:B-1----:R-:W-:Y:S02]  /*4ca0*/  @!P5 LEA R12, P6, R161.reuse, R12, 0x1 ;  /* 0x0000000ca10cd211 */ /* 0x042fe400078c08ff */
[----:B------:R-:W-:Y:S02]  /*4cb0*/  @!P3 SHF.R.S32.HI R151, RZ, 0x1f, R159 ;  /* 0x0000001fff97b819 */ /* 0x000fe4000001149f */
[----:B------:R-:W-:Y:S02]  /*4cc0*/  @!P5 LEA.HI.X R13, R161, R13, R154, 0x1, P6 ;  /* 0x0000000da10dd211 */ /* 0x000fe400030f0c9a */
[----:B------:R-:W-:Y:S02]  /*4cd0*/  @!P3 IADD3 R159, P6, PT, R156, R159, RZ ;  /* 0x0000009f9c9fb210 */ /* 0x000fe40007fde0ff */
[----:B------:R-:W-:-:S02]  /*4ce0*/  SEL R145, R145, RZ, P2 ;  /* 0x000000ff91917207 */ /* 0x000fc40001000000 */
[----:B------:R-:W-:Y:S02]  /*4cf0*/  SEL R144, R144, RZ, P2 ;  /* 0x000000ff90907207 */ /* 0x000fe40001000000 */
[----:B------:R-:W-:Y:S02]  /*4d00*/  @!P3 LEA.HI.X.SX32 R154, R156, R151, 0x1, P6 ;  /* 0x000000979c9ab211 */ /* 0x000fe400030f0eff */
[----:B------:R-:W-:Y:S02]  /*4d10*/  SEL R147, R147, RZ, P2 ;  /* 0x000000ff93937207 */ /* 0x000fe40001000000 */
[----:B------:R-:W-:Y:S01]  /*4d20*/  SEL R146, R146, RZ, P2 ;  /* 0x000000ff92927207 */ /* 0x000fe20001000000 */
[----:B------:R-:W3:Y:S01]  /*4d30*/  @!P4 LDG.E.64 R144, desc[UR36][R152.64] ;  /* 0x000000249890c981 */ /* 0x000ee2000c1e1b00 */
[----:B--2---:R-:W-:Y:S02]  /*4d40*/  @!P3 LEA R14, P6, R159, R14, 0x1 ;  /* 0x0000000e9f0eb211 */ /* 0x004fe400078c08ff */
[----:B------:R-:W-:-:S02]  /*4d50*/  SEL R149, R149, RZ, P2 ;  /* 0x000000ff95957207 */ /* 0x000fc40001000000 */
[----:B------:R-:W-:Y:S01]  /*4d60*/  SEL R148, R148, RZ, P2 ;  /* 0x000000ff94947207 */ /* 0x000fe20001000000 */
[----:B------:R1:W2:Y:S01]  /*4d70*/  @!P5 LDG.E.64 R146, desc[UR36][R12.64] ;  /* 0x000000240c92d981 */ /* 0x0002a2000c1e1b00 */
[----:B------:R-:W-:-:S05]  /*4d80*/  @!P3 LEA.HI.X R15, R159, R15, R154, 0x1, P6 ;  /* 0x0000000f9f0fb211 */ /* 0x000fca00030f0c9a */
[----:B------:R0:W2:Y:S01]  /*4d90*/  @!P3 LDG.E.64 R148, desc[UR36][R14.64] ;  /* 0x000000240e94b981 */ /* 0x0000a2000c1e1b00 */
[----:B-1----:R-:W-:Y:S01]  /*4da0*/  @P0 MOV R12, R6 ;  /* 0x00000006000c0202 */ /* 0x002fe20000000f00 */
[----:B------:R-:W-:-:S05]  /*4db0*/  @P0 IMAD.MOV.U32 R13, RZ, RZ, R9 ;  /* 0x000000ffff0d0224 */ /* 0x000fca00078e0009 */
[----:B------:R1:W2:Y:S01]  /*4dc0*/  @P0 LDG.E.U8 R151, desc[UR36][R12.64] ;  /* 0x000000240c970981 */ /* 0x0002a2000c1e1100 */
[----:B0-----:R-:W-:-:S04]  /*4dd0*/  HFMA2 R15, R85, R93, -RZ ;  /* 0x0000005d550f7231 */ /* 0x001fc800001000ff */
[----:B------:R-:W-:Y:S02]  /*4de0*/  HFMA2 R15, R83, R97, R15 ;  /* 0x00000061530f7231 */ /* 0x000fe4000000000f */
[----:B-1----:R-:W-:-:S04]  /*4df0*/  HMUL2 R13, R84, R92 ;  /* 0x0000005c540d7232 */ /* 0x002fc80000000000 */
[----:B------:R-:W-:Y:S02]  /*4e00*/  HFMA2 R13, R82, R96, R13 ;  /* 0x00000060520d7231 */ /* 0x000fe4000000000d */
[----:B------:R-:W-:Y:S02]  /*4e10*/  HFMA2 R15, R81, R87, R15 ;  /* 0x00000057510f7231 */ /* 0x000fe4000000000f */
[----:B------:R-:W-:Y:S02]  /*4e20*/  HFMA2 R13, R80, R86, R13 ;  /* 0x00000056500d7231 */ /* 0x000fe4000000000d */
[----:B----4-:R-:W-:Y:S02]  /*4e30*/  HFMA2 R15, R79, R99, R15 ;  /* 0x000000634f0f7231 */ /* 0x010fe4000000000f */
        /* <DEDUP_REMOVED lines=41> */
[----:B------:R-:W-:Y:S02]  /*50d0*/  HFMA2 R13, R36, R134, R13 ;  /* 0x00000086240d7231 */ /* 0x000fe4000000000d */
[----:B------:R-:W-:Y:S02]  /*50e0*/  HFMA2 R15, R37, R135, R15 ;  /* 0x00000087250f7231 */ /* 0x000fe4000000000f */
[----:B------:R-:W-:Y:S02]  /*50f0*/  HFMA2 R13, R34, R136, R13 ;  /* 0x00000088220d7231 */ /* 0x000fe4000000000d */
[----:B------:R-:W-:Y:S01]  /*5100*/  HFMA2 R15, R35, R137, R15 ;  /* 0x00000089230f7231 */ /* 0x000fe2000000000f */
[----:B------:R-:W-:Y:S01]  /*5110*/  UMOV UR5, 0xffffffff ;  /* 0xffffffff00057882 */ /* 0x000fe20000000000 */
[----:B------:R-:W-:Y:S02]  /*5120*/  HFMA2 R13, R32, R138, R13 ;  /* 0x0000008a200d7231 */ /* 0x000fe4000000000d */
[----:B------:R-:W-:-:S02]  /*5130*/  HFMA2 R15, R33, R139, R15 ;  /* 0x0000008b210f7231 */ /* 0x000fc4000000000f */
[----:B---3--:R-:W-:Y:S02]  /*5140*/  HFMA2 R14, R30, R140, R13 ;  /* 0x0000008c1e0e7231 */ /* 0x008fe4000000000d */
[----:B------:R-:W-:Y:S02]  /*5150*/  HFMA2 R15, R31, R141, R15 ;  /* 0x0000008d1f0f7231 */ /* 0x000fe4000000000f */
[----:B------:R-:W-:Y:S02]  /*5160*/  HFMA2 R13, R28, R142, R14 ;  /* 0x0000008e1c0d7231 */ /* 0x000fe4000000000e */
[----:B------:R-:W-:Y:S02]  /*5170*/  HFMA2 R15, R29, R143, R15 ;  /* 0x0000008f1d0f7231 */ /* 0x000fe4000000000f */
[----:B------:R-:W-:Y:S02]  /*5180*/  HFMA2 R12, R26, R144, R13 ;  /* 0x000000901a0c7231 */ /* 0x000fe4000000000d */
[----:B------:R-:W-:-:S02]  /*5190*/  HFMA2 R15, R27, R145, R15 ;  /* 0x000000911b0f7231 */ /* 0x000fc4000000000f */
[----:B--2---:R-:W-:Y:S02]  /*51a0*/  HFMA2 R12, R24, R146, R12 ;  /* 0x00000092180c7231 */ /* 0x004fe4000000000c */
[----:B------:R-:W-:Y:S02]  /*51b0*/  HFMA2 R15, R25, R147, R15 ;  /* 0x00000093190f7231 */ /* 0x000fe4000000000f */
[----:B------:R-:W-:Y:S02]  /*51c0*/  HFMA2 R12, R20, R148, R12 ;  /* 0x00000094140c7231 */ /* 0x000fe4000000000c */
[----:B------:R-:W-:-:S04]  /*51d0*/  HFMA2 R15, R21, R149, R15 ;  /* 0x00000095150f7231 */ /* 0x000fc8000000000f */
[----:B------:R-:W-:-:S05]  /*51e0*/  HADD2 R12, R12, R15 ;  /* 0x0000000f0c0c7230 */ /* 0x000fca0000000000 */
[--C-:B------:R-:W-:Y:S02]  /*51f0*/  HADD2.F32 R13, -RZ, R12.reuse.H0_H0 ;  /* 0x2000000cff0d7230 */ /* 0x100fe40000004100 */
[----:B------:R-:W-:Y:S01]  /*5200*/  HADD2.F32 R12, -RZ, R12.H1_H1 ;  /* 0x3000000cff0c7230 */ /* 0x000fe20000004100 */
[----:B------:R-:W-:Y:S02]  /*5210*/  ISETP.NE.AND P2, PT, R151, RZ, P0 ;  /* 0x000000ff9700720c */ /* 0x000fe40000745270 */
[----:B------:R-:W-:Y:S02]  /*5220*/  LOP3.LUT R151, R11, 0x1, RZ, 0xc0, !PT ;  /* 0x000000010b977812 */ /* 0x000fe400078ec0ff */
[----:B------:R-:W-:Y:S01]  /*5230*/  FADD.FTZ R13, R13, R12 ;  /* 0x0000000c0d0d7221 */ /* 0x000fe20000010000 */
[----:B------:R-:W-:Y:S08]  /*5240*/  BRA.DIV UR5, `(.L_x_4316) ;  /* 0x0000005605447947 */ /* 0x000ff0000b800000 */
[----:B------:R0:W1:Y:S02]  /*5250*/  SHFL.BFLY PT, R14, R13, 0x1, 0x1f ;  /* 0x0c201f000d0e7f89 */ /* 0x00006400000e0000 */
.L_x_4387:
        /* <DEDUP_REMOVED lines=20> */
[----:B-----5:R-:W-:-:S04]  /*53a0*/  @P1 SEL R151, R23, RZ, !P4 ;  /* 0x000000ff17971207 */ /* 0x020fc80006000000 */
        /* <DEDUP_REMOVED lines=8> */
.L_x_4318:
[----:B------:R-:W-:Y:S05]  /*5430*/  BSYNC.RECONVERGENT B1 ;  /* 0x0000000000017941 */ /* 0x000fea0003800200 */
.L_x_4317:
[----:B------:R-:W-:Y:S01]  /*5440*/  VIADD R7, R7, 0x40 ;  /* 0x0000004007077836 */ /* 0x000fe20000000000 */
[----:B------:R-:W-:Y:S01]  /*5450*/  IADD3 R6, P2, PT, R6, 0x40, RZ ;  /* 0x0000004006067810 */ /* 0x000fe20007f5e0ff */
[----:B------:R-:W-:Y:S01]  /*5460*/  VIADD R150, R150, 0x40 ;  /* 0x0000004096967836 */ /* 0x000fe20000000000 */
[----:B-1----:R-:W-:Y:S02]  /*5470*/  IADD3 R22, PT, PT, R22, 0x100, RZ ;  /* 0x0000010016167810 */ /* 0x002fe40007ffe0ff */
[----:B------:R-:W-:Y:S02]  /*5480*/  ISETP.GE.AND P1, PT, R7, R10, PT ;  /* 0x0000000a0700720c */ /* 0x000fe40003f26270 */
[----:B------:R-:W-:-:S11]  /*5490*/  IADD3.X R9, PT, PT, RZ, R9, RZ, P2, !PT ;  /* 0x00000009ff097210 */ /* 0x000fd600017fe4ff */
[----:B------:R-:W-:Y:S05]  /*54a0*/  @!P1 BRA `(.L_x_4319) ;  /* 0xffffffd8008c9947 */ /* 0x000fea000383ffff */
.L_x_4315:
[----:B------:R-:W-:Y:S05]  /*54b0*/  BSYNC B0 ;  /* 0x0000000000007941 */ /* 0x000fea0003800000 */
.L_x_4314:
        /* <DEDUP_REMOVED lines=8> */
[----:B------:R0:W2:Y:S02]  /*5540*/  SHFL.BFLY PT, R14, R6, 0x2, 0x1f ;  /* 0x0c401f00060e7f89 */ /* 0x0000a400000e0000 */
.L_x_4393:
[----:B-1----:R-:W1:Y:S01]  /*5550*/  S2R R0, SR_TID.X ;  /* 0x0000000000007919 */ /* 0x002e620000002100 */
[----:B------:R-:W-:Y:S01]  /*5560*/  MOV R20, 0x400 ;  /* 0x0000040000147802 */ /* 0x000fe20000000f00 */
[----:B------:R-:W-:Y:S05]  /*5570*/  WARPSYNC.ALL ;  /* 0x0000000000007948 */ /* 0x000fea0003800000 */
[----:B------:R-:W4:Y:S01]  /*5580*/  S2R R21, SR_CgaCtaId ;  /* 0x0000000000157919 */ /* 0x000f220000008800 */
[----:B--2---:R-:W-:Y:S02]  /*5590*/  FMNMX.FTZ R7, R6, R14, !PT ;  /* 0x0000000e06077209 */ /* 0x004fe40007810000 */
[----:B-1----:R-:W-:-:S02]  /*55a0*/  LOP3.LUT P0, R10, R0, 0x1f, RZ, 0xc0, !PT ;  /* 0x0000001f000a7812 */ /* 0x002fc4000780c0ff */
[----:B----4-:R-:W-:-:S11]  /*55b0*/  LEA R5, R21, R20, 0x18 ;  /* 0x0000001415057211 */ /* 0x010fd600078ec0ff */
[----:B0-----:R-:W-:-:S05]  /*55c0*/  @!P0 LEA.HI R6, R0, R5, RZ, 0x1d ;  /* 0x0000000500068211 */ /* 0x001fca00078fe8ff */
[----:B------:R-:W-:Y:S01]  /*55d0*/  @!P0 STS [R6], R7 ;  /* 0x0000000706008388 */ /* 0x000fe20000000800 */
[----:B------:R-:W-:Y:S01]  /*55e0*/  BAR.SYNC.DEFER_BLOCKING 0x0 ;  /* 0x0000000000007b1d */ /* 0x000fe20000010000 */
[C---:B------:R-:W-:Y:S01]  /*55f0*/  ISETP.GT.U32.AND P0, PT, R10.reuse, 0x3, PT ;  /* 0x000000030a00780c */ /* 0x040fe20003f04070 */
[----:B------:R-:W-:Y:S01]  /*5600*/  IMAD R9, R10, 0x4, R5 ;  /* 0x000000040a097824 */ /* 0x000fe200078e0205 */
[----:B------:R-:W-:Y:S01]  /*5610*/  MOV R12, 0xff7fffff ;  /* 0xff7fffff000c7802 */ /* 0x000fe20000000f00 */
[----:B------:R-:W-:Y:S01]  /*5620*/  IMAD.MOV.U32 R11, RZ, RZ, RZ ;  /* 0x000000ffff0b7224 */ /* 0x000fe200078e00ff */
[----:B------:R-:W-:Y:S01]  /*5630*/  IADD3 R8, PT, PT, R16, 0x1, RZ ;  /* 0x0000000110087810 */ /* 0x000fe20007ffe0ff */
[----:B------:R-:W-:Y:S08]  /*5640*/  BSSY.RECONVERGENT B0, `(.L_x_4321) ;  /* 0x000016f000007945 */ /* 0x000ff00003800200 */
[----:B------:R-:W0:Y:S04]  /*5650*/  @!P0 LDS R12, [R9] ;  /* 0x00000000090c8984 */ /* 0x000e280000000800 */
[----:B0-----:R-:W0:Y:S02]  /*5660*/  SHFL.BFLY PT, R7, R12, 0x2, 0x1f ;  /* 0x0c401f000c077f89 */ /* 0x001e2400000e0000 */
[----:B0-----:R-:W-:Y:S01]  /*5670*/  FMNMX.FTZ R13, R7, R12, !PT ;  /* 0x0000000c070d7209 */ /* 0x001fe20007810000 */
[----:B------:R-:W-:-:S04]  /*5680*/  IMAD.IADD R7, R19, 0x1, R0 ;  /* 0x0000000113077824 */ /* 0x000fc800078e0200 */
[----:B------:R-:W0:Y:S01]  /*5690*/  SHFL.BFLY PT, R6, R13, 0x1, 0x1f ;  /* 0x0c201f000d067f89 */ /* 0x000e2200000e0000 */
[----:B------:R-:W-:Y:S02]  /*56a0*/  ISETP.GT.AND P0, PT, R7, R16, PT ;  /* 0x000000100700720c */ /* 0x000fe40003f04270 */
[----:B0-----:R-:W-:-:S06]  /*56b0*/  FMNMX.FTZ R6, R13, R6, !PT ;  /* 0x000000060d067209 */ /* 0x001fcc0007810000 */
[----:B------:R-:W0:Y:S05]  /*56c0*/  SHFL.IDX PT, R6, R6, RZ, 0x1f ;  /* 0x00001fff06067589 */ /* 0x000e2a00000e0000 */
        /* <DEDUP_REMOVED lines=21> */
[----:B------:R-:W-:Y:S01]  /*5820*/  IMAD R14, R0, 0x4, R15 ;  /* 0x00000004000e7824 */ /* 0x000fe200078e020f */
[----:B------:R-:W-:-:S07]  /*5830*/  IADD3 R13, PT, PT, -R13, RZ, RZ ;  /* 0x000000ff0d0d7210 */ /* 0x000fce0007ffe1ff */
.L_x_4326:
        /* <DEDUP_REMOVED lines=11> */
.L_x_4325:
[----:B------:R-:W-:Y:S05]  /*58f0*/  BSYNC.RECONVERGENT B1 ;  /* 0x0000000000017941 */ /* 0x000fea0003800200 */
.L_x_4324:
[----:B------:R-:W-:Y:S05]  /*5900*/  @!P1 BRA `(.L_x_4322) ;  /* 0x0000001400089947 */ /* 0x000fea0003800000 */
[----:B------:R-:W-:Y:S01]  /*5910*/  IMAD.SHL.U32 R13, R19, 0x4, RZ ;  /* 0x00000004130d7824 */ /* 0x000fe200078e00ff */
[----:B------:R-:W-:-:S04]  /*5920*/  IADD3 R20, PT, PT, R20, 0x220, RZ ;  /* 0x0000022014147810 */ /* 0x000fc80007ffe0ff */
[----:B------:R-:W-:Y:S02]  /*5930*/  LEA R20, R21, R20, 0x18 ;  /* 0x0000001415147211 */ /* 0x000fe400078ec0ff */
[----:B------:R-:W-:-:S05]  /*5940*/  LEA R13, R12, -R13, 0x2 ;  /* 0x8000000d0c0d7211 */ /* 0x000fca00078e10ff */
[----:B------:R-:W-:-:S05]  /*5950*/  IMAD.IADD R13, R20, 0x1, R13 ;  /* 0x00000001140d7824 */ /* 0x000fca00078e020d */
[----:B------:R-:W0:Y:S04]  /*5960*/  LDS R15, [R13] ;  /* 0x000000000d0f7984 */ /* 0x000e280000000800 */
[----:B------:R-:W1:Y:S04]  /*5970*/  LDS R21, [R13+0x200] ;  /* 0x000200000d157984 */ /* 0x000e680000000800 */
[----:B-----5:R-:W2:Y:S04]  /*5980*/  LDS R23, [R13+0x400] ;  /* 0x000400000d177984 */ /* 0x020ea80000000800 */
[----:B------:R-:W4:Y:S01]  /*5990*/  LDS R25, [R13+0x600] ;  /* 0x000600000d197984 */ /* 0x000f220000000800 */
        /* <DEDUP_REMOVED lines=11> */
[----:B0-----:R-:W-:-:S03]  /*5a50*/  IADD3 R15, PT, PT, R12, 0x200, RZ ;  /* 0x000002000c0f7810 */ /* 0x001fc60007ffe0ff */
[----:B------:R-:W0:Y:S01]  /*5a60*/  MUFU.EX2 R24, R25 ;  /* 0x0000001900187308 */ /* 0x000e220000000800 */
[----:B------:R-:W-:Y:S01]  /*5a70*/  ISETP.GT.AND P0, PT, R15, R16, PT ;  /* 0x000000100f00720c */ /* 0x000fe20003f04270 */
[----:B-1----:R1:W-:Y:S01]  /*5a80*/  STS [R13], R14 ;  /* 0x0000000e0d007388 */ /* 0x0023e20000000800 */
[----:B------:R-:W-:-:S03]  /*5a90*/  FADD.FTZ R11, R11, R14 ;  /* 0x0000000e0b0b7221 */ /* 0x000fc60000010000 */
[----:B--2---:R1:W-:Y:S01]  /*5aa0*/  STS [R13+0x200], R20 ;  /* 0x000200140d007388 */ /* 0x0043e20000000800 */
[----:B------:R-:W-:-:S03]  /*5ab0*/  FADD.FTZ R11, R11, R20 ;  /* 0x000000140b0b7221 */ /* 0x000fc60000010000 */
[----:B----4-:R1:W-:Y:S01]  /*5ac0*/  STS [R13+0x400], R22 ;  /* 0x000400160d007388 */ /* 0x0103e20000000800 */
[----:B------:R-:W-:-:S03]  /*5ad0*/  FADD.FTZ R11, R11, R22 ;  /* 0x000000160b0b7221 */ /* 0x000fc60000010000 */
[----:B0-----:R1:W-:Y:S01]  /*5ae0*/  STS [R13+0x600], R24 ;  /* 0x000600180d007388 */ /* 0x0013e20000000800 */
[----:B------:R-:W-:Y:S01]  /*5af0*/  FADD.FTZ R11, R11, R24 ;  /* 0x000000180b0b7221 */ /* 0x000fe20000010000 */
[----:B------:R-:W-:Y:S06]  /*5b00*/  @P0 BRA `(.L_x_4322) ;  /* 0x0000001000880947 */ /* 0x000fec0003800000 */
[----:B------:R-:W-:Y:S01]  /*5b10*/  IMAD.IADD R12, R16, 0x1, -R15 ;  /* 0x00000001100c7824 */ /* 0x000fe200078e0a0f */
[----:B------:R-:W-:Y:S01]  /*5b20*/  BSSY.RECONVERGENT B1, `(.L_x_4327) ;  /* 0x000006b000017945 */ /* 0x000fe20003800200 */
[----:B-1----:R-:W-:Y:S02]  /*5b30*/  IADD3 R13, PT, PT, R13, 0xc00, RZ ;  /* 0x00000c000d0d7810 */ /* 0x002fe40007ffe0ff */
[----:B------:R-:W-:Y:S02]  /*5b40*/  PLOP3.LUT P0, PT, PT, PT, PT, 0x80, 0x8 ;  /* 0x000000000008781c */ /* 0x000fe40003f0f070 */
[----:B------:R-:W-:-:S13]  /*5b50*/  ISETP.GT.AND P1, PT, R12, 0x5ff, PT ;  /* 0x000005ff0c00780c */ /* 0x000fda0003f24270 */
[----:B------:R-:W-:Y:S05]  /*5b60*/  @!P1 BRA `(.L_x_4328) ;  /* 0x0000000400989947 */ /* 0x000fea0003800000 */
[----:B------:R-:W-:Y:S01]  /*5b70*/  PLOP3.LUT P0, PT, PT, PT, PT, 0x8, 0x80 ;  /* 0x000000000080781c */ /* 0x000fe20003f0e170 */
[----:B------:R-:W-:-:S12]  /*5b80*/  VIADD R44, R16, 0xfffffa01 ;  /* 0xfffffa01102c7836 */ /* 0x000fd80000000000 */
.L_x_4329:
[----:B------:R-:W0:Y:S01]  /*5b90*/  LDS R21, [R13+-0x400] ;  /* 0xfffc00000d157984 */ /* 0x000e220000000800 */
[----:B------:R-:W-:-:S03]  /*5ba0*/  IADD3 R15, PT, PT, R15, 0x800, RZ ;  /* 0x000008000f0f7810 */ /* 0x000fc60007ffe0ff */
[----:B------:R-:W1:Y:S01]  /*5bb0*/  LDS R23, [R13+-0x200] ;  /* 0xfffe00000d177984 */ /* 0x000e620000000800 */
[----:B------:R-:W-:-:S03]  /*5bc0*/  ISETP.GE.AND P1, PT, R15, R44, PT ;  /* 0x0000002c0f00720c */ /* 0x000fc60003f26270 */
[----:B------:R-:W2:Y:S04]  /*5bd0*/  LDS R25, [R13] ;  /* 0x000000000d197984 */ /* 0x000ea80000000800 */
[----:B------:R-:W4:Y:S04]  /*5be0*/  LDS R27, [R13+0x200] ;  /* 0x000200000d1b7984 */ /* 0x000f280000000800 */
[----:B---3--:R-:W3:Y:S04]  /*5bf0*/  LDS R29, [R13+0x400] ;  /* 0x000400000d1d7984 */ /* 0x008ee80000000800 */
        /* <DEDUP_REMOVED lines=19> */
[C---:B---3--:R-:W-:Y:S01]  /*5d30*/  FADD.FTZ R29, -R6.reuse, R29 ;  /* 0x0000001d061d7221 */ /* 0x048fe20000010100 */
[----:B------:R-:W-:Y:S01]  /*5d40*/  FMUL.FTZ R27, R27, 1.4426950216293334961 ;  /* 0x3fb8aa3b1b1b7820 */ /* 0x000fe20000410000 */
[----:B------:R-:W3:Y:S01]  /*5d50*/  MUFU.EX2 R20, R25 ;  /* 0x0000001900147308 */ /* 0x000ee20000000800 */
[----:B------:R-:W1:Y:S01]  /*5d60*/  LDS R51, [R13+0x1a00] ;  /* 0x001a00000d337984 */ /* 0x000e620000000800 */
[C---:B-----5:R-:W-:Y:S01]  /*5d70*/  FADD.FTZ R31, -R6.reuse, R31 ;  /* 0x0000001f061f7221 */ /* 0x060fe20000010100 */
[----:B------:R-:W-:Y:S01]  /*5d80*/  FMUL.FTZ R29, R29, 1.4426950216293334961 ;  /* 0x3fb8aa3b1d1d7820 */ /* 0x000fe20000410000 */
[----:B------:R-:W5:Y:S01]  /*5d90*/  MUFU.EX2 R22, R27 ;  /* 0x0000001b00167308 */ /* 0x000f620000000800 */
        /* <DEDUP_REMOVED lines=9> */
[----:B---3--:R-:W-:Y:S01]  /*5e30*/  FADD.FTZ R11, R11, R20 ;  /* 0x000000140b0b7221 */ /* 0x008fe20000010000 */
[----:B------:R-:W-:Y:S01]  /*5e40*/  FMUL.FTZ R35, R35, 1.4426950216293334961 ;  /* 0x3fb8aa3b23237820 */ /* 0x000fe20000410000 */
[----:B------:R-:W3:Y:S01]  /*5e50*/  MUFU.EX2 R28, R33 ;  /* 0x00000021001c7308 */ /* 0x000ee20000000800 */
[C---:B------:R-:W-:Y:S01]  /*5e60*/  FADD.FTZ R39, -R6.reuse, R39 ;  /* 0x0000002706277221 */ /* 0x040fe20000010100 */
[----:B-----5:R-:W-:Y:S01]  /*5e70*/  FADD.FTZ R11, R11, R22 ;  /* 0x000000160b0b7221 */ /* 0x020fe20000010000 */
[----:B------:R-:W-:Y:S01]  /*5e80*/  FMUL.FTZ R37, R37, 1.4426950216293334961 ;  /* 0x3fb8aa3b25257820 */ /* 0x000fe20000410000 */
[----:B------:R-:W5:Y:S01]  /*5e90*/  MUFU.EX2 R30, R35 ;  /* 0x00000023001e7308 */ /* 0x000f620000000800 */
        /* <DEDUP_REMOVED lines=9> */
[----:B---3--:R-:W-:Y:S01]  /*5f30*/  FADD.FTZ R11, R11, R28 ;  /* 0x0000001c0b0b7221 */ /* 0x008fe20000010000 */
[C---:B-1----:R-:W-:Y:S01]  /*5f40*/  FADD.FTZ R45, -R6.reuse, R45 ;  /* 0x0000002d062d7221 */ /* 0x042fe20000010100 */
[----:B------:R-:W-:Y:S01]  /*5f50*/  FMUL.FTZ R43, R43, 1.4426950216293334961 ;  /* 0x3fb8aa3b2b2b7820 */ /* 0x000fe20000410000 */
[----:B------:R1:W-:Y:S01]  /*5f60*/  STS [R13+-0x200], R14 ;  /* 0xfffe000e0d007388 */ /* 0x0003e20000000800 */
[----:B-----5:R-:W-:Y:S01]  /*5f70*/  FADD.FTZ R11, R11, R30 ;  /* 0x0000001e0b0b7221 */ /* 0x020fe20000010000 */
        /* <DEDUP_REMOVED lines=37> */
.L_x_4328:
[----:B------:R-:W-:Y:S05]  /*61d0*/  BSYNC.RECONVERGENT B1 ;  /* 0x0000000000017941 */ /* 0x000fea0003800200 */
.L_x_4327:
[----:B------:R-:W-:Y:S01]  /*61e0*/  IADD3 R12, PT, PT, -R15, R16, RZ ;  /* 0x000000100f0c7210 */ /* 0x000fe20007ffe1ff */
[----:B------:R-:W-:Y:S03]  /*61f0*/  BSSY.RECONVERGENT B1, `(.L_x_4330) ;  /* 0x0000036000017945 */ /* 0x000fe60003800200 */
[----:B------:R-:W-:-:S13]  /*6200*/  ISETP.GT.AND P1, PT, R12, 0x1ff, PT ;  /* 0x000001ff0c00780c */ /* 0x000fda0003f24270 */
[----:B------:R-:W-:Y:S05]  /*6210*/  @!P1 BRA `(.L_x_4331) ;  /* 0x0000000000cc9947 */ /* 0x000fea0003800000 */
[----:B------:R-:W0:Y:S01]  /*6220*/  LDS R21, [R13+-0x400] ;  /* 0xfffc00000d157984 */ /* 0x000e220000000800 */
[----:B------:R-:W-:Y:S01]  /*6230*/  PLOP3.LUT P0, PT, PT, PT, PT, 0x8, 0x80 ;  /* 0x000000000080781c */ /* 0x000fe20003f0e170 */
[----:B------:R-:W-:Y:S02]  /*6240*/  VIADD R15, R15, 0x400 ;  /* 0x000004000f0f7836 */ /* 0x000fe40000000000 */
[----:B------:R-:W1:Y:S04]  /*6250*/  LDS R23, [R13+-0x200] ;  /* 0xfffe00000d177984 */ /* 0x000e680000000800 */
[----:B------:R-:W2:Y:S04]  /*6260*/  LDS R25, [R13] ;  /* 0x000000000d197984 */ /* 0x000ea80000000800 */
[----:B------:R-:W4:Y:S04]  /*6270*/  LDS R27, [R13+0x200] ;  /* 0x000200000d1b7984 */ /* 0x000f280000000800 */
[----:B---3--:R-:W3:Y:S04]  /*6280*/  LDS R29, [R13+0x400] ;  /* 0x000400000d1d7984 */ /* 0x008ee80000000800 */
[----:B------:R-:W5:Y:S04]  /*6290*/  LDS R31, [R13+0x600] ;  /* 0x000600000d1f7984 */ /* 0x000f680000000800 */
[----:B------:R-:W5:Y:S04]  /*62a0*/  LDS R33, [R13+0x800] ;  /* 0x000800000d217984 */ /* 0x000f680000000800 */
[----:B------:R-:W5:Y:S01]  /*62b0*/  LDS R35, [R13+0xa00] ;  /* 0x000a00000d237984 */ /* 0x000f620000000800 */
        /* <DEDUP_REMOVED lines=9> */
[----:B---3--:R-:W-:Y:S01]  /*6350*/  FADD.FTZ R29, -R6, R29 ;  /* 0x0000001d061d7221 */ /* 0x008fe20000010100 */
[----:B------:R-:W-:-:S02]  /*6360*/  FMUL.FTZ R27, R27, 1.4426950216293334961 ;  /* 0x3fb8aa3b1b1b7820 */ /* 0x000fc40000410000 */
[----:B------:R-:W2:Y:S01]  /*6370*/  MUFU.EX2 R20, R25 ;  /* 0x0000001900147308 */ /* 0x000ea20000000800 */
[C---:B-----5:R-:W-:Y:S01]  /*6380*/  FADD.FTZ R31, -R6.reuse, R31 ;  /* 0x0000001f061f7221 */ /* 0x060fe20000010100 */
        /* <DEDUP_REMOVED lines=27> */
[----:B0-----:R-:W-:-:S07]  /*6540*/  IADD3 R13, PT, PT, R13, 0x1000, RZ ;  /* 0x000010000d0d7810 */ /* 0x001fce0007ffe0ff */
.L_x_4331:
[----:B------:R-:W-:Y:S05]  /*6550*/  BSYNC.RECONVERGENT B1 ;  /* 0x0000000000017941 */ /* 0x000fea0003800200 */
.L_x_4330:
        /* <DEDUP_REMOVED lines=27> */
.L_x_4323:
[----:B------:R-:W1:Y:S01]  /*6710*/  S2UR UR4, SR_CTAID.Y ;  /* 0x00000000000479c3 */ /* 0x000e620000002600 */
[----:B------:R-:W-:Y:S01]  /*6720*/  VIADDMNMX R14, R7, 0x80, R8, !PT ;  /* 0x00000080070e7846 */ /* 0x000fe20007800108 */
[----:B------:R-:W-:Y:S01]  /*6730*/  BSSY.RECONVERGENT B1, `(.L_x_4332) ;  /* 0x0000027000017945 */ /* 0x000fe20003800200 */
[----:B------:R-:W-:-:S04]  /*6740*/  LOP3.LUT R15, RZ, R0, RZ, 0x33, !PT ;  /* 0x00000000ff0f7212 */ /* 0x000fc800078e33ff */
[----:B------:R-:W-:Y:S01]  /*6750*/  IADD3 R14, PT, PT, -R19, R14, R15 ;  /* 0x0000000e130e7210 */ /* 0x000fe20007ffe10f */
[----:B------:R-:W1:Y:S03]  /*6760*/  LDC R11, c[0x0][0x3f4] ;  /* 0x0000fd00ff0b7b82 */ /* 0x000e660000000800 */
[C---:B------:R-:W-:Y:S02]  /*6770*/  LOP3.LUT R15, R14.reuse, 0x180, RZ, 0xc0, !PT ;  /* 0x000001800e0f7812 */ /* 0x040fe400078ec0ff */
[----:B------:R-:W-:Y:S02]  /*6780*/  ISETP.GE.U32.AND P1, PT, R14, 0x180, PT ;  /* 0x000001800e00780c */ /* 0x000fe40003f26070 */
[----:B------:R-:W-:Y:S02]  /*6790*/  ISETP.NE.AND P0, PT, R15, 0x180, PT ;  /* 0x000001800f00780c */ /* 0x000fe40003f05270 */
[----:B------:R-:W-:Y:S01]  /*67a0*/  MOV R15, R7 ;  /* 0x00000007000f7202 */ /* 0x000fe20000000f00 */
[----:B-1----:R-:W-:-:S02]  /*67b0*/  IMAD R24, R11, UR4, RZ ;  /* 0x000000040b187c24 */ /* 0x002fc4000f8e02ff */
[----:B------:R-:W-:-:S03]  /*67c0*/  IMAD.MOV.U32 R11, RZ, RZ, RZ ;  /* 0x000000ffff0b7224 */ /* 0x000fc600078e00ff */
[----:B------:R-:W-:-:S05]  /*67d0*/  SHF.R.S32.HI R26, RZ, 0x1f, R24 ;  /* 0x0000001fff1a7819 */ /* 0x000fca0000011418 */
[----:B------:R-:W-:Y:S05]  /*67e0*/  @!P0 BRA `(.L_x_4333) ;  /* 0x00000000006c8947 */ /* 0x000fea0003800000 */
[----:B------:R-:W-:Y:S01]  /*67f0*/  VIADD R20, R20, 0x220 ;  /* 0x0000022014147836 */ /* 0x000fe20000000000 */
[----:B------:R-:W-:Y:S01]  /*6800*/  LEA.HI R11, R14, 0x1, RZ, 0x19 ;  /* 0x000000010e0b7811 */ /* 0x000fe200078fc8ff */
[--C-:B------:R-:W-:Y:S01]  /*6810*/  IMAD.MOV.U32 R15, RZ, RZ, R7.reuse ;  /* 0x000000ffff0f7224 */ /* 0x100fe200078e0007 */
[----:B-----5:R-:W-:Y:S02]  /*6820*/  IADD3 R23, P0, P2, R24, R12, R7 ;  /* 0x0000000c18177210 */ /* 0x020fe40007a1e007 */
[----:B------:R-:W-:Y:S01]  /*6830*/  LOP3.LUT R12, R11, 0x3, RZ, 0xc0, !PT ;  /* 0x000000030b0c7812 */ /* 0x000fe200078ec0ff */
[----:B------:R-:W-:Y:S01]  /*6840*/  HFMA2 R11, -RZ, RZ, 0, 0 ;  /* 0x00000000ff0b7431 */ /* 0x000fe200000001ff */
[----:B------:R-:W-:Y:S02]  /*6850*/  LEA R21, R21, R20, 0x18 ;  /* 0x0000001415157211 */ /* 0x000fe400078ec0ff */
[----:B------:R-:W-:Y:S01]  /*6860*/  IADD3.X R13, PT, PT, R26, R13, RZ, P0, P2 ;  /* 0x0000000d1a0d7210 */ /* 0x000fe200007e44ff */
[----:B------:R-:W-:Y:S01]  /*6870*/  IMAD.MOV R20, RZ, RZ, -R12 ;  /* 0x000000ffff147224 */ /* 0x000fe200078e0a0c */
[----:B------:R-:W-:-:S07]  /*6880*/  LEA R14, R0, R21, 0x2 ;  /* 0x00000015000e7211 */ /* 0x000fce00078e10ff */
.L_x_4334:
[----:B------:R-:W-:-:S06]  /*6890*/  MOV R12, R23 ;  /* 0x00000017000c7202 */ /* 0x000fcc0000000f00 */
[----:B------:R1:W2:Y:S01]  /*68a0*/  LDG.E.U8 R12, desc[UR36][R12.64] ;  /* 0x000000240c0c7981 */ /* 0x0002a2000c1e1100 */
[----:B------:R-:W-:Y:S01]  /*68b0*/  IADD3 R20, PT, PT, R20, 0x1, RZ ;  /* 0x0000000114147810 */ /* 0x000fe20007ffe0ff */
[----:B------:R-:W-:Y:S01]  /*68c0*/  VIADD R15, R15, 0x80 ;  /* 0x000000800f0f7836 */ /* 0x000fe20000000000 */
[----:B------:R-:W-:-:S04]  /*68d0*/  IADD3 R23, P2, PT, R23, 0x80, RZ ;  /* 0x0000008017177810 */ /* 0x000fc80007f5e0ff */
[----:B-1----:R-:W-:Y:S02]  /*68e0*/  IADD3.X R13, PT, PT, RZ, R13, RZ, P2, !PT ;  /* 0x0000000dff0d7210 */ /* 0x002fe400017fe4ff */
[----:B--2---:R-:W-:-:S13]  /*68f0*/  ISETP.NE.AND P0, PT, R12, RZ, PT ;  /* 0x000000ff0c00720c */ /* 0x004fda0003f05270 */
[----:B------:R-:W0:Y:S02]  /*6900*/  @!P0 LDS R21, [R14] ;  /* 0x000000000e158984 */ /* 0x000e240000000800 */
[----:B0-----:R-:W-:Y:S01]  /*6910*/  @!P0 FADD.FTZ R22, -R6, R21 ;  /* 0x0000001506168221 */ /* 0x001fe20000010100 */
        /* <DEDUP_REMOVED lines=8> */
.L_x_4333:
[----:B------:R-:W-:Y:S05]  /*69a0*/  BSYNC.RECONVERGENT B1 ;  /* 0x0000000000017941 */ /* 0x000fea0003800200 */
.L_x_4332:
[----:B------:R-:W-:Y:S05]  /*69b0*/  @!P1 BRA `(.L_x_4322) ;  /* 0x0000000000dc9947 */ /* 0x000fea0003800000 */
[----:B------:R-:W1:Y:S01]  /*69c0*/  S2R R14, SR_CgaCtaId ;  /* 0x00000000000e7919 */ /* 0x000e620000008800 */
[----:B------:R-:W2:Y:S01]  /*69d0*/  LDCU.64 UR4, c[0x0][0x420] ;  /* 0x00008400ff0477ac */ /* 0x000ea20008000a00 */
[----:B------:R-:W-:Y:S02]  /*69e0*/  MOV R13, 0x400 ;  /* 0x00000400000d7802 */ /* 0x000fe40000000f00 */
[----:B------:R-:W-:-:S03]  /*69f0*/  SHF.L.U32 R12, R19, 0x2, RZ ;  /* 0x00000002130c7819 */ /* 0x000fc600000006ff */
[----:B------:R-:W-:Y:S01]  /*6a00*/  VIADD R13, R13, 0x220 ;  /* 0x000002200d0d7836 */ /* 0x000fe20000000000 */
[----:B------:R-:W-:Y:S02]  /*6a10*/  LEA R12, R15, -R12, 0x2 ;  /* 0x8000000c0f0c7211 */ /* 0x000fe400078e10ff */
[----:B--2---:R-:W-:-:S04]  /*6a20*/  IADD3 R21, P0, P1, R24, UR4, R15 ;  /* 0x0000000418157c10 */ /* 0x004fc8000f91e00f */
[----:B------:R-:W-:Y:S02]  /*6a30*/  IADD3 R21, P2, PT, R21, 0x100, RZ ;  /* 0x0000010015157810 */ /* 0x000fe40007f5e0ff */
[----:B-1---5:R-:W-:Y:S02]  /*6a40*/  LEA R23, R14, R13, 0x18 ;  /* 0x0000000d0e177211 */ /* 0x022fe400078ec0ff */
[----:B------:R-:W-:Y:S02]  /*6a50*/  IADD3.X R13, PT, PT, R26, UR5, RZ, P0, P1 ;  /* 0x000000051a0d7c10 */ /* 0x000fe400087e24ff */
[----:B------:R-:W-:-:S03]  /*6a60*/  IADD3 R14, PT, PT, R12, 0x400, R23 ;  /* 0x000004000c0e7810 */ /* 0x000fc60007ffe017 */
[----:B------:R-:W-:-:S07]  /*6a70*/  IMAD.X R13, RZ, RZ, R13, P2 ;  /* 0x000000ffff0d7224 */ /* 0x000fce00010e060d */
.L_x_4335:
[----:B------:R-:W-:-:S05]  /*6a80*/  MOV R12, R21 ;  /* 0x00000015000c7202 */ /* 0x000fca0000000f00 */
[----:B------:R-:W2:Y:S04]  /*6a90*/  LDG.E.U8 R23, desc[UR36][R12.64+-0x100] ;  /* 0xffff00240c177981 */ /* 0x000ea8000c1e1100 */
[----:B------:R-:W4:Y:S04]  /*6aa0*/  LDG.E.U8 R20, desc[UR36][R12.64+-0x80] ;  /* 0xffff80240c147981 */ /* 0x000f28000c1e1100 */
[----:B------:R-:W5:Y:S04]  /*6ab0*/  LDG.E.U8 R21, desc[UR36][R12.64] ;  /* 0x000000240c157981 */ /* 0x000f68000c1e1100 */
[----:B------:R-:W3:Y:S01]  /*6ac0*/  LDG.E.U8 R22, desc[UR36][R12.64+0x80] ;  /* 0x000080240c167981 */ /* 0x000ee2000c1e1100 */
[----:B------:R-:W-:Y:S01]  /*6ad0*/  VIADD R15, R15, 0x200 ;  /* 0x000002000f0f7836 */ /* 0x000fe20000000000 */
[----:B--2---:R-:W-:-:S02]  /*6ae0*/  ISETP.NE.AND P0, PT, R23, RZ, PT ;  /* 0x000000ff1700720c */ /* 0x004fc40003f05270 */
[----:B----4-:R-:W-:Y:S01]  /*6af0*/  ISETP.NE.AND P1, PT, R20, RZ, PT ;  /* 0x000000ff1400720c */ /* 0x010fe20003f25270 */
[----:B------:R-:W-:Y:S01]  /*6b00*/  IMAD.MOV.U32 R20, RZ, RZ, RZ ;  /* 0x000000ffff147224 */ /* 0x000fe200078e00ff */
[----:B-----5:R-:W-:Y:S02]  /*6b10*/  ISETP.NE.AND P2, PT, R21, RZ, PT ;  /* 0x000000ff1500720c */ /* 0x020fe40003f45270 */
[----:B---3--:R-:W-:-:S07]  /*6b20*/  ISETP.NE.AND P3, PT, R22, RZ, PT ;  /* 0x000000ff1600720c */ /* 0x008fce0003f65270 */
[----:B------:R-:W0:Y:S04]  /*6b30*/  @!P0 LDS R21, [R14+-0x400] ;  /* 0xfffc00000e158984 */ /* 0x000e280000000800 */
[----:B------:R-:W1:Y:S04]  /*6b40*/  @!P1 LDS R23, [R14+-0x200] ;  /* 0xfffe00000e179984 */ /* 0x000e680000000800 */
[----:B------:R-:W2:Y:S04]  /*6b50*/  @!P2 LDS R25, [R14] ;  /* 0x000000000e19a984 */ /* 0x000ea80000000800 */
[----:B------:R-:W3:Y:S01]  /*6b60*/  @!P3 LDS R27, [R14+0x200] ;  /* 0x000200000e1bb984 */ /* 0x000ee20000000800 */
[----:B0-----:R-:W-:-:S04]  /*6b70*/  @!P0 FADD.FTZ R21, -R6, R21 ;  /* 0x0000001506158221 */ /* 0x001fc80000010100 */
[----:B------:R-:W-:Y:S01]  /*6b80*/  @!P0 FMUL.FTZ R21, R21, 1.4426950216293334961 ;  /* 0x3fb8aa3b15158820 */ /* 0x000fe20000410000 */
[----:B-1----:R-:W-:Y:S01]  /*6b90*/  @!P1 FADD.FTZ R22, -R6, R23 ;  /* 0x0000001706169221 */ /* 0x002fe20000010100 */
[----:B------:R-:W-:Y:S02]  /*6ba0*/  HFMA2 R23, -RZ, RZ, 0, 0 ;  /* 0x00000000ff177431 */ /* 0x000fe400000001ff */
[----:B------:R0:W1:Y:S01]  /*6bb0*/  @!P0 MUFU.EX2 R20, R21 ;  /* 0x0000001500148308 */ /* 0x0000620000000800 */
[----:B------:R-:W-:Y:S01]  /*6bc0*/  @!P1 FMUL.FTZ R22, R22, 1.4426950216293334961 ;  /* 0x3fb8aa3b16169820 */ /* 0x000fe20000410000 */
[C---:B--2---:R-:W-:Y:S01]  /*6bd0*/  @!P2 FADD.FTZ R24, -R6.reuse, R25 ;  /* 0x000000190618a221 */ /* 0x044fe20000010100 */
[----:B------:R-:W-:Y:S02]  /*6be0*/  IMAD.MOV.U32 R25, RZ, RZ, RZ ;  /* 0x000000ffff197224 */ /* 0x000fe400078e00ff */
[----:B---3--:R-:W-:Y:S01]  /*6bf0*/  @!P3 FADD.FTZ R26, -R6, R27 ;  /* 0x0000001b061ab221 */ /* 0x008fe20000010100 */
[----:B------:R1:W2:Y:S01]  /*6c00*/  @!P1 MUFU.EX2 R23, R22 ;  /* 0x0000001600179308 */ /* 0x0002a20000000800 */
[----:B------:R-:W-:Y:S01]  /*6c10*/  @!P2 FMUL.FTZ R24, R24, 1.4426950216293334961 ;  /* 0x3fb8aa3b1818a820 */ /* 0x000fe20000410000 */
[----:B------:R-:W-:Y:S01]  /*6c20*/  MOV R27, RZ ;  /* 0x000000ff001b7202 */ /* 0x000fe20000000f00 */
[----:B------:R-:W-:Y:S01]  /*6c30*/  @!P3 FMUL.FTZ R26, R26, 1.4426950216293334961 ;  /* 0x3fb8aa3b1a1ab820 */ /* 0x000fe20000410000 */
[----:B------:R-:W-:Y:S01]  /*6c40*/  ISETP.GT.AND P0, PT, R15, R16, PT ;  /* 0x000000100f00720c */ /* 0x000fe20003f04270 */
[----:B------:R-:W3:Y:S01]  /*6c50*/  @!P2 MUFU.EX2 R25, R24 ;  /* 0x000000180019a308 */ /* 0x000ee20000000800 */
[----:B0-----:R-:W-:-:S03]  /*6c60*/  IADD3 R21, P1, PT, R12, 0x200, RZ ;  /* 0x000002000c157810 */ /* 0x001fc60007f3e0ff */
[----:B------:R-:W0:Y:S01]  /*6c70*/  @!P3 MUFU.EX2 R27, R26 ;  /* 0x0000001a001bb308 */ /* 0x000e220000000800 */
[----:B-1----:R-:W-:Y:S01]  /*6c80*/  FADD.FTZ R22, R20, R11 ;  /* 0x0000000b14167221 */ /* 0x002fe20000010000 */
[----:B------:R-:W-:Y:S01]  /*6c90*/  STS [R14+-0x400], R20 ;  /* 0xfffc00140e007388 */ /* 0x000fe20000000800 */
[----:B------:R-:W-:Y:S02]  /*6ca0*/  IADD3.X R13, PT, PT, RZ, R13, RZ, P1, !PT ;  /* 0x0000000dff0d7210 */ /* 0x000fe40000ffe4ff */
[----:B--2---:R-:W-:Y:S01]  /*6cb0*/  FADD.FTZ R22, R22, R23 ;  /* 0x0000001716167221 */ /* 0x004fe20000010000 */
[----:B------:R-:W-:Y:S03]  /*6cc0*/  STS [R14+-0x200], R23 ;  /* 0xfffe00170e007388 */ /* 0x000fe60000000800 */
[----:B---3--:R-:W-:Y:S01]  /*6cd0*/  FADD.FTZ R22, R22, R25 ;  /* 0x0000001916167221 */ /* 0x008fe20000010000 */
[----:B------:R-:W-:Y:S03]  /*6ce0*/  STS [R14], R25 ;  /* 0x000000190e007388 */ /* 0x000fe60000000800 */
[----:B0-----:R-:W-:Y:S01]  /*6cf0*/  FADD.FTZ R11, R22, R27 ;  /* 0x0000001b160b7221 */ /* 0x001fe20000010000 */
[----:B------:R0:W-:Y:S02]  /*6d00*/  STS [R14+0x200], R27 ;  /* 0x0002001b0e007388 */ /* 0x0001e40000000800 */
[----:B0-----:R-:W-:Y:S01]  /*6d10*/  VIADD R14, R14, 0x800 ;  /* 0x000008000e0e7836 */ /* 0x001fe20000000000 */
[----:B------:R-:W-:Y:S06]  /*6d20*/  @!P0 BRA `(.L_x_4335) ;  /* 0xfffffffc00548947 */ /* 0x000fec000383ffff */
.L_x_4322:
[----:B------:R-:W-:Y:S05]  /*6d30*/  BSYNC.RECONVERGENT B0 ;  /* 0x0000000000007941 */ /* 0x000fea0003800200 */
.L_x_4321:
[----:B0-----:R-:W0:Y:S01]  /*6d40*/  SHFL.BFLY PT, R6, R11, 0x10, 0x1f ;  /* 0x0e001f000b067f89 */ /* 0x001e2200000e0000 */
[C---:B------:R-:W-:Y:S01]  /*6d50*/  ISETP.NE.AND P0, PT, R10.reuse, RZ, PT ;  /* 0x000000ff0a00720c */ /* 0x040fe20003f05270 */
[----:B------:R-:W2:Y:S01]  /*6d60*/  LDCU UR4, c[0x0][0x40c] ;  /* 0x00008180ff0477ac */ /* 0x000ea20008000800 */
[----:B------:R-:W-:Y:S01]  /*6d70*/  ISETP.GT.U32.AND P1, PT, R10, 0x3, PT ;  /* 0x000000030a00780c */ /* 0x000fe20003f24070 */
[----:B------:R-:W4:Y:S01]  /*6d80*/  S2UR UR6, SR_CTAID.Y ;  /* 0x00000000000679c3 */ /* 0x000f220000002600 */
[----:B------:R-:W2:Y:S01]  /*6d90*/  LDCU UR5, c[0x0][0x3f4] ;  /* 0x00007e80ff0577ac */ /* 0x000ea20008000800 */
[----:B------:R-:W3:Y:S01]  /*6da0*/  LDCU.U8 UR7, c[0x0][0x48c] ;  /* 0x00009180ff0777ac */ /* 0x000ee20008000000 */
        /* <DEDUP_REMOVED lines=14> */
[----:B------:R-:W-:Y:S01]  /*6e90*/  @!P0 LEA R11, R6, R5, 0x2 ;  /* 0x00000005060b8211 */ /* 0x000fe200078e10ff */
[----:B0-----:R-:W-:Y:S02]  /*6ea0*/  FADD.FTZ R15, R14, R15 ;  /* 0x0000000f0e0f7221 */ /* 0x001fe40000010000 */
[----:B------:R-:W4:Y:S03]  /*6eb0*/  LDC R14, c[0x0][0x3f8] ;  /* 0x0000fe00ff0e7b82 */ /* 0x000f260000000800 */
[----:B------:R-:W0:Y:S02]  /*6ec0*/  SHFL.BFLY PT, R20, R15, 0x1, 0x1f ;  /* 0x0c201f000f147f89 */ /* 0x000e2400000e0000 */
[----:B0-----:R-:W-:-:S05]  /*6ed0*/  FADD.FTZ R20, R15, R20 ;  /* 0x000000140f147221 */ /* 0x001fca0000010000 */
[----:B------:R-:W-:Y:S01]  /*6ee0*/  @!P0 STS [R11+0x10], R20 ;  /* 0x000010140b008388 */ /* 0x000fe20000000800 */
[----:B------:R-:W-:Y:S01]  /*6ef0*/  BAR.SYNC.DEFER_BLOCKING 0x0 ;  /* 0x0000000000007b1d */ /* 0x000fe20000010000 */
[----:B---3--:R-:W-:-:S05]  /*6f00*/  ISETP.NE.AND P0, PT, RZ, UR7, PT ;  /* 0x00000007ff007c0c */ /* 0x008fca000bf05270 */
[----:B------:R-:W0:Y:S01]  /*6f10*/  @!P1 LDS R20, [R9+0x10] ;  /* 0x0000100009149984 */ /* 0x000e220000000800 */
[----:B------:R-:W-:-:S03]  /*6f20*/  ISETP.GT.AND P1, PT, R7, R16, PT ;  /* 0x000000100700720c */ /* 0x000fc60003f24270 */
[----:B0-----:R-:W0:Y:S02]  /*6f30*/  SHFL.BFLY PT, R5, R20, 0x2, 0x1f ;  /* 0x0c401f0014057f89 */ /* 0x001e2400000e0000 */
[----:B0-----:R-:W-:-:S05]  /*6f40*/  FADD.FTZ R10, R5, R20 ;  /* 0x00000014050a7221 */ /* 0x001fca0000010000 */
[----:B------:R-:W0:Y:S02]  /*6f50*/  SHFL.BFLY PT, R5, R10, 0x1, 0x1f ;  /* 0x0c201f000a057f89 */ /* 0x000e2400000e0000 */
[----:B0-----:R-:W-:Y:S01]  /*6f60*/  FADD.FTZ R12, R10, R5 ;  /* 0x000000050a0c7221 */ /* 0x001fe20000010000 */
[----:B------:R-:W-:Y:S01]  /*6f70*/  CS2R R10, SRZ ;  /* 0x00000000000a7805 */ /* 0x000fe2000001ff00 */
[----:B------:R-:W4:Y:S04]  /*6f80*/  S2R R5, SR_CTAID.X ;  /* 0x0000000000057919 */ /* 0x000f280000002500 */
[----:B------:R-:W0:Y:S02]  /*6f90*/  SHFL.IDX PT, R12, R12, RZ, 0x1f ;  /* 0x00001fff0c0c7589 */ /* 0x000e2400000e0000 */
[----:B0-----:R-:W-:-:S04]  /*6fa0*/  FADD.FTZ R9, R12, 9.9999999747524270788e-07 ;  /* 0x358637bd0c097421 */ /* 0x001fc80000010000 */
[----:B------:R0:W1:Y:S01]  /*6fb0*/  MUFU.RCP R21, R9 ;  /* 0x0000000900157308 */ /* 0x0000620000001000 */
[----:B----4-:R-:W-:Y:S01]  /*6fc0*/  IMAD R34, R14, UR6, R5 ;  /* 0x000000060e227c24 */ /* 0x010fe2000f8e0205 */
[----:B------:R-:W-:Y:S06]  /*6fd0*/  @!P0 BRA `(.L_x_4336) ;  /* 0x0000000000188947 */ /* 0x000fec0003800000 */
[----:B0-----:R-:W0:Y:S08]  /*6fe0*/  LDC R9, c[0x0][0x488] ;  /* 0x00012200ff097b82 */ /* 0x001e300000000800 */
[----:B------:R-:W0:Y:S08]  /*6ff0*/  LDC R10, c[0x0][0x40c] ;  /* 0x00010300ff0a7b82 */ /* 0x000e300000000800 */
[----:B------:R-:W2:Y:S01]  /*7000*/  LDC R12, c[0x0][0x3f4] ;  /* 0x0000fd00ff0c7b82 */ /* 0x000ea20000000800 */
[----:B0-----:R-:W-:-:S04]  /*7010*/  IMAD R9, R34, R9, R10 ;  /* 0x0000000922097224 */ /* 0x001fc800078e020a */
[----:B--2---:R-:W-:-:S05]  /*7020*/  IMAD R10, R9, R12, RZ ;  /* 0x0000000c090a7224 */ /* 0x004fca00078e02ff */
[----:B------:R-:W-:-:S07]  /*7030*/  SHF.R.S32.HI R11, RZ, 0x1f, R10 ;  /* 0x0000001fff0b7819 */ /* 0x000fce000001140a */
.L_x_4336:
[----:B------:R-:W-:Y:S04]  /*7040*/  BSSY.RECONVERGENT B0, `(.L_x_4337) ;  /* 0x0000061000007945 */ /* 0x000fe80003800200 */
[----:B------:R-:W-:Y:S05]  /*7050*/  @P1 BRA `(.L_x_4338) ;  /* 0x00000004007c1947 */ /* 0x000fea0003800000 */
[----:B------:R-:W-:Y:S01]  /*7060*/  VIADDMNMX R8, R7, 0x80, R8, !PT ;  /* 0x0000008007087846 */ /* 0x000fe20007800108 */
[----:B------:R-:W-:Y:S01]  /*7070*/  BSSY.RECONVERGENT B1, `(.L_x_4339) ;  /* 0x0000028000017945 */ /* 0x000fe20003800200 */
[----:B0-----:R-:W-:-:S04]  /*7080*/  LOP3.LUT R9, RZ, R0, RZ, 0x33, !PT ;  /* 0x00000000ff097212 */ /* 0x001fc800078e33ff */
        /* <DEDUP_REMOVED lines=10> */
[C---:B------:R-:W-:Y:S01]  /*7130*/  IMAD.SHL.U32 R9, R8.reuse, 0x80, RZ ;  /* 0x0000008008097824 */ /* 0x040fe200078e00ff */
[----:B------:R-:W-:Y:S01]  /*7140*/  UIADD3 UR4, UPT, UPT, UR4, 0x220, URZ ;  /* 0x0000022004047890 */ /* 0x000fe2000fffe0ff */
[----:B------:R-:W-:Y:S02]  /*7150*/  IADD3.X R13, PT, PT, RZ, R11, RZ, P1, !PT ;  /* 0x0000000bff0d7210 */ /* 0x000fe40000ffe4ff */
[----:B------:R-:W-:-:S02]  /*7160*/  LOP3.LUT R8, R8, 0x3, RZ, 0xc0, !PT ;  /* 0x0000000308087812 */ /* 0x000fc400078ec0ff */
[----:B------:R-:W-:Y:S02]  /*7170*/  LOP3.LUT R12, R9, 0x180, RZ, 0xc0, !PT ;  /* 0x00000180090c7812 */ /* 0x000fe400078ec0ff */
[----:B------:R-:W-:Y:S02]  /*7180*/  LEA R9, R0, UR5, 0x1 ;  /* 0x0000000500097c11 */ /* 0x000fe4000f8e08ff */
[----:B------:R-:W-:Y:S01]  /*7190*/  IADD3 R14, PT, PT, -R8, RZ, RZ ;  /* 0x000000ff080e7210 */ /* 0x000fe20007ffe1ff */
[----:B------:R-:W-:Y:S01]  /*71a0*/  IMAD.IADD R7, R7, 0x1, R12 ;  /* 0x0000000107077824 */ /* 0x000fe200078e020c */
[----:B--2---:R-:W-:-:S04]  /*71b0*/  LEA R15, P1, R20, UR8, 0x2 ;  /* 0x00000008140f7c11 */ /* 0x004fc8000f8210ff */
[----:B------:R-:W-:Y:S01]  /*71c0*/  LEA.HI.X R20, R20, UR9, R13, 0x2, P1 ;  /* 0x0000000914147c11 */ /* 0x000fe200088f140d */
[----:B0-----:R-:W-:-:S06]  /*71d0*/  ULEA UR4, UR6, UR4, 0x18 ;  /* 0x0000000406047291 */ /* 0x001fcc000f8ec0ff */
[----:B------:R-:W-:Y:S01]  /*71e0*/  VIADD R12, R9, UR4 ;  /* 0x00000004090c7c36 */ /* 0x000fe20008000000 */
[----:B------:R-:W-:-:S07]  /*71f0*/  LEA R13, R0, UR4, 0x2 ;  /* 0x00000004000d7c11 */ /* 0x000fce000f8e10ff */
.L_x_4341:
[----:B--2---:R0:W1:Y:S01]  /*7200*/  LDS R8, [R13] ;  /* 0x000000000d087984 */ /* 0x0040620000000800 */
[----:B------:R-:W-:Y:S01]  /*7210*/  @P0 IMAD.MOV.U32 R9, RZ, RZ, R20 ;  /* 0x000000ffff090224 */ /* 0x000fe200078e0014 */
[----:B------:R-:W-:-:S04]  /*7220*/  IADD3 R14, PT, PT, R14, 0x1, RZ ;  /* 0x000000010e0e7810 */ /* 0x000fc80007ffe0ff */
[----:B------:R-:W-:Y:S01]  /*7230*/  ISETP.NE.AND P3, PT, R14, RZ, PT ;  /* 0x000000ff0e00720c */ /* 0x000fe20003f65270 */
[----:B0-----:R-:W-:Y:S02]  /*7240*/  VIADD R13, R13, 0x200 ;  /* 0x000002000d0d7836 */ /* 0x001fe40000000000 */
[----:B-1---5:R-:W-:-:S05]  /*7250*/  FMUL.FTZ R23, R8, R21 ;  /* 0x0000001508177220 */ /* 0x022fca0000410000 */
        /* <DEDUP_REMOVED lines=9> */
.L_x_4340:
[----:B------:R-:W-:Y:S05]  /*72f0*/  BSYNC.RECONVERGENT B1 ;  /* 0x0000000000017941 */ /* 0x000fea0003800200 */
.L_x_4339:
[----:B------:R-:W-:Y:S05]  /*7300*/  @!P2 BRA `(.L_x_4338) ;  /* 0x0000000000d0a947 */ /* 0x000fea0003800000 */
[----:B--2---:R-:W0:Y:S01]  /*7310*/  S2R R9, SR_CgaCtaId ;  /* 0x0000000000097919 */ /* 0x004e220000008800 */
        /* <DEDUP_REMOVED lines=19> */
.L_x_4342:
[----:B------:R-:W1:Y:S01]  /*7450*/  LDS R8, [R11+-0x400] ;  /* 0xfffc00000b087984 */ /* 0x000e620000000800 */
[----:B------:R-:W-:-:S05]  /*7460*/  VIADD R7, R7, 0x200 ;  /* 0x0000020007077836 */ /* 0x000fca0000000000 */
[----:B------:R-:W-:Y:S01]  /*7470*/  ISETP.GT.AND P2, PT, R7, R16, PT ;  /* 0x000000100700720c */ /* 0x000fe20003f44270 */
[----:B-1----:R-:W-:-:S05]  /*7480*/  FMUL.FTZ R15, R8, R21 ;  /* 0x00000015080f7220 */ /* 0x002fca0000410000 */
[----:B------:R-:W-:-:S04]  /*7490*/  F2FP.F16.F32.PACK_AB R8, RZ, R15 ;  /* 0x0000000fff08723e */ /* 0x000fc800000000ff */
[----:B------:R-:W-:-:S05]  /*74a0*/  PRMT R9, R8, 0x7610, R9 ;  /* 0x0000761008097816 */ /* 0x000fca0000000009 */
[----:B------:R0:W-:Y:S04]  /*74b0*/  STS.U16 [R10+-0x200], R9 ;  /* 0xfffe00090a007388 */ /* 0x0001e80000000400 */
[----:B------:R-:W1:Y:S01]  /*74c0*/  LDS R8, [R11+-0x200] ;  /* 0xfffe00000b087984 */ /* 0x000e620000000800 */
[----:B0-----:R-:W-:Y:S01]  /*74d0*/  MOV R9, R14 ;  /* 0x0000000e00097202 */ /* 0x001fe20000000f00 */
[----:B-1---5:R-:W-:-:S05]  /*74e0*/  FMUL.FTZ R23, R8, R21 ;  /* 0x0000001508177220 */ /* 0x022fca0000410000 */
[----:B------:R-:W-:-:S04]  /*74f0*/  F2FP.F16.F32.PACK_AB R8, RZ, R23 ;  /* 0x00000017ff08723e */ /* 0x000fc800000000ff */
[----:B------:R-:W-:-:S05]  /*7500*/  PRMT R20, R8, 0x7610, R20 ;  /* 0x0000761008147816 */ /* 0x000fca0000000014 */
[----:B------:R-:W-:Y:S04]  /*7510*/  STS.U16 [R10+-0x100], R20 ;  /* 0xffff00140a007388 */ /* 0x000fe80000000400 */
[----:B------:R-:W0:Y:S02]  /*7520*/  LDS R8, [R11] ;  /* 0x000000000b087984 */ /* 0x000e240000000800 */
[----:B0-----:R-:W-:-:S05]  /*7530*/  FMUL.FTZ R25, R8, R21 ;  /* 0x0000001508197220 */ /* 0x001fca0000410000 */
[----:B------:R-:W-:-:S05]  /*7540*/  F2FP.F16.F32.PACK_AB R8, RZ, R25 ;  /* 0x00000019ff08723e */ /* 0x000fca00000000ff */
[----:B------:R0:W-:Y:S04]  /*7550*/  STS.U16 [R10], R8 ;  /* 0x000000080a007388 */ /* 0x0001e80000000400 */
[----:B------:R1:W2:Y:S01]  /*7560*/  LDS R12, [R11+0x200] ;  /* 0x000200000b0c7984 */ /* 0x0002a20000000800 */
        /* <DEDUP_REMOVED lines=8> */
[----:B--2---:R-:W-:-:S05]  /*75f0*/  FMUL.FTZ R27, R12, R21 ;  /* 0x000000150c1b7220 */ /* 0x004fca0000410000 */
[----:B------:R-:W-:Y:S01]  /*7600*/  @P0 STG.E desc[UR36][R8.64+0x200], R27 ;  /* 0x0002001b08000986 */ /* 0x000fe2000c101924 */
[----:B------:R-:W-:-:S05]  /*7610*/  F2FP.F16.F32.PACK_AB R12, RZ, R27 ;  /* 0x0000001bff0c723e */ /* 0x000fca00000000ff */
[----:B------:R0:W-:Y:S02]  /*7620*/  STS.U16 [R10+0x100], R12 ;  /* 0x0001000c0a007388 */ /* 0x0001e40000000400 */
[----:B0-----:R-:W-:Y:S01]  /*7630*/  IADD3 R10, PT, PT, R10, 0x400, RZ ;  /* 0x000004000a0a7810 */ /* 0x001fe20007ffe0ff */
[----:B------:R-:W-:Y:S06]  /*7640*/  @!P2 BRA `(.L_x_4342) ;  /* 0xfffffffc0080a947 */ /* 0x000fec000383ffff */
.L_x_4338:
[----:B------:R-:W-:Y:S05]  /*7650*/  BSYNC.RECONVERGENT B0 ;  /* 0x0000000000007941 */ /* 0x000fea0003800200 */
.L_x_4337:
[----:B------:R-:W-:Y:S01]  /*7660*/  SHF.R.S32.HI R7, RZ, 0x1f, R16 ;  /* 0x0000001fff077819 */ /* 0x000fe20000011410 */
[----:B------:R-:W3:Y:S01]  /*7670*/  LDCU.64 UR6, c[0x0][0x3b0] ;  /* 0x00007600ff0677ac */ /* 0x000ee20008000a00 */
[----:B--2---:R-:W-:Y:S01]  /*7680*/  IMAD.SHL.U32 R8, R0, 0x8, RZ ;  /* 0x0000000800087824 */ /* 0x004fe200078e00ff */
[----:B------:R-:W-:Y:S02]  /*7690*/  CS2R R10, SRZ ;  /* 0x00000000000a7805 */ /* 0x000fe4000001ff00 */
[----:B------:R-:W-:-:S04]  /*76a0*/  LEA.HI R7, R7, R16, RZ, 0x2 ;  /* 0x0000001007077211 */ /* 0x000fc800078f10ff */
[----:B------:R-:W-:-:S04]  /*76b0*/  LOP3.LUT R7, R7, 0xfffffffc, RZ, 0xc0, !PT ;  /* 0xfffffffc07077812 */ /* 0x000fc800078ec0ff */
[----:B------:R-:W-:Y:S02]  /*76c0*/  IADD3 R37, PT, PT, -R7, R16, RZ ;  /* 0x0000001007257210 */ /* 0x000fe40007ffe1ff */
[----:B------:R-:W-:Y:S02]  /*76d0*/  LOP3.LUT R7, R8, 0xf8, RZ, 0xc0, !PT ;  /* 0x000000f808077812 */ /* 0x000fe400078ec0ff */
[----:B------:R-:W-:Y:S02]  /*76e0*/  ISETP.NE.AND P0, PT, R6, R37, PT ;  /* 0x000000250600720c */ /* 0x000fe40003f05270 */
[----:B---3--:R-:W-:Y:S02]  /*76f0*/  ISETP.EQ.U32.AND P1, PT, RZ, UR6, PT ;  /* 0x00000006ff007c0c */ /* 0x008fe4000bf22070 */
[----:B------:R-:W-:-:S04]  /*7700*/  ISETP.GT.U32.OR P0, PT, R7, 0x8f, P0 ;  /* 0x0000008f0700780c */ /* 0x000fc80000704470 */
[----:B------:R-:W-:-:S13]  /*7710*/  ISETP.EQ.OR.EX P0, PT, RZ, UR7, P0, P1 ;  /* 0x00000007ff007c0c */ /* 0x000fda0008702710 */
[----:B------:R-:W2:Y:S01]  /*7720*/  @!P0 LDC.64 R12, c[0x0][0x3b0] ;  /* 0x0000ec00ff0c8b82 */ /* 0x000ea20000000a00 */
[----:B0-----:R-:W-:Y:S01]  /*7730*/  @!P0 IMAD R9, R5, 0x90, R7 ;  /* 0x0000009005098824 */ /* 0x001fe200078e0207 */
[----:B------:R-:W-:Y:S01]  /*7740*/  BSSY.RECONVERGENT B0, `(.L_x_4343) ;  /* 0x000024f000007945 */ /* 0x000fe20003800200 */
[----:B------:R-:W-:Y:S02]  /*7750*/  HFMA2 R40, -RZ, RZ, 0, 0 ;  /* 0x00000000ff287431 */ /* 0x000fe400000001ff */
[----:B--2---:R-:W-:Y:S01]  /*7760*/  @!P0 IMAD.WIDE.U32 R12, R9, 0x2, R12 ;  /* 0x00000002090c8825 */ /* 0x004fe200078e000c */
[----:B------:R-:W-:-:S06]  /*7770*/  CS2R R8, SRZ ;  /* 0x0000000000087805 */ /* 0x000fcc000001ff00 */
[----:B------:R0:W5:Y:S01]  /*7780*/  @!P0 LDG.E.128 R8, desc[UR36][R12.64] ;  /* 0x000000240c088981 */ /* 0x000162000c1e1d00 */
[----:B------:R-:W-:Y:S01]  /*7790*/  BAR.SYNC.DEFER_BLOCKING 0x0 ;  /* 0x0000000000007b1d */ /* 0x000fe20000010000 */
[----:B------:R-:W-:Y:S01]  /*77a0*/  ISETP.GT.U32.AND P0, PT, R7, 0x8f, PT ;  /* 0x0000008f0700780c */ /* 0x000fe20003f04070 */
[----:B------:R-:W-:Y:S01]  /*77b0*/  IMAD R34, R34, 0x90, RZ ;  /* 0x0000009022227824 */ /* 0x000fe200078e02ff */
[----:B------:R-:W-:Y:S01]  /*77c0*/  CS2R R44, SRZ ;  /* 0x00000000002c7805 */ /* 0x000fe2000001ff00 */
[----:B------:R-:W-:Y:S01]  /*77d0*/  IMAD.MOV.U32 R47, RZ, RZ, RZ ;  /* 0x000000ffff2f7224 */ /* 0x000fe200078e00ff */
[----:B------:R-:W-:Y:S02]  /*77e0*/  CS2R R42, SRZ ;  /* 0x00000000002a7805 */ /* 0x000fe4000001ff00 */
[----:B------:R-:W-:-:S07]  /*77f0*/  CS2R R38, SRZ ;  /* 0x0000000000267805 */ /* 0x000fce000001ff00 */
[----:B0-----:R-:W-:Y:S05]  /*7800*/  @P0 BRA `(.L_x_4344) ;  /* 0x0000002400080947 */ /* 0x001fea0003800000 */
[----:B------:R-:W0:Y:S01]  /*7810*/  LDCU UR4, c[0x0][0x3f4] ;  /* 0x00007e80ff0477ac */ /* 0x000e220008000800 */
[----:B------:R-:W2:Y:S01]  /*7820*/  S2R R41, SR_CgaCtaId ;  /* 0x0000000000297919 */ /* 0x000ea20000008800 */
[----:B------:R-:W3:Y:S01]  /*7830*/  LDC.64 R32, c[0x0][0x3c0] ;  /* 0x0000f000ff207b82 */ /* 0x000ee20000000a00 */
[----:B------:R-:W-:Y:S01]  /*7840*/  IADD3 R36, PT, PT, R19, R6, RZ ;  /* 0x0000000613247210 */ /* 0x000fe20007ffe0ff */
[----:B------:R-:W-:Y:S01]  /*7850*/  BSSY.RECONVERGENT B1, `(.L_x_4345) ;  /* 0x00000c4000017945 */ /* 0x000fe20003800200 */
[----:B------:R-:W-:Y:S02]  /*7860*/  MOV R12, 0x400 ;  /* 0x00000400000c7802 */ /* 0x000fe40000000f00 */
[----:B------:R-:W-:-:S03]  /*7870*/  MOV R47, RZ ;  /* 0x000000ff002f7202 */ /* 0x000fc60000000f00 */
[----:B------:R-:W-:Y:S02]  /*7880*/  VIADD R12, R12, 0x220 ;  /* 0x000002200c0c7836 */ /* 0x000fe40000000000 */
[----:B0-----:R-:W-:-:S04]  /*7890*/  IMAD.U32 R35, RZ, RZ, UR4 ;  /* 0x00000004ff237e24 */ /* 0x001fc8000f8e00ff */
[-C--:B------:R-:W-:Y:S01]  /*78a0*/  IMAD R13, R4, R35.reuse, R7 ;  /* 0x00000023040d7224 */ /* 0x080fe200078e0207 */
[----:B------:R-:W-:-:S03]  /*78b0*/  VIMNMX R15, PT, PT, R16, R35, PT ;  /* 0x00000023100f7248 */ /* 0x000fc60003fe0100 */
[----:B---3--:R-:W-:Y:S01]  /*78c0*/  IMAD.WIDE R32, R13, 0x2, R32 ;  /* 0x000000020d207825 */ /* 0x008fe200078e0220 */
[----:B------:R-:W-:Y:S02]  /*78d0*/  ISETP.GE.AND P0, PT, R36, R15, PT ;  /* 0x0000000f2400720c */ /* 0x000fe40003f06270 */
[----:B--2---:R-:W-:-:S05]  /*78e0*/  LEA R41, R41, R12, 0x18 ;  /* 0x0000000c29297211 */ /* 0x004fca00078ec0ff */
[----:B------:R-:W-:-:S06]  /*78f0*/  VIADD R4, R41, UR5 ;  /* 0x0000000529047c36 */ /* 0x000fcc0008000000 */
[----:B------:R-:W-:Y:S05]  /*7900*/  @P0 BRA `(.L_x_4346) ;  /* 0x0000000800e00947 */ /* 0x000fea0003800000 */
[----:B------:R-:W-:Y:S01]  /*7910*/  VIADDMNMX R13, R36, 0x4, R15, !PT ;  /* 0x00000004240d7846 */ /* 0x000fe2000780010f */
[----:B------:R-:W-:Y:S01]  /*7920*/  BSSY.RECONVERGENT B2, `(.L_x_4347) ;  /* 0x000006b000027945 */ /* 0x000fe20003800200 */
[----:B------:R-:W-:Y:S01]  /*7930*/  LOP3.LUT R12, RZ, R19, RZ, 0x33, !PT ;  /* 0x00000013ff0c7212 */ /* 0x000fe200078e33ff */
[----:B------:R-:W-:Y:S01]  /*7940*/  HFMA2 R47, -RZ, RZ, 0, 0 ;  /* 0x00000000ff2f7431 */ /* 0x000fe200000001ff */
[----:B------:R-:W-:Y:S01]  /*7950*/  MOV R40, RZ ;  /* 0x000000ff00287202 */ /* 0x000fe20000000f00 */
[----:B------:R-:W-:Y:S01]  /*7960*/  IMAD.MOV.U32 R46, RZ, RZ, R36 ;  /* 0x000000ffff2e7224 */ /* 0x000fe200078e0024 */
[----:B------:R-:W-:Y:S02]  /*7970*/  IADD3 R58, PT, PT, -R6, R13, R12 ;  /* 0x0000000d063a7210 */ /* 0x000fe40007ffe10c */
[----:B------:R-:W-:Y:S02]  /*7980*/  CS2R R42, SRZ ;  /* 0x00000000002a7805 */ /* 0x000fe4000001ff00 */
[----:B------:R-:W-:-:S02]  /*7990*/  CS2R R38, SRZ ;  /* 0x0000000000267805 */ /* 0x000fc4000001ff00 */
[----:B------:R-:W-:Y:S02]  /*79a0*/  CS2R R44, SRZ ;  /* 0x00000000002c7805 */ /* 0x000fe4000001ff00 */
[C---:B------:R-:W-:Y:S02]  /*79b0*/  ISETP.GE.U32.AND P0, PT, R58.reuse, 0xc, PT ;  /* 0x0000000c3a00780c */ /* 0x040fe40003f06070 */
[----:B------:R-:W-:-:S04]  /*79c0*/  LEA.HI R12, R58, 0x1, RZ, 0x1e ;  /* 0x000000013a0c7811 */ /* 0x000fc800078ff0ff */
[----:B------:R-:W-:-:S07]  /*79d0*/  LOP3.LUT P1, R60, R12, 0x3, RZ, 0xc0, !PT ;  /* 0x000000030c3c7812 */ /* 0x000fce000782c0ff */
[----:B------:R-:W-:Y:S06]  /*79e0*/  @!P0 BRA `(.L_x_4348) ;  /* 0x0000000400788947 */ /* 0x000fec0003800000 */
[----:B------:R-:W-:Y:S01]  /*79f0*/  LOP3.LUT R59, R12, 0x7ffffffc, RZ, 0xc0, !PT ;  /* 0x7ffffffc0c3b7812 */ /* 0x000fe200078ec0ff */
[----:B------:R-:W-:Y:S01]  /*7a00*/  IMAD.MOV.U32 R48, RZ, RZ, RZ ;  /* 0x000000ffff307224 */ /* 0x000fe200078e00ff */
[----:B------:R-:W-:Y:S01]  /*7a10*/  MOV R40, RZ ;  /* 0x000000ff00287202 */ /* 0x000fe20000000f00 */
[----:B------:R-:W-:-:S07]  /*7a20*/  IMAD.MOV.U32 R46, RZ, RZ, R36 ;  /* 0x000000ffff2e7224 */ /* 0x000fce00078e0024 */
.L_x_4349:
[----:B------:R-:W-:-:S04]  /*7a30*/  IMAD R29, R46, 0x90, RZ ;  /* 0x000000902e1d7824 */ /* 0x000fc800078e02ff */
[C---:B------:R-:W-:Y:S01]  /*7a40*/  IMAD.WIDE.U32 R12, R29.reuse, 0x2, R32 ;  /* 0x000000021d0c7825 */ /* 0x040fe200078e0020 */
[----:B-1----:R-:W-:-:S05]  /*7a50*/  IADD3 R21, PT, PT, R29, 0x240, RZ ;  /* 0x000002401d157810 */ /* 0x002fca0007ffe0ff */
[----:B------:R-:W2:Y:S01]  /*7a60*/  LDG.E.128 R12, desc[UR36][R12.64] ;  /* 0x000000240c0c7981 */ /* 0x000ea2000c1e1d00 */
[----:B------:R-:W-:-:S04]  /*7a70*/  IMAD.WIDE.U32 R20, R21, 0x2, R32 ;  /* 0x0000000215147825 */ /* 0x000fc800078e0020 */
[----:B------:R-:W-:Y:S02]  /*7a80*/  VIADD R25, R29, 0x480 ;  /* 0x000004801d197836 */ /* 0x000fe40000000000 */
[----:B-----5:R-:W3:Y:S02]  /*7a90*/  LDG.E.128 R20, desc[UR36][R20.64] ;  /* 0x0000002414147981 */ /* 0x020ee4000c1e1d00 */
[----:B------:R-:W-:Y:S01]  /*7aa0*/  IMAD.WIDE.U32 R24, R25, 0x2, R32 ;  /* 0x0000000219187825 */ /* 0x000fe200078e0020 */
[----:B------:R-:W-:-:S05]  /*7ab0*/  IADD3 R29, PT, PT, R29, 0x6c0, RZ ;  /* 0x000006c01d1d7810 */ /* 0x000fca0007ffe0ff */
[----:B------:R-:W4:Y:S01]  /*7ac0*/  LDG.E.128 R24, desc[UR36][R24.64] ;  /* 0x0000002418187981 */ /* 0x000f22000c1e1d00 */
[----:B------:R-:W-:-:S06]  /*7ad0*/  IMAD.WIDE.U32 R28, R29, 0x2, R32 ;  /* 0x000000021d1c7825 */ /* 0x000fcc00078e0020 */
[----:B------:R-:W4:Y:S01]  /*7ae0*/  LDG.E.128 R28, desc[UR36][R28.64] ;  /* 0x000000241c1c7981 */ /* 0x000f22000c1e1d00 */
[C---:B------:R-:W-:Y:S01]  /*7af0*/  IMAD.IADD R49, R46.reuse, 0x1, -R19 ;  /* 0x000000012e317824 */ /* 0x040fe200078e0a13 */
[----:B------:R-:W-:Y:S01]  /*7b00*/  IADD3 R46, PT, PT, R46, 0x10, RZ ;  /* 0x000000102e2e7810 */ /* 0x000fe20007ffe0ff */
[----:B------:R-:W-:-:S03]  /*7b10*/  VIADD R48, R48, 0x4 ;  /* 0x0000000430307836 */ /* 0x000fc60000000000 */
[----:B------:R-:W-:Y:S02]  /*7b20*/  LEA R49, R49, R4, 0x1 ;  /* 0x0000000431317211 */ /* 0x000fe400078e08ff */
[----:B------:R-:W-:-:S03]  /*7b30*/  ISETP.NE.AND P0, PT, R48, R59, PT ;  /* 0x0000003b3000720c */ /* 0x000fc60003f05270 */
[----:B------:R-:W-:Y:S04]  /*7b40*/  LDS.U16 R50, [R49] ;  /* 0x0000000031327984 */ /* 0x000fe80000000400 */
[----:B------:R-:W0:Y:S04]  /*7b50*/  LDS.U16 R54, [R49+0x8] ;  /* 0x0000080031367984 */ /* 0x000e280000000400 */
[----:B------:R-:W1:Y:S04]  /*7b60*/  LDS.U16 R56, [R49+0x10] ;  /* 0x0000100031387984 */ /* 0x000e680000000400 */
[----:B------:R-:W4:Y:S01]  /*7b70*/  LDS.U16 R49, [R49+0x18] ;  /* 0x0000180031317984 */ /* 0x000f220000000400 */
[----:B0-----:R-:W-:-:S02]  /*7b80*/  HADD2.F32 R54, -RZ, R54.H0_H0 ;  /* 0x20000036ff367230 */ /* 0x001fc40000004100 */
[----:B-1----:R-:W-:Y:S02]  /*7b90*/  HADD2.F32 R56, -RZ, R56.H0_H0 ;  /* 0x20000038ff387230 */ /* 0x002fe40000004100 */
[--C-:B--2---:R-:W-:Y:S02]  /*7ba0*/  HADD2.F32 R52, -RZ, R13.reuse.H0_H0 ;  /* 0x2000000dff347230 */ /* 0x104fe40000004100 */
[----:B------:R-:W-:Y:S02]  /*7bb0*/  HADD2.F32 R53, -RZ, R13.H1_H1 ;  /* 0x3000000dff357230 */ /* 0x000fe40000004100 */
[----:B------:R-:W-:Y:S02]  /*7bc0*/  HADD2.F32 R51, -RZ, R12.H0_H0 ;  /* 0x2000000cff337230 */ /* 0x000fe40000004100 */
[----:B------:R-:W-:Y:S02]  /*7bd0*/  HADD2.F32 R13, -RZ, R50.H0_H0 ;  /* 0x20000032ff0d7230 */ /* 0x000fe40000004100 */
[----:B------:R-:W-:-:S02]  /*7be0*/  HADD2.F32 R55, -RZ, R14.H0_H0 ;  /* 0x2000000eff377230 */ /* 0x000fc40000004100 */
[----:B------:R-:W-:Y:S02]  /*7bf0*/  HADD2.F32 R12, -RZ, R12.H1_H1 ;  /* 0x3000000cff0c7230 */ /* 0x000fe40000004100 */
        /* <DEDUP_REMOVED lines=10> */
[----:B------:R-:W-:Y:S01]  /*7ca0*/  FFMA.FTZ R50, R13, R50, R47 ;  /* 0x000000320d327223 */ /* 0x000fe2000001002f */
[----:B---3--:R-:W-:-:S02]  /*7cb0*/  HADD2.F32 R13, -RZ, R20.H0_H0 ;  /* 0x20000014ff0d7230 */ /* 0x008fc40000004100 */
[----:B------:R-:W-:Y:S02]  /*7cc0*/  HADD2.F32 R15, -RZ, R20.H1_H1 ;  /* 0x30000014ff0f7230 */ /* 0x000fe40000004100 */
[--C-:B------:R-:W-:Y:S02]  /*7cd0*/  HADD2.F32 R39, -RZ, R21.reuse.H0_H0 ;  /* 0x20000015ff277230 */ /* 0x100fe40000004100 */
[C---:B------:R-:W-:Y:S01]  /*7ce0*/  FFMA.FTZ R13, R54.reuse, R13, R51 ;  /* 0x0000000d360d7223 */ /* 0x040fe20000010033 */
[----:B------:R-:W-:Y:S02]  /*7cf0*/  HADD2.F32 R20, -RZ, R21.H1_H1 ;  /* 0x30000015ff147230 */ /* 0x000fe40000004100 */
[C---:B------:R-:W-:Y:S01]  /*7d00*/  FFMA.FTZ R12, R54.reuse, R15, R12 ;  /* 0x0000000f360c7223 */ /* 0x040fe2000001000c */
[--C-:B------:R-:W-:Y:S02]  /*7d10*/  HADD2.F32 R21, -RZ, R22.reuse.H1_H1 ;  /* 0x30000016ff157230 */ /* 0x100fe40000004100 */
[----:B------:R-:W-:Y:S01]  /*7d20*/  FFMA.FTZ R39, R54, R39, R52 ;  /* 0x0000002736277223 */ /* 0x000fe20000010034 */
[----:B------:R-:W-:-:S02]  /*7d30*/  HADD2.F32 R38, -RZ, R22.H0_H0 ;  /* 0x20000016ff267230 */ /* 0x000fc40000004100 */
[C---:B------:R-:W-:Y:S01]  /*7d40*/  FFMA.FTZ R20, R54.reuse, R20, R53 ;  /* 0x0000001436147223 */ /* 0x040fe20000010035 */
[--C-:B------:R-:W-:Y:S02]  /*7d50*/  HADD2.F32 R22, -RZ, R23.reuse.H0_H0 ;  /* 0x20000017ff167230 */ /* 0x100fe40000004100 */
[C---:B------:R-:W-:Y:S01]  /*7d60*/  FFMA.FTZ R14, R54.reuse, R21, R14 ;  /* 0x00000015360e7223 */ /* 0x040fe2000001000e */
[----:B------:R-:W-:Y:S02]  /*7d70*/  HADD2.F32 R23, -RZ, R23.H1_H1 ;  /* 0x30000017ff177230 */ /* 0x000fe40000004100 */
[C---:B------:R-:W-:Y:S01]  /*7d80*/  FFMA.FTZ R38, R54.reuse, R38, R55 ;  /* 0x0000002636267223 */ /* 0x040fe20000010037 */
[--C-:B----4-:R-:W-:Y:S02]  /*7d90*/  HADD2.F32 R15, -RZ, R24.reuse.H0_H0 ;  /* 0x20000018ff0f7230 */ /* 0x110fe40000004100 */
[----:B------:R-:W-:Y:S01]  /*7da0*/  FFMA.FTZ R22, R54, R22, R57 ;  /* 0x0000001636167223 */ /* 0x000fe20000010039 */
[----:B------:R-:W-:-:S02]  /*7db0*/  HADD2.F32 R21, -RZ, R24.H1_H1 ;  /* 0x30000018ff157230 */ /* 0x000fc40000004100 */
[----:B------:R-:W-:Y:S01]  /*7dc0*/  FFMA.FTZ R23, R54, R23, R50 ;  /* 0x0000001736177223 */ /* 0x000fe20000010032 */
        /* <DEDUP_REMOVED lines=10> */
[----:B------:R-:W-:Y:S02]  /*7e70*/  HADD2.F32 R47, -RZ, R27.H0_H0 ;  /* 0x2000001bff2f7230 */ /* 0x000fe40000004100 */
[C---:B------:R-:W-:Y:S01]  /*7e80*/  FFMA.FTZ R23, R56.reuse, R26, R23 ;  /* 0x0000001a38177223 */ /* 0x040fe20000010017 */
[----:B------:R-:W-:Y:S02]  /*7e90*/  HADD2.F32 R24, -RZ, R29.H0_H0 ;  /* 0x2000001dff187230 */ /* 0x000fe40000004100 */
[----:B------:R-:W-:Y:S01]  /*7ea0*/  FFMA.FTZ R20, R56, R25, R20 ;  /* 0x0000001938147223 */ /* 0x000fe20000010014 */
[----:B------:R-:W-:-:S02]  /*7eb0*/  HADD2.F32 R15, -RZ, R30.H0_H0 ;  /* 0x2000001eff0f7230 */ /* 0x000fc40000004100 */
[----:B------:R-:W-:Y:S01]  /*7ec0*/  FFMA.FTZ R22, R56, R47, R22 ;  /* 0x0000002f38167223 */ /* 0x000fe20000010016 */
[----:B------:R-:W-:Y:S02]  /*7ed0*/  HADD2.F32 R14, -RZ, R49.H0_H0 ;  /* 0x20000031ff0e7230 */ /* 0x000fe40000004100 */
[--C-:B------:R-:W-:Y:S02]  /*7ee0*/  HADD2.F32 R40, -RZ, R28.reuse.H0_H0 ;  /* 0x2000001cff287230 */ /* 0x100fe40000004100 */
[----:B------:R-:W-:Y:S02]  /*7ef0*/  HADD2.F32 R43, -RZ, R28.H1_H1 ;  /* 0x3000001cff2b7230 */ /* 0x000fe40000004100 */
        /* <DEDUP_REMOVED lines=13> */
.L_x_4348:
[----:B------:R-:W-:Y:S05]  /*7fd0*/  BSYNC.RECONVERGENT B2 ;  /* 0x0000000000027941 */ /* 0x000fea0003800200 */
.L_x_4347:
[----:B------:R-:W-:Y:S05]  /*7fe0*/  @!P1 BRA `(.L_x_4346) ;  /* 0x0000000400289947 */ /* 0x000fea0003800000 */
[----:B------:R-:W-:Y:S01]  /*7ff0*/  ISETP.NE.AND P1, PT, R60, 0x1, PT ;  /* 0x000000013c00780c */ /* 0x000fe20003f25270 */
[----:B------:R-:W-:Y:S01]  /*8000*/  BSSY.RECONVERGENT B2, `(.L_x_4350) ;  /* 0x0000030000027945 */ /* 0x000fe20003800200 */
[----:B------:R-:W-:-:S11]  /*8010*/  LOP3.LUT P0, RZ, R58, 0x4, RZ, 0xc0, !PT ;  /* 0x000000043aff7812 */ /* 0x000fd6000780c0ff */
[----:B------:R-:W-:Y:S05]  /*8020*/  @!P1 BRA `(.L_x_4351) ;  /* 0x0000000000b49947 */ /* 0x000fea0003800000 */
[----:B------:R-:W-:-:S04]  /*8030*/  IMAD R13, R46, 0x90, RZ ;  /* 0x000000902e0d7824 */ /* 0x000fc800078e02ff */
[----:B-1----:R-:W-:-:S04]  /*8040*/  IMAD.WIDE.U32 R20, R13, 0x2, R32 ;  /* 0x000000020d147825 */ /* 0x002fc800078e0020 */
[----:B------:R-:W-:Y:S02]  /*8050*/  VIADD R13, R13, 0x240 ;  /* 0x000002400d0d7836 */ /* 0x000fe40000000000 */
[----:B-----5:R-:W2:Y:S02]  /*8060*/  LDG.E.128 R20, desc[UR36][R20.64] ;  /* 0x0000002414147981 */ /* 0x020ea4000c1e1d00 */
[----:B------:R-:W-:-:S06]  /*8070*/  IMAD.WIDE.U32 R12, R13, 0x2, R32 ;  /* 0x000000020d0c7825 */ /* 0x000fcc00078e0020 */
[----:B------:R-:W3:Y:S01]  /*8080*/  LDG.E.128 R12, desc[UR36][R12.64] ;  /* 0x000000240c0c7981 */ /* 0x000ee2000c1e1d00 */
[----:B------:R-:W-:Y:S02]  /*8090*/  IADD3 R25, PT, PT, -R19, R46, RZ ;  /* 0x0000002e13197210 */ /* 0x000fe40007ffe1ff */
[----:B------:R-:W-:-:S03]  /*80a0*/  IADD3 R46, PT, PT, R46, 0x8, RZ ;  /* 0x000000082e2e7810 */ /* 0x000fc60007ffe0ff */
[----:B------:R-:W-:-:S05]  /*80b0*/  IMAD R25, R25, 0x2, R4 ;  /* 0x0000000219197824 */ /* 0x000fca00078e0204 */
[----:B------:R-:W0:Y:S04]  /*80c0*/  LDS.U16 R24, [R25] ;  /* 0x0000000019187984 */ /* 0x000e280000000400 */
[----:B------:R-:W1:Y:S01]  /*80d0*/  LDS.U16 R48, [R25+0x8] ;  /* 0x0000080019307984 */ /* 0x000e620000000400 */
[--C-:B--2---:R-:W-:Y:S02]  /*80e0*/  HADD2.F32 R26, -RZ, R20.reuse.H0_H0 ;  /* 0x20000014ff1a7230 */ /* 0x104fe40000004100 */
[----:B------:R-:W-:Y:S02]  /*80f0*/  HADD2.F32 R28, -RZ, R20.H1_H1 ;  /* 0x30000014ff1c7230 */ /* 0x000fe40000004100 */
[--C-:B------:R-:W-:Y:S02]  /*8100*/  HADD2.F32 R30, -RZ, R21.reuse.H0_H0 ;  /* 0x20000015ff1e7230 */ /* 0x100fe40000004100 */
[----:B------:R-:W-:-:S02]  /*8110*/  HADD2.F32 R27, -RZ, R21.H1_H1 ;  /* 0x30000015ff1b7230 */ /* 0x000fc40000004100 */
[----:B------:R-:W-:Y:S02]  /*8120*/  HADD2.F32 R29, -RZ, R22.H0_H0 ;  /* 0x20000016ff1d7230 */ /* 0x000fe40000004100 */
[----:B0-----:R-:W-:Y:S02]  /*8130*/  HADD2.F32 R21, -RZ, R24.H0_H0 ;  /* 0x20000018ff157230 */ /* 0x001fe40000004100 */
[----:B------:R-:W-:Y:S02]  /*8140*/  HADD2.F32 R22, -RZ, R22.H1_H1 ;  /* 0x30000016ff167230 */ /* 0x000fe40000004100 */
        /* <DEDUP_REMOVED lines=8> */
[C---:B------:R-:W-:Y:S01]  /*81d0*/  FFMA.FTZ R31, R21.reuse, R31, R44 ;  /* 0x0000001f151f7223 */ /* 0x040fe2000001002c */
[----:B------:R-:W-:Y:S01]  /*81e0*/  FFMA.FTZ R20, R21, R20, R47 ;  /* 0x0000001415147223 */ /* 0x000fe2000001002f */
[----:B-1----:R-:W-:-:S02]  /*81f0*/  HADD2.F32 R47, -RZ, R48.H0_H0 ;  /* 0x20000030ff2f7230 */ /* 0x002fc40000004100 */
[--C-:B---3--:R-:W-:Y:S02]  /*8200*/  HADD2.F32 R40, -RZ, R12.reuse.H0_H0 ;  /* 0x2000000cff287230 */ /* 0x108fe40000004100 */
[----:B------:R-:W-:Y:S02]  /*8210*/  HADD2.F32 R43, -RZ, R12.H1_H1 ;  /* 0x3000000cff2b7230 */ /* 0x000fe40000004100 */
        /* <DEDUP_REMOVED lines=14> */
.L_x_4351:
[----:B------:R-:W-:Y:S05]  /*8300*/  BSYNC.RECONVERGENT B2 ;  /* 0x0000000000027941 */ /* 0x000fea0003800200 */
.L_x_4350:
[----:B------:R-:W-:Y:S05]  /*8310*/  @P0 BRA `(.L_x_4346) ;  /* 0x00000000005c0947 */ /* 0x000fea0003800000 */
[----:B------:R-:W-:-:S04]  /*8320*/  IMAD R13, R46, 0x90, RZ ;  /* 0x000000902e0d7824 */ /* 0x000fc800078e02ff */
[----:B------:R-:W-:-:S06]  /*8330*/  IMAD.WIDE.U32 R12, R13, 0x2, R32 ;  /* 0x000000020d0c7825 */ /* 0x000fcc00078e0020 */
[----:B------:R-:W2:Y:S01]  /*8340*/  LDG.E.128 R12, desc[UR36][R12.64] ;  /* 0x000000240c0c7981 */ /* 0x000ea2000c1e1d00 */
[----:B-1----:R-:W-:-:S05]  /*8350*/  IMAD.IADD R21, R46, 0x1, -R19 ;  /* 0x000000012e157824 */ /* 0x002fca00078e0a13 */
[----:B------:R-:W-:-:S06]  /*8360*/  LEA R21, R21, R4, 0x1 ;  /* 0x0000000415157211 */ /* 0x000fcc00078e08ff */
[----:B------:R-:W0:Y:S02]  /*8370*/  LDS.U16 R21, [R21] ;  /* 0x0000000015157984 */ /* 0x000e240000000400 */
[----:B0----5:R-:W-:Y:S02]  /*8380*/  HADD2.F32 R23, -RZ, R21.H0_H0 ;  /* 0x20000015ff177230 */ /* 0x021fe40000004100 */
        /* <DEDUP_REMOVED lines=16> */
.L_x_4346:
[----:B------:R-:W-:Y:S05]  /*8490*/  BSYNC.RECONVERGENT B1 ;  /* 0x0000000000017941 */ /* 0x000fea0003800200 */
.L_x_4345:
[----:B------:R-:W-:Y:S01]  /*84a0*/  ISETP.GE.AND P0, PT, R36, R16, PT ;  /* 0x000000102400720c */ /* 0x000fe20003f06270 */
[----:B------:R-:W-:-:S12]  /*84b0*/  BSSY.RECONVERGENT B1, `(.L_x_4352) ;  /* 0x000010b000017945 */ /* 0x000fd80003800200 */
[----:B------:R-:W-:Y:S05]  /*84c0*/  @P0 BRA `(.L_x_4353) ;  /* 0x0000001000240947 */ /* 0x000fea0003800000 */
[----:B------:R-:W-:Y:S01]  /*84d0*/  VIADDMNMX R13, R36, 0x4, R16, !PT ;  /* 0x00000004240d7846 */ /* 0x000fe20007800110 */
[----:B------:R-:W-:Y:S01]  /*84e0*/  BSSY.RECONVERGENT B2, `(.L_x_4354) ;  /* 0x0000040000027945 */ /* 0x000fe20003800200 */
[----:B------:R-:W-:-:S04]  /*84f0*/  LOP3.LUT R29, RZ, R19, RZ, 0x33, !PT ;  /* 0x00000013ff1d7212 */ /* 0x000fc800078e33ff */
        /* <DEDUP_REMOVED lines=10> */
.L_x_4358:
        /* <DEDUP_REMOVED lines=10> */
[----:B0-----:R-:W1:Y:S02]  /*8640*/  MUFU.RCP R20, R20 ;  /* 0x0000001400147308 */ /* 0x001e640000001000 */
[----:B-1----:R-:W-:-:S06]  /*8650*/  IADD3 R21, PT, PT, R20, 0xffffffe, RZ ;  /* 0x0ffffffe14157810 */ /* 0x002fcc0007ffe0ff */
[----:B------:R-:W0:Y:S02]  /*8660*/  F2I.FTZ.U32.TRUNC.NTZ R13, R21 ;  /* 0x00000015000d7305 */ /* 0x000e24000021f000 */
[----:B0-----:R-:W-:-:S04]  /*8670*/  IMAD.MOV R12, RZ, RZ, -R13 ;  /* 0x000000ffff0c7224 */ /* 0x001fc800078e0a0d */
[----:B-----5:R-:W-:Y:S01]  /*8680*/  IMAD R23, R12, R15, RZ ;  /* 0x0000000f0c177224 */ /* 0x020fe200078e02ff */
        /* <DEDUP_REMOVED lines=9> */
[----:B------:R-:W-:Y:S02]  /*8720*/  @!P0 IADD3 R12, PT, PT, R12, -R15, RZ ;  /* 0x8000000f0c0c8210 */ /* 0x000fe40007ffe0ff */
[----:B------:R-:W0:Y:S03]  /*8730*/  LDS.U16 R15, [R41] ;  /* 0x00000000290f7984 */ /* 0x000e260000000400 */
[----:B------:R-:W-:Y:S01]  /*8740*/  @!P1 IMAD.MOV R12, RZ, RZ, -R12 ;  /* 0x000000ffff0c9224 */ /* 0x000fe200078e0a0c */
        /* <DEDUP_REMOVED lines=21> */
.L_x_4357:
[----:B------:R-:W-:Y:S05]  /*88a0*/  BSYNC.RECONVERGENT B3 ;  /* 0x0000000000037941 */ /* 0x000fea0003800200 */
.L_x_4356:
[----:B------:R-:W-:Y:S01]  /*88b0*/  IADD3 R36, PT, PT, R36, 0x4, RZ ;  /* 0x0000000424247810 */ /* 0x000fe20007ffe0ff */
[----:B------:R-:W-:Y:S01]  /*88c0*/  VIADD R41, R41, 0x8 ;  /* 0x0000000829297836 */ /* 0x000fe20000000000 */
[----:B------:R-:W-:Y:S06]  /*88d0*/  @P2 BRA `(.L_x_4358) ;  /* 0xfffffffc00302947 */ /* 0x000fec000383ffff */
.L_x_4355:
[----:B------:R-:W-:Y:S05]  /*88e0*/  BSYNC.RECONVERGENT B2 ;  /* 0x0000000000027941 */ /* 0x000fea0003800200 */
.L_x_4354:
[----:B------:R-:W-:-:S13]  /*88f0*/  ISETP.GE.U32.AND P0, PT, R29, 0xc, PT ;  /* 0x0000000c1d00780c */ /* 0x000fda0003f06070 */
[----:B------:R-:W-:Y:S05]  /*8900*/  @!P0 BRA `(.L_x_4353) ;  /* 0x0000000c00148947 */ /* 0x000fea0003800000 */
[----:B------:R-:W0:Y:S02]  /*8910*/  LDC R35, c[0x0][0x3f4] ;  /* 0x0000fd00ff237b82 */ /* 0x000e240000000800 */
.L_x_4367:
        /* <DEDUP_REMOVED lines=21> */
[----:B-1----:R-:W-:Y:S02]  /*8a70*/  IMAD R21, R12, R15, RZ ;  /* 0x0000000f0c157224 */ /* 0x002fe400078e02ff */
        /* <DEDUP_REMOVED lines=22> */
[----:B-----5:R-:W-:Y:S02]  /*8be0*/  HADD2.F32 R23, -RZ, R13.H1_H1 ;  /* 0x3000000dff177230 */ /* 0x020fe40000004100 */
        /* <DEDUP_REMOVED lines=9> */
.L_x_4360:
[----:B------:R-:W-:Y:S05]  /*8c80*/  BSYNC.RECONVERGENT B2 ;  /* 0x0000000000027941 */ /* 0x000fea0003800200 */
.L_x_4359:
        /* <DEDUP_REMOVED lines=45> */
.L_x_4362:
[----:B------:R-:W-:Y:S05]  /*8f60*/  BSYNC.RECONVERGENT B2 ;  /* 0x0000000000027941 */ /* 0x000fea0003800200 */
.L_x_4361:
        /* <DEDUP_REMOVED lines=45> */
.L_x_4364:
[----:B------:R-:W-:Y:S05]  /*9240*/  BSYNC.RECONVERGENT B2 ;  /* 0x0000000000027941 */ /* 0x000fea0003800200 */
.L_x_4363:
        /* <DEDUP_REMOVED lines=45> */
.L_x_4366:
[----:B------:R-:W-:Y:S05]  /*9520*/  BSYNC.RECONVERGENT B2 ;  /* 0x0000000000027941 */ /* 0x000fea0003800200 */
.L_x_4365:
[----:B------:R-:W-:-:S05]  /*9530*/  VIADD R36, R36, 0x10 ;  /* 0x0000001024247836 */ /* 0x000fca0000000000 */
[----:B------:R-:W-:-:S13]  /*9540*/  ISETP.GE.AND P0, PT, R36, R16, PT ;  /* 0x000000102400720c */ /* 0x000fda0003f06270 */
[----:B------:R-:W-:Y:S05]  /*9550*/  @!P0 BRA `(.L_x_4367) ;  /* 0xfffffff000f08947 */ /* 0x000fea000383ffff */
.L_x_4353:
[----:B------:R-:W-:Y:S05]  /*9560*/  BSYNC.RECONVERGENT B1 ;  /* 0x0000000000017941 */ /* 0x000fea0003800200 */
.L_x_4352:
        /* <DEDUP_REMOVED lines=9> */
[----:B-1----:R-:W2:Y:S01]  /*9600*/  LDG.E.64 R20, desc[UR36][R12.64] ;  /* 0x000000240c147981 */ /* 0x002ea2000c1e1b00 */
        /* <DEDUP_REMOVED lines=34> */
[----:B-----5:R-:W0:Y:S01]  /*9830*/  I2F.S16 R23, R16 ;  /* 0x0000001000177306 */ /* 0x020e220000101400 */
[----:B-1----:R-:W-:-:S07]  /*9840*/  FMUL.FTZ R22, R14, R27 ;  /* 0x0000001b0e167220 */ /* 0x002fce0000410000 */
[----:B------:R-:W1:Y:S01]  /*9850*/  I2F.S16 R15, R15 ;  /* 0x0000000f000f7306 */ /* 0x000e620000101400 */
[----:B0-----:R-:W-:-:S07]  /*9860*/  FMUL.FTZ R20, R14, R23 ;  /* 0x000000170e147220 */ /* 0x001fce0000410000 */
[----:B------:R-:W0:Y:S01]  /*9870*/  I2F.S8 R21, R26 ;  /* 0x0000001a00157306 */ /* 0x000e220000001400 */
[----:B-1----:R-:W-:-:S07]  /*9880*/  FMUL.FTZ R16, R14, R15 ;  /* 0x0000000f0e107220 */ /* 0x002fce0000410000 */
[----:B------:R1:W2:Y:S01]  /*9890*/  I2F.S8 R19, R28 ;  /* 0x0000001c00137306 */ /* 0x0002a20000001400 */
        /* <DEDUP_REMOVED lines=9> */
.L_x_4368:
[----:B------:R-:W0:Y:S02]  /*9930*/  LDC.64 R12, c[0x0][0x3a8] ;  /* 0x0000ea00ff0c7b82 */ /* 0x000e240000000a00 */
[----:B0-----:R-:W-:-:S05]  /*9940*/  IMAD.WIDE R12, R17, 0x2, R12 ;  /* 0x00000002110c7825 */ /* 0x001fca00078e020c */
[----:B------:R0:W5:Y:S02]  /*9950*/  LDG.E.128 R28, desc[UR36][R12.64] ;  /* 0x000000240c1c7981 */ /* 0x000164000c1e1d00 */
.L_x_4369:
[----:B------:R-:W2:Y:S02]  /*9960*/  LDCU.64 UR6, c[0x0][0x460] ;  /* 0x00008c00ff0677ac */ /* 0x000ea40008000a00 */
[----:B--2---:R-:W-:-:S04]  /*9970*/  ISETP.NE.U32.AND P0, PT, RZ, UR6, PT ;  /* 0x00000006ff007c0c */ /* 0x004fc8000bf05070 */
[----:B------:R-:W-:Y:S01]  /*9980*/  ISETP.NE.AND.EX P0, PT, RZ, UR7, PT, P0 ;  /* 0x00000007ff007c0c */ /* 0x000fe2000bf05300 */
[----:B------:R-:W-:Y:S01]  /*9990*/  IMAD R4, R3, 0x2, R4 ;  /* 0x0000000203047824 */ /* 0x000fe200078e0204 */
[----:B------:R-:W2:Y:S05]  /*99a0*/  LDCU.64 UR6, c[0x0][0x3c0] ;  /* 0x00007800ff0677ac */ /* 0x000eaa0008000a00 */
[----:B------:R-:W3:Y:S06]  /*99b0*/  LDS.U16 R4, [R4] ;  /* 0x0000000004047984 */ /* 0x000eec0000000400 */
[----:B------:R-:W4:Y:S08]  /*99c0*/  @P0 LDC R14, c[0x0][0x3f8] ;  /* 0x0000fe00ff0e0b82 */ /* 0x000f300000000800 */
[----:B0-----:R-:W0:Y:S01]  /*99d0*/  @P0 LDC.64 R12, c[0x0][0x458] ;  /* 0x00011600ff0c0b82 */ /* 0x001e220000000a00 */
[----:B----4-:R-:W-:-:S04]  /*99e0*/  @P0 IMAD R2, R2, R14, R5 ;  /* 0x0000000e02020224 */ /* 0x010fc800078e0205 */
[----:B------:R-:W-:-:S04]  /*99f0*/  @P0 IMAD R5, R2, 0x90, R7 ;  /* 0x0000009002050824 */ /* 0x000fc800078e0207 */
[----:B0-----:R-:W-:-:S06]  /*9a00*/  @P0 IMAD.WIDE R12, R5, 0x2, R12 ;  /* 0x00000002050c0825 */ /* 0x001fcc00078e020c */
[----:B------:R-:W4:Y:S01]  /*9a10*/  @P0 LDG.E.128 R12, desc[UR36][R12.64] ;  /* 0x000000240c0c0981 */ /* 0x000f22000c1e1d00 */
        /* <DEDUP_REMOVED lines=8> */
[----:B---3--:R-:W-:-:S03]  /*9aa0*/  HADD2.F32 R5, -RZ, R4.H0_H0 ;  /* 0x20000004ff057230 */ /* 0x008fc60000004100 */
[----:B------:R-:W-:Y:S02]  /*9ab0*/  LEA.HI.X.SX32 R18, R18, R3, 0x1, P1 ;  /* 0x0000000312127211 */ /* 0x000fe400008f0eff */
[----:B--2---:R-:W-:-:S04]  /*9ac0*/  LEA R2, P1, R35, UR6, 0x1 ;  /* 0x0000000623027c11 */ /* 0x004fc8000f8208ff */
        /* <DEDUP_REMOVED lines=22> */
.L_x_4344:
[----:B------:R-:W-:Y:S05]  /*9c30*/  BSYNC.RECONVERGENT B0 ;  /* 0x0000000000007941 */ /* 0x000fea0003800200 */
.L_x_4343:
        /* <DEDUP_REMOVED lines=21> */
.L_x_4371:
[----:B------:R-:W-:Y:S05]  /*9d90*/  WARPSYNC.ALL ;  /* 0x0000000000007948 */ /* 0x000fea0003800000 */
[----:B------:R-:W-:Y:S06]  /*9da0*/  BAR.SYNC.DEFER_BLOCKING 0x0 ;  /* 0x0000000000007b1d */ /* 0x000fec0000010000 */
[----:B------:R-:W-:Y:S04]  /*9db0*/  BSSY.RECONVERGENT B0, `(.L_x_4372) ;  /* 0x0000013000007945 */ /* 0x000fe80003800200 */
[----:B------:R-:W-:Y:S05]  /*9dc0*/  @P2 BRA `(.L_x_4373) ;  /* 0x0000000000442947 */ /* 0x000fea0003800000 */
[----:B0----5:R-:W0:Y:S02]  /*9dd0*/  LDS.128 R8, [R6] ;  /* 0x0000000006087984 */ /* 0x021e240000000c00 */
        /* <DEDUP_REMOVED lines=16> */
.L_x_4373:
[----:B------:R-:W-:Y:S05]  /*9ee0*/  BSYNC.RECONVERGENT B0 ;  /* 0x0000000000007941 */ /* 0x000fea0003800200 */
.L_x_4372:
        /* <DEDUP_REMOVED lines=8> */
.L_x_4375:
[----:B------:R-:W-:Y:S05]  /*9f70*/  BSYNC.RECONVERGENT B0 ;  /* 0x0000000000007941 */ /* 0x000fea0003800200 */
.L_x_4374:
[----:B------:R-:W-:Y:S06]  /*9f80*/  BAR.SYNC.DEFER_BLOCKING 0x0 ;  /* 0x0000000000007b1d */ /* 0x000fec0000010000 */
[----:B------:R-:W-:Y:S04]  /*9f90*/  BSSY.RECONVERGENT B0, `(.L_x_4376) ;  /* 0x0000013000007945 */ /* 0x000fe80003800200 */
[----:B------:R-:W-:Y:S05]  /*9fa0*/  @P4 BRA `(.L_x_4377) ;  /* 0x0000000000444947 */ /* 0x000fea0003800000 */
[----:B0-2--5:R-:W0:Y:S02]  /*9fb0*/  LDS.128 R8, [R6] ;  /* 0x0000000006087984 */ /* 0x025e240000000c00 */
        /* <DEDUP_REMOVED lines=16> */
.L_x_4377:
[----:B------:R-:W-:Y:S05]  /*a0c0*/  BSYNC.RECONVERGENT B0 ;  /* 0x0000000000007941 */ /* 0x000fea0003800200 */
.L_x_4376:
[----:B------:R-:W-:Y:S06]  /*a0d0*/  BAR.SYNC.DEFER_BLOCKING 0x0 ;  /* 0x0000000000007b1d */ /* 0x000fec0000010000 */
.L_x_4370:
[----:B------:R-:W-:-:S13]  /*a0e0*/  ISETP.GT.U32.OR P0, PT, R0, 0x1f, P0 ;  /* 0x0000001f0000780c */ /* 0x000fda0000704470 */
[----:B------:R-:W-:Y:S05]  /*a0f0*/  @P0 EXIT ;  /* 0x000000000000094d */ /* 0x000fea0003800000 */
[----:B------:R-:W3:Y:S02]  /*a100*/  LDCU UR4, c[0x0][0x478] ;  /* 0x00008f00ff0477ac */ /* 0x000ee40008000800 */
[----:B---3--:R-:W-:-:S09]  /*a110*/  UISETP.NE.AND UP0, UPT, UR4, 0x2, UPT ;  /* 0x000000020400788c */ /* 0x008fd2000bf05270 */
[----:B------:R-:W-:Y:S05]  /*a120*/  BRA.U UP0, `(.L_x_4378) ;  /* 0x0000000100e07547 */ /* 0x000fea000b800000 */
[----:B------:R-:W3:Y:S01]  /*a130*/  LDC.64 R2, c[0x0][0x470] ;  /* 0x00011c00ff027b82 */ /* 0x000ee20000000a00 */
[----:B------:R-:W0:Y:S01]  /*a140*/  LDCU.64 UR4, c[0x0][0x380] ;  /* 0x00007000ff0477ac */ /* 0x000e220008000a00 */
[----:B---3--:R-:W3:Y:S01]  /*a150*/  LDG.E R2, desc[UR36][R2.64] ;  /* 0x0000002402027981 */ /* 0x008ee2000c1e1900 */
[----:B------:R-:W-:-:S05]  /*a160*/  IMAD.IADD R34, R34, 0x1, R7 ;  /* 0x0000000122227824 */ /* 0x000fca00078e0207 */
[----:B0-2--5:R-:W-:Y:S01]  /*a170*/  IADD3 R8, P0, PT, R34, UR4, RZ ;  /* 0x0000000422087c10 */ /* 0x025fe2000ff1e0ff */
        /* <DEDUP_REMOVED lines=17> */
[----:B------:R-:W-:Y:S02]  /*a290*/  LOP3.LUT R4, R0, 0xff0000, RZ, 0xc0, !PT ;  /* 0x00ff000000047812 */ /* 0x000fe400078ec0ff */
[----:B0-----:R-:W-:Y:S01]  /*a2a0*/  PRMT R45, R45, 0x8880, RZ ;  /* 0x000088802d2d7816 */ /* 0x001fe200000000ff */
[----:B------:R-:W0:Y:S01]  /*a2b0*/  F2I.S8.NTZ R43, R43 ;  /* 0x0000002b002b7305 */ /* 0x000e220000202100 */
[----:B------:R-:W-:Y:S02]  /*a2c0*/  PRMT R3, R4, 0x4210, R3 ;  /* 0x0000421004037816 */ /* 0x000fe40000000003 */
[----:B------:R-:W-:-:S04]  /*a2d0*/  PRMT R0, R45, 0x7710, RZ ;  /* 0x000077102d007816 */ /* 0x000fc800000000ff */
[----:B------:R-:W-:Y:S01]  /*a2e0*/  SHF.L.U32 R0, R0, 0x8, RZ ;  /* 0x0000000800007819 */ /* 0x000fe200000006ff */
[----:B------:R-:W3:Y:S01]  /*a2f0*/  F2I.S8.NTZ R39, R39 ;  /* 0x0000002700277305 */ /* 0x000ee20000202100 */
[----:B--2---:R-:W-:Y:S02]  /*a300*/  PRMT R4, R38, 0x8880, RZ ;  /* 0x0000888026047816 */ /* 0x004fe400000000ff */
[----:B------:R-:W-:Y:S02]  /*a310*/  LOP3.LUT R9, R3, 0xff00, R0, 0xf8, !PT ;  /* 0x0000ff0003097812 */ /* 0x000fe400078ef800 */
[----:B------:R-:W-:Y:S02]  /*a320*/  PRMT R4, R4, 0x7710, RZ ;  /* 0x0000771004047816 */ /* 0x000fe400000000ff */
[----:B0-----:R-:W-:Y:S01]  /*a330*/  PRMT R43, R43, 0x8880, RZ ;  /* 0x000088802b2b7816 */ /* 0x001fe200000000ff */
[----:B------:R-:W0:Y:S01]  /*a340*/  F2I.S8.NTZ R42, R42 ;  /* 0x0000002a002a7305 */ /* 0x000e220000202100 */
[----:B------:R-:W-:-:S02]  /*a350*/  LOP3.LUT R4, R4, 0xff, RZ, 0xc0, !PT ;  /* 0x000000ff04047812 */ /* 0x000fc400078ec0ff */
[----:B------:R-:W-:Y:S02]  /*a360*/  PRMT R0, R43, 0x7710, RZ ;  /* 0x000077102b007816 */ /* 0x000fe400000000ff */
[----:B---3--:R-:W-:-:S03]  /*a370*/  PRMT R39, R39, 0x8880, RZ ;  /* 0x0000888027277816 */ /* 0x008fc600000000ff */
        /* <DEDUP_REMOVED lines=19> */
.L_x_4378:
[----:B------:R-:W3:Y:S01]  /*a4b0*/  LDC.64 R2, c[0x0][0x380] ;  /* 0x0000e000ff027b82 */ /* 0x000ee20000000a00 */
[----:B------:R-:W-:Y:S01]  /*a4c0*/  IMAD.IADD R7, R34, 0x1, R7 ;  /* 0x0000000122077824 */ /* 0x000fe200078e0207 */
        /* <DEDUP_REMOVED lines=10> */
.L_x_4313:
[----:B------:R-:W-:Y:S01]  /*a570*/  MOV R12, 0x10 ;  /* 0x00000010000c7802 */ /* 0x000fe20000000f00 */
[----:B------:R-:W-:Y:S01]  /*a580*/  IMAD.MOV.U32 R11, RZ, RZ, 0x1f ;  /* 0x0000001fff0b7424 */ /* 0x000fe200078e00ff */
[----:B------:R-:W-:-:S07]  /*a590*/  MOV R15, 0xffffffff ;  /* 0xffffffff000f7802 */ /* 0x000fce0000000f00 */
[----:B0----5:R-:W-:Y:S05]  /*a5a0*/  WARPSYNC.COLLECTIVE R15, `(.L_x_4379) ;  /* 0x000000000f087348 */ /* 0x021fea0003c00000 */
[----:B------:R1:W2:Y:S02]  /*a5b0*/  SHFL.BFLY P6, R14, R13, R12, R11 ;  /* 0x0c00000c0d0e7389 */ /* 0x0002a400000c000b */
[----:B012--5:R-:W-:Y:S05]  /*a5c0*/  ENDCOLLECTIVE ;  /* 0x000000000000791b */ /* 0x027fea0003800000 */
.L_x_4379:
[----:B------:R-:W-:Y:S01]  /*a5d0*/  MOV R12, 0x8 ;  /* 0x00000008000c7802 */ /* 0x000fe20000000f00 */
[----:B------:R-:W-:-:S04]  /*a5e0*/  FADD.FTZ R3, R13, R14 ;  /* 0x0000000e0d037221 */ /* 0x000fc80000010000 */
[----:B------:R-:W-:-:S07]  /*a5f0*/  IMAD.MOV.U32 R13, RZ, RZ, R3 ;  /* 0x000000ffff0d7224 */ /* 0x000fce00078e0003 */
[----:B------:R-:W-:Y:S05]  /*a600*/  WARPSYNC.COLLECTIVE R15, `(.L_x_4380) ;  /* 0x000000000f087348 */ /* 0x000fea0003c00000 */
[----:B------:R0:W1:Y:S02]  /*a610*/  SHFL.BFLY P6, R14, R13, R12, R11 ;  /* 0x0c00000c0d0e7389 */ /* 0x00006400000c000b */
[----:B01----:R-:W-:Y:S05]  /*a620*/  ENDCOLLECTIVE ;  /* 0x000000000000791b */ /* 0x003fea0003800000 */
.L_x_4380:
[----:B------:R-:W-:Y:S01]  /*a630*/  MOV R12, 0x4 ;  /* 0x00000004000c7802 */ /* 0x000fe20000000f00 */
[----:B------:R-:W-:-:S04]  /*a640*/  FADD.FTZ R4, R3, R14 ;  /* 0x0000000e03047221 */ /* 0x000fc80000010000 */
[----:B------:R-:W-:-:S07]  /*a650*/  IMAD.MOV.U32 R13, RZ, RZ, R4 ;  /* 0x000000ffff0d7224 */ /* 0x000fce00078e0004 */
[----:B------:R-:W-:Y:S05]  /*a660*/  WARPSYNC.COLLECTIVE R15, `(.L_x_4381) ;  /* 0x000000000f087348 */ /* 0x000fea0003c00000 */
[----:B------:R0:W1:Y:S02]  /*a670*/  SHFL.BFLY P6, R14, R13, R12, R11 ;  /* 0x0c00000c0d0e7389 */ /* 0x00006400000c000b */
[----:B01----:R-:W-:Y:S05]  /*a680*/  ENDCOLLECTIVE ;  /* 0x000000000000791b */ /* 0x003fea0003800000 */
.L_x_4381:
[----:B------:R-:W-:Y:S01]  /*a690*/  MOV R12, 0x2 ;  /* 0x00000002000c7802 */ /* 0x000fe20000000f00 */
[----:B------:R-:W-:-:S04]  /*a6a0*/  FADD.FTZ R5, R4, R14 ;  /* 0x0000000e04057221 */ /* 0x000fc80000010000 */
[----:B------:R-:W-:-:S07]  /*a6b0*/  IMAD.MOV.U32 R13, RZ, RZ, R5 ;  /* 0x000000ffff0d7224 */ /* 0x000fce00078e0005 */
[----:B------:R-:W-:Y:S05]  /*a6c0*/  WARPSYNC.COLLECTIVE R15, `(.L_x_4382) ;  /* 0x000000000f087348 */ /* 0x000fea0003c00000 */
[----:B------:R0:W1:Y:S02]  /*a6d0*/  SHFL.BFLY P6, R14, R13, R12, R11 ;  /* 0x0c00000c0d0e7389 */ /* 0x00006400000c000b */
[----:B01----:R-:W-:Y:S05]  /*a6e0*/  ENDCOLLECTIVE ;  /* 0x000000000000791b */ /* 0x003fea0003800000 */
.L_x_4382:
[----:B------:R-:W-:Y:S01]  /*a6f0*/  MOV R12, 0x1 ;  /* 0x00000001000c7802 */ /* 0x000fe20000000f00 */
[----:B------:R-:W-:-:S04]  /*a700*/  FADD.FTZ R6, R5, R14 ;  /* 0x0000000e05067221 */ /* 0x000fc80000010000 */
[----:B------:R-:W-:-:S07]  /*a710*/  IMAD.MOV.U32 R13, RZ, RZ, R6 ;  /* 0x000000ffff0d7224 */ /* 0x000fce00078e0006 */
[----:B------:R-:W-:Y:S05]  /*a720*/  WARPSYNC.COLLECTIVE R15, `(.L_x_4383) ;  /* 0x000000000f087348 */ /* 0x000fea0003c00000 */
[----:B------:R0:W1:Y:S02]  /*a730*/  SHFL.BFLY P6, R14, R13, R12, R11 ;  /* 0x0c00000c0d0e7389 */ /* 0x00006400000c000b */
[----:B01----:R-:W-:Y:S05]  /*a740*/  ENDCOLLECTIVE ;  /* 0x000000000000791b */ /* 0x003fea0003800000 */
.L_x_4383:
[----:B------:R-:W-:Y:S05]  /*a750*/  BRA `(.L_x_4384) ;  /* 0xffffff8000547947 */ /* 0x000fea000383ffff */
.L_x_4316:
[----:B------:R-:W-:Y:S01]  /*a760*/  BSSY B1, `(.L_x_4385) ;  /* 0x0000007000017945 */ /* 0x000fe20003800000 */
[----:B------:R-:W-:Y:S01]  /*a770*/  IMAD.MOV.U32 R12, RZ, RZ, 0x1 ;  /* 0x00000001ff0c7424 */ /* 0x000fe200078e00ff */
[----:B------:R-:W-:Y:S01]  /*a780*/  MOV R11, 0x1f ;  /* 0x0000001f000b7802 */ /* 0x000fe20000000f00 */
[----:B------:R-:W-:-:S07]  /*a790*/  IMAD.MOV.U32 R15, RZ, RZ, -0x1 ;  /* 0xffffffffff0f7424 */ /* 0x000fce00078e00ff */
[----:B-----5:R-:W-:Y:S05]  /*a7a0*/  WARPSYNC.COLLECTIVE R15, `(.L_x_4386) ;  /* 0x000000000f087348 */ /* 0x020fea0003c00000 */
[----:B------:R0:W1:Y:S02]  /*a7b0*/  SHFL.BFLY P6, R14, R13, R12, R11 ;  /* 0x0c00000c0d0e7389 */ /* 0x00006400000c000b */
[----:B01---5:R-:W-:Y:S05]  /*a7c0*/  ENDCOLLECTIVE ;  /* 0x000000000000791b */ /* 0x023fea0003800000 */
.L_x_4386:
[----:B------:R-:W-:Y:S05]  /*a7d0*/  BSYNC B1 ;  /* 0x0000000000017941 */ /* 0x000fea0003800000 */
.L_x_4385:
[----:B------:R-:W-:Y:S05]  /*a7e0*/  BRA `(.L_x_4387) ;  /* 0xffffffa8009c7947 */ /* 0x000fea000383ffff */
.L_x_4320:
[----:B------:R-:W-:Y:S01]  /*a7f0*/  HFMA2 R11, -RZ, RZ, 0, 1.847743988037109375e-06 ;  /* 0x0000001fff0b7431 */ /* 0x000fe200000001ff */
[----:B------:R-:W-:Y:S01]  /*a800*/  BSSY B0, `(.L_x_4388) ;  /* 0x0000007000007945 */ /* 0x000fe20003800000 */
[----:B0-----:R-:W-:Y:S01]  /*a810*/  MOV R13, R0 ;  /* 0x00000000000d7202 */ /* 0x001fe20000000f00 */
[----:B------:R-:W-:Y:S02]  /*a820*/  IMAD.MOV.U32 R12, RZ, RZ, 0x10 ;  /* 0x00000010ff0c7424 */ /* 0x000fe400078e00ff */
[----:B------:R-:W-:-:S07]  /*a830*/  IMAD.MOV.U32 R15, RZ, RZ, -0x1 ;  /* 0xffffffffff0f7424 */ /* 0x000fce00078e00ff */
[----:B-1-3-5:R-:W-:Y:S05]  /*a840*/  WARPSYNC.COLLECTIVE R15, `(.L_x_4389) ;  /* 0x000000000f087348 */ /* 0x02afea0003c00000 */
[----:B------:R0:W2:Y:S02]  /*a850*/  SHFL.BFLY P6, R14, R13, R12, R11 ;  /* 0x0c00000c0d0e7389 */ /* 0x0000a400000c000b */
[----:B0123-5:R-:W-:Y:S05]  /*a860*/  ENDCOLLECTIVE ;  /* 0x000000000000791b */ /* 0x02ffea0003800000 */
.L_x_4389:
[----:B------:R-:W-:Y:S05]  /*a870*/  BSYNC B0 ;  /* 0x0000000000007941 */ /* 0x000fea0003800000 */
.L_x_4388:
[----:B------:R-:W-:Y:S01]  /*a880*/  FMNMX.FTZ R13, R14, R0, !PT ;  /* 0x000000000e0d7209 */ /* 0x000fe20007810000 */
[----:B------:R-:W-:Y:S01]  /*a890*/  IMAD.MOV.U32 R11, RZ, RZ, 0x1f ;  /* 0x0000001fff0b7424 */ /* 0x000fe200078e00ff */
[----:B------:R-:W-:Y:S02]  /*a8a0*/  MOV R12, 0x8 ;  /* 0x00000008000c7802 */ /* 0x000fe40000000f00 */
[----:B------:R-:W-:-:S07]  /*a8b0*/  MOV R15, 0xffffffff ;  /* 0xffffffff000f7802 */ /* 0x000fce0000000f00 */
[----:B------:R-:W-:Y:S05]  /*a8c0*/  WARPSYNC.COLLECTIVE R15, `(.L_x_4390) ;  /* 0x000000000f087348 */ /* 0x000fea0003c00000 */
[----:B------:R0:W1:Y:S02]  /*a8d0*/  SHFL.BFLY P6, R14, R13, R12, R11 ;  /* 0x0c00000c0d0e7389 */ /* 0x00006400000c000b */
[----:B01----:R-:W-:Y:S05]  /*a8e0*/  ENDCOLLECTIVE ;  /* 0x000000000000791b */ /* 0x003fea0003800000 */
.L_x_4390:
[----:B------:R-:W-:Y:S01]  /*a8f0*/  HFMA2 R12, -RZ, RZ, 0, 2.384185791015625e-07 ;  /* 0x00000004ff0c7431 */ /* 0x000fe200000001ff */
[----:B------:R-:W-:-:S05]  /*a900*/  FMNMX.FTZ R5, R13, R14, !PT ;  /* 0x0000000e0d057209 */ /* 0x000fca0007810000 */
[----:B------:R-:W-:-:S07]  /*a910*/  IMAD.MOV.U32 R13, RZ, RZ, R5 ;  /* 0x000000ffff0d7224 */ /* 0x000fce00078e0005 */
[----:B------:R-:W-:Y:S05]  /*a920*/  WARPSYNC.COLLECTIVE R15, `(.L_x_4391) ;  /* 0x000000000f087348 */ /* 0x000fea0003c00000 */
[----:B------:R0:W1:Y:S02]  /*a930*/  SHFL.BFLY P6, R14, R13, R12, R11 ;  /* 0x0c00000c0d0e7389 */ /* 0x00006400000c000b */
[----:B01----:R-:W-:Y:S05]  /*a940*/  ENDCOLLECTIVE ;  /* 0x000000000000791b */ /* 0x003fea0003800000 */
.L_x_4391:
[----:B------:R-:W-:Y:S02]  /*a950*/  MOV R12, 0x2 ;  /* 0x00000002000c7802 */ /* 0x000fe40000000f00 */
[----:B------:R-:W-:-:S05]  /*a960*/  FMNMX.FTZ R6, R5, R14, !PT ;  /* 0x0000000e05067209 */ /* 0x000fca0007810000 */
[----:B------:R-:W-:-:S07]  /*a970*/  IMAD.MOV.U32 R13, RZ, RZ, R6 ;  /* 0x000000ffff0d7224 */ /* 0x000fce00078e0006 */
[----:B------:R-:W-:Y:S05]  /*a980*/  WARPSYNC.COLLECTIVE R15, `(.L_x_4392) ;  /* 0x000000000f087348 */ /* 0x000fea0003c00000 */
[----:B------:R0:W1:Y:S02]  /*a990*/  SHFL.BFLY P6, R14, R13, R12, R11 ;  /* 0x0c00000c0d0e7389 */ /* 0x00006400000c000b */
[----:B01----:R-:W-:Y:S05]  /*a9a0*/  ENDCOLLECTIVE ;  /* 0x000000000000791b */ /* 0x003fea0003800000 */
.L_x_4392:
[----:B------:R-:W-:Y:S05]  /*a9b0*/  BRA `(.L_x_4393) ;  /* 0xffffffa800e47947 */ /* 0x000fea000383ffff */
.L_x_4394:
        /* <DEDUP_REMOVED lines=12> */
.L_x_5605:


//--------------------- .text._ZN4mmha33masked_multihead_attention_kernelItLi144ELi256ELi4ELi32ELi64ELb0ELb0EEEv26Multihead_attention_paramsIT_XT5_EE --------------------------
	.section	.text._ZN4mmha33masked_multihead_attention_kernelItLi144ELi256ELi4ELi32ELi64ELb0ELb0EEEv26Multihead_attention_paramsIT_XT5_EE,"ax",@progbits
	.align	128
        .global         _ZN4mmha33masked_multihead_attention_kernelItLi144ELi256ELi4ELi32ELi64ELb0ELb0EEEv26Multihead_attention_paramsIT_XT5_EE
        .type           _ZN4mmha33masked_multihead_attention_kernelItLi144ELi256ELi4ELi32ELi64ELb0ELb0EEEv26Multihead_attention_paramsIT_XT5_EE,@function
        .size           _ZN4mmha33masked_multihead_attention_kernelItLi144ELi256ELi4ELi32ELi64ELb0ELb0EEEv26Multihead_attention_paramsIT_XT5_EE,(.L_x_5606 - _ZN4mmha33masked_multihead_attention_kernelItLi144ELi256ELi4ELi32ELi64ELb0ELb0EEEv26Multihead_attention_paramsIT_XT5_EE)
        .other          _ZN4mmha33masked_multihead_attention_kernelItLi144ELi256ELi4ELi32ELi64ELb0ELb0EEEv26Multihead_attention_paramsIT_XT5_EE,@"STO_CUDA_ENTRY STV_DEFAULT"
_ZN4mmha33masked_multihead_attention_kernelItLi144ELi256ELi4ELi32ELi64ELb0ELb0EEEv26Multihead_attention_paramsIT_XT5_EE:
.text._ZN4mmha33masked_multihead_attention_kernelItLi144ELi256ELi4ELi32ELi64ELb0ELb0EEEv26Multihead_attention_paramsIT_XT5_EE:
        /* <DEDUP_REMOVED lines=12> */
.L_x_4395:
[----:B------:R-:W1:Y:S08]  /*00c0*/  LDC.64 R2, c[0x0][0x4a0] ;  /* 0x00012800ff027b82 */ /* 0x000e700000000a00 */
[----:B------:R-:W3:Y:S01]  /*00d0*/  LDC R9, c[0x0][0x3f0] ;  /* 0x0000fc00ff097b82 */ /* 0x000ee20000000800 */
[----:B--2---:R-:W-:-:S07]  /*00e0*/  IABS R8, R22 ;  /* 0x0000001600087213 */ /* 0x004fce0000000000 */
[----:B------:R-:W2:Y:S01]  /*00f0*/  LDC R19, c[0x0][0x3f4] ;  /* 0x0000fd00ff137b82 */ /* 0x000ea20000000800 */
[----:B-1----:R-:W-:-:S04]  /*0100*/  ISETP.NE.U32.AND P0, PT, R2, RZ, PT ;  /* 0x000000ff0200720c */ /* 0x002fc80003f05070 */
[----:B------:R-:W-:Y:S02]  /*0110*/  ISETP.NE.AND.EX P0, PT, R3, RZ, PT, P0 ;  /* 0x000000ff0300720c */ /* 0x000fe40003f05300 */
[----:B---3--:R-:W-:-:S04]  /*0120*/  IABS R7, R9 ;  /* 0x0000000900077213 */ /* 0x008fc80000000000 */
[----:B------:R-:W1:Y:S07]  /*0130*/  I2F.RP R0, R7 ;  /* 0x0000000700007306 */ /* 0x000e6e0000209400 */
[----:B------:R-:W3:Y:S08]  /*0140*/  @P0 LDC.64 R2, c[0x0][0x4a0] ;  /* 0x00012800ff020b82 */ /* 0x000ef00000000a00 */
[----:B------:R-:W4:Y:S01]  /*0150*/  @P0 LDC R10, c[0x0][0x430] ;  /* 0x00010c00ff0a0b82 */ /* 0x000f220000000800 */
[----:B-1----:R-:W1:Y:S01]  /*0160*/  MUFU.RCP R0, R0 ;  /* 0x0000000000007308 */ /* 0x002e620000001000 */
[----:B---3--:R-:W-:-:S04]  /*0170*/  @P0 IMAD.WIDE.U32 R2, R22, 0x4, R2 ;  /* 0x0000000416020825 */ /* 0x008fc800078e0002 */
[----:B-1----:R-:W-:Y:S02]  /*0180*/  VIADD R6, R0, 0xffffffe ;  /* 0x0ffffffe00067836 */ /* 0x002fe40000000000 */
[----:B------:R1:W4:Y:S02]  /*0190*/  @P0 LDG.E R3, desc[UR36][R2.64] ;  /* 0x0000002402030981 */ /* 0x000324000c1e1900 */
[----:B------:R-:W3:Y:S02]  /*01a0*/  F2I.FTZ.U32.TRUNC.NTZ R5, R6 ;  /* 0x0000000600057305 */ /* 0x000ee4000021f000 */
[----:B---3--:R-:W-:-:S05]  /*01b0*/  IADD3 R4, PT, PT, RZ, -R5, RZ ;  /* 0x80000005ff047210 */ /* 0x008fca0007ffe0ff */
[----:B------:R-:W-:Y:S02]  /*01c0*/  IMAD R11, R4, R7, RZ ;  /* 0x00000007040b7224 */ /* 0x000fe400078e02ff */
[----:B------:R-:W-:-:S04]  /*01d0*/  IMAD.MOV.U32 R4, RZ, RZ, RZ ;  /* 0x000000ffff047224 */ /* 0x000fc800078e00ff */
[----:B------:R-:W-:Y:S02]  /*01e0*/  IMAD.HI.U32 R0, R5, R11, R4 ;  /* 0x0000000b05007227 */ /* 0x000fe400078e0004 */
        /* <DEDUP_REMOVED lines=8> */
[----:B--2---:R-:W-:-:S11]  /*0270*/  IABS R11, R19 ;  /* 0x00000013000b7213 */ /* 0x004fd60000000000 */
[----:B------:R-:W-:-:S05]  /*0280*/  @P2 VIADD R0, R0, 0x1 ;  /* 0x0000000100002836 */ /* 0x000fca0000000000 */
[----:B------:R-:W-:Y:S02]  /*0290*/  MOV R24, R0 ;  /* 0x0000000000187202 */ /* 0x000fe40000000f00 */
[----:B------:R-:W2:Y:S01]  /*02a0*/  I2F.RP R0, R11 ;  /* 0x0000000b00007306 */ /* 0x000ea20000209400 */
[----:B---3--:R-:W-:-:S04]  /*02b0*/  ISETP.NE.U32.AND P1, PT, R4, RZ, PT ;  /* 0x000000ff0400720c */ /* 0x008fc80003f25070 */
[----:B------:R-:W-:Y:S02]  /*02c0*/  ISETP.NE.AND.EX P1, PT, R5, RZ, PT, P1 ;  /* 0x000000ff0500720c */ /* 0x000fe40003f25310 */
[----:B-1----:R-:W-:Y:S01]  /*02d0*/  LOP3.LUT R2, R22, R9, RZ, 0x3c, !PT ;  /* 0x0000000916027212 */ /* 0x002fe200078e3cff */
[----:B--2---:R-:W1:Y:S03]  /*02e0*/  MUFU.RCP R0, R0 ;  /* 0x0000000000007308 */ /* 0x004e660000001000 */
[----:B------:R-:W-:-:S07]  /*02f0*/  ISETP.GE.AND P4, PT, R2, RZ, PT ;  /* 0x000000ff0200720c */ /* 0x000fce0003f86270 */
[----:B------:R-:W2:Y:S01]  /*0300*/  @P1 LDC.64 R6, c[0x0][0x460] ;  /* 0x00011800ff061b82 */ /* 0x000ea20000000a00 */
[----:B------:R-:W-:-:S07]  /*0310*/  ISETP.NE.AND P3, PT, R9, RZ, PT ;  /* 0x000000ff0900720c */ /* 0x000fce0003f65270 */
[----:B------:R-:W3:Y:S01]  /*0320*/  @!P0 LDC R16, c[0x0][0x40c] ;  /* 0x00010300ff108b82 */ /* 0x000ee20000000800 */
[----:B------:R-:W-:Y:S01]  /*0330*/  @!P4 IMAD.MOV R24, RZ, RZ, -R24 ;  /* 0x000000ffff18c224 */ /* 0x000fe200078e0a18 */
[----:B-1----:R-:W-:-:S04]  /*0340*/  IADD3 R8, PT, PT, R0, 0xffffffe, RZ ;  /* 0x0ffffffe00087810 */ /* 0x002fc80007ffe0ff */
[----:B------:R-:W-:Y:S02]  /*0350*/  @!P3 LOP3.LUT R24, RZ, R9, RZ, 0x33, !PT ;  /* 0x00000009ff18b212 */ /* 0x000fe400078e33ff */
[----:B------:R1:W0:Y:S01]  /*0360*/  F2I.FTZ.U32.TRUNC.NTZ R9, R8 ;  /* 0x0000000800097305 */ /* 0x000222000021f000 */
[----:B------:R-:W-:Y:S02]  /*0370*/  IMAD.MOV.U32 R2, RZ, RZ, RZ ;  /* 0x000000ffff027224 */ /* 0x000fe400078e00ff */
[----:B--2---:R-:W-:-:S05]  /*0380*/  @P1 IMAD.WIDE R6, R24, 0x4, R6 ;  /* 0x0000000418061825 */ /* 0x004fca00078e0206 */
[----:B------:R0:W5:Y:S01]  /*0390*/  @P1 LDG.E R2, desc[UR36][R6.64] ;  /* 0x0000002406021981 */ /* 0x000162000c1e1900 */
[----:B-1----:R-:W-:Y:S02]  /*03a0*/  HFMA2 R8, -RZ, RZ, 0, 0 ;  /* 0x00000000ff087431 */ /* 0x002fe400000001ff */
[----:B0-----:R-:W-:Y:S01]  /*03b0*/  IMAD.MOV R6, RZ, RZ, -R9 ;  /* 0x000000ffff067224 */ /* 0x001fe200078e0a09 */
[----:B------:R-:W0:Y:S01]  /*03c0*/  S2R R27, SR_TID.X ;  /* 0x00000000001b7919 */ /* 0x000e220000002100 */
[----:B------:R-:W1:Y:S01]  /*03d0*/  S2R R25, SR_CTAID.X ;  /* 0x0000000000197919 */ /* 0x000e620000002500 */
[----:B------:R-:W-:Y:S01]  /*03e0*/  BSSY.RECONVERGENT B0, `(.L_x_4396) ;  /* 0x000005c000007945 */ /* 0x000fe20003800200 */
[----:B------:R-:W-:Y:S02]  /*03f0*/  CS2R R30, SRZ ;  /* 0x00000000001e7805 */ /* 0x000fe4000001ff00 */
[----:B------:R-:W-:Y:S02]  /*0400*/  CS2R R28, SRZ ;  /* 0x00000000001c7805 */ /* 0x000fe4000001ff00 */
[----:B0-----:R-:W-:Y:S01]  /*0410*/  ISETP.GT.U32.AND P3, PT, R27, 0x11, PT ;  /* 0x000000111b00780c */ /* 0x001fe20003f64070 */
[----:B----4-:R-:W-:-:S02]  /*0420*/  @P0 IMAD.IADD R16, R3, 0x1, R10 ;  /* 0x0000000103100824 */ /* 0x010fc400078e020a */
[----:B------:R-:W-:-:S03]  /*0430*/  IMAD R3, R6, R11, RZ ;  /* 0x0000000b06037224 */ /* 0x000fc600078e02ff */
[----:B---3--:R-:W-:Y:S01]  /*0440*/  IABS R18, R16 ;  /* 0x0000001000127213 */ /* 0x008fe20000000000 */
[----:B------:R-:W-:Y:S02]  /*0450*/  IMAD.HI.U32 R9, R9, R3, R8 ;  /* 0x0000000309097227 */ /* 0x000fe400078e0008 */
[----:B------:R-:W0:Y:S04]  /*0460*/  LDC R3, c[0x0][0x3e8] ;  /* 0x0000fa00ff037b82 */ /* 0x000e280000000800 */
[----:B------:R-:W-:-:S04]  /*0470*/  IMAD.HI.U32 R9, R9, R18, RZ ;  /* 0x0000001209097227 */ /* 0x000fc800078e00ff */
[----:B------:R-:W-:-:S04]  /*0480*/  IMAD.MOV R9, RZ, RZ, -R9 ;  /* 0x000000ffff097224 */ /* 0x000fc800078e0a09 */
[C---:B------:R-:W-:Y:S02]  /*0490*/  IMAD R18, R11.reuse, R9, R18 ;  /* 0x000000090b127224 */ /* 0x040fe400078e0212 */
[----:B------:R-:W1:Y:S03]  /*04a0*/  LDC R9, c[0x0][0x3f8] ;  /* 0x0000fe00ff097b82 */ /* 0x000e660000000800 */
[----:B------:R-:W-:-:S13]  /*04b0*/  ISETP.GT.U32.AND P0, PT, R11, R18, PT ;  /* 0x000000120b00720c */ /* 0x000fda0003f04070 */
[----:B------:R-:W-:-:S05]  /*04c0*/  @!P0 IMAD.IADD R18, R18, 0x1, -R11 ;  /* 0x0000000112128824 */ /* 0x000fca00078e0a0b */
[----:B------:R-:W-:Y:S02]  /*04d0*/  ISETP.GT.U32.AND P0, PT, R11, R18, PT ;  /* 0x000000120b00720c */ /* 0x000fe40003f04070 */
[----:B0-----:R-:W-:Y:S02]  /*04e0*/  ISETP.NE.AND P1, PT, R3, RZ, PT ;  /* 0x000000ff0300720c */ /* 0x001fe40003f25270 */
[----:B------:R-:W-:Y:S01]  /*04f0*/  ISETP.GE.AND P2, PT, R16, RZ, PT ;  /* 0x000000ff1000720c */ /* 0x000fe20003f46270 */
[----:B-1----:R-:W-:-:S08]  /*0500*/  IMAD R26, R22, R9, R25 ;  /* 0x00000009161a7224 */ /* 0x002fd000078e0219 */
[----:B------:R-:W-:Y:S02]  /*0510*/  @!P0 IADD3 R18, PT, PT, R18, -R11, RZ ;  /* 0x8000000b12128210 */ /* 0x000fe40007ffe0ff */
[----:B------:R-:W-:Y:S01]  /*0520*/  ISETP.NE.AND P0, PT, R19, RZ, PT ;  /* 0x000000ff1300720c */ /* 0x000fe20003f05270 */
[----:B------:R-:W-:Y:S02]  /*0530*/  @P1 IMAD R0, R22, R3, RZ ;  /* 0x0000000316001224 */ /* 0x000fe400078e02ff */
[----:B------:R-:W-:Y:S02]  /*0540*/  @!P1 IMAD R17, R26, 0x90, RZ ;  /* 0x000000901a119824 */ /* 0x000fe400078e02ff */
[----:B------:R-:W-:Y:S02]  /*0550*/  @P1 IMAD R17, R25, 0x90, R0 ;  /* 0x0000009019111824 */ /* 0x000fe400078e0200 */
[----:B------:R-:W-:Y:S02]  /*0560*/  @!P2 IMAD.MOV R18, RZ, RZ, -R18 ;  /* 0x000000ffff12a224 */ /* 0x000fe400078e0a12 */
[----:B------:R-:W-:-:S04]  /*0570*/  IMAD.SHL.U32 R0, R27, 0x8, RZ ;  /* 0x000000081b007824 */ /* 0x000fc800078e00ff */
[----:B------:R-:W-:Y:S02]  /*0580*/  @!P0 LOP3.LUT R18, RZ, R19, RZ, 0x33, !PT ;  /* 0x00000013ff128212 */ /* 0x000fe400078e33ff */
[----:B------:R-:W-:Y:S01]  /*0590*/  IADD3 R19, PT, PT, R16, 0x1, -R19 ;  /* 0x0000000110137810 */ /* 0x000fe20007ffe813 */
[----:B------:R-:W-:Y:S01]  /*05a0*/  IMAD R3, R25, 0x90, R0 ;  /* 0x0000009019037824 */ /* 0x000fe200078e0200 */
[----:B------:R-:W-:Y:S01]  /*05b0*/  IADD3 R37, PT, PT, R0, R17, RZ ;  /* 0x0000001100257210 */ /* 0x000fe20007ffe0ff */
[----:B------:R-:W-:Y:S01]  /*05c0*/  IMAD R24, R24, R9, RZ ;  /* 0x0000000918187224 */ /* 0x000fe200078e02ff */
[----:B------:R-:W-:Y:S01]  /*05d0*/  VIMNMX R19, PT, PT, RZ, R19, !PT ;  /* 0x00000013ff137248 */ /* 0x000fe20007fe0100 */
[----:B------:R-:W-:Y:S06]  /*05e0*/  @P3 BRA `(.L_x_4397) ;  /* 0x0000000000ec3947 */ /* 0x000fec0003800000 */
        /* <DEDUP_REMOVED lines=14> */
[----:B------:R-:W-:Y:S02]  /*06d0*/  ISETP.NE.U32.AND P1, PT, R12, RZ, PT ;  /* 0x000000ff0c00720c */ /* 0x000fe40003f25070 */
[----:B------:R-:W-:Y:S02]  /*06e0*/  LOP3.LUT R12, R15, 0xff, RZ, 0xc0, !PT ;  /* 0x000000ff0f0c7812 */ /* 0x000fe400078ec0ff */
[--C-:B------:R-:W-:Y:S02]  /*06f0*/  SHF.R.U64 R11, R28, 0x10, R29.reuse ;  /* 0x000000101c0b7819 */ /* 0x100fe4000000121d */
[--C-:B------:R-:W-:Y:S02]  /*0700*/  SHF.R.S32.HI R31, RZ, 0x18, R29.reuse ;  /* 0x00000018ff1f7819 */ /* 0x100fe4000001141d */
[----:B------:R-:W-:Y:S02]  /*0710*/  PRMT R10, R29, 0x9910, RZ ;  /* 0x000099101d0a7816 */ /* 0x000fe400000000ff */
[----:B------:R-:W-:-:S02]  /*0720*/  SHF.R.S32.HI R29, RZ, 0x10, R29 ;  /* 0x00000010ff1d7819 */ /* 0x000fc4000001141d */
[----:B0-----:R-:W-:Y:S01]  /*0730*/  SHF.R.S32.HI R7, RZ, 0x8, R8 ;  /* 0x00000008ff077819 */ /* 0x001fe20000011408 */
[----:B------:R-:W-:Y:S01]  /*0740*/  I2F.S16 R31, R31 ;  /* 0x0000001f001f7306 */ /* 0x000fe20000101400 */
[----:B------:R-:W-:Y:S02]  /*0750*/  SHF.R.U64 R8, R12, 0x7, RZ ;  /* 0x000000070c087819 */ /* 0x000fe400000012ff */
[----:B------:R-:W-:Y:S01]  /*0760*/  PRMT R11, R11, 0x9910, RZ ;  /* 0x000099100b0b7816 */ /* 0x000fe200000000ff */
[----:B---3--:R-:W-:Y:S01]  /*0770*/  FMUL.FTZ R13, R6, R13 ;  /* 0x0000000d060d7220 */ /* 0x008fe20000410000 */
[----:B------:R-:W-:Y:S02]  /*0780*/  LOP3.LUT R29, R29, 0xff, RZ, 0xc0, !PT ;  /* 0x000000ff1d1d7812 */ /* 0x000fe400078ec0ff */
[----:B------:R-:W-:Y:S01]  /*0790*/  ISETP.NE.U32.AND P0, PT, R8, RZ, PT ;  /* 0x000000ff0800720c */ /* 0x000fe20003f05070 */
[----:B------:R-:W-:Y:S01]  /*07a0*/  IMAD.MOV.U32 R8, RZ, RZ, R11 ;  /* 0x000000ffff087224 */ /* 0x000fe200078e000b */
[----:B------:R-:W-:Y:S01]  /*07b0*/  SHF.R.U64 R11, R29, 0x7, RZ ;  /* 0x000000071d0b7819 */ /* 0x000fe200000012ff */
[----:B------:R-:W0:Y:S01]  /*07c0*/  I2F.S16 R7, R7 ;  /* 0x0000000700077306 */ /* 0x000e220000101400 */
[----:B------:R-:W-:-:S02]  /*07d0*/  ISETP.NE.U32.AND.EX P1, PT, RZ, RZ, PT, P1 ;  /* 0x000000ffff00720c */ /* 0x000fc40003f25110 */
[----:B------:R-:W-:Y:S02]  /*07e0*/  ISETP.NE.U32.AND P2, PT, R11, RZ, PT ;  /* 0x000000ff0b00720c */ /* 0x000fe40003f45070 */
[----:B------:R-:W-:Y:S02]  /*07f0*/  ISETP.NE.U32.AND.EX P0, PT, RZ, RZ, PT, P0 ;  /* 0x000000ffff00720c */ /* 0x000fe40003f05100 */
[----:B------:R-:W-:Y:S02]  /*0800*/  ISETP.NE.U32.AND.EX P2, PT, RZ, RZ, PT, P2 ;  /* 0x000000ffff00720c */ /* 0x000fe40003f45120 */
[----:B------:R-:W-:Y:S02]  /*0810*/  SHF.R.S32.HI R10, RZ, 0x8, R10 ;  /* 0x00000008ff0a7819 */ /* 0x000fe4000001140a */
[----:B------:R-:W-:Y:S02]  /*0820*/  SHF.R.S32.HI R8, RZ, 0x8, R8 ;  /* 0x00000008ff087819 */ /* 0x000fe40000011408 */
[----:B------:R1:W2:Y:S01]  /*0830*/  I2F.S16 R23, R10 ;  /* 0x0000000a00177306 */ /* 0x0002a20000101400 */
[----:B------:R-:W-:Y:S01]  /*0840*/  @P1 LOP3.LUT R14, R14, 0xffffff00, RZ, 0xfc, !PT ;  /* 0xffffff000e0e1812 */ /* 0x000fe200078efcff */
[----:B0-----:R-:W-:-:S03]  /*0850*/  FMUL.FTZ R28, R6, R7 ;  /* 0x00000007061c7220 */ /* 0x001fc60000410000 */
[----:B------:R-:W-:Y:S02]  /*0860*/  @P0 LOP3.LUT R12, R12, 0xffffff00, RZ, 0xfc, !PT ;  /* 0xffffff000c0c0812 */ /* 0x000fe400078efcff */
[----:B------:R-:W-:Y:S01]  /*0870*/  @P2 LOP3.LUT R29, R29, 0xffffff00, RZ, 0xfc, !PT ;  /* 0xffffff001d1d2812 */ /* 0x000fe200078efcff */
        /* <DEDUP_REMOVED lines=10> */
[C---:B0-----:R-:W-:Y:S01]  /*0920*/  FMUL.FTZ R11, R6.reuse, R11 ;  /* 0x0000000b060b7220 */ /* 0x041fe20000410000 */
[----:B-1----:R-:W-:-:S04]  /*0930*/  FMUL.FTZ R31, R6, R29 ;  /* 0x0000001d061f7220 */ /* 0x002fc80000410000 */
[----:B------:R-:W-:Y:S02]  /*0940*/  F2FP.F16.F32.PACK_AB R29, R8, R11 ;  /* 0x0000000b081d723e */ /* 0x000fe400000000ff */
[----:B------:R-:W-:Y:S01]  /*0950*/  F2FP.F16.F32.PACK_AB R31, R10, R31 ;  /* 0x0000001f0a1f723e */ /* 0x000fe200000000ff */
[----:B------:R-:W-:Y:S06]  /*0960*/  BRA `(.L_x_4397) ;  /* 0x00000000000c7947 */ /* 0x000fec0003800000 */
.L_x_4398:
[----:B------:R-:W0:Y:S02]  /*0970*/  LDC.64 R28, c[0x0][0x388] ;  /* 0x0000e200ff1c7b82 */ /* 0x000e240000000a00 */
[----:B0-----:R-:W-:-:S06]  /*0980*/  IMAD.WIDE R28, R37, 0x2, R28 ;  /* 0x00000002251c7825 */ /* 0x001fcc00078e021c */
[----:B------:R-:W5:Y:S02]  /*0990*/  LDG.E.128 R28, desc[UR36][R28.64] ;  /* 0x000000241c1c7981 */ /* 0x000f64000c1e1d00 */
.L_x_4397:
[----:B------:R-:W-:Y:S05]  /*09a0*/  BSYNC.RECONVERGENT B0 ;  /* 0x0000000000007941 */ /* 0x000fea0003800200 */
.L_x_4396:
        /* <DEDUP_REMOVED lines=16> */
[--C-:B0-----:R-:W-:Y:S02]  /*0ab0*/  SHF.R.U64 R11, R32, 0x10, R33.reuse ;  /* 0x00000010200b7819 */ /* 0x101fe40000001221 */
[--C-:B------:R-:W-:Y:S02]  /*0ac0*/  SHF.R.S32.HI R35, RZ, 0x18, R33.reuse ;  /* 0x00000018ff237819 */ /* 0x100fe40000011421 */
[----:B------:R-:W-:Y:S02]  /*0ad0*/  PRMT R12, R33, 0x9910, RZ ;  /* 0x00009910210c7816 */ /* 0x000fe400000000ff */
[----:B------:R-:W-:-:S02]  /*0ae0*/  SHF.R.S32.HI R33, RZ, 0x10, R33 ;  /* 0x00000010ff217819 */ /* 0x000fc40000011421 */
[----:B------:R-:W-:Y:S01]  /*0af0*/  SHF.R.S32.HI R6, RZ, 0x8, R8 ;  /* 0x00000008ff067819 */ /* 0x000fe20000011408 */
        /* <DEDUP_REMOVED lines=35> */
.L_x_4399:
[----:B------:R-:W-:Y:S01]  /*0d30*/  BSSY.RECONVERGENT B0, `(.L_x_4400) ;  /* 0x0000007000007945 */ /* 0x000fe20003800200 */
[----:B------:R-:W-:Y:S02]  /*0d40*/  CS2R R34, SRZ ;  /* 0x0000000000227805 */ /* 0x000fe4000001ff00 */
[----:B------:R-:W-:Y:S01]  /*0d50*/  CS2R R32, SRZ ;  /* 0x0000000000207805 */ /* 0x000fe2000001ff00 */
[----:B------:R-:W-:Y:S06]  /*0d60*/  @P3 BRA `(.L_x_4401) ;  /* 0x00000000000c3947 */ /* 0x000fec0003800000 */
[----:B------:R-:W0:Y:S02]  /*0d70*/  LDC.64 R32, c[0x0][0x398] ;  /* 0x0000e600ff207b82 */ /* 0x000e240000000a00 */
[----:B0-----:R-:W-:-:S06]  /*0d80*/  IMAD.WIDE R32, R37, 0x2, R32 ;  /* 0x0000000225207825 */ /* 0x001fcc00078e0220 */
[----:B------:R-:W5:Y:S02]  /*0d90*/  LDG.E.128 R32, desc[UR36][R32.64] ;  /* 0x0000002420207981 */ /* 0x000f64000c1e1d00 */
.L_x_4401:
[----:B------:R-:W-:Y:S05]  /*0da0*/  BSYNC.RECONVERGENT B0 ;  /* 0x0000000000007941 */ /* 0x000fea0003800200 */
.L_x_4400:
[----:B------:R-:W0:Y:S01]  /*0db0*/  LDCU.64 UR6, c[0x0][0x3a0] ;  /* 0x00007400ff0677ac */ /* 0x000e220008000a00 */
[----:B------:R-:W1:Y:S01]  /*0dc0*/  LDC.64 R6, c[0x0][0x418] ;  /* 0x00010600ff067b82 */ /* 0x000e620000000a00 */
[----:B------:R-:W-:Y:S01]  /*0dd0*/  ISETP.EQ.U32.AND P3, PT, R4, RZ, PT ;  /* 0x000000ff0400720c */ /* 0x000fe20003f62070 */
[----:B------:R-:W2:Y:S01]  /*0de0*/  LDCU.64 UR4, c[0x0][0x390] ;  /* 0x00007200ff0477ac */ /* 0x000ea20008000a00 */
[----:B------:R-:W-:-:S04]  /*0df0*/  ISETP.GT.U32.AND P1, PT, R27, 0x1f, PT ;  /* 0x0000001f1b00780c */ /* 0x000fc80003f24070 */
[----:B------:R-:W-:Y:S02]  /*0e00*/  ISETP.EQ.OR.EX P1, PT, R5, RZ, P1, P3 ;  /* 0x000000ff0500720c */ /* 0x000fe40000f22730 */
[----:B------:R-:W-:Y:S02]  /*0e10*/  CS2R R10, SRZ ;  /* 0x00000000000a7805 */ /* 0x000fe4000001ff00 */
[----:B------:R-:W-:Y:S02]  /*0e20*/  CS2R R4, SRZ ;  /* 0x0000000000047805 */ /* 0x000fe4000001ff00 */
[----:B0-----:R-:W-:Y:S02]  /*0e30*/  ISETP.NE.U32.AND P2, PT, RZ, UR6, PT ;  /* 0x00000006ff007c0c */ /* 0x001fe4000bf45070 */
[----:B--2---:R-:W-:-:S05]  /*0e40*/  ISETP.NE.U32.AND P0, PT, RZ, UR4, PT ;  /* 0x00000004ff007c0c */ /* 0x004fca000bf05070 */
[----:B------:R-:W0:Y:S01]  /*0e50*/  @!P1 LDC.64 R20, c[0x0][0x450] ;  /* 0x00011400ff149b82 */ /* 0x000e220000000a00 */
[----:B------:R-:W-:Y:S01]  /*0e60*/  ISETP.NE.AND.EX P2, PT, RZ, UR7, PT, P2 ;  /* 0x00000007ff007c0c */ /* 0x000fe2000bf45320 */
[----:B-----5:R-:W-:Y:S01]  /*0e70*/  @!P1 IMAD R8, R2, R9, RZ ;  /* 0x0000000902089224 */ /* 0x020fe200078e02ff */
[----:B------:R-:W-:Y:S01]  /*0e80*/  ISETP.NE.AND.EX P0, PT, RZ, UR5, PT, P0 ;  /* 0x00000005ff007c0c */ /* 0x000fe2000bf05300 */
[----:B------:R-:W2:Y:S01]  /*0e90*/  LDCU.U8 UR4, c[0x0][0x404] ;  /* 0x00008080ff0477ac */ /* 0x000ea20008000000 */
[C---:B------:R-:W-:Y:S01]  /*0ea0*/  ISETP.GT.U32.OR P2, PT, R27.reuse, 0x11, !P2 ;  /* 0x000000111b00780c */ /* 0x040fe20005744470 */
[----:B------:R-:W-:Y:S01]  /*0eb0*/  @!P1 IMAD R23, R8, 0x90, R3 ;  /* 0x0000009008179824 */ /* 0x000fe200078e0203 */
[----:B------:R-:W-:Y:S02]  /*0ec0*/  ISETP.GT.U32.OR P0, PT, R27, 0x11, !P0 ;  /* 0x000000111b00780c */ /* 0x000fe40004704470 */
[----:B-1----:R-:W-:-:S04]  /*0ed0*/  ISETP.NE.U32.AND P3, PT, R6, RZ, PT ;  /* 0x000000ff0600720c */ /* 0x002fc80003f65070 */
[----:B------:R-:W-:-:S05]  /*0ee0*/  ISETP.NE.AND.EX P3, PT, R7, RZ, PT, P3 ;  /* 0x000000ff0700720c */ /* 0x000fca0003f65330 */
[----:B------:R-:W1:Y:S01]  /*0ef0*/  @!P2 LDC.64 R14, c[0x0][0x3a0] ;  /* 0x0000e800ff0eab82 */ /* 0x000e620000000a00 */
[----:B------:R-:W-:Y:S02]  /*0f00*/  CS2R R8, SRZ ;  /* 0x0000000000087805 */ /* 0x000fe4000001ff00 */
[----:B------:R-:W-:-:S05]  /*0f10*/  CS2R R6, SRZ ;  /* 0x0000000000067805 */ /* 0x000fca000001ff00 */
[----:B------:R-:W3:Y:S08]  /*0f20*/  @!P0 LDC.64 R12, c[0x0][0x390] ;  /* 0x0000e400ff0c8b82 */ /* 0x000ef00000000a00 */
[----:B------:R-:W4:Y:S01]  /*0f30*/  @P3 LDC.64 R36, c[0x0][0x418] ;  /* 0x00010600ff243b82 */ /* 0x000f220000000a00 */
[----:B0-----:R-:W-:-:S04]  /*0f40*/  @!P1 IMAD.WIDE R20, R23, 0x2, R20 ;  /* 0x0000000217149825 */ /* 0x001fc800078e0214 */
[C---:B-1----:R-:W-:Y:S01]  /*0f50*/  @!P2 IMAD.WIDE.U32 R14, R3.reuse, 0x2, R14 ;  /* 0x00000002030ea825 */ /* 0x042fe200078e000e */
[----:B------:R-:W2:Y:S04]  /*0f60*/  @!P1 LDG.E.128 R40, desc[UR36][R20.64] ;  /* 0x0000002414289981 */ /* 0x000ea8000c1e1d00 */
[----:B------:R-:W2:Y:S01]  /*0f70*/  @!P2 LDG.E.128 R8, desc[UR36][R14.64] ;  /* 0x000000240e08a981 */ /* 0x000ea2000c1e1d00 */
[----:B---3--:R-:W-:-:S04]  /*0f80*/  @!P0 IMAD.WIDE.U32 R12, R3, 0x2, R12 ;  /* 0x00000002030c8825 */ /* 0x008fc800078e000c */
[----:B------:R-:W-:Y:S01]  /*0f90*/  HFMA2 R23, -RZ, RZ, 0, 0 ;  /* 0x00000000ff177431 */ /* 0x000fe200000001ff */
[----:B------:R0:W3:Y:S01]  /*0fa0*/  @!P0 LDG.E.128 R4, desc[UR36][R12.64] ;  /* 0x000000240c048981 */ /* 0x0000e2000c1e1d00 */
[----:B----4-:R-:W-:-:S05]  /*0fb0*/  @P3 IMAD.WIDE.U32 R36, R22, 0x4, R36 ;  /* 0x0000000416243825 */ /* 0x010fca00078e0024 */
[----:B------:R1:W5:Y:S01]  /*0fc0*/  @P3 LDG.E R23, desc[UR36][R36.64] ;  /* 0x0000002424173981 */ /* 0x000362000c1e1900 */
[----:B0-----:R-:W0:Y:S01]  /*0fd0*/  LDC R13, c[0x0][0x400] ;  /* 0x00010000ff0d7b82 */ /* 0x001e220000000800 */
[----:B--2---:R-:W-:Y:S01]  /*0fe0*/  ISETP.NE.AND P0, PT, RZ, UR4, PT ;  /* 0x00000004ff007c0c */ /* 0x004fe2000bf05270 */
[----:B------:R-:W-:Y:S03]  /*0ff0*/  BSSY.RECONVERGENT B6, `(.L_x_4402) ;  /* 0x0000162000067945 */ /* 0x000fe60003800200 */
[----:B0-----:R-:W-:Y:S01]  /*1000*/  ISETP.LT.OR P0, PT, R13, 0x1, P0 ;  /* 0x000000010d00780c */ /* 0x001fe20000701670 */
[----:B------:R-:W-:Y:S02]  /*1010*/  HFMA2 R33, R33, 1, 1, R9 ;  /* 0x3c003c0021217831 */ /* 0x000fe40000000009 */
[----:B------:R-:W-:Y:S02]  /*1020*/  HFMA2 R35, R35, 1, 1, R11 ;  /* 0x3c003c0023237831 */ /* 0x000fe4000000000b */
[----:B------:R-:W-:-:S02]  /*1030*/  HADD2 R32, R32, R8 ;  /* 0x0000000820207230 */ /* 0x000fc40000000000 */
[----:B------:R-:W-:Y:S02]  /*1040*/  HADD2 R34, R34, R10 ;  /* 0x0000000a22227230 */ /* 0x000fe40000000000 */
[----:B------:R-:W-:Y:S02]  /*1050*/  @!P1 HFMA2 R33, R33, R41, -RZ ;  /* 0x0000002921219231 */ /* 0x000fe400001000ff */
[----:B---3--:R-:W-:Y:S02]  /*1060*/  HFMA2 R29, R29, 1, 1, R5 ;  /* 0x3c003c001d1d7831 */ /* 0x008fe40000000005 */
[----:B------:R-:W-:Y:S02]  /*1070*/  HFMA2 R31, R31, 1, 1, R7 ;  /* 0x3c003c001f1f7831 */ /* 0x000fe40000000007 */
[----:B------:R-:W-:Y:S02]  /*1080*/  @!P1 HFMA2 R35, R35, R43, -RZ ;  /* 0x0000002b23239231 */ /* 0x000fe400001000ff */
[----:B------:R-:W-:-:S02]  /*1090*/  HADD2 R28, R28, R4 ;  /* 0x000000041c1c7230 */ /* 0x000fc40000000000 */
[----:B------:R-:W-:Y:S02]  /*10a0*/  HADD2 R30, R30, R6 ;  /* 0x000000061e1e7230 */ /* 0x000fe40000000000 */
[----:B------:R-:W-:Y:S02]  /*10b0*/  @!P1 HMUL2 R32, R32, R40 ;  /* 0x0000002820209232 */ /* 0x000fe40000000000 */
[----:B------:R-:W-:Y:S01]  /*10c0*/  @!P1 HMUL2 R34, R34, R42 ;  /* 0x0000002a22229232 */ /* 0x000fe20000000000 */
[----:B-1----:R-:W-:Y:S06]  /*10d0*/  @P0 BRA `(.L_x_4403) ;  /* 0x00000004008c0947 */ /* 0x002fec0003800000 */
[----:B------:R-:W-:-:S13]  /*10e0*/  ISETP.GE.AND P0, PT, R0, R13, PT ;  /* 0x0000000d0000720c */ /* 0x000fda0003f06270 */
[----:B------:R-:W-:Y:S05]  /*10f0*/  @P0 BRA `(.L_x_4404) ;  /* 0x0000001400440947 */ /* 0x000fea0003800000 */
[----:B------:R-:W-:Y:S01]  /*1100*/  I2FP.F32.U32 R4, R13 ;  /* 0x0000000d00047245 */ /* 0x000fe20000201000 */
[C---:B------:R-:W-:Y:S01]  /*1110*/  VIADD R5, R0.reuse, 0x2 ;  /* 0x0000000200057836 */ /* 0x040fe20000000000 */
[----:B------:R-:W-:Y:S01]  /*1120*/  I2FP.F32.U32 R3, R0 ;  /* 0x0000000000037245 */ /* 0x000fe20000201000 */
[----:B------:R-:W0:Y:S01]  /*1130*/  LDCU UR4, c[0x0][0x40c] ;  /* 0x00008180ff0477ac */ /* 0x000e220008000800 */
[C---:B------:R-:W-:Y:S01]  /*1140*/  VIADD R6, R0.reuse, 0x4 ;  /* 0x0000000400067836 */ /* 0x040fe20000000000 */
[----:B------:R-:W-:Y:S01]  /*1150*/  IADD3 R0, PT, PT, R0, 0x6, RZ ;  /* 0x0000000600007810 */ /* 0x000fe20007ffe0ff */
        /* <DEDUP_REMOVED lines=10> */
[--C-:B------:R-:W-:Y:S01]  /*1200*/  HADD2.F32 R11, -RZ, R29.reuse.H1_H1 ;  /* 0x3000001dff0b7230 */ /* 0x100fe20000004100 */
[----:B0----5:R-:W-:Y:S01]  /*1210*/  IADD3 R0, PT, PT, -R23, UR4, RZ ;  /* 0x0000000417007c10 */ /* 0x021fe2000fffe1ff */
        /* <DEDUP_REMOVED lines=8> */
[----:B------:R-:W-:Y:S01]  /*12a0*/  I2FP.F32.S32 R0, R0 ;  /* 0x0000000000007245 */ /* 0x000fe20000201400 */
[----:B------:R-:W-:Y:S01]  /*12b0*/  FMUL.FTZ R9, R4, 13.28771209716796875 ;  /* 0x41549a7804097820 */ /* 0x000fe20000410000 */
[--C-:B------:R-:W-:Y:S01]  /*12c0*/  HADD2.F32 R43, -RZ, R35.reuse.H1_H1 ;  /* 0x30000023ff2b7230 */ /* 0x100fe20000004100 */
        /* <DEDUP_REMOVED lines=68> */
.L_x_4403:
        /* <DEDUP_REMOVED lines=52> */
.L_x_4405:
        /* <DEDUP_REMOVED lines=148> */
.L_x_4409:
[----:B------:R-:W-:Y:S05]  /*2390*/  BSYNC.RECONVERGENT B1 ;  /* 0x0000000000017941 */ /* 0x000fea0003800200 */
.L_x_4408:
        /* <DEDUP_REMOVED lines=8> */
[----:B------:R-:W-:Y:S02]  /*2420*/  PRMT R12, R33, 0x7732, RZ ;  /* 0x00007732210c7816 */ /* 0x000fe400000000ff */
[----:B------:R-:W-:Y:S02]  /*2430*/  PRMT R9, R34, 0x5410, R35 ;  /* 0x0000541022097816 */ /* 0x000fe40000000023 */
[----:B------:R-:W-:Y:S02]  /*2440*/  PRMT R41, R14, 0x5410, R7 ;  /* 0x000054100e297816 */ /* 0x000fe40000000007 */
[----:B------:R-:W-:Y:S02]  /*2450*/  PRMT R7, R31, 0x7732, RZ ;  /* 0x000077321f077816 */ /* 0x000fe400000000ff */
[----:B------:R-:W-:Y:S02]  /*2460*/  PRMT R14, R29, 0x7732, RZ ;  /* 0x000077321d0e7816 */ /* 0x000fe400000000ff */
[----:B------:R-:W-:-:S02]  /*2470*/  PRMT R40, R30, 0x7732, RZ ;  /* 0x000077321e287816 */ /* 0x000fc400000000ff */
[----:B------:R-:W-:Y:S01]  /*2480*/  PRMT R42, R28, 0x7732, RZ ;  /* 0x000077321c2a7816 */ /* 0x000fe200000000ff */
[----:B------:R-:W-:Y:S01]  /*2490*/  IMAD.WIDE.U32 R14, R14, 0x10000, RZ ;  /* 0x000100000e0e7825 */ /* 0x000fe200078e00ff */
[----:B------:R-:W-:Y:S02]  /*24a0*/  LOP3.LUT R21, R21, R13, RZ, 0xfc, !PT ;  /* 0x0000000d15157212 */ /* 0x000fe400078efcff */
[----:B------:R-:W-:Y:S01]  /*24b0*/  LOP3.LUT R11, R9, R11, RZ, 0xfc, !PT ;  /* 0x0000000b090b7212 */ /* 0x000fe200078efcff */
[----:B------:R-:W-:Y:S01]  /*24c0*/  IMAD.WIDE.U32 R12, R12, 0x10000, RZ ;  /* 0x000100000c0c7825 */ /* 0x000fe200078e00ff */
[----:B------:R-:W-:Y:S02]  /*24d0*/  PRMT R9, R32, 0x7732, RZ ;  /* 0x0000773220097816 */ /* 0x000fe400000000ff */
[----:B------:R-:W-:Y:S01]  /*24e0*/  PRMT R39, R40, 0x5410, R7 ;  /* 0x0000541028277816 */ /* 0x000fe20000000007 */
[----:B------:R-:W-:Y:S01]  /*24f0*/  IMAD.MOV.U32 R7, RZ, RZ, R42 ;  /* 0x000000ffff077224 */ /* 0x000fe200078e002a */
[----:B------:R-:W-:-:S02]  /*2500*/  LOP3.LUT R10, R10, 0xffff, R32, 0xf8, !PT ;  /* 0x0000ffff0a0a7812 */ /* 0x000fc400078ef820 */
[----:B------:R-:W-:Y:S02]  /*2510*/  LOP3.LUT R13, R41, R13, RZ, 0xfc, !PT ;  /* 0x0000000d290d7212 */ /* 0x000fe400078efcff */
[----:B------:R-:W-:Y:S01]  /*2520*/  LOP3.LUT R12, R12, R9, RZ, 0xfc, !PT ;  /* 0x000000090c0c7212 */ /* 0x000fe200078efcff */
[----:B------:R0:W-:Y:S01]  /*2530*/  STS.64 [R8], R10 ;  /* 0x0000000a08007388 */ /* 0x0001e20000000a00 */
[----:B------:R-:W-:Y:S02]  /*2540*/  LOP3.LUT R15, R39, R15, RZ, 0xfc, !PT ;  /* 0x0000000f270f7212 */ /* 0x000fe400078efcff */
[----:B------:R-:W-:Y:S01]  /*2550*/  LOP3.LUT R14, R14, R7, RZ, 0xfc, !PT ;  /* 0x000000070e0e7212 */ /* 0x000fe200078efcff */
[----:B------:R0:W-:Y:S04]  /*2560*/  STS.64 [R4], R12 ;  /* 0x0000000c04007388 */ /* 0x0001e80000000a00 */
[----:B------:R0:W-:Y:S04]  /*2570*/  STS.64 [R6], R20 ;  /* 0x0000001406007388 */ /* 0x0001e80000000a00 */
[----:B------:R0:W-:Y:S02]  /*2580*/  STS.64 [R5], R14 ;  /* 0x0000000e05007388 */ /* 0x0001e40000000a00 */
.L_x_4407:
[----:B------:R-:W-:Y:S05]  /*2590*/  BSYNC.RECONVERGENT B0 ;  /* 0x0000000000007941 */ /* 0x000fea0003800200 */
.L_x_4406:
[----:B------:R-:W-:Y:S01]  /*25a0*/  BAR.SYNC.DEFER_BLOCKING 0x0 ;  /* 0x0000000000007b1d */ /* 0x000fe20000010000 */
[----:B------:R-:W-:-:S04]  /*25b0*/  @!P6 IMAD R36, R37, R36, R38 ;  /* 0x000000242524e224 */ /* 0x000fc800078e0226 */
[C---:B------:R-:W-:Y:S01]  /*25c0*/  @!P6 IMAD R0, R36.reuse, 0x2, R0 ;  /* 0x000000022400e824 */ /* 0x040fe200078e0200 */
[----:B------:R-:W-:-:S04]  /*25d0*/  @!P6 LEA R3, R36, R3, 0x1 ;  /* 0x000000032403e211 */ /* 0x000fc800078e08ff */
[----:B------:R1:W2:Y:S04]  /*25e0*/  @!P6 LDS.128 R28, [R0] ;  /* 0x00000000001ce984 */ /* 0x0002a80000000c00 */
[----:B------:R1:W3:Y:S01]  /*25f0*/  @!P6 LDS.128 R32, [R3] ;  /* 0x000000000320e984 */ /* 0x0002e20000000c00 */
[----:B------:R-:W-:Y:S06]  /*2600*/  BAR.SYNC.DEFER_BLOCKING 0x0 ;  /* 0x0000000000007b1d */ /* 0x000fec0000010000 */
.L_x_4404:
[----:B------:R-:W-:Y:S05]  /*2610*/  BSYNC.RECONVERGENT B6 ;  /* 0x0000000000067941 */ /* 0x000fea0003800200 */
.L_x_4402:
[----:B------:R-:W-:Y:S01]  /*2620*/  ISETP.GT.U32.AND P0, PT, R27, 0x1f, PT ;  /* 0x0000001f1b00780c */ /* 0x000fe20003f04070 */
[----:B------:R-:W-:-:S12]  /*2630*/  IMAD.MOV.U32 R82, RZ, RZ, -0x800001 ;  /* 0xff7fffffff527424 */ /* 0x000fd800078e00ff */
[----:B------:R-:W-:Y:S05]  /*2640*/  @P0 BRA `(.L_x_4410) ;  /* 0x0000000000dc0947 */ /* 0x000fea0003800000 */
[----:B------:R-:W-:Y:S01]  /*2650*/  ISETP.GT.U32.AND P0, PT, R27, 0x11, PT ;  /* 0x000000111b00780c */ /* 0x000fe20003f04070 */
[----:B------:R-:W4:Y:S01]  /*2660*/  S2R R9, SR_CgaCtaId ;  /* 0x0000000000097919 */ /* 0x000f220000008800 */
[----:B0-23--:R-:W-:Y:S01]  /*2670*/  HMUL2 R14, R29, R33 ;  /* 0x000000211d0e7232 */ /* 0x00dfe20000000000 */
[----:B------:R-:W-:-:S03]  /*2680*/  UMOV UR4, 0xffffffff ;  /* 0xffffffff00047882 */ /* 0x000fc60000000000 */
[----:B------:R-:W-:-:S04]  /*2690*/  HFMA2 R15, R28, R32, R14 ;  /* 0x000000201c0f7231 */ /* 0x000fc8000000000e */
[----:B------:R-:W-:-:S03]  /*26a0*/  HFMA2 R15, R30, R34, R15 ;  /* 0x000000221e0f7231 */ /* 0x000fc6000000000f */
[----:B------:R-:W1:Y:S01]  /*26b0*/  @!P0 LDC R7, c[0x0][0x3f4] ;  /* 0x0000fd00ff078b82 */ /* 0x000e620000000800 */
[----:B------:R-:W-:-:S05]  /*26c0*/  HFMA2 R15, R31, R35, R15 ;  /* 0x000000231f0f7231 */ /* 0x000fca000000000f */
[--C-:B------:R-:W-:Y:S02]  /*26d0*/  HADD2.F32 R13, -RZ, R15.reuse.H0_H0 ;  /* 0x2000000fff0d7230 */ /* 0x100fe40000004100 */
[----:B------:R-:W0:Y:S01]  /*26e0*/  @!P0 LDC.64 R4, c[0x0][0x3b8] ;  /* 0x0000ee00ff048b82 */ /* 0x000e220000000a00 */
[----:B------:R-:W-:-:S05]  /*26f0*/  HADD2.F32 R6, -RZ, R15.H1_H1 ;  /* 0x3000000fff067230 */ /* 0x000fca0000004100 */
[----:B------:R-:W-:Y:S01]  /*2700*/  FADD.FTZ R13, R13, R6 ;  /* 0x000000060d0d7221 */ /* 0x000fe20000010000 */
[-C--:B-1----:R-:W-:Y:S02]  /*2710*/  @!P0 IMAD R3, R26, R7.reuse, RZ ;  /* 0x000000071a038224 */ /* 0x082fe400078e02ff */
[----:B------:R-:W-:Y:S01]  /*2720*/  @!P0 IMAD R0, R27, R7, R18 ;  /* 0x000000071b008224 */ /* 0x000fe200078e0212 */
[----:B------:R-:W-:-:S03]  /*2730*/  MOV R7, 0x400 ;  /* 0x0000040000077802 */ /* 0x000fc60000000f00 */
[----:B------:R-:W-:Y:S02]  /*2740*/  @!P0 IMAD R3, R3, 0x12, R0 ;  /* 0x0000001203038824 */ /* 0x000fe400078e0200 */
[----:B------:R-:W-:-:S03]  /*2750*/  VIADD R0, R7, 0x10 ;  /* 0x0000001007007836 */ /* 0x000fc60000000000 */
[----:B------:R-:W-:Y:S02]  /*2760*/  @!P0 SHF.L.U32 R3, R3, 0x3, RZ ;  /* 0x0000000303038819 */ /* 0x000fe400000006ff */
[----:B----4-:R-:W-:-:S03]  /*2770*/  LEA R0, R9, R0, 0x18 ;  /* 0x0000000009007211 */ /* 0x010fc600078ec0ff */
[----:B0-----:R-:W-:-:S04]  /*2780*/  @!P0 IMAD.WIDE R4, R3, 0x2, R4 ;  /* 0x0000000203048825 */ /* 0x001fc800078e0204 */
[----:B------:R-:W-:Y:S01]  /*2790*/  IMAD R0, R27, 0x10, R0 ;  /* 0x000000101b007824 */ /* 0x000fe200078e0200 */
[----:B------:R0:W-:Y:S04]  /*27a0*/  @!P0 STG.E.128 desc[UR36][R4.64], R32 ;  /* 0x0000002004008986 */ /* 0x0001e8000c101d24 */
[----:B------:R0:W-:Y:S01]  /*27b0*/  STS.128 [R0], R28 ;  /* 0x0000001c00007388 */ /* 0x0001e20000000c00 */
[----:B------:R-:W-:Y:S05]  /*27c0*/  BRA.DIV UR4, `(.L_x_4411) ;  /* 0x0000007604e47947 */ /* 0x000fea000b800000 */
        /* <DEDUP_REMOVED lines=9> */
.L_x_4478:
        /* <DEDUP_REMOVED lines=8> */
[----:B-----5:R-:W-:-:S07]  /*28e0*/  @P0 IMAD.IADD R0, R16, 0x1, -R23 ;  /* 0x0000000110000824 */ /* 0x020fce00078e0a17 */
[----:B0-----:R-:W0:Y:S01]  /*28f0*/  @P0 LDC.64 R4, c[0x0][0x438] ;  /* 0x00010e00ff040b82 */ /* 0x001e220000000a00 */
[----:B--2---:R-:W-:-:S04]  /*2900*/  @P0 IMAD R3, R25, R6, R0 ;  /* 0x0000000619030224 */ /* 0x004fc800078e0200 */
[----:B------:R-:W-:-:S04]  /*2910*/  @P0 IMAD R3, R3, R6, R0 ;  /* 0x0000000603030224 */ /* 0x000fc800078e0200 */
[----:B0-----:R-:W-:-:S06]  /*2920*/  @P0 IMAD.WIDE R4, R3, 0x2, R4 ;  /* 0x0000000203040825 */ /* 0x001fcc00078e0204 */
[----:B------:R-:W2:Y:S01]  /*2930*/  @P0 LDG.E.U16 R4, desc[UR36][R4.64] ;  /* 0x0000002404040981 */ /* 0x000ea2000c1e1500 */
[----:B------:R-:W-:Y:S01]  /*2940*/  IADD3 R0, PT, PT, R7, 0x210, RZ ;  /* 0x0000021007007810 */ /* 0x000fe20007ffe0ff */
[----:B-1----:R-:W-:-:S03]  /*2950*/  FMUL.FTZ R82, R14, UR4 ;  /* 0x000000040e527c20 */ /* 0x002fc60008410000 */
[----:B------:R-:W-:Y:S01]  /*2960*/  LEA R7, R9, R0, 0x18 ;  /* 0x0000000009077211 */ /* 0x000fe200078ec0ff */
[----:B------:R-:W-:-:S05]  /*2970*/  IMAD.IADD R0, R16, 0x1, -R19 ;  /* 0x0000000110007824 */ /* 0x000fca00078e0a13 */
[----:B------:R-:W-:Y:S01]  /*2980*/  LEA R7, R0, R7, 0x2 ;  /* 0x0000000700077211 */ /* 0x000fe200078e10ff */
[----:B--2---:R-:W-:-:S05]  /*2990*/  @P0 HADD2.F32 R3, -RZ, R4.H0_H0 ;  /* 0x20000004ff030230 */ /* 0x004fca0000004100 */
[----:B------:R-:W-:-:S05]  /*29a0*/  @P0 FADD.FTZ R82, R82, R3 ;  /* 0x0000000352520221 */ /* 0x000fca0000010000 */
[----:B------:R4:W-:Y:S02]  /*29b0*/  STS [R7], R82 ;  /* 0x0000005207007388 */ /* 0x0009e40000000800 */
.L_x_4410:
[----:B------:R-:W-:Y:S05]  /*29c0*/  WARPSYNC.ALL ;  /* 0x0000000000007948 */ /* 0x000fea0003800000 */
[----:B-1----:R-:W-:Y:S01]  /*29d0*/  IMAD.IADD R0, R16, 0x1, -R19 ;  /* 0x0000000110007824 */ /* 0x002fe200078e0a13 */
[----:B------:R-:W1:Y:S01]  /*29e0*/  LDCU UR4, c[0x0][0x3f0] ;  /* 0x00007e00ff0477ac */ /* 0x000e620008000800 */
[----:B0-----:R-:W-:Y:S01]  /*29f0*/  SHF.R.U32.HI R6, RZ, 0x2, R27 ;  /* 0x00000002ff067819 */ /* 0x001fe2000001161b */
[----:B------:R-:W-:Y:S02]  /*2a00*/  BSSY B0, `(.L_x_4412) ;  /* 0x0000272000007945 */ /* 0x000fe40003800000 */
[----:B------:R-:W-:Y:S01]  /*2a10*/  IADD3 R3, PT, PT, R0, 0x7, RZ ;  /* 0x0000000700037810 */ /* 0x000fe20007ffe0ff */
[----:B------:R-:W0:Y:S03]  /*2a20*/  LDCU UR7, c[0x0][0x410] ;  /* 0x00008200ff0777ac */ /* 0x000e260008000800 */
[----:B------:R-:W-:Y:S01]  /*2a30*/  SHF.R.S32.HI R4, RZ, 0x1f, R3 ;  /* 0x0000001fff047819 */ /* 0x000fe20000011403 */
[----:B------:R-:W0:Y:S03]  /*2a40*/  LDCU.64 UR12, c[0x0][0x438] ;  /* 0x00008700ff0c77ac */ /* 0x000e260008000a00 */
[----:B------:R-:W-:Y:S01]  /*2a50*/  LEA.HI R4, R4, R3, RZ, 0x3 ;  /* 0x0000000304047211 */ /* 0x000fe200078f18ff */
[----:B------:R-:W0:Y:S03]  /*2a60*/  LDCU.64 UR10, c[0x0][0x448] ;  /* 0x00008900ff0a77ac */ /* 0x000e260008000a00 */
[----:B------:R-:W-:Y:S01]  /*2a70*/  LOP3.LUT R3, R4, 0xfffffff8, RZ, 0xc0, !PT ;  /* 0xfffffff804037812 */ /* 0x000fe200078ec0ff */
[----:B------:R-:W-:Y:S03]  /*2a80*/  BAR.SYNC.DEFER_BLOCKING 0x0 ;  /* 0x0000000000007b1d */ /* 0x000fe60000010000 */
[----:B------:R-:W-:Y:S01]  /*2a90*/  ISETP.GE.AND P0, PT, R6, R3, PT ;  /* 0x000000030600720c */ /* 0x000fe20003f06270 */
[----:B-1----:R-:W-:-:S04]  /*2aa0*/  IMAD R3, R24, UR4, R25 ;  /* 0x0000000418037c24 */ /* 0x002fc8000f8e0219 */
[----:B------:R-:W-:-:S08]  /*2ab0*/  IMAD R3, R3, 0x90, RZ ;  /* 0x0000009003037824 */ /* 0x000fd000078e02ff */
[----:B0-----:R-:W-:Y:S05]  /*2ac0*/  @P0 BRA `(.L_x_4413) ;  /* 0x0000002400940947 */ /* 0x001fea0003800000 */
[----:B----4-:R-:W0:Y:S01]  /*2ad0*/  LDC R7, c[0x0][0x3f4] ;  /* 0x0000fd00ff077b82 */ /* 0x010e220000000800 */
[----:B------:R-:W-:Y:S01]  /*2ae0*/  UMOV UR4, 0x400 ;  /* 0x0000040000047882 */ /* 0x000fe20000000000 */
[----:B------:R-:W-:Y:S01]  /*2af0*/  IMAD.SHL.U32 R5, R27, 0x4, RZ ;  /* 0x000000041b057824 */ /* 0x000fe200078e00ff */
[----:B------:R-:W-:Y:S01]  /*2b00*/  UIADD3 UR5, UPT, UPT, UR4, 0x10, URZ ;  /* 0x0000001004057890 */ /* 0x000fe2000fffe0ff */
[----:B------:R-:W-:Y:S01]  /*2b10*/  IADD3 R53, PT, PT, R19, R6, RZ ;  /* 0x0000000613357210 */ /* 0x000fe20007ffe0ff */
[----:B------:R-:W1:Y:S01]  /*2b20*/  LDCU.64 UR8, c[0x0][0x420] ;  /* 0x00008400ff0877ac */ /* 0x000e620008000a00 */
[----:B------:R-:W-:Y:S02]  /*2b30*/  LOP3.LUT R27, R27, 0x3fc, RZ, 0xc0, !PT ;  /* 0x000003fc1b1b7812 */ /* 0x000fe400078ec0ff */
[----:B------:R-:W4:Y:S01]  /*2b40*/  S2UR UR6, SR_CgaCtaId ;  /* 0x00000000000679c3 */ /* 0x000f220000008800 */
[----:B------:R-:W-:Y:S01]  /*2b50*/  LOP3.LUT R5, R5, 0xc, RZ, 0xc0, !PT ;  /* 0x0000000c05057812 */ /* 0x000fe200078ec0ff */
[----:B------:R-:W-:Y:S01]  /*2b60*/  UIADD3 UR4, UPT, UPT, UR4, 0x210, URZ ;  /* 0x0000021004047890 */ /* 0x000fe2000fffe0ff */
[----:B-1----:R-:W-:Y:S01]  /*2b70*/  ISETP.NE.U32.AND P0, PT, RZ, UR8, PT ;  /* 0x00000008ff007c0c */ /* 0x002fe2000bf05070 */
[-C--:B0-----:R-:W-:Y:S01]  /*2b80*/  IMAD R22, R22, R7.reuse, RZ ;  /* 0x0000000716167224 */ /* 0x081fe200078e02ff */
[----:B------:R-:W-:-:S02]  /*2b90*/  IABS R4, R7 ;  /* 0x0000000700047213 */ /* 0x000fc40000000000 */
[----:B------:R-:W-:Y:S02]  /*2ba0*/  ISETP.NE.AND.EX P0, PT, RZ, UR9, PT, P0 ;  /* 0x00000009ff007c0c */ /* 0x000fe4000bf05300 */
[----:B------:R-:W0:Y:S01]  /*2bb0*/  I2F.RP R8, R4 ;  /* 0x0000000400087306 */ /* 0x000e220000209400 */
[----:B------:R-:W-:Y:S01]  /*2bc0*/  SHF.R.S32.HI R7, RZ, 0x1f, R22 ;  /* 0x0000001fff077819 */ /* 0x000fe20000011416 */
[----:B----4-:R-:W-:Y:S01]  /*2bd0*/  ULEA UR5, UR6, UR5, 0x18 ;  /* 0x0000000506057291 */ /* 0x010fe2000f8ec0ff */
[----:B------:R-:W-:Y:S01]  /*2be0*/  IADD3 R6, P1, P2, R22, UR8, R53 ;  /* 0x0000000816067c10 */ /* 0x000fe2000fa3e035 */
[----:B------:R-:W-:-:S03]  /*2bf0*/  ULEA UR4, UR6, UR4, 0x18 ;  /* 0x0000000406047291 */ /* 0x000fc6000f8ec0ff */
[----:B------:R-:W-:-:S03]  /*2c00*/  IADD3.X R7, PT, PT, R7, UR9, RZ, P1, P2 ;  /* 0x0000000907077c10 */ /* 0x000fc60008fe44ff */
[----:B------:R-:W-:Y:S01]  /*2c10*/  IADD3 R51, PT, PT, R27, UR4, RZ ;  /* 0x000000041b337c10 */ /* 0x000fe2000fffe0ff */
[----:B------:R-:W1:Y:S01]  /*2c20*/  LDS R80, [R5+UR5] ;  /* 0x0000000505507984 */ /* 0x000e620008000800 */
[----:B0-----:R-:W0:Y:S03]  /*2c30*/  MUFU.RCP R8, R8 ;  /* 0x0000000800087308 */ /* 0x001e260000001000 */
[----:B------:R-:W4:Y:S04]  /*2c40*/  LDS R87, [R5+UR5+0x10] ;  /* 0x0000100505577984 */ /* 0x000f280008000800 */
[----:B------:R-:W1:Y:S04]  /*2c50*/  LDS R85, [R5+UR5+0x20] ;  /* 0x0000200505557984 */ /* 0x000e680008000800 */
[----:B------:R-:W1:Y:S04]  /*2c60*/  LDS R78, [R5+UR5+0x30] ;  /* 0x00003005054e7984 */ /* 0x000e680008000800 */
[----:B------:R-:W1:Y:S04]  /*2c70*/  LDS R83, [R5+UR5+0x40] ;  /* 0x0000400505537984 */ /* 0x000e680008000800 */
[----:B------:R-:W1:Y:S01]  /*2c80*/  LDS R81, [R5+UR5+0x50] ;  /* 0x0000500505517984 */ /* 0x000e620008000800 */
[----:B0-----:R-:W-:-:S03]  /*2c90*/  IADD3 R8, PT, PT, R8, 0xffffffe, RZ ;  /* 0x0ffffffe08087810 */ /* 0x001fc60007ffe0ff */
[----:B------:R-:W0:Y:S01]  /*2ca0*/  LDS R76, [R5+UR5+0x60] ;  /* 0x00006005054c7984 */ /* 0x000e220008000800 */
[----:B------:R2:W3:Y:S03]  /*2cb0*/  F2I.FTZ.U32.TRUNC.NTZ R9, R8 ;  /* 0x0000000800097305 */ /* 0x0004e6000021f000 */
[----:B------:R-:W0:Y:S04]  /*2cc0*/  LDS R79, [R5+UR5+0x70] ;  /* 0x00007005054f7984 */ /* 0x000e280008000800 */
[----:B------:R-:W0:Y:S01]  /*2cd0*/  LDS R74, [R5+UR5+0x80] ;  /* 0x00008005054a7984 */ /* 0x000e220008000800 */
[----:B--2---:R-:W-:-:S03]  /*2ce0*/  IMAD.MOV.U32 R8, RZ, RZ, RZ ;  /* 0x000000ffff087224 */ /* 0x004fc600078e00ff */
[----:B------:R-:W2:Y:S04]  /*2cf0*/  LDS R72, [R5+UR5+0x90] ;  /* 0x0000900505487984 */ /* 0x000ea80008000800 */
[----:B------:R-:W0:Y:S01]  /*2d00*/  LDS R77, [R5+UR5+0xa0] ;  /* 0x0000a005054d7984 */ /* 0x000e220008000800 */
[----:B---3--:R-:W-:-:S03]  /*2d10*/  IMAD.MOV R11, RZ, RZ, -R9 ;  /* 0x000000ffff0b7224 */ /* 0x008fc600078e0a09 */
[----:B------:R-:W3:Y:S04]  /*2d20*/  LDS R70, [R5+UR5+0xb0] ;  /* 0x0000b00505467984 */ /* 0x000ee80008000800 */
        /* <DEDUP_REMOVED lines=20> */
[----:B------:R-:W1:Y:S01]  /*2e70*/  LDCU UR5, c[0x0][0x440] ;  /* 0x00008800ff0577ac */ /* 0x000e620008000800 */
[----:B----4-:R-:W-:-:S04]  /*2e80*/  IMAD R5, R11, R4, RZ ;  /* 0x000000040b057224 */ /* 0x010fc800078e02ff */
[----:B------:R-:W-:-:S04]  /*2e90*/  IMAD.HI.U32 R5, R9, R5, R8 ;  /* 0x0000000509057227 */ /* 0x000fc800078e0008 */
[----:B-1----:R-:W-:-:S04]  /*2ea0*/  IMAD R10, R25, UR5, R16 ;  /* 0x00000005190a7c24 */ /* 0x002fc8000f8e0210 */
[----:B--23--:R-:W-:-:S07]  /*2eb0*/  IMAD R8, R10, UR5, R53 ;  /* 0x000000050a087c24 */ /* 0x00cfce000f8e0235 */
.L_x_4417:
[----:B------:R-:W1:Y:S01]  /*2ec0*/  LDC R12, c[0x0][0x3f4] ;  /* 0x0000fd00ff0c7b82 */ /* 0x000e620000000800 */
[----:B------:R-:W-:Y:S02]  /*2ed0*/  IABS R14, R53 ;  /* 0x00000035000e7213 */ /* 0x000fe40000000000 */
[----:B------:R-:W-:-:S03]  /*2ee0*/  ISETP.GE.AND P2, PT, R53, RZ, PT ;  /* 0x000000ff3500720c */ /* 0x000fc60003f46270 */
[----:B------:R-:W-:-:S04]  /*2ef0*/  IMAD.HI.U32 R11, R5, R14, RZ ;  /* 0x0000000e050b7227 */ /* 0x000fc800078e00ff */
[----:B------:R-:W-:Y:S01]  /*2f00*/  IMAD.MOV R11, RZ, RZ, -R11 ;  /* 0x000000ffff0b7224 */ /* 0x000fe200078e0a0b */
[----:B-1----:R-:W-:Y:S01]  /*2f10*/  IABS R84, R12 ;  /* 0x0000000c00547213 */ /* 0x002fe20000000000 */
[C---:B0-----:R-:W-:Y:S01]  /*2f20*/  IMAD R13, R12.reuse, 0x90, RZ ;  /* 0x000000900c0d7824 */ /* 0x041fe200078e02ff */
[----:B------:R-:W-:-:S03]  /*2f30*/  ISETP.NE.AND P3, PT, R12, RZ, PT ;  /* 0x000000ff0c00720c */ /* 0x000fc60003f65270 */
[----:B------:R-:W-:Y:S02]  /*2f40*/  IMAD R89, R84, R11, R14 ;  /* 0x0000000b54597224 */ /* 0x000fe400078e020e */
[----:B------:R-:W1:Y:S03]  /*2f50*/  S2R R11, SR_TID.X ;  /* 0x00000000000b7919 */ /* 0x000e660000002100 */
        /* <DEDUP_REMOVED lines=8> */
[----:B------:R-:W-:-:S13]  /*2fe0*/  ISETP.GE.OR P3, PT, R84, R13, P1 ;  /* 0x0000000d5400720c */ /* 0x000fda0000f66670 */
[----:B------:R-:W2:Y:S01]  /*2ff0*/  @!P3 LDC.64 R14, c[0x0][0x3b8] ;  /* 0x0000ee00ff0ebb82 */ /* 0x000ea20000000a00 */
[----:B-1----:R-:W-:-:S04]  /*3000*/  @!P3 SHF.L.U32 R13, R11, 0x1, RZ ;  /* 0x000000010b0db819 */ /* 0x002fc800000006ff */
[----:B------:R-:W-:-:S05]  /*3010*/  @!P3 LOP3.LUT R13, R13, 0x6, RZ, 0xc0, !PT ;  /* 0x000000060d0db812 */ /* 0x000fca00078ec0ff */
[----:B------:R-:W-:-:S05]  /*3020*/  @!P3 IMAD R13, R3, R12, R13 ;  /* 0x0000000c030db224 */ /* 0x000fca00078e020d */
[----:B------:R-:W-:-:S04]  /*3030*/  @!P3 IADD3 R84, P2, PT, R84, R13, RZ ;  /* 0x0000000d5454b210 */ /* 0x000fc80007f5e0ff */
[----:B------:R-:W-:Y:S02]  /*3040*/  @!P3 LEA.HI.X.SX32 R13, R13, RZ, 0x1, P2 ;  /* 0x000000ff0d0db211 */ /* 0x000fe400010f0eff */
[----:B--2---:R-:W-:-:S04]  /*3050*/  @!P3 LEA R90, P2, R84, R14, 0x1 ;  /* 0x0000000e545ab211 */ /* 0x004fc800078408ff */
[----:B------:R-:W-:Y:S01]  /*3060*/  @!P3 LEA.HI.X R91, R84, R15, R13, 0x1, P2 ;  /* 0x0000000f545bb211 */ /* 0x000fe200010f0c0d */
[----:B------:R-:W-:Y:S01]  /*3070*/  IMAD.SHL.U32 R13, R89, 0x8, RZ ;  /* 0x00000008590d7824 */ /* 0x000fe200078e00ff */
[----:B------:R-:W-:-:S04]  /*3080*/  ISETP.GE.AND P2, PT, R53, R16, PT ;  /* 0x000000103500720c */ /* 0x000fc80003f46270 */
[C---:B------:R-:W-:Y:S01]  /*3090*/  LEA R86, R12.reuse, R13, 0x4 ;  /* 0x0000000d0c567211 */ /* 0x040fe200078e20ff */
[----:B------:R-:W-:Y:S01]  /*30a0*/  IMAD R13, R12, 0x90, RZ ;  /* 0x000000900c0d7824 */ /* 0x000fe200078e02ff */
[----:B------:R-:W-:-:S04]  /*30b0*/  SEL R9, R9, RZ, P2 ;  /* 0x000000ff09097207 */ /* 0x000fc80001000000 */
[----:B------:R-:W-:Y:S02]  /*30c0*/  ISETP.GE.OR P4, PT, R86, R13, P1 ;  /* 0x0000000d5600720c */ /* 0x000fe40000f86670 */
[----:B------:R1:W2:Y:S01]  /*30d0*/  @!P3 LDG.E R9, desc[UR36][R90.64] ;  /* 0x000000245a09b981 */ /* 0x0002a2000c1e1900 */
[----:B------:R-:W-:-:S10]  /*30e0*/  SEL R10, R10, RZ, P2 ;  /* 0x000000ff0a0a7207 */ /* 0x000fd40001000000 */
[----:B------:R-:W-:-:S05]  /*30f0*/  @!P4 IMAD.SHL.U32 R14, R11, 0x2, RZ ;  /* 0x000000020b0ec824 */ /* 0x000fca00078e00ff */
[----:B------:R-:W-:Y:S02]  /*3100*/  @!P4 LOP3.LUT R84, R14, 0x6, RZ, 0xc0, !PT ;  /* 0x000000060e54c812 */ /* 0x000fe400078ec0ff */
[----:B------:R-:W1:Y:S03]  /*3110*/  @!P4 LDC.64 R14, c[0x0][0x3b8] ;  /* 0x0000ee00ff0ecb82 */ /* 0x000e660000000a00 */
[----:B------:R-:W-:Y:S01]  /*3120*/  @!P4 IMAD R93, R3, R12, R84 ;  /* 0x0000000c035dc224 */ /* 0x000fe200078e0254 */
[----:B------:R-:W-:-:S04]  /*3130*/  @!P4 SHF.R.S32.HI R84, RZ, 0x1f, R86 ;  /* 0x0000001fff54c819 */ /* 0x000fc80000011456 */
[----:B------:R-:W-:-:S04]  /*3140*/  @!P4 IADD3 R86, P3, PT, R93, R86, RZ ;  /* 0x000000565d56c210 */ /* 0x000fc80007f7e0ff */
[----:B------:R-:W-:Y:S02]  /*3150*/  @!P4 LEA.HI.X.SX32 R88, R93, R84, 0x1, P3 ;  /* 0x000000545d58c211 */ /* 0x000fe400018f0eff */
[----:B------:R-:W-:-:S05]  /*3160*/  SHF.L.U32 R93, R89, 0x3, RZ ;  /* 0x00000003595d7819 */ /* 0x000fca00000006ff */
[----:B------:R-:W-:-:S05]  /*3170*/  IMAD R84, R12, 0x20, R93 ;  /* 0x000000200c547824 */ /* 0x000fca00078e025d */
[----:B------:R-:W-:Y:S02]  /*3180*/  ISETP.GE.OR P3, PT, R84, R13, P1 ;  /* 0x0000000d5400720c */ /* 0x000fe40000f66670 */
[----:B-1----:R-:W-:-:S04]  /*3190*/  @!P4 LEA R90, P5, R86, R14, 0x1 ;  /* 0x0000000e565ac211 */ /* 0x002fc800078a08ff */
[----:B------:R-:W-:-:S05]  /*31a0*/  @!P4 LEA.HI.X R91, R86, R15, R88, 0x1, P5 ;  /* 0x0000000f565bc211 */ /* 0x000fca00028f0c58 */
[----:B------:R1:W3:Y:S01]  /*31b0*/  @!P4 LDG.E R10, desc[UR36][R90.64] ;  /* 0x000000245a0ac981 */ /* 0x0002e2000c1e1900 */
[----:B------:R-:W-:Y:S02]  /*31c0*/  SEL R20, R20, RZ, P2 ;  /* 0x000000ff14147207 */ /* 0x000fe40001000000 */
[----:B------:R-:W-:Y:S02]  /*31d0*/  @!P3 SHF.L.U32 R14, R11, 0x1, RZ ;  /* 0x000000010b0eb819 */ /* 0x000fe400000006ff */
[----:B------:R-:W-:Y:S02]  /*31e0*/  @!P3 SHF.R.S32.HI R88, RZ, 0x1f, R84 ;  /* 0x0000001fff58b819 */ /* 0x000fe40000011454 */
[----:B------:R-:W-:Y:S02]  /*31f0*/  @!P3 LOP3.LUT R86, R14, 0x6, RZ, 0xc0, !PT ;  /* 0x000000060e56b812 */ /* 0x000fe400078ec0ff */
[----:B------:R-:W1:Y:S03]  /*3200*/  @!P3 LDC.64 R14, c[0x0][0x3b8] ;  /* 0x0000ee00ff0ebb82 */ /* 0x000e660000000a00 */
[----:B------:R-:W-:-:S05]  /*3210*/  @!P3 IMAD R93, R3, R12, R86 ;  /* 0x0000000c035db224 */ /* 0x000fca00078e0256 */
[----:B------:R-:W-:-:S04]  /*3220*/  @!P3 IADD3 R86, P4, PT, R93, R84, RZ ;  /* 0x000000545d56b210 */ /* 0x000fc80007f9e0ff */
[----:B------:R-:W-:Y:S01]  /*3230*/  @!P3 LEA.HI.X.SX32 R88, R93, R88, 0x1, P4 ;  /* 0x000000585d58b211 */ /* 0x000fe200020f0eff */
[----:B------:R-:W-:-:S05]  /*3240*/  IMAD.SHL.U32 R93, R89, 0x8, RZ ;  /* 0x00000008595d7824 */ /* 0x000fca00078e00ff */
[----:B------:R-:W-:-:S04]  /*3250*/  LEA R84, R12, R93, 0x6 ;  /* 0x0000005d0c547211 */ /* 0x000fc800078e30ff */
[----:B------:R-:W-:Y:S02]  /*3260*/  ISETP.GE.OR P4, PT, R84, R13, P1 ;  /* 0x0000000d5400720c */ /* 0x000fe40000f86670 */
[----:B-1----:R-:W-:-:S04]  /*3270*/  @!P3 LEA R90, P5, R86, R14, 0x1 ;  /* 0x0000000e565ab211 */ /* 0x002fc800078a08ff */
[----:B------:R-:W-:-:S05]  /*3280*/  @!P3 LEA.HI.X R91, R86, R15, R88, 0x1, P5 ;  /* 0x0000000f565bb211 */ /* 0x000fca00028f0c58 */
[----:B------:R1:W4:Y:S01]  /*3290*/  @!P3 LDG.E R20, desc[UR36][R90.64] ;  /* 0x000000245a14b981 */ /* 0x000322000c1e1900 */
[----:B------:R-:W-:Y:S01]  /*32a0*/  SEL R21, R21, RZ, P2 ;  /* 0x000000ff15157207 */ /* 0x000fe20001000000 */
[----:B------:R-:W-:Y:S01]  /*32b0*/  @!P4 IMAD.SHL.U32 R14, R11, 0x2, RZ ;  /* 0x000000020b0ec824 */ /* 0x000fe200078e00ff */
[----:B------:R-:W-:-:S04]  /*32c0*/  @!P4 SHF.R.S32.HI R88, RZ, 0x1f, R84 ;  /* 0x0000001fff58c819 */ /* 0x000fc80000011454 */
[----:B------:R-:W-:Y:S02]  /*32d0*/  @!P4 LOP3.LUT R86, R14, 0x6, RZ, 0xc0, !PT ;  /* 0x000000060e56c812 */ /* 0x000fe400078ec0ff */
[----:B------:R-:W1:Y:S03]  /*32e0*/  @!P4 LDC.64 R14, c[0x0][0x3b8] ;  /* 0x0000ee00ff0ecb82 */ /* 0x000e660000000a00 */
[----:B------:R-:W-:-:S05]  /*32f0*/  @!P4 IMAD R93, R3, R12, R86 ;  /* 0x0000000c035dc224 */ /* 0x000fca00078e0256 */
[----:B------:R-:W-:-:S04]  /*3300*/  @!P4 IADD3 R86, P3, PT, R93, R84, RZ ;  /* 0x000000545d56c210 */ /* 0x000fc80007f7e0ff */
[----:B------:R-:W-:Y:S02]  /*3310*/  @!P4 LEA.HI.X.SX32 R88, R93, R88, 0x1, P3 ;  /* 0x000000585d58c211 */ /* 0x000fe400018f0eff */
[----:B------:R-:W-:-:S05]  /*3320*/  SHF.L.U32 R93, R89, 0x3, RZ ;  /* 0x00000003595d7819 */ /* 0x000fca00000006ff */
[----:B------:R-:W-:-:S05]  /*3330*/  IMAD R84, R12, 0x80, R93 ;  /* 0x000000800c547824 */ /* 0x000fca00078e025d */
[----:B------:R-:W-:Y:S02]  /*3340*/  ISETP.GE.OR P5, PT, R84, R13, P1 ;  /* 0x0000000d5400720c */ /* 0x000fe40000fa6670 */
[----:B-1----:R-:W-:-:S04]  /*3350*/  @!P4 LEA R90, P3, R86, R14, 0x1 ;  /* 0x0000000e565ac211 */ /* 0x002fc800078608ff */
[----:B------:R-:W-:Y:S01]  /*3360*/  @!P4 LEA.HI.X R91, R86, R15, R88, 0x1, P3 ;  /* 0x0000000f565bc211 */ /* 0x000fe200018f0c58 */
[----:B------:R-:W-:-:S04]  /*3370*/  IMAD.IADD R93, R89, 0x1, R12 ;  /* 0x00000001595d7824 */ /* 0x000fc800078e020c */
[----:B------:R1:W4:Y:S01]  /*3380*/  @!P4 LDG.E R21, desc[UR36][R90.64] ;  /* 0x000000245a15c981 */ /* 0x000322000c1e1900 */
[----:B------:R-:W-:Y:S02]  /*3390*/  SEL R22, R22, RZ, P2 ;  /* 0x000000ff16167207 */ /* 0x000fe40001000000 */
[----:B------:R-:W-:Y:S02]  /*33a0*/  @!P5 SHF.L.U32 R14, R11, 0x1, RZ ;  /* 0x000000010b0ed819 */ /* 0x000fe400000006ff */
[----:B------:R-:W-:Y:S02]  /*33b0*/  @!P5 SHF.R.S32.HI R88, RZ, 0x1f, R84 ;  /* 0x0000001fff58d819 */ /* 0x000fe40000011454 */
[----:B------:R-:W-:Y:S02]  /*33c0*/  @!P5 LOP3.LUT R86, R14, 0x6, RZ, 0xc0, !PT ;  /* 0x000000060e56d812 */ /* 0x000fe400078ec0ff */
[----:B------:R-:W0:Y:S03]  /*33d0*/  @!P5 LDC.64 R14, c[0x0][0x3b8] ;  /* 0x0000ee00ff0edb82 */ /* 0x000e260000000a00 */
[----:B------:R-:W-:-:S05]  /*33e0*/  @!P5 IMAD R92, R3, R12, R86 ;  /* 0x0000000c035cd224 */ /* 0x000fca00078e0256 */
[C---:B------:R-:W-:Y:S02]  /*33f0*/  @!P5 IADD3 R86, P3, PT, R92.reuse, R84, RZ ;  /* 0x000000545c56d210 */ /* 0x040fe40007f7e0ff */
[----:B------:R-:W-:Y:S02]  /*3400*/  SHF.L.U32 R84, R93, 0x3, RZ ;  /* 0x000000035d547819 */ /* 0x000fe400000006ff */
[----:B------:R-:W-:Y:S02]  /*3410*/  @!P5 LEA.HI.X.SX32 R89, R92, R88, 0x1, P3 ;  /* 0x000000585c59d211 */ /* 0x000fe400018f0eff */
[----:B------:R-:W-:Y:S02]  /*3420*/  ISETP.GE.OR P3, PT, R84, R13, P1 ;  /* 0x0000000d5400720c */ /* 0x000fe40000f66670 */
[----:B0-----:R-:W-:-:S11]  /*3430*/  @!P5 LEA R88, P4, R86, R14, 0x1 ;  /* 0x0000000e5658d211 */ /* 0x001fd600078808ff */
[----:B------:R-:W-:Y:S01]  /*3440*/  @!P3 IMAD.SHL.U32 R14, R11, 0x2, RZ ;  /* 0x000000020b0eb824 */ /* 0x000fe200078e00ff */
[----:B------:R-:W-:-:S04]  /*3450*/  @!P5 LEA.HI.X R89, R86, R15, R89, 0x1, P4 ;  /* 0x0000000f5659d211 */ /* 0x000fc800020f0c59 */
[----:B------:R-:W-:Y:S01]  /*3460*/  @!P3 LOP3.LUT R86, R14, 0x6, RZ, 0xc0, !PT ;  /* 0x000000060e56b812 */ /* 0x000fe200078ec0ff */
[----:B------:R0:W4:Y:S01]  /*3470*/  @!P5 LDG.E R22, desc[UR36][R88.64] ;  /* 0x000000245816d981 */ /* 0x000122000c1e1900 */
[----:B------:R-:W0:Y:S01]  /*3480*/  @!P3 LDC.64 R14, c[0x0][0x3b8] ;  /* 0x0000ee00ff0ebb82 */ /* 0x000e220000000a00 */
[----:B-1----:R-:W-:Y:S02]  /*3490*/  @!P3 SHF.R.S32.HI R90, RZ, 0x1f, R84 ;  /* 0x0000001fff5ab819 */ /* 0x002fe40000011454 */
[----:B------:R-:W-:Y:S01]  /*34a0*/  @!P3 IMAD R91, R3, R12, R86 ;  /* 0x0000000c035bb224 */ /* 0x000fe200078e0256 */
[----:B------:R-:W-:-:S04]  /*34b0*/  SEL R24, R24, RZ, P2 ;  /* 0x000000ff18187207 */ /* 0x000fc80001000000 */
[C---:B------:R-:W-:Y:S02]  /*34c0*/  @!P3 IADD3 R86, P4, PT, R91.reuse, R84, RZ ;  /* 0x000000545b56b210 */ /* 0x040fe40007f9e0ff */
[----:B------:R-:W-:Y:S02]  /*34d0*/  LEA R84, R12, R93, 0x1 ;  /* 0x0000005d0c547211 */ /* 0x000fe400078e08ff */
[----:B------:R-:W-:-:S03]  /*34e0*/  @!P3 LEA.HI.X.SX32 R90, R91, R90, 0x1, P4 ;  /* 0x0000005a5b5ab211 */ /* 0x000fc600020f0eff */
[----:B------:R-:W-:-:S05]  /*34f0*/  IMAD.SHL.U32 R84, R84, 0x8, RZ ;  /* 0x0000000854547824 */ /* 0x000fca00078e00ff */
[----:B------:R-:W-:Y:S02]  /*3500*/  ISETP.GE.OR P4, PT, R84, R13, P1 ;  /* 0x0000000d5400720c */ /* 0x000fe40000f86670 */
[----:B0-----:R-:W-:-:S04]  /*3510*/  @!P3 LEA R88, P5, R86, R14, 0x1 ;  /* 0x0000000e5658b211 */ /* 0x001fc800078a08ff */
[----:B------:R-:W-:-:S07]  /*3520*/  @!P3 LEA.HI.X R89, R86, R15, R90, 0x1, P5 ;  /* 0x0000000f5659b211 */ /* 0x000fce00028f0c5a */
[----:B------:R-:W-:Y:S01]  /*3530*/  @!P4 SHF.L.U32 R14, R11, 0x1, RZ ;  /* 0x000000010b0ec819 */ /* 0x000fe200000006ff */
[----:B------:R-:W-:Y:S01]  /*3540*/  IMAD R93, R12, 0x4, R93 ;  /* 0x000000040c5d7824 */ /* 0x000fe200078e025d */
[----:B------:R0:W3:Y:S01]  /*3550*/  @!P3 LDG.E R24, desc[UR36][R88.64] ;  /* 0x000000245818b981 */ /* 0x0000e2000c1e1900 */
[----:B------:R-:W-:Y:S02]  /*3560*/  @!P4 SHF.R.S32.HI R90, RZ, 0x1f, R84 ;  /* 0x0000001fff5ac819 */ /* 0x000fe40000011454 */
[----:B------:R-:W-:Y:S02]  /*3570*/  @!P4 LOP3.LUT R86, R14, 0x6, RZ, 0xc0, !PT ;  /* 0x000000060e56c812 */ /* 0x000fe400078ec0ff */
[----:B------:R-:W0:Y:S01]  /*3580*/  @!P4 LDC.64 R14, c[0x0][0x3b8] ;  /* 0x0000ee00ff0ecb82 */ /* 0x000e220000000a00 */
[----:B------:R-:W-:Y:S02]  /*3590*/  SEL R25, R25, RZ, P2 ;  /* 0x000000ff19197207 */ /* 0x000fe40001000000 */
[----:B------:R-:W-:-:S05]  /*35a0*/  @!P4 IMAD R91, R3, R12, R86 ;  /* 0x0000000c035bc224 */ /* 0x000fca00078e0256 */
[----:B------:R-:W-:Y:S02]  /*35b0*/  @!P4 IADD3 R86, P3, PT, R91, R84, RZ ;  /* 0x000000545b56c210 */ /* 0x000fe40007f7e0ff */
        /* <DEDUP_REMOVED lines=9> */
[-C--:B------:R-:W-:Y:S02]  /*3650*/  IADD3 R93, PT, PT, R93, R12.reuse, RZ ;  /* 0x0000000c5d5d7210 */ /* 0x080fe40007ffe0ff */
[----:B------:R-:W-:Y:S01]  /*3660*/  @!P3 IMAD R91, R3, R12, R86 ;  /* 0x0000000c035bb224 */ /* 0x000fe200078e0256 */
[----:B------:R-:W-:Y:S02]  /*3670*/  @!P3 SHF.R.S32.HI R90, RZ, 0x1f, R84 ;  /* 0x0000001fff5ab819 */ /* 0x000fe40000011454 */
[----:B------:R-:W-:Y:S02]  /*3680*/  SEL R26, R26, RZ, P2 ;  /* 0x000000ff1a1a7207 */ /* 0x000fe40001000000 */
[----:B------:R-:W-:Y:S01]  /*3690*/  @!P3 IADD3 R86, P4, PT, R91, R84, RZ ;  /* 0x000000545b56b210 */ /* 0x000fe20007f9e0ff */
[----:B------:R-:W-:-:S03]  /*36a0*/  IMAD.SHL.U32 R84, R93, 0x8, RZ ;  /* 0x000000085d547824 */ /* 0x000fc600078e00ff */
[----:B------:R-:W-:Y:S02]  /*36b0*/  @!P3 LEA.HI.X.SX32 R90, R91, R90, 0x1, P4 ;  /* 0x0000005a5b5ab211 */ /* 0x000fe400020f0eff */
[----:B------:R-:W-:Y:S02]  /*36c0*/  ISETP.GE.OR P4, PT, R84, R13, P1 ;  /* 0x0000000d5400720c */ /* 0x000fe40000f86670 */
[----:B0-----:R-:W-:-:S11]  /*36d0*/  @!P3 LEA R88, P5, R86, R14, 0x1 ;  /* 0x0000000e5658b211 */ /* 0x001fd600078a08ff */
[----:B------:R-:W-:Y:S02]  /*36e0*/  @!P4 SHF.L.U32 R14, R11, 0x1, RZ ;  /* 0x000000010b0ec819 */ /* 0x000fe400000006ff */
[----:B------:R-:W-:Y:S02]  /*36f0*/  @!P3 LEA.HI.X R89, R86, R15, R90, 0x1, P5 ;  /* 0x0000000f5659b211 */ /* 0x000fe400028f0c5a */
[----:B------:R-:W-:Y:S02]  /*3700*/  @!P4 LOP3.LUT R86, R14, 0x6, RZ, 0xc0, !PT ;  /* 0x000000060e56c812 */ /* 0x000fe400078ec0ff */
[----:B------:R-:W0:Y:S01]  /*3710*/  @!P4 LDC.64 R14, c[0x0][0x3b8] ;  /* 0x0000ee00ff0ecb82 */ /* 0x000e220000000a00 */
[----:B------:R-:W-:Y:S01]  /*3720*/  IMAD.IADD R93, R93, 0x1, R12 ;  /* 0x000000015d5d7824 */ /* 0x000fe200078e020c */
[----:B------:R0:W4:Y:S01]  /*3730*/  @!P3 LDG.E R26, desc[UR36][R88.64] ;  /* 0x00000024581ab981 */ /* 0x000122000c1e1900 */
[----:B------:R-:W-:Y:S01]  /*3740*/  @!P4 IMAD R91, R3, R12, R86 ;  /* 0x0000000c035bc224 */ /* 0x000fe200078e0256 */
[----:B------:R-:W-:-:S02]  /*3750*/  @!P4 SHF.R.S32.HI R90, RZ, 0x1f, R84 ;  /* 0x0000001fff5ac819 */ /* 0x000fc40000011454 */
[----:B------:R-:W-:Y:S02]  /*3760*/  SEL R27, R27, RZ, P2 ;  /* 0x000000ff1b1b7207 */ /* 0x000fe40001000000 */
        /* <DEDUP_REMOVED lines=10> */
[----:B------:R-:W-:Y:S02]  /*3810*/  LEA R93, R12, R93, 0x1 ;  /* 0x0000005d0c5d7211 */ /* 0x000fe400078e08ff */
        /* <DEDUP_REMOVED lines=96> */
[----:B------:R-:W-:Y:S01]  /*3e20*/  IMAD R93, R12, 0x2, R93 ;  /* 0x000000020c5d7824 */ /* 0x000fe200078e025d */
        /* <DEDUP_REMOVED lines=190> */
[----:B0-----:R-:W-:-:S04]  /*4a10*/  @!P3 LEA R88, P5, R86, R14, 0x1 ;  /* 0x0000000e5658b211 */ /* 0x001fc800078a08ff */
[----:B------:R-:W-:-:S07]  /*4a20*/  @!P3 LEA.HI.X R89, R86, R15, R90, 0x1, P5 ;  /* 0x0000000f5659b211 */ /* 0x000fce00028f0c5a */
[----:B------:R-:W0:Y:S01]  /*4a30*/  @!P4 LDC.64 R14, c[0x0][0x3b8] ;  /* 0x0000ee00ff0ecb82 */ /* 0x000e220000000a00 */
[----:B------:R-:W-:Y:S01]  /*4a40*/  @!P4 IMAD.SHL.U32 R90, R11, 0x2, RZ ;  /* 0x000000020b5ac824 */ /* 0x000fe200078e00ff */
[----:B------:R-:W-:Y:S01]  /*4a50*/  IADD3 R86, PT, PT, R93, R12, RZ ;  /* 0x0000000c5d567210 */ /* 0x000fe20007ffe0ff */
[----:B------:R0:W4:Y:S01]  /*4a60*/  @!P3 LDG.E R49, desc[UR36][R88.64] ;  /* 0x000000245831b981 */ /* 0x000122000c1e1900 */
[----:B------:R-:W-:Y:S02]  /*4a70*/  SEL R48, R48, RZ, P2 ;  /* 0x000000ff30307207 */ /* 0x000fe40001000000 */
[----:B------:R-:W-:Y:S02]  /*4a80*/  @!P4 LOP3.LUT R90, R90, 0x6, RZ, 0xc0, !PT ;  /* 0x000000065a5ac812 */ /* 0x000fe400078ec0ff */
[----:B------:R-:W-:-:S03]  /*4a90*/  SHF.L.U32 R86, R86, 0x3, RZ ;  /* 0x0000000356567819 */ /* 0x000fc600000006ff */
[----:B------:R-:W-:Y:S01]  /*4aa0*/  @!P4 IMAD R90, R3, R12, R90 ;  /* 0x0000000c035ac224 */ /* 0x000fe200078e025a */
[----:B------:R-:W-:Y:S02]  /*4ab0*/  ISETP.GE.OR P1, PT, R86, R13, P1 ;  /* 0x0000000d5600720c */ /* 0x000fe40000f26670 */
[----:B------:R-:W-:Y:S02]  /*4ac0*/  @!P4 SHF.R.S32.HI R13, RZ, 0x1f, R84 ;  /* 0x0000001fff0dc819 */ /* 0x000fe40000011454 */
[----:B------:R-:W-:-:S04]  /*4ad0*/  @!P4 IADD3 R84, P3, PT, R90, R84, RZ ;  /* 0x000000545a54c210 */ /* 0x000fc80007f7e0ff */
[----:B------:R-:W-:Y:S02]  /*4ae0*/  @!P4 LEA.HI.X.SX32 R13, R90, R13, 0x1, P3 ;  /* 0x0000000d5a0dc211 */ /* 0x000fe400018f0eff */
[----:B0-----:R-:W-:-:S04]  /*4af0*/  @!P4 LEA R88, P3, R84, R14, 0x1 ;  /* 0x0000000e5458c211 */ /* 0x001fc800078608ff */
[----:B------:R-:W-:Y:S01]  /*4b00*/  @!P4 LEA.HI.X R89, R84, R15, R13, 0x1, P3 ;  /* 0x0000000f5459c211 */ /* 0x000fe200018f0c0d */
[----:B------:R-:W-:Y:S01]  /*4b10*/  @!P1 IMAD.SHL.U32 R13, R11, 0x2, RZ ;  /* 0x000000020b0d9824 */ /* 0x000fe200078e00ff */
[----:B------:R-:W0:Y:S01]  /*4b20*/  @!P1 LDC.64 R14, c[0x0][0x3b8] ;  /* 0x0000ee00ff0e9b82 */ /* 0x000e220000000a00 */
[----:B------:R-:W-:Y:S02]  /*4b30*/  SEL R47, R47, RZ, P2 ;  /* 0x000000ff2f2f7207 */ /* 0x000fe40001000000 */
[----:B------:R-:W4:Y:S01]  /*4b40*/  @!P4 LDG.E R48, desc[UR36][R88.64] ;  /* 0x000000245830c981 */ /* 0x000f22000c1e1900 */
[----:B------:R-:W-:-:S05]  /*4b50*/  @!P1 LOP3.LUT R13, R13, 0x6, RZ, 0xc0, !PT ;  /* 0x000000060d0d9812 */ /* 0x000fca00078ec0ff */
[----:B------:R-:W-:Y:S01]  /*4b60*/  @!P1 IMAD R13, R3, R12, R13 ;  /* 0x0000000c030d9224 */ /* 0x000fe200078e020d */
[----:B------:R-:W-:-:S04]  /*4b70*/  @!P1 SHF.R.S32.HI R12, RZ, 0x1f, R86 ;  /* 0x0000001fff0c9819 */ /* 0x000fc80000011456 */
[----:B------:R-:W-:-:S04]  /*4b80*/  @!P1 IADD3 R86, P3, PT, R13, R86, RZ ;  /* 0x000000560d569210 */ /* 0x000fc80007f7e0ff */
[----:B------:R-:W-:Y:S02]  /*4b90*/  @!P1 LEA.HI.X.SX32 R12, R13, R12, 0x1, P3 ;  /* 0x0000000c0d0c9211 */ /* 0x000fe400018f0eff */
[----:B0-----:R-:W-:-:S04]  /*4ba0*/  @!P1 LEA R14, P3, R86, R14, 0x1 ;  /* 0x0000000e560e9211 */ /* 0x001fc800078608ff */
[----:B------:R-:W-:Y:S02]  /*4bb0*/  @!P1 LEA.HI.X R15, R86, R15, R12, 0x1, P3 ;  /* 0x0000000f560f9211 */ /* 0x000fe400018f0c0c */
[----:B------:R-:W4:Y:S04]  /*4bc0*/  @P0 LDG.E.U8 R12, desc[UR36][R6.64] ;  /* 0x00000024060c0981 */ /* 0x000f28000c1e1100 */
[----:B------:R0:W4:Y:S01]  /*4bd0*/  @!P1 LDG.E R47, desc[UR36][R14.64] ;  /* 0x000000240e2f9981 */ /* 0x000122000c1e1900 */
[----:B--2---:R-:W-:-:S04]  /*4be0*/  HMUL2 R13, R80, R9 ;  /* 0x00000009500d7232 */ /* 0x004fc80000000000 */
[----:B---3--:R-:W-:-:S04]  /*4bf0*/  HFMA2 R13, R87, R24, R13 ;  /* 0x00000018570d7231 */ /* 0x008fc8000000000d */
[----:B------:R-:W-:-:S04]  /*4c00*/  HFMA2 R13, R85, R10, R13 ;  /* 0x0000000a550d7231 */ /* 0x000fc8000000000d */
[----:B----4-:R-:W-:-:S04]  /*4c10*/  HFMA2 R13, R78, R25, R13 ;  /* 0x000000194e0d7231 */ /* 0x010fc8000000000d */
        /* <DEDUP_REMOVED lines=22> */
[----:B------:R-:W-:-:S03]  /*4d80*/  UMOV UR4, 0xffffffff ;  /* 0xffffffff00047882 */ /* 0x000fc60000000000 */
[----:B------:R-:W-:Y:S01]  /*4d90*/  HFMA2 R15, R59, R44, R15 ;  /* 0x0000002c3b0f7231 */ /* 0x000fe2000000000f */
[----:B------:R-:W-:-:S03]  /*4da0*/  LOP3.LUT P1, RZ, R11, 0x3, RZ, 0xc0, !PT ;  /* 0x000000030bff7812 */ /* 0x000fc6000782c0ff */
[----:B------:R-:W-:-:S04]  /*4db0*/  HFMA2 R15, R56, R45, R15 ;  /* 0x0000002d380f7231 */ /* 0x000fc8000000000f */
[----:B------:R-:W-:-:S04]  /*4dc0*/  HFMA2 R15, R57, R46, R15 ;  /* 0x0000002e390f7231 */ /* 0x000fc8000000000f */
[----:B------:R-:W-:-:S04]  /*4dd0*/  HFMA2 R15, R54, R49, R15 ;  /* 0x00000031360f7231 */ /* 0x000fc8000000000f */
[----:B------:R-:W-:Y:S01]  /*4de0*/  HFMA2 R15, R55, R48, R15 ;  /* 0x00000030370f7231 */ /* 0x000fe2000000000f */
[----:B------:R-:W-:-:S03]  /*4df0*/  ISETP.NE.AND P2, PT, R12, RZ, P0 ;  /* 0x000000ff0c00720c */ /* 0x000fc60000745270 */
        /* <DEDUP_REMOVED lines=8> */
.L_x_4482:
        /* <DEDUP_REMOVED lines=13> */
[----:B0-----:R-:W-:-:S04]  /*4f50*/  @P3 IMAD.WIDE R12, R8, 0x2, R12 ;  /* 0x00000002080c3825 */ /* 0x001fc800078e020c */
[----:B-1----:R-:W-:Y:S02]  /*4f60*/  @P1 IMAD.WIDE.U32 R14, R89, 0x2, R14 ;  /* 0x00000002590e1825 */ /* 0x002fe400078e000e */
[----:B------:R-:W3:Y:S01]  /*4f70*/  @P3 LDG.E.U16 R12, desc[UR36][R12.64] ;  /* 0x000000240c0c3981 */ /* 0x000ee2000c1e1500 */
[----:B------:R-:W2:Y:S03]  /*4f80*/  @P1 LDC R89, c[0x0][0x430] ;  /* 0x00010c00ff591b82 */ /* 0x000ea60000000800 */
[----:B------:R-:W4:Y:S01]  /*4f90*/  @P1 LDG.E.U16 R14, desc[UR36][R14.64] ;  /* 0x000000240e0e1981 */ /* 0x000f22000c1e1500 */
[----:B--2---:R-:W-:-:S04]  /*4fa0*/  @P1 IADD3 R84, PT, PT, R89, R84, RZ ;  /* 0x0000005459541210 */ /* 0x004fc80007ffe0ff */
[----:B------:R-:W-:-:S04]  /*4fb0*/  @P1 ISETP.GE.AND P4, PT, R53, R84, PT ;  /* 0x000000543500120c */ /* 0x000fc80003f86270 */
[----:B-----5:R-:W-:-:S04]  /*4fc0*/  @P1 SEL R86, R23, RZ, !P4 ;  /* 0x000000ff17561207 */ /* 0x020fc80006000000 */
[----:B------:R-:W-:-:S04]  /*4fd0*/  @P1 IADD3 R86, PT, PT, R53, R86, -R16 ;  /* 0x0000005635561210 */ /* 0x000fc80007ffe810 */
[----:B------:R-:W-:Y:S01]  /*4fe0*/  @P1 I2FP.F32.S32 R86, R86 ;  /* 0x0000005600561245 */ /* 0x000fe20000201400 */
[----:B---3--:R-:W-:Y:S02]  /*4ff0*/  @P3 HADD2.F32 R84, -RZ, R12.H0_H0 ;  /* 0x2000000cff543230 */ /* 0x008fe40000004100 */
[----:B----4-:R-:W-:-:S03]  /*5000*/  @P1 HADD2.F32 R12, -RZ, R14.H0_H0 ;  /* 0x2000000eff0c1230 */ /* 0x010fc60000004100 */
[----:B------:R-:W-:-:S04]  /*5010*/  @P3 FADD.FTZ R11, R11, R84 ;  /* 0x000000540b0b3221 */ /* 0x000fc80000010000 */
[----:B------:R-:W-:-:S05]  /*5020*/  @P1 FFMA.FTZ R11, R86, R12, R11 ;  /* 0x0000000c560b1223 */ /* 0x000fca000001000b */
[----:B------:R1:W-:Y:S01]  /*5030*/  STS [R51], R11 ;  /* 0x0000000b33007388 */ /* 0x0003e20000000800 */
[----:B------:R-:W-:-:S07]  /*5040*/  @!P2 FMNMX.FTZ R82, R82, R11, !PT ;  /* 0x0000000b5252a209 */ /* 0x000fce0007810000 */
.L_x_4416:
[----:B------:R-:W-:Y:S05]  /*5050*/  BSYNC.RECONVERGENT B1 ;  /* 0x0000000000017941 */ /* 0x000fea0003800200 */
.L_x_4415:
[----:B-1----:R-:W-:Y:S01]  /*5060*/  VIADD R11, R0, 0x7 ;  /* 0x00000007000b7836 */ /* 0x002fe20000000000 */
[----:B------:R-:W-:Y:S01]  /*5070*/  IADD3 R53, PT, PT, R53, 0x10, RZ ;  /* 0x0000001035357810 */ /* 0x000fe20007ffe0ff */
[----:B------:R-:W-:Y:S01]  /*5080*/  VIADD R8, R8, 0x10 ;  /* 0x0000001008087836 */ /* 0x000fe20000000000 */
[----:B------:R-:W-:Y:S02]  /*5090*/  IADD3 R6, P2, PT, R6, 0x10, RZ ;  /* 0x0000001006067810 */ /* 0x000fe40007f5e0ff */
[----:B------:R-:W-:Y:S02]  /*50a0*/  SHF.R.S32.HI R12, RZ, 0x1f, R11 ;  /* 0x0000001fff0c7819 */ /* 0x000fe4000001140b */
[----:B------:R-:W-:Y:S02]  /*50b0*/  IADD3 R51, PT, PT, R51, 0x40, RZ ;  /* 0x0000004033337810 */ /* 0x000fe40007ffe0ff */
[----:B------:R-:W-:Y:S02]  /*50c0*/  LEA.HI R12, R12, R11, RZ, 0x3 ;  /* 0x0000000b0c0c7211 */ /* 0x000fe400078f18ff */
[----:B------:R-:W-:-:S02]  /*50d0*/  IADD3.X R7, PT, PT, RZ, R7, RZ, P2, !PT ;  /* 0x00000007ff077210 */ /* 0x000fc400017fe4ff */
[----:B------:R-:W-:-:S05]  /*50e0*/  LOP3.LUT R12, R12, 0xfffffff8, RZ, 0xc0, !PT ;  /* 0xfffffff80c0c7812 */ /* 0x000fca00078ec0ff */
[----:B------:R-:W-:-:S05]  /*50f0*/  IMAD.IADD R12, R19, 0x1, R12 ;  /* 0x00000001130c7824 */ /* 0x000fca00078e020c */
[----:B------:R-:W-:-:S13]  /*5100*/  ISETP.GE.AND P1, PT, R53, R12, PT ;  /* 0x0000000c3500720c */ /* 0x000fda0003f26270 */
[----:B------:R-:W-:Y:S05]  /*5110*/  @!P1 BRA `(.L_x_4417) ;  /* 0xffffffdc00689947 */ /* 0x000fea000383ffff */
.L_x_4413:
[----:B------:R-:W-:Y:S05]  /*5120*/  BSYNC B0 ;  /* 0x0000000000007941 */ /* 0x000fea0003800000 */
.L_x_4412:
[----:B------:R-:W-:-:S03]  /*5130*/  UMOV UR4, 0xffffffff ;  /* 0xffffffff00047882 */ /* 0x000fc60000000000 */
[----:B------:R-:W-:Y:S05]  /*5140*/  BRA.DIV UR4, `(.L_x_4418) ;  /* 0x0000005204407947 */ /* 0x000fea000b800000 */
[----:B------:R-:W0:Y:S02]  /*5150*/  SHFL.BFLY PT, R14, R82, 0x10, 0x1f ;  /* 0x0e001f00520e7f89 */ /* 0x000e2400000e0000 */
[----:B0-----:R-:W-:-:S05]  /*5160*/  FMNMX.FTZ R13, R14, R82, !PT ;  /* 0x000000520e0d7209 */ /* 0x001fca0007810000 */
[----:B------:R-:W0:Y:S02]  /*5170*/  SHFL.BFLY PT, R14, R13, 0x8, 0x1f ;  /* 0x0d001f000d0e7f89 */ /* 0x000e2400000e0000 */
[----:B0-----:R-:W-:-:S05]  /*5180*/  FMNMX.FTZ R4, R13, R14, !PT ;  /* 0x0000000e0d047209 */ /* 0x001fca0007810000 */
[----:B------:R0:W1:Y:S02]  /*5190*/  SHFL.BFLY PT, R14, R4, 0x4, 0x1f ;  /* 0x0c801f00040e7f89 */ /* 0x00006400000e0000 */
.L_x_4487:
[----:B--2---:R-:W2:Y:S01]  /*51a0*/  S2R R30, SR_TID.X ;  /* 0x00000000001e7919 */ /* 0x004ea20000002100 */
        /* <DEDUP_REMOVED lines=10> */
[----:B------:R-:W-:Y:S01]  /*5250*/  IMAD R8, R6, 0x4, R7 ;  /* 0x0000000406087824 */ /* 0x000fe200078e0207 */
[----:B------:R-:W-:Y:S01]  /*5260*/  MOV R11, 0xff7fffff ;  /* 0xff7fffff000b7802 */ /* 0x000fe20000000f00 */
[----:B0-----:R-:W-:Y:S02]  /*5270*/  IMAD.IADD R5, R19, 0x1, R30 ;  /* 0x0000000113057824 */ /* 0x001fe400078e021e */
[----:B------:R-:W-:Y:S01]  /*5280*/  BSSY.RECONVERGENT B0, `(.L_x_4419) ;  /* 0x000016f000007945 */ /* 0x000fe20003800200 */
[----:B------:R-:W-:-:S07]  /*5290*/  IMAD.MOV.U32 R10, RZ, RZ, RZ ;  /* 0x000000ffff0a7224 */ /* 0x000fce00078e00ff */
[----:B------:R-:W0:Y:S01]  /*52a0*/  @!P0 LDS R11, [R8] ;  /* 0x00000000080b8984 */ /* 0x000e220000000800 */
[----:B------:R-:W-:-:S03]  /*52b0*/  ISETP.GT.AND P0, PT, R5, R16, PT ;  /* 0x000000100500720c */ /* 0x000fc60003f04270 */
[----:B0-----:R-:W0:Y:S02]  /*52c0*/  SHFL.BFLY PT, R4, R11, 0x1, 0x1f ;  /* 0x0c201f000b047f89 */ /* 0x001e2400000e0000 */
[----:B0-----:R-:W-:Y:S02]  /*52d0*/  FMNMX.FTZ R9, R4, R11, !PT ;  /* 0x0000000b04097209 */ /* 0x001fe40007810000 */
[----:B------:R-:W-:-:S04]  /*52e0*/  IADD3 R4, PT, PT, R16, 0x1, RZ ;  /* 0x0000000110047810 */ /* 0x000fc80007ffe0ff */
[----:B------:R-:W0:Y:S02]  /*52f0*/  SHFL.IDX PT, R9, R9, RZ, 0x1f ;  /* 0x00001fff09097589 */ /* 0x000e2400000e0000 */
        /* <DEDUP_REMOVED lines=23> */
.L_x_4424:
        /* <DEDUP_REMOVED lines=11> */
.L_x_4423:
[----:B------:R-:W-:Y:S05]  /*5520*/  BSYNC.RECONVERGENT B1 ;  /* 0x0000000000017941 */ /* 0x000fea0003800200 */
.L_x_4422:
[----:B------:R-:W-:Y:S05]  /*5530*/  @!P1 BRA `(.L_x_4420) ;  /* 0x00000014000c9947 */ /* 0x000fea0003800000 */
[----:B------:R-:W-:Y:S01]  /*5540*/  IMAD.SHL.U32 R12, R19, 0x4, RZ ;  /* 0x00000004130c7824 */ /* 0x000fe200078e00ff */
[----:B------:R-:W-:-:S04]  /*5550*/  IADD3 R15, PT, PT, R15, 0x210, RZ ;  /* 0x000002100f0f7810 */ /* 0x000fc80007ffe0ff */
[----:B------:R-:W-:Y:S02]  /*5560*/  LEA R15, R20, R15, 0x18 ;  /* 0x0000000f140f7211 */ /* 0x000fe400078ec0ff */
[C---:B------:R-:W-:Y:S02]  /*5570*/  LEA R12, R11.reuse, -R12, 0x2 ;  /* 0x8000000c0b0c7211 */ /* 0x040fe400078e10ff */
[----:B------:R-:W-:-:S03]  /*5580*/  IADD3 R11, PT, PT, R11, 0x100, RZ ;  /* 0x000001000b0b7810 */ /* 0x000fc60007ffe0ff */
[----:B------:R-:W-:Y:S01]  /*5590*/  IMAD.IADD R12, R15, 0x1, R12 ;  /* 0x000000010f0c7824 */ /* 0x000fe200078e020c */
[----:B------:R-:W-:-:S04]  /*55a0*/  ISETP.GT.AND P0, PT, R11, R16, PT ;  /* 0x000000100b00720c */ /* 0x000fc80003f04270 */
[----:B------:R-:W0:Y:S04]  /*55b0*/  LDS R14, [R12] ;  /* 0x000000000c0e7984 */ /* 0x000e280000000800 */
[----:B------:R-:W1:Y:S04]  /*55c0*/  LDS R20, [R12+0x100] ;  /* 0x000100000c147984 */ /* 0x000e680000000800 */
[----:B------:R-:W2:Y:S04]  /*55d0*/  LDS R22, [R12+0x200] ;  /* 0x000200000c167984 */ /* 0x000ea80000000800 */
        /* <DEDUP_REMOVED lines=12> */
[----:B-----5:R-:W4:Y:S01]  /*56a0*/  MUFU.EX2 R23, R24 ;  /* 0x0000001800177308 */ /* 0x020f220000000800 */
[----:B0-----:R0:W-:Y:S01]  /*56b0*/  STS [R12], R13 ;  /* 0x0000000d0c007388 */ /* 0x0011e20000000800 */
[----:B------:R-:W-:-:S03]  /*56c0*/  FADD.FTZ R10, R10, R13 ;  /* 0x0000000d0a0a7221 */ /* 0x000fc60000010000 */
[----:B-1----:R0:W-:Y:S01]  /*56d0*/  STS [R12+0x100], R15 ;  /* 0x0001000f0c007388 */ /* 0x0021e20000000800 */
[----:B------:R-:W-:-:S03]  /*56e0*/  FADD.FTZ R10, R10, R15 ;  /* 0x0000000f0a0a7221 */ /* 0x000fc60000010000 */
[----:B--2---:R0:W-:Y:S01]  /*56f0*/  STS [R12+0x200], R21 ;  /* 0x000200150c007388 */ /* 0x0041e20000000800 */
[----:B------:R-:W-:-:S03]  /*5700*/  FADD.FTZ R10, R10, R21 ;  /* 0x000000150a0a7221 */ /* 0x000fc60000010000 */
[----:B----4-:R0:W-:Y:S01]  /*5710*/  STS [R12+0x300], R23 ;  /* 0x000300170c007388 */ /* 0x0101e20000000800 */
[----:B------:R-:W-:Y:S01]  /*5720*/  FADD.FTZ R10, R10, R23 ;  /* 0x000000170a0a7221 */ /* 0x000fe20000010000 */
[----:B------:R-:W-:Y:S06]  /*5730*/  @P0 BRA `(.L_x_4420) ;  /* 0x00000010008c0947 */ /* 0x000fec0003800000 */
[----:B0-----:R-:W-:Y:S01]  /*5740*/  IMAD.MOV.U32 R13, RZ, RZ, R11 ;  /* 0x000000ffff0d7224 */ /* 0x001fe200078e000b */
[----:B------:R-:W-:Y:S01]  /*5750*/  BSSY.RECONVERGENT B1, `(.L_x_4425) ;  /* 0x000006c000017945 */ /* 0x000fe20003800200 */
[----:B------:R-:W-:-:S03]  /*5760*/  PLOP3.LUT P0, PT, PT, PT, PT, 0x80, 0x8 ;  /* 0x000000000008781c */ /* 0x000fc60003f0f070 */
[----:B------:R-:W-:-:S04]  /*5770*/  IADD3 R11, PT, PT, -R13, R16, RZ ;  /* 0x000000100d0b7210 */ /* 0x000fc80007ffe1ff */
[----:B------:R-:W-:Y:S01]  /*5780*/  ISETP.GT.AND P1, PT, R11, 0x2ff, PT ;  /* 0x000002ff0b00780c */ /* 0x000fe20003f24270 */
[----:B------:R-:W-:-:S12]  /*5790*/  VIADD R11, R12, 0x600 ;  /* 0x000006000c0b7836 */ /* 0x000fd80000000000 */
[----:B------:R-:W-:Y:S05]  /*57a0*/  @!P1 BRA `(.L_x_4426) ;  /* 0x0000000400989947 */ /* 0x000fea0003800000 */
[----:B------:R-:W-:Y:S02]  /*57b0*/  PLOP3.LUT P0, PT, PT, PT, PT, 0x8, 0x80 ;  /* 0x000000000080781c */ /* 0x000fe40003f0e170 */
[----:B------:R-:W-:-:S11]  /*57c0*/  IADD3 R12, PT, PT, R16, -0x2ff, RZ ;  /* 0xfffffd01100c7810 */ /* 0x000fd60007ffe0ff */
.L_x_4427:
[----:B------:R-:W0:Y:S01]  /*57d0*/  LDS R14, [R11+-0x200] ;  /* 0xfffe00000b0e7984 */ /* 0x000e220000000800 */
[----:B------:R-:W-:-:S03]  /*57e0*/  VIADD R13, R13, 0x400 ;  /* 0x000004000d0d7836 */ /* 0x000fc60000000000 */
[----:B------:R-:W1:Y:S02]  /*57f0*/  LDS R20, [R11+-0x100] ;  /* 0xffff00000b147984 */ /* 0x000e640000000800 */
[----:B------:R-:W-:Y:S02]  /*5800*/  ISETP.GE.AND P1, PT, R13, R12, PT ;  /* 0x0000000c0d00720c */ /* 0x000fe40003f26270 */
[----:B------:R-:W2:Y:S04]  /*5810*/  LDS R22, [R11] ;  /* 0x000000000b167984 */ /* 0x000ea80000000800 */
[----:B------:R-:W4:Y:S04]  /*5820*/  LDS R24, [R11+0x100] ;  /* 0x000100000b187984 */ /* 0x000f280000000800 */
[----:B------:R-:W5:Y:S04]  /*5830*/  LDS R26, [R11+0x200] ;  /* 0x000200000b1a7984 */ /* 0x000f680000000800 */
[----:B------:R-:W5:Y:S04]  /*5840*/  LDS R28, [R11+0x300] ;  /* 0x000300000b1c7984 */ /* 0x000f680000000800 */
[----:B---3--:R-:W3:Y:S04]  /*5850*/  LDS R32, [R11+0x400] ;  /* 0x000400000b207984 */ /* 0x008ee80000000800 */
        /* <DEDUP_REMOVED lines=19> */
[C---:B------:R-:W-:Y:S01]  /*5990*/  FADD.FTZ R28, -R9.reuse, R28 ;  /* 0x0000001c091c7221 */ /* 0x040fe20000010100 */
[----:B------:R-:W5:Y:S01]  /*59a0*/  MUFU.EX2 R22, R22 ;  /* 0x0000001600167308 */ /* 0x000f620000000800 */
[----:B------:R-:W1:Y:S01]  /*59b0*/  LDS R50, [R11+0xd00] ;  /* 0x000d00000b327984 */ /* 0x000e620000000800 */
[----:B------:R-:W-:Y:S01]  /*59c0*/  FMUL.FTZ R26, R26, 1.4426950216293334961 ;  /* 0x3fb8aa3b1a1a7820 */ /* 0x000fe20000410000 */
[C---:B---3--:R-:W-:Y:S01]  /*59d0*/  FADD.FTZ R32, -R9.reuse, R32 ;  /* 0x0000002009207221 */ /* 0x048fe20000010100 */
[----:B------:R-:W3:Y:S01]  /*59e0*/  MUFU.EX2 R24, R24 ;  /* 0x0000001800187308 */ /* 0x000ee20000000800 */
[----:B------:R-:W-:Y:S01]  /*59f0*/  FMUL.FTZ R28, R28, 1.4426950216293334961 ;  /* 0x3fb8aa3b1c1c7820 */ /* 0x000fe20000410000 */
[----:B--2---:R-:W-:Y:S01]  /*5a00*/  FADD.FTZ R10, R14, R10 ;  /* 0x0000000a0e0a7221 */ /* 0x004fe20000010000 */
[C---:B------:R-:W-:Y:S01]  /*5a10*/  FADD.FTZ R34, -R9.reuse, R34 ;  /* 0x0000002209227221 */ /* 0x040fe20000010100 */
[----:B------:R-:W2:Y:S01]  /*5a20*/  MUFU.EX2 R26, R26 ;  /* 0x0000001a001a7308 */ /* 0x000ea20000000800 */
[----:B------:R-:W-:Y:S01]  /*5a30*/  FMUL.FTZ R32, R32, 1.4426950216293334961 ;  /* 0x3fb8aa3b20207820 */ /* 0x000fe20000410000 */
[----:B----4-:R-:W-:Y:S01]  /*5a40*/  FADD.FTZ R10, R10, R20 ;  /* 0x000000140a0a7221 */ /* 0x010fe20000010000 */
[C---:B------:R-:W-:Y:S01]  /*5a50*/  FADD.FTZ R36, -R9.reuse, R36 ;  /* 0x0000002409247221 */ /* 0x040fe20000010100 */
[----:B------:R-:W4:Y:S01]  /*5a60*/  MUFU.EX2 R28, R28 ;  /* 0x0000001c001c7308 */ /* 0x000f220000000800 */
[----:B------:R-:W-:Y:S01]  /*5a70*/  FMUL.FTZ R34, R34, 1.4426950216293334961 ;  /* 0x3fb8aa3b22227820 */ /* 0x000fe20000410000 */
[----:B-----5:R-:W-:Y:S01]  /*5a80*/  FADD.FTZ R10, R10, R22 ;  /* 0x000000160a0a7221 */ /* 0x020fe20000010000 */
[C---:B------:R-:W-:Y:S01]  /*5a90*/  FADD.FTZ R38, -R9.reuse, R38 ;  /* 0x0000002609267221 */ /* 0x040fe20000010100 */
[----:B------:R-:W5:Y:S01]  /*5aa0*/  MUFU.EX2 R32, R32 ;  /* 0x0000002000207308 */ /* 0x000f620000000800 */
[----:B------:R-:W-:Y:S01]  /*5ab0*/  FMUL.FTZ R36, R36, 1.4426950216293334961 ;  /* 0x3fb8aa3b24247820 */ /* 0x000fe20000410000 */
[----:B---3--:R-:W-:Y:S01]  /*5ac0*/  FADD.FTZ R10, R10, R24 ;  /* 0x000000180a0a7221 */ /* 0x008fe20000010000 */
[C---:B------:R-:W-:Y:S01]  /*5ad0*/  FADD.FTZ R40, -R9.reuse, R40 ;  /* 0x0000002809287221 */ /* 0x040fe20000010100 */
[----:B------:R-:W3:Y:S01]  /*5ae0*/  MUFU.EX2 R34, R34 ;  /* 0x0000002200227308 */ /* 0x000ee20000000800 */
[----:B------:R-:W-:Y:S01]  /*5af0*/  FMUL.FTZ R38, R38, 1.4426950216293334961 ;  /* 0x3fb8aa3b26267820 */ /* 0x000fe20000410000 */
[----:B--2---:R-:W-:Y:S01]  /*5b00*/  FADD.FTZ R10, R10, R26 ;  /* 0x0000001a0a0a7221 */ /* 0x004fe20000010000 */
[C---:B0-----:R-:W-:Y:S01]  /*5b10*/  FADD.FTZ R42, -R9.reuse, R42 ;  /* 0x0000002a092a7221 */ /* 0x041fe20000010100 */
[----:B------:R-:W0:Y:S01]  /*5b20*/  MUFU.EX2 R36, R36 ;  /* 0x0000002400247308 */ /* 0x000e220000000800 */
[----:B------:R-:W-:Y:S01]  /*5b30*/  FMUL.FTZ R40, R40, 1.4426950216293334961 ;  /* 0x3fb8aa3b28287820 */ /* 0x000fe20000410000 */
[----:B----4-:R-:W-:Y:S01]  /*5b40*/  FADD.FTZ R10, R10, R28 ;  /* 0x0000001c0a0a7221 */ /* 0x010fe20000010000 */
[C---:B-1----:R-:W-:Y:S01]  /*5b50*/  FADD.FTZ R44, -R9.reuse, R44 ;  /* 0x0000002c092c7221 */ /* 0x042fe20000010100 */
[----:B------:R-:W1:Y:S01]  /*5b60*/  MUFU.EX2 R38, R38 ;  /* 0x0000002600267308 */ /* 0x000e620000000800 */
[----:B------:R-:W-:Y:S01]  /*5b70*/  FMUL.FTZ R42, R42, 1.4426950216293334961 ;  /* 0x3fb8aa3b2a2a7820 */ /* 0x000fe20000410000 */
[----:B-----5:R-:W-:Y:S01]  /*5b80*/  FADD.FTZ R10, R10, R32 ;  /* 0x000000200a0a7221 */ /* 0x020fe20000010000 */
[----:B------:R-:W-:Y:S01]  /*5b90*/  FMUL.FTZ R44, R44, 1.4426950216293334961 ;  /* 0x3fb8aa3b2c2c7820 */ /* 0x000fe20000410000 */
[----:B------:R-:W2:Y:S01]  /*5ba0*/  MUFU.EX2 R40, R40 ;  /* 0x0000002800287308 */ /* 0x000ea20000000800 */
[C---:B------:R-:W-:Y:S01]  /*5bb0*/  FADD.FTZ R46, -R9.reuse, R46 ;  /* 0x0000002e092e7221 */ /* 0x040fe20000010100 */
[----:B---3--:R-:W-:Y:S01]  /*5bc0*/  FADD.FTZ R10, R10, R34 ;  /* 0x000000220a0a7221 */ /* 0x008fe20000010000 */
        /* <DEDUP_REMOVED lines=36> */
.L_x_4426:
[----:B------:R-:W-:Y:S05]  /*5e10*/  BSYNC.RECONVERGENT B1 ;  /* 0x0000000000017941 */ /* 0x000fea0003800200 */
.L_x_4425:
        /* <DEDUP_REMOVED lines=23> */
[C---:B-----5:R-:W-:Y:S01]  /*5f90*/  FADD.FTZ R24, -R9.reuse, R24 ;  /* 0x0000001809187221 */ /* 0x060fe20000010100 */
[----:B------:R-:W-:Y:S02]  /*5fa0*/  FMUL.FTZ R22, R22, 1.4426950216293334961 ;  /* 0x3fb8aa3b16167820 */ /* 0x000fe40000410000 */
[----:B------:R-:W2:Y:S01]  /*5fb0*/  MUFU.EX2 R20, R20 ;  /* 0x0000001400147308 */ /* 0x000ea20000000800 */
[----:B------:R-:W-:Y:S01]  /*5fc0*/  FADD.FTZ R26, -R9, R26 ;  /* 0x0000001a091a7221 */ /* 0x000fe20000010100 */
[----:B------:R-:W-:-:S02]  /*5fd0*/  FMUL.FTZ R24, R24, 1.4426950216293334961 ;  /* 0x3fb8aa3b18187820 */ /* 0x000fc40000410000 */
[----:B------:R-:W4:Y:S01]  /*5fe0*/  MUFU.EX2 R22, R22 ;  /* 0x0000001600167308 */ /* 0x000f220000000800 */
        /* <DEDUP_REMOVED lines=26> */
.L_x_4429:
[----:B------:R-:W-:Y:S05]  /*6190*/  BSYNC.RECONVERGENT B1 ;  /* 0x0000000000017941 */ /* 0x000fea0003800200 */
.L_x_4428:
        /* <DEDUP_REMOVED lines=27> */
.L_x_4421:
        /* <DEDUP_REMOVED lines=8> */
[----:B------:R-:W-:Y:S01]  /*63d0*/  ISETP.NE.AND P1, PT, R11, 0xc0, PT ;  /* 0x000000c00b00780c */ /* 0x000fe20003f25270 */
[----:B------:R-:W-:Y:S02]  /*63e0*/  IMAD.MOV.U32 R11, RZ, RZ, R5 ;  /* 0x000000ffff0b7224 */ /* 0x000fe400078e0005 */
[----:B-1----:R-:W-:-:S02]  /*63f0*/  IMAD R24, R10, UR4, RZ ;  /* 0x000000040a187c24 */ /* 0x002fc4000f8e02ff */
[----:B------:R-:W-:-:S03]  /*6400*/  HFMA2 R10, -RZ, RZ, 0, 0 ;  /* 0x00000000ff0a7431 */ /* 0x000fc600000001ff */
[----:B------:R-:W-:-:S05]  /*6410*/  SHF.R.S32.HI R26, RZ, 0x1f, R24 ;  /* 0x0000001fff1a7819 */ /* 0x000fca0000011418 */
        /* <DEDUP_REMOVED lines=11> */
.L_x_4432:
        /* <DEDUP_REMOVED lines=17> */
.L_x_4431:
[----:B------:R-:W-:Y:S05]  /*65e0*/  BSYNC.RECONVERGENT B1 ;  /* 0x0000000000017941 */ /* 0x000fea0003800200 */
.L_x_4430:
        /* <DEDUP_REMOVED lines=13> */
.L_x_4433:
[----:B------:R-:W-:-:S05]  /*66c0*/  IMAD.MOV.U32 R12, RZ, RZ, R20 ;  /* 0x000000ffff0c7224 */ /* 0x000fca00078e0014 */
[----:B------:R-:W2:Y:S04]  /*66d0*/  LDG.E.U8 R22, desc[UR36][R12.64+-0x80] ;  /* 0xffff80240c167981 */ /* 0x000ea8000c1e1100 */
[----:B------:R-:W4:Y:S04]  /*66e0*/  LDG.E.U8 R15, desc[UR36][R12.64+-0x40] ;  /* 0xffffc0240c0f7981 */ /* 0x000f28000c1e1100 */
[----:B------:R-:W3:Y:S04]  /*66f0*/  LDG.E.U8 R20, desc[UR36][R12.64] ;  /* 0x000000240c147981 */ /* 0x000ee8000c1e1100 */
[----:B------:R-:W3:Y:S01]  /*6700*/  LDG.E.U8 R21, desc[UR36][R12.64+0x40] ;  /* 0x000040240c157981 */ /* 0x000ee2000c1e1100 */
[----:B-----5:R-:W-:Y:S01]  /*6710*/  MOV R23, RZ ;  /* 0x000000ff00177202 */ /* 0x020fe20000000f00 */
[----:B------:R-:W-:Y:S01]  /*6720*/  IMAD.MOV.U32 R25, RZ, RZ, RZ ;  /* 0x000000ffff197224 */ /* 0x000fe200078e00ff */
[----:B------:R-:W-:-:S02]  /*6730*/  IADD3 R11, PT, PT, R11, 0x100, RZ ;  /* 0x000001000b0b7810 */ /* 0x000fc40007ffe0ff */
[----:B--2---:R-:W-:Y:S02]  /*6740*/  ISETP.NE.AND P0, PT, R22, RZ, PT ;  /* 0x000000ff1600720c */ /* 0x004fe40003f05270 */
[----:B----4-:R-:W-:Y:S01]  /*6750*/  ISETP.NE.AND P1, PT, R15, RZ, PT ;  /* 0x000000ff0f00720c */ /* 0x010fe20003f25270 */
[----:B------:R-:W-:Y:S01]  /*6760*/  HFMA2 R15, -RZ, RZ, 0, 0 ;  /* 0x00000000ff0f7431 */ /* 0x000fe200000001ff */
[----:B---3--:R-:W-:Y:S02]  /*6770*/  ISETP.NE.AND P2, PT, R20, RZ, PT ;  /* 0x000000ff1400720c */ /* 0x008fe40003f45270 */
[----:B------:R-:W-:-:S07]  /*6780*/  ISETP.NE.AND P3, PT, R21, RZ, PT ;  /* 0x000000ff1500720c */ /* 0x000fce0003f65270 */
        /* <DEDUP_REMOVED lines=11> */
[----:B------:R-:W-:Y:S01]  /*6840*/  ISETP.GT.AND P0, PT, R11, R16, PT ;  /* 0x000000100b00720c */ /* 0x000fe20003f04270 */
        /* <DEDUP_REMOVED lines=18> */
.L_x_4420:
[----:B------:R-:W-:Y:S05]  /*6970*/  BSYNC.RECONVERGENT B0 ;  /* 0x0000000000007941 */ /* 0x000fea0003800200 */
.L_x_4419:
[----:B0-----:R-:W0:Y:S01]  /*6980*/  SHFL.BFLY PT, R9, R10, 0x10, 0x1f ;  /* 0x0e001f000a097f89 */ /* 0x001e2200000e0000 */
[C---:B------:R-:W-:Y:S01]  /*6990*/  ISETP.NE.AND P0, PT, R6.reuse, RZ, PT ;  /* 0x000000ff0600720c */ /* 0x040fe20003f05270 */
[----:B------:R-:W1:Y:S01]  /*69a0*/  LDCU UR4, c[0x0][0x40c] ;  /* 0x00008180ff0477ac */ /* 0x000e620008000800 */
[----:B------:R-:W-:Y:S01]  /*69b0*/  SHF.R.U32.HI R42, RZ, 0x5, R30 ;  /* 0x00000005ff2a7819 */ /* 0x000fe2000001161e */
[----:B------:R-:W2:Y:S01]  /*69c0*/  S2R R43, SR_CTAID.X ;  /* 0x00000000002b7919 */ /* 0x000ea20000002500 */
[----:B------:R-:W-:Y:S01]  /*69d0*/  ISETP.GT.U32.AND P1, PT, R6, 0x1, PT ;  /* 0x000000010600780c */ /* 0x000fe20003f24070 */
[----:B------:R-:W1:Y:S01]  /*69e0*/  LDCU UR5, c[0x0][0x3f4] ;  /* 0x00007e80ff0577ac */ /* 0x000e620008000800 */
[----:B------:R-:W2:Y:S01]  /*69f0*/  S2UR UR6, SR_CTAID.Y ;  /* 0x00000000000679c3 */ /* 0x000ea20000002600 */
[----:B------:R-:W4:Y:S06]  /*6a00*/  LDCU.U8 UR7, c[0x0][0x48c] ;  /* 0x00009180ff0777ac */ /* 0x000f2c0008000000 */
        /* <DEDUP_REMOVED lines=12> */
[----:B0-----:R-:W-:Y:S02]  /*6ad0*/  FADD.FTZ R11, R12, R11 ;  /* 0x0000000b0c0b7221 */ /* 0x001fe40000010000 */
[----:B------:R-:W2:Y:S03]  /*6ae0*/  LDC R12, c[0x0][0x3f8] ;  /* 0x0000fe00ff0c7b82 */ /* 0x000ea60000000800 */
[----:B------:R-:W0:Y:S01]  /*6af0*/  SHFL.BFLY PT, R14, R11, 0x2, 0x1f ;  /* 0x0c401f000b0e7f89 */ /* 0x000e2200000e0000 */
[----:B--2---:R-:W-:Y:S02]  /*6b00*/  IMAD R31, R12, UR6, R43 ;  /* 0x000000060c1f7c24 */ /* 0x004fe4000f8e022b */
[----:B0-----:R-:W-:-:S05]  /*6b10*/  FADD.FTZ R14, R11, R14 ;  /* 0x0000000e0b0e7221 */ /* 0x001fca0000010000 */
[----:B------:R-:W0:Y:S02]  /*6b20*/  SHFL.BFLY PT, R13, R14, 0x1, 0x1f ;  /* 0x0c201f000e0d7f89 */ /* 0x000e2400000e0000 */
[----:B0-----:R-:W-:-:S05]  /*6b30*/  FADD.FTZ R13, R14, R13 ;  /* 0x0000000d0e0d7221 */ /* 0x001fca0000010000 */
[----:B------:R0:W-:Y:S01]  /*6b40*/  @!P0 STS [R6+0x8], R13 ;  /* 0x0000080d06008388 */ /* 0x0001e20000000800 */
[----:B------:R-:W-:Y:S01]  /*6b50*/  BAR.SYNC.DEFER_BLOCKING 0x0 ;  /* 0x0000000000007b1d */ /* 0x000fe20000010000 */
[----:B----4-:R-:W-:Y:S02]  /*6b60*/  ISETP.NE.AND P0, PT, RZ, UR7, PT ;  /* 0x00000007ff007c0c */ /* 0x010fe4000bf05270 */
[----:B0-----:R-:W-:-:S03]  /*6b70*/  CS2R R6, SRZ ;  /* 0x0000000000067805 */ /* 0x001fc6000001ff00 */
[----:B------:R-:W0:Y:S01]  /*6b80*/  @!P1 LDS R13, [R8+0x8] ;  /* 0x00000800080d9984 */ /* 0x000e220000000800 */
[----:B------:R-:W-:-:S03]  /*6b90*/  ISETP.GT.AND P1, PT, R5, R16, PT ;  /* 0x000000100500720c */ /* 0x000fc60003f24270 */
[----:B0-----:R-:W0:Y:S02]  /*6ba0*/  SHFL.BFLY PT, R10, R13, 0x1, 0x1f ;  /* 0x0c201f000d0a7f89 */ /* 0x001e2400000e0000 */
[----:B0-----:R-:W-:-:S06]  /*6bb0*/  FADD.FTZ R10, R10, R13 ;  /* 0x0000000d0a0a7221 */ /* 0x001fcc0000010000 */
[----:B------:R-:W0:Y:S02]  /*6bc0*/  SHFL.IDX PT, R10, R10, RZ, 0x1f ;  /* 0x00001fff0a0a7589 */ /* 0x000e2400000e0000 */
[----:B0-----:R-:W-:-:S04]  /*6bd0*/  FADD.FTZ R8, R10, 9.9999999747524270788e-07 ;  /* 0x358637bd0a087421 */ /* 0x001fc80000010000 */
[----:B------:R0:W1:Y:S01]  /*6be0*/  MUFU.RCP R15, R8 ;  /* 0x00000008000f7308 */ /* 0x0000620000001000 */
[----:B------:R-:W-:Y:S05]  /*6bf0*/  @!P0 BRA `(.L_x_4434) ;  /* 0x0000000000188947 */ /* 0x000fea0003800000 */
[----:B------:R-:W2:Y:S08]  /*6c00*/  LDC R6, c[0x0][0x488] ;  /* 0x00012200ff067b82 */ /* 0x000eb00000000800 */
[----:B------:R-:W2:Y:S08]  /*6c10*/  LDC R7, c[0x0][0x40c] ;  /* 0x00010300ff077b82 */ /* 0x000eb00000000800 */
[----:B------:R-:W4:Y:S01]  /*6c20*/  LDC R9, c[0x0][0x3f4] ;  /* 0x0000fd00ff097b82 */ /* 0x000f220000000800 */
[----:B--2---:R-:W-:-:S04]  /*6c30*/  IMAD R6, R31, R6, R7 ;  /* 0x000000061f067224 */ /* 0x004fc800078e0207 */
[----:B----4-:R-:W-:-:S05]  /*6c40*/  IMAD R6, R6, R9, RZ ;  /* 0x0000000906067224 */ /* 0x010fca00078e02ff */
[----:B------:R-:W-:-:S07]  /*6c50*/  SHF.R.S32.HI R7, RZ, 0x1f, R6 ;  /* 0x0000001fff077819 */ /* 0x000fce0000011406 */
.L_x_4434:
        /* <DEDUP_REMOVED lines=23> */
[----:B--2---:R-:W-:-:S04]  /*6dd0*/  LEA R12, P2, R13, UR8, 0x2 ;  /* 0x000000080d0c7c11 */ /* 0x004fc8000f8410ff */
[----:B------:R-:W-:Y:S01]  /*6de0*/  LEA.HI.X R13, R13, UR9, R14, 0x2, P2 ;  /* 0x000000090d0d7c11 */ /* 0x000fe200090f140e */
[----:B0-----:R-:W-:-:S06]  /*6df0*/  ULEA UR4, UR6, UR4, 0x18 ;  /* 0x0000000406047291 */ /* 0x001fcc000f8ec0ff */
[----:B------:R-:W-:Y:S02]  /*6e00*/  IADD3 R4, PT, PT, R8, UR4, RZ ;  /* 0x0000000408047c10 */ /* 0x000fe4000fffe0ff */
[----:B------:R-:W-:-:S07]  /*6e10*/  LEA R10, R30, UR4, 0x2 ;  /* 0x000000041e0a7c11 */ /* 0x000fce000f8e10ff */
.L_x_4439:
[----:B--2---:R0:W1:Y:S01]  /*6e20*/  LDS R8, [R10] ;  /* 0x000000000a087984 */ /* 0x0040620000000800 */
        /* <DEDUP_REMOVED lines=14> */
.L_x_4438:
[----:B------:R-:W-:Y:S05]  /*6f10*/  BSYNC.RECONVERGENT B1 ;  /* 0x0000000000017941 */ /* 0x000fea0003800200 */
.L_x_4437:
[----:B------:R-:W-:Y:S05]  /*6f20*/  @!P1 BRA `(.L_x_4436) ;  /* 0x0000000000d09947 */ /* 0x000fea0003800000 */
[----:B--2---:R-:W0:Y:S01]  /*6f30*/  S2R R9, SR_CgaCtaId ;  /* 0x0000000000097919 */ /* 0x004e220000008800 */
[----:B------:R-:W2:Y:S01]  /*6f40*/  LDCU.64 UR8, c[0x0][0x480] ;  /* 0x00009000ff0877ac */ /* 0x000ea20008000a00 */
        /* <DEDUP_REMOVED lines=9> */
[----:B--2---:R-:W-:-:S04]  /*6fe0*/  LEA R10, P3, R8, UR8, 0x2 ;  /* 0x00000008080a7c11 */ /* 0x004fc8000f8610ff */
[----:B------:R-:W-:Y:S02]  /*6ff0*/  IADD3 R10, P2, PT, R10, 0x200, RZ ;  /* 0x000002000a0a7810 */ /* 0x000fe40007f5e0ff */
[----:B------:R-:W-:-:S05]  /*7000*/  LEA.HI.X R7, R8, UR9, R7, 0x2, P3 ;  /* 0x0000000908077c11 */ /* 0x000fca00098f1407 */
[----:B------:R-:W-:Y:S01]  /*7010*/  IMAD.X R11, RZ, RZ, R7, P2 ;  /* 0x000000ffff0b7224 */ /* 0x000fe200010e0607 */
[----:B0-----:R-:W-:Y:S01]  /*7020*/  LEA R9, R9, R4, 0x18 ;  /* 0x0000000409097211 */ /* 0x001fe200078ec0ff */
[----:B------:R-:W-:-:S03]  /*7030*/  IMAD.SHL.U32 R4, R19, 0x4, RZ ;  /* 0x0000000413047824 */ /* 0x000fc600078e00ff */
[----:B------:R-:W-:Y:S02]  /*7040*/  IADD3 R8, PT, PT, R6, 0x100, R9 ;  /* 0x0000010006087810 */ /* 0x000fe40007ffe009 */
[----:B------:R-:W-:-:S04]  /*7050*/  LEA R4, R5, -R4, 0x2 ;  /* 0x8000000405047211 */ /* 0x000fc800078e10ff */
[----:B------:R-:W-:-:S07]  /*7060*/  IADD3 R4, PT, PT, R4, 0x200, R9 ;  /* 0x0000020004047810 */ /* 0x000fce0007ffe009 */
.L_x_4440:
[----:B------:R-:W1:Y:S01]  /*7070*/  LDS R6, [R4+-0x200] ;  /* 0xfffe000004067984 */ /* 0x000e620000000800 */
[----:B------:R-:W-:-:S04]  /*7080*/  IADD3 R5, PT, PT, R5, 0x100, RZ ;  /* 0x0000010005057810 */ /* 0x000fc80007ffe0ff */
[----:B------:R-:W-:Y:S01]  /*7090*/  ISETP.GT.AND P2, PT, R5, R16, PT ;  /* 0x000000100500720c */ /* 0x000fe20003f44270 */
[----:B-1----:R-:W-:-:S05]  /*70a0*/  FMUL.FTZ R13, R6, R15 ;  /* 0x0000000f060d7220 */ /* 0x002fca0000410000 */
        /* <DEDUP_REMOVED lines=28> */
.L_x_4436:
[----:B------:R-:W-:Y:S05]  /*7270*/  BSYNC.RECONVERGENT B0 ;  /* 0x0000000000007941 */ /* 0x000fea0003800200 */
.L_x_4435:
[----:B------:R-:W4:Y:S01]  /*7280*/  LDCU.64 UR6, c[0x0][0x3b0] ;  /* 0x00007600ff0677ac */ /* 0x000f220008000a00 */
[----:B------:R-:W-:Y:S02]  /*7290*/  LEA.HI R4, R16, R16, RZ, 0x1 ;  /* 0x0000001010047211 */ /* 0x000fe400078f08ff */
[----:B------:R-:W-:Y:S02]  /*72a0*/  CS2R R6, SRZ ;  /* 0x0000000000067805 */ /* 0x000fe4000001ff00 */
[----:B---3--:R-:W-:Y:S02]  /*72b0*/  SHF.L.U32 R32, R30, 0x3, RZ ;  /* 0x000000031e207819 */ /* 0x008fe400000006ff */
[----:B------:R-:W-:Y:S02]  /*72c0*/  LOP3.LUT R45, R4, 0xfffffffe, RZ, 0xc0, !PT ;  /* 0xfffffffe042d7812 */ /* 0x000fe400078ec0ff */
[----:B------:R-:W-:-:S03]  /*72d0*/  LOP3.LUT R32, R32, 0xf8, RZ, 0xc0, !PT ;  /* 0x000000f820207812 */ /* 0x000fc600078ec0ff */
[----:B------:R-:W-:-:S05]  /*72e0*/  IMAD.IADD R45, R16, 0x1, -R45 ;  /* 0x00000001102d7824 */ /* 0x000fca00078e0a2d */
[----:B------:R-:W-:Y:S02]  /*72f0*/  ISETP.NE.AND P0, PT, R42, R45, PT ;  /* 0x0000002d2a00720c */ /* 0x000fe40003f05270 */
[----:B----4-:R-:W-:Y:S02]  /*7300*/  ISETP.EQ.U32.AND P1, PT, RZ, UR6, PT ;  /* 0x00000006ff007c0c */ /* 0x010fe4000bf22070 */
[----:B------:R-:W-:-:S04]  /*7310*/  ISETP.GT.U32.OR P0, PT, R32, 0x8f, P0 ;  /* 0x0000008f2000780c */ /* 0x000fc80000704470 */
[----:B------:R-:W-:-:S13]  /*7320*/  ISETP.EQ.OR.EX P0, PT, RZ, UR7, P0, P1 ;  /* 0x00000007ff007c0c */ /* 0x000fda0008702710 */
[----:B0-2---:R-:W0:Y:S01]  /*7330*/  @!P0 LDC.64 R8, c[0x0][0x3b0] ;  /* 0x0000ec00ff088b82 */ /* 0x005e220000000a00 */
        /* <DEDUP_REMOVED lines=12> */
[----:B------:R-:W-:-:S07]  /*7400*/  CS2R R38, SRZ ;  /* 0x0000000000267805 */ /* 0x000fce000001ff00 */
[----:B0-----:R-:W-:Y:S05]  /*7410*/  @P0 BRA `(.L_x_4442) ;  /* 0x0000002400080947 */ /* 0x001fea0003800000 */
[----:B------:R-:W0:Y:S01]  /*7420*/  LDCU UR4, c[0x0][0x3f4] ;  /* 0x00007e80ff0477ac */ /* 0x000e220008000800 */
[----:B------:R-:W2:Y:S01]  /*7430*/  S2R R9, SR_CgaCtaId ;  /* 0x0000000000097919 */ /* 0x000ea20000008800 */
[----:B------:R-:W3:Y:S01]  /*7440*/  LDC.64 R28, c[0x0][0x3c0] ;  /* 0x0000f000ff1c7b82 */ /* 0x000ee20000000a00 */
[----:B------:R-:W-:Y:S01]  /*7450*/  IMAD.IADD R44, R19, 0x1, R42 ;  /* 0x00000001132c7824 */ /* 0x000fe200078e022a */
[----:B------:R-:W-:Y:S01]  /*7460*/  MOV R8, 0x400 ;  /* 0x0000040000087802 */ /* 0x000fe20000000f00 */
[----:B------:R-:W-:Y:S01]  /*7470*/  BSSY.RECONVERGENT B1, `(.L_x_4443) ;  /* 0x00000c3000017945 */ /* 0x000fe20003800200 */
[----:B------:R-:W-:Y:S02]  /*7480*/  IMAD.MOV.U32 R33, RZ, RZ, RZ ;  /* 0x000000ffff217224 */ /* 0x000fe400078e00ff */
[----:B------:R-:W-:Y:S02]  /*7490*/  IADD3 R8, PT, PT, R8, 0x210, RZ ;  /* 0x0000021008087810 */ /* 0x000fe40007ffe0ff */
[----:B0-----:R-:W-:-:S04]  /*74a0*/  MOV R41, UR4 ;  /* 0x0000000400297c02 */ /* 0x001fc80008000f00 */
[-C--:B------:R-:W-:Y:S01]  /*74b0*/  VIMNMX R47, PT, PT, R16, R41.reuse, PT ;  /* 0x00000029102f7248 */ /* 0x080fe20003fe0100 */
[----:B------:R-:W-:-:S03]  /*74c0*/  IMAD R3, R3, R41, R32 ;  /* 0x0000002903037224 */ /* 0x000fc600078e0220 */
[----:B------:R-:W-:Y:S01]  /*74d0*/  ISETP.GE.AND P0, PT, R44, R47, PT ;  /* 0x0000002f2c00720c */ /* 0x000fe20003f06270 */
[----:B---3--:R-:W-:Y:S01]  /*74e0*/  IMAD.WIDE R28, R3, 0x2, R28 ;  /* 0x00000002031c7825 */ /* 0x008fe200078e021c */
        /* <DEDUP_REMOVED lines=8> */
[----:B------:R-:W-:Y:S02]  /*7570*/  MOV R40, RZ ;  /* 0x000000ff00287202 */ /* 0x000fe40000000f00 */
[----:B------:R-:W-:Y:S02]  /*7580*/  CS2R R36, SRZ ;  /* 0x0000000000247805 */ /* 0x000fe4000001ff00 */
[----:B------:R-:W-:-:S02]  /*7590*/  IADD3 R47, PT, PT, -R42, R47, R8 ;  /* 0x0000002f2a2f7210 */ /* 0x000fc40007ffe108 */
[----:B------:R-:W-:Y:S01]  /*75a0*/  CS2R R34, SRZ ;  /* 0x0000000000227805 */ /* 0x000fe2000001ff00 */
[----:B------:R-:W-:Y:S01]  /*75b0*/  IMAD.MOV.U32 R33, RZ, RZ, RZ ;  /* 0x000000ffff217224 */ /* 0x000fe200078e00ff */
[C---:B------:R-:W-:Y:S02]  /*75c0*/  ISETP.GE.U32.AND P0, PT, R47.reuse, 0x6, PT ;  /* 0x000000062f00780c */ /* 0x040fe40003f06070 */
[----:B------:R-:W-:-:S04]  /*75d0*/  LEA.HI R49, R47, 0x1, RZ, 0x1f ;  /* 0x000000012f317811 */ /* 0x000fc800078ff8ff */
[----:B------:R-:W-:-:S07]  /*75e0*/  LOP3.LUT P1, R60, R49, 0x3, RZ, 0xc0, !PT ;  /* 0x00000003313c7812 */ /* 0x000fce000782c0ff */
[----:B------:R-:W-:Y:S06]  /*75f0*/  @!P0 BRA `(.L_x_4446) ;  /* 0x0000000400788947 */ /* 0x000fec0003800000 */
[----:B------:R-:W-:Y:S01]  /*7600*/  HFMA2 R50, -RZ, RZ, 0, 0 ;  /* 0x00000000ff327431 */ /* 0x000fe200000001ff */
[----:B------:R-:W-:Y:S01]  /*7610*/  LOP3.LUT R49, R49, 0xfffffffc, RZ, 0xc0, !PT ;  /* 0xfffffffc31317812 */ /* 0x000fe200078ec0ff */
[----:B------:R-:W-:Y:S01]  /*7620*/  IMAD.MOV.U32 R39, RZ, RZ, RZ ;  /* 0x000000ffff277224 */ /* 0x000fe200078e00ff */
[----:B------:R-:W-:-:S07]  /*7630*/  MOV R48, R44 ;  /* 0x0000002c00307202 */ /* 0x000fce0000000f00 */
.L_x_4447:
[----:B------:R-:W-:-:S04]  /*7640*/  IMAD R25, R48, 0x90, RZ ;  /* 0x0000009030197824 */ /* 0x000fc800078e02ff */
[----:B------:R-:W-:-:S06]  /*7650*/  IMAD.WIDE.U32 R8, R25, 0x2, R28 ;  /* 0x0000000219087825 */ /* 0x000fcc00078e001c */
[----:B------:R-:W2:Y:S01]  /*7660*/  LDG.E.128 R8, desc[UR36][R8.64] ;  /* 0x0000002408087981 */ /* 0x000ea2000c1e1d00 */
[C---:B------:R-:W-:Y:S01]  /*7670*/  VIADD R13, R25.reuse, 0x120 ;  /* 0x00000120190d7836 */ /* 0x040fe20000000000 */
[----:B------:R-:W-:-:S03]  /*7680*/  IADD3 R21, PT, PT, R25, 0x240, RZ ;  /* 0x0000024019157810 */ /* 0x000fc60007ffe0ff */
[----:B------:R-:W-:-:S04]  /*7690*/  IMAD.WIDE.U32 R12, R13, 0x2, R28 ;  /* 0x000000020d0c7825 */ /* 0x000fc800078e001c */
[--C-:B------:R-:W-:Y:S02]  /*76a0*/  IMAD.WIDE.U32 R20, R21, 0x2, R28.reuse ;  /* 0x0000000215147825 */ /* 0x100fe400078e001c */
[----:B-1----:R-:W3:Y:S02]  /*76b0*/  LDG.E.128 R12, desc[UR36][R12.64] ;  /* 0x000000240c0c7981 */ /* 0x002ee4000c1e1d00 */
[----:B------:R-:W-:Y:S02]  /*76c0*/  VIADD R25, R25, 0x360 ;  /* 0x0000036019197836 */ /* 0x000fe40000000000 */
[----:B-----5:R-:W4:Y:S02]  /*76d0*/  LDG.E.128 R20, desc[UR36][R20.64] ;  /* 0x0000002414147981 */ /* 0x020f24000c1e1d00 */
[----:B------:R-:W-:-:S06]  /*76e0*/  IMAD.WIDE.U32 R24, R25, 0x2, R28 ;  /* 0x0000000219187825 */ /* 0x000fcc00078e001c */
[----:B------:R-:W4:Y:S01]  /*76f0*/  LDG.E.128 R24, desc[UR36][R24.64] ;  /* 0x0000002418187981 */ /* 0x000f22000c1e1d00 */
[----:B------:R-:W-:Y:S01]  /*7700*/  IADD3 R52, PT, PT, -R19, R48, RZ ;  /* 0x0000003013347210 */ /* 0x000fe20007ffe1ff */
[----:B------:R-:W-:Y:S01]  /*7710*/  VIADD R48, R48, 0x8 ;  /* 0x0000000830307836 */ /* 0x000fe20000000000 */
[----:B------:R-:W-:-:S03]  /*7720*/  IADD3 R50, PT, PT, R50, 0x4, RZ ;  /* 0x0000000432327810 */ /* 0x000fc60007ffe0ff */
[----:B------:R-:W-:Y:S01]  /*7730*/  IMAD R52, R52, 0x2, R3 ;  /* 0x0000000234347824 */ /* 0x000fe200078e0203 */
[----:B------:R-:W-:-:S04]  /*7740*/  ISETP.NE.AND P0, PT, R50, R49, PT ;  /* 0x000000313200720c */ /* 0x000fc80003f05270 */
[----:B------:R-:W0:Y:S04]  /*7750*/  LDS.U16 R51, [R52] ;  /* 0x0000000034337984 */ /* 0x000e280000000400 */
[----:B------:R-:W1:Y:S04]  /*7760*/  LDS.U16 R59, [R52+0x4] ;  /* 0x00000400343b7984 */ /* 0x000e680000000400 */
[----:B------:R-:W4:Y:S01]  /*7770*/  LDS.U16 R61, [R52+0x8] ;  /* 0x00000800343d7984 */ /* 0x000f220000000400 */
[----:B0-----:R-:W-:Y:S02]  /*7780*/  HADD2.F32 R54, -RZ, R51.H0_H0 ;  /* 0x20000033ff367230 */ /* 0x001fe40000004100 */
[----:B--2---:R-:W-:-:S02]  /*7790*/  HADD2.F32 R53, -RZ, R8.H0_H0 ;  /* 0x20000008ff357230 */ /* 0x004fc40000004100 */
[----:B------:R-:W-:Y:S02]  /*77a0*/  HADD2.F32 R55, -RZ, R8.H1_H1 ;  /* 0x30000008ff377230 */ /* 0x000fe40000004100 */
[----:B------:R-:W0:Y:S01]  /*77b0*/  LDS.U16 R8, [R52+0xc] ;  /* 0x00000c0034087984 */ /* 0x000e220000000400 */
        /* <DEDUP_REMOVED lines=12> */
[----:B-1----:R-:W-:Y:S02]  /*7880*/  HADD2.F32 R34, -RZ, R59.H0_H0 ;  /* 0x2000003bff227230 */ /* 0x002fe40000004100 */
[----:B------:R-:W-:Y:S01]  /*7890*/  FFMA.FTZ R9, R54, R9, R36 ;  /* 0x0000000936097223 */ /* 0x000fe20000010024 */
[----:B---3--:R-:W-:-:S02]  /*78a0*/  HADD2.F32 R38, -RZ, R14.H0_H0 ;  /* 0x2000000eff267230 */ /* 0x008fc40000004100 */
[----:B------:R-:W-:Y:S01]  /*78b0*/  FFMA.FTZ R10, R54, R10, R35 ;  /* 0x0000000a360a7223 */ /* 0x000fe20000010023 */
[----:B------:R-:W-:Y:S02]  /*78c0*/  HADD2.F32 R33, -RZ, R14.H1_H1 ;  /* 0x3000000eff217230 */ /* 0x000fe40000004100 */
[--C-:B------:R-:W-:Y:S02]  /*78d0*/  HADD2.F32 R11, -RZ, R12.reuse.H0_H0 ;  /* 0x2000000cff0b7230 */ /* 0x100fe40000004100 */
[C---:B------:R-:W-:Y:S01]  /*78e0*/  FFMA.FTZ R9, R34.reuse, R38, R9 ;  /* 0x0000002622097223 */ /* 0x040fe20000010009 */
        /* <DEDUP_REMOVED lines=10> */
[--C-:B----4-:R-:W-:Y:S02]  /*7990*/  HADD2.F32 R33, -RZ, R20.reuse.H0_H0 ;  /* 0x20000014ff217230 */ /* 0x110fe40000004100 */
[----:B------:R-:W-:Y:S01]  /*79a0*/  FFMA.FTZ R13, R34, R13, R56 ;  /* 0x0000000d220d7223 */ /* 0x000fe20000010038 */
[----:B------:R-:W-:-:S02]  /*79b0*/  HADD2.F32 R35, -RZ, R20.H1_H1 ;  /* 0x30000014ff237230 */ /* 0x000fc40000004100 */
[----:B------:R-:W-:Y:S01]  /*79c0*/  FFMA.FTZ R15, R34, R15, R58 ;  /* 0x0000000f220f7223 */ /* 0x000fe2000001003a */
[--C-:B------:R-:W-:Y:S02]  /*79d0*/  HADD2.F32 R37, -RZ, R21.reuse.H0_H0 ;  /* 0x20000015ff257230 */ /* 0x100fe40000004100 */
[----:B------:R-:W-:Y:S02]  /*79e0*/  HADD2.F32 R20, -RZ, R21.H1_H1 ;  /* 0x30000015ff147230 */ /* 0x000fe40000004100 */
[----:B------:R-:W-:Y:S02]  /*79f0*/  HADD2.F32 R34, -RZ, R61.H0_H0 ;  /* 0x2000003dff227230 */ /* 0x000fe40000004100 */
[--C-:B------:R-:W-:Y:S02]  /*7a00*/  HADD2.F32 R38, -RZ, R22.reuse.H0_H0 ;  /* 0x20000016ff267230 */ /* 0x100fe40000004100 */
        /* <DEDUP_REMOVED lines=15> */
[----:B------:R-:W-:Y:S01]  /*7b00*/  FFMA.FTZ R9, R34, R38, R9 ;  /* 0x0000002622097223 */ /* 0x000fe20000010009 */
        /* <DEDUP_REMOVED lines=12> */
[----:B------:R-:W-:Y:S06]  /*7bd0*/  @P0 BRA `(.L_x_4447) ;  /* 0xfffffff800980947 */ /* 0x000fec000383ffff */
.L_x_4446:
[----:B------:R-:W-:Y:S05]  /*7be0*/  BSYNC.RECONVERGENT B2 ;  /* 0x0000000000027941 */ /* 0x000fea0003800200 */
.L_x_4445:
[----:B------:R-:W-:Y:S05]  /*7bf0*/  @!P1 BRA `(.L_x_4444) ;  /* 0x0000000400289947 */ /* 0x000fea0003800000 */
[----:B------:R-:W-:Y:S01]  /*7c00*/  ISETP.NE.AND P1, PT, R60, 0x1, PT ;  /* 0x000000013c00780c */ /* 0x000fe20003f25270 */
[----:B------:R-:W-:Y:S01]  /*7c10*/  BSSY.RECONVERGENT B2, `(.L_x_4448) ;  /* 0x0000030000027945 */ /* 0x000fe20003800200 */
[----:B------:R-:W-:-:S11]  /*7c20*/  LOP3.LUT P0, RZ, R47, 0x2, RZ, 0xc0, !PT ;  /* 0x000000022fff7812 */ /* 0x000fd6000780c0ff */
[----:B------:R-:W-:Y:S05]  /*7c30*/  @!P1 BRA `(.L_x_4449) ;  /* 0x0000000000b49947 */ /* 0x000fea0003800000 */
[----:B------:R-:W-:-:S04]  /*7c40*/  IMAD R13, R48, 0x90, RZ ;  /* 0x00000090300d7824 */ /* 0x000fc800078e02ff */
[C---:B------:R-:W-:Y:S01]  /*7c50*/  IMAD.WIDE.U32 R8, R13.reuse, 0x2, R28 ;  /* 0x000000020d087825 */ /* 0x040fe200078e001c */
[----:B------:R-:W-:-:S05]  /*7c60*/  IADD3 R13, PT, PT, R13, 0x120, RZ ;  /* 0x000001200d0d7810 */ /* 0x000fca0007ffe0ff */
[----:B------:R-:W2:Y:S01]  /*7c70*/  LDG.E.128 R8, desc[UR36][R8.64] ;  /* 0x0000002408087981 */ /* 0x000ea2000c1e1d00 */
[----:B------:R-:W-:-:S06]  /*7c80*/  IMAD.WIDE.U32 R12, R13, 0x2, R28 ;  /* 0x000000020d0c7825 */ /* 0x000fcc00078e001c */
[----:B-1----:R-:W3:Y:S01]  /*7c90*/  LDG.E.128 R12, desc[UR36][R12.64] ;  /* 0x000000240c0c7981 */ /* 0x002ee2000c1e1d00 */
[C---:B------:R-:W-:Y:S02]  /*7ca0*/  IMAD.IADD R20, R48.reuse, 0x1, -R19 ;  /* 0x0000000130147824 */ /* 0x040fe400078e0a13 */
[----:B------:R-:W-:-:S03]  /*7cb0*/  VIADD R48, R48, 0x4 ;  /* 0x0000000430307836 */ /* 0x000fc60000000000 */
[----:B------:R-:W-:-:S05]  /*7cc0*/  LEA R20, R20, R3, 0x1 ;  /* 0x0000000314147211 */ /* 0x000fca00078e08ff */
[----:B------:R-:W-:Y:S04]  /*7cd0*/  LDS.U16 R21, [R20] ;  /* 0x0000000014157984 */ /* 0x000fe80000000400 */
[----:B------:R-:W0:Y:S02]  /*7ce0*/  LDS.U16 R27, [R20+0x4] ;  /* 0x00000400141b7984 */ /* 0x000e240000000400 */
[----:B0-----:R-:W-:Y:S02]  /*7cf0*/  HADD2.F32 R27, -RZ, R27.H0_H0 ;  /* 0x2000001bff1b7230 */ /* 0x001fe40000004100 */
[--C-:B--2---:R-:W-:Y:S02]  /*7d00*/  HADD2.F32 R22, -RZ, R8.reuse.H0_H0 ;  /* 0x20000008ff167230 */ /* 0x104fe40000004100 */
[----:B-----5:R-:W-:-:S02]  /*7d10*/  HADD2.F32 R23, -RZ, R8.H1_H1 ;  /* 0x30000008ff177230 */ /* 0x020fc40000004100 */
[--C-:B------:R-:W-:Y:S02]  /*7d20*/  HADD2.F32 R25, -RZ, R9.reuse.H0_H0 ;  /* 0x20000009ff197230 */ /* 0x100fe40000004100 */
[----:B------:R-:W-:Y:S02]  /*7d30*/  HADD2.F32 R24, -RZ, R9.H1_H1 ;  /* 0x30000009ff187230 */ /* 0x000fe40000004100 */
[----:B------:R-:W-:Y:S02]  /*7d40*/  HADD2.F32 R8, -RZ, R21.H0_H0 ;  /* 0x20000015ff087230 */ /* 0x000fe40000004100 */
[--C-:B------:R-:W-:Y:S02]  /*7d50*/  HADD2.F32 R9, -RZ, R10.reuse.H0_H0 ;  /* 0x2000000aff097230 */ /* 0x100fe40000004100 */
[----:B------:R-:W-:Y:S02]  /*7d60*/  HADD2.F32 R21, -RZ, R11.H0_H0 ;  /* 0x2000000bff157230 */ /* 0x000fe40000004100 */
[----:B------:R-:W-:Y:S01]  /*7d70*/  FFMA.FTZ R22, R8, R22, R39 ;  /* 0x0000001608167223 */ /* 0x000fe20000010027 */
[----:B------:R-:W-:-:S02]  /*7d80*/  HADD2.F32 R10, -RZ, R10.H1_H1 ;  /* 0x3000000aff0a7230 */ /* 0x000fc40000004100 */
[C---:B------:R-:W-:Y:S01]  /*7d90*/  FFMA.FTZ R25, R8.reuse, R25, R40 ;  /* 0x0000001908197223 */ /* 0x040fe20000010028 */
[----:B------:R-:W-:Y:S02]  /*7da0*/  HADD2.F32 R26, -RZ, R11.H1_H1 ;  /* 0x3000000bff1a7230 */ /* 0x000fe40000004100 */
[C---:B------:R-:W-:Y:S01]  /*7db0*/  FFMA.FTZ R21, R8.reuse, R21, R34 ;  /* 0x0000001508157223 */ /* 0x040fe20000010022 */
[C---:B------:R-:W-:Y:S01]  /*7dc0*/  FFMA.FTZ R9, R8.reuse, R9, R36 ;  /* 0x0000000908097223 */ /* 0x040fe20000010024 */
[C---:B------:R-:W-:Y:S01]  /*7dd0*/  FFMA.FTZ R10, R8.reuse, R10, R35 ;  /* 0x0000000a080a7223 */ /* 0x040fe20000010023 */
[----:B---3--:R-:W-:Y:S02]  /*7de0*/  HADD2.F32 R39, -RZ, R12.H0_H0 ;  /* 0x2000000cff277230 */ /* 0x008fe40000004100 */
[C---:B------:R-:W-:Y:S01]  /*7df0*/  FFMA.FTZ R23, R8.reuse, R23, R38 ;  /* 0x0000001708177223 */ /* 0x040fe20000010026 */
[----:B------:R-:W-:Y:S02]  /*7e00*/  HADD2.F32 R40, -RZ, R13.H0_H0 ;  /* 0x2000000dff287230 */ /* 0x000fe40000004100 */
[----:B------:R-:W-:Y:S01]  /*7e10*/  FFMA.FTZ R24, R8, R24, R37 ;  /* 0x0000001808187223 */ /* 0x000fe20000010025 */
[----:B------:R-:W-:-:S02]  /*7e20*/  HADD2.F32 R34, -RZ, R15.H0_H0 ;  /* 0x2000000fff227230 */ /* 0x000fc40000004100 */
[----:B------:R-:W-:Y:S01]  /*7e30*/  FFMA.FTZ R26, R8, R26, R33 ;  /* 0x0000001a081a7223 */ /* 0x000fe20000010021 */
        /* <DEDUP_REMOVED lines=10> */
[C---:B------:R-:W-:Y:S01]  /*7ee0*/  FFMA.FTZ R34, R27.reuse, R34, R21 ;  /* 0x000000221b227223 */ /* 0x040fe20000010015 */
[C---:B------:R-:W-:Y:S01]  /*7ef0*/  FFMA.FTZ R35, R27.reuse, R35, R10 ;  /* 0x000000231b237223 */ /* 0x040fe2000001000a */
[----:B------:R-:W-:-:S07]  /*7f00*/  FFMA.FTZ R33, R27, R15, R26 ;  /* 0x0000000f1b217223 */ /* 0x000fce000001001a */
.L_x_4449:
[----:B------:R-:W-:Y:S05]  /*7f10*/  BSYNC.RECONVERGENT B2 ;  /* 0x0000000000027941 */ /* 0x000fea0003800200 */
.L_x_4448:
[----:B------:R-:W-:Y:S05]  /*7f20*/  @P0 BRA `(.L_x_4444) ;  /* 0x00000000005c0947 */ /* 0x000fea0003800000 */
[----:B------:R-:W-:-:S04]  /*7f30*/  IMAD R9, R48, 0x90, RZ ;  /* 0x0000009030097824 */ /* 0x000fc800078e02ff */
[----:B------:R-:W-:-:S06]  /*7f40*/  IMAD.WIDE.U32 R8, R9, 0x2, R28 ;  /* 0x0000000209087825 */ /* 0x000fcc00078e001c */
[----:B------:R-:W2:Y:S01]  /*7f50*/  LDG.E.128 R8, desc[UR36][R8.64] ;  /* 0x0000002408087981 */ /* 0x000ea2000c1e1d00 */
[----:B------:R-:W-:-:S05]  /*7f60*/  IADD3 R12, PT, PT, -R19, R48, RZ ;  /* 0x00000030130c7210 */ /* 0x000fca0007ffe1ff */
[----:B------:R-:W-:-:S06]  /*7f70*/  IMAD R12, R12, 0x2, R3 ;  /* 0x000000020c0c7824 */ /* 0x000fcc00078e0203 */
[----:B------:R-:W0:Y:S02]  /*7f80*/  LDS.U16 R12, [R12] ;  /* 0x000000000c0c7984 */ /* 0x000e240000000400 */
[----:B0-----:R-:W-:Y:S02]  /*7f90*/  HADD2.F32 R14, -RZ, R12.H0_H0 ;  /* 0x2000000cff0e7230 */ /* 0x001fe40000004100 */
[--C-:B--2---:R-:W-:Y:S02]  /*7fa0*/  HADD2.F32 R13, -RZ, R8.reuse.H0_H0 ;  /* 0x20000008ff0d7230 */ /* 0x104fe40000004100 */
[----:B-1----:R-:W-:Y:S02]  /*7fb0*/  HADD2.F32 R15, -RZ, R8.H1_H1 ;  /* 0x30000008ff0f7230 */ /* 0x002fe40000004100 */
[--C-:B------:R-:W-:Y:S02]  /*7fc0*/  HADD2.F32 R21, -RZ, R9.reuse.H0_H0 ;  /* 0x20000009ff157230 */ /* 0x100fe40000004100 */
[----:B------:R-:W-:Y:S01]  /*7fd0*/  FFMA.FTZ R39, R14, R13, R39 ;  /* 0x0000000d0e277223 */ /* 0x000fe20000010027 */
[----:B------:R-:W-:-:S02]  /*7fe0*/  HADD2.F32 R20, -RZ, R9.H1_H1 ;  /* 0x30000009ff147230 */ /* 0x000fc40000004100 */
[C---:B------:R-:W-:Y:S01]  /*7ff0*/  FFMA.FTZ R38, R14.reuse, R15, R38 ;  /* 0x0000000f0e267223 */ /* 0x040fe20000010026 */
[--C-:B-----5:R-:W-:Y:S02]  /*8000*/  HADD2.F32 R23, -RZ, R10.reuse.H0_H0 ;  /* 0x2000000aff177230 */ /* 0x120fe40000004100 */
        /* <DEDUP_REMOVED lines=9> */
.L_x_4444:
[----:B------:R-:W-:Y:S05]  /*80a0*/  BSYNC.RECONVERGENT B1 ;  /* 0x0000000000017941 */ /* 0x000fea0003800200 */
.L_x_4443:
        /* <DEDUP_REMOVED lines=13> */
[----:B------:R-:W-:Y:S02]  /*8180*/  LOP3.LUT R8, R8, 0x3, RZ, 0xc0, !PT ;  /* 0x0000000308087812 */ /* 0x000fe400078ec0ff */
[----:B------:R-:W-:-:S03]  /*8190*/  IADD3 R46, PT, PT, R46, R9, RZ ;  /* 0x000000092e2e7210 */ /* 0x000fc60007ffe0ff */
[----:B------:R-:W-:-:S07]  /*81a0*/  IMAD.MOV R12, RZ, RZ, -R8 ;  /* 0x000000ffff0c7224 */ /* 0x000fce00078e0a08 */
.L_x_4456:
        /* <DEDUP_REMOVED lines=32> */
[----:B--2--5:R-:W-:Y:S02]  /*83b0*/  HADD2.F32 R23, -RZ, R10.H0_H0 ;  /* 0x2000000aff177230 */ /* 0x024fe40000004100 */
        /* <DEDUP_REMOVED lines=15> */
.L_x_4455:
[----:B------:R-:W-:Y:S05]  /*84b0*/  BSYNC.RECONVERGENT B3 ;  /* 0x0000000000037941 */ /* 0x000fea0003800200 */
.L_x_4454:
[----:B------:R-:W-:Y:S01]  /*84c0*/  VIADD R44, R44, 0x2 ;  /* 0x000000022c2c7836 */ /* 0x000fe20000000000 */
[----:B------:R-:W-:Y:S01]  /*84d0*/  IADD3 R46, PT, PT, R46, 0x4, RZ ;  /* 0x000000042e2e7810 */ /* 0x000fe20007ffe0ff */
[----:B------:R-:W-:Y:S06]  /*84e0*/  @P2 BRA `(.L_x_4456) ;  /* 0xfffffffc00302947 */ /* 0x000fec000383ffff */
.L_x_4453:
[----:B------:R-:W-:Y:S05]  /*84f0*/  BSYNC.RECONVERGENT B2 ;  /* 0x0000000000027941 */ /* 0x000fea0003800200 */
.L_x_4452:
[----:B------:R-:W-:-:S13]  /*8500*/  ISETP.GE.U32.AND P0, PT, R24, 0x6, PT ;  /* 0x000000061800780c */ /* 0x000fda0003f06070 */
[----:B------:R-:W-:Y:S05]  /*8510*/  @!P0 BRA `(.L_x_4451) ;  /* 0x0000000c00148947 */ /* 0x000fea0003800000 */
[----:B------:R-:W0:Y:S02]  /*8520*/  LDC R41, c[0x0][0x3f4] ;  /* 0x0000fd00ff297b82 */ /* 0x000e240000000800 */
.L_x_4465:
[CC--:B0-----:R-:W-:Y:S01]  /*8530*/  ISETP.GE.AND P3, PT, R44.reuse, R41.reuse, PT ;  /* 0x000000292c00720c */ /* 0x0c1fe20003f66270 */
[C---:B------:R-:W-:Y:S01]  /*8540*/  VIADD R46, R44.reuse, 0x2 ;  /* 0x000000022c2e7836 */ /* 0x040fe20000000000 */
[----:B------:R-:W-:Y:S01]  /*8550*/  IADD3 R12, PT, PT, -R19, R44, RZ ;  /* 0x0000002c130c7210 */ /* 0x000fe20007ffe1ff */
        /* <DEDUP_REMOVED lines=16> */
[----:B0-----:R-:W0:Y:S01]  /*8660*/  LDS.U16 R13, [R12] ;  /* 0x000000000c0d7984 */ /* 0x001e220000000400 */
[----:B--2---:R-:W-:-:S04]  /*8670*/  IMAD.MOV R8, RZ, RZ, -R9 ;  /* 0x000000ffff087224 */ /* 0x004fc800078e0a09 */
[----:B-1----:R-:W-:Y:S02]  /*8680*/  IMAD R15, R8, R11, RZ ;  /* 0x0000000b080f7224 */ /* 0x002fe400078e02ff */
        /* <DEDUP_REMOVED lines=32> */
.L_x_4458:
[----:B------:R-:W-:Y:S05]  /*8890*/  BSYNC.RECONVERGENT B2 ;  /* 0x0000000000027941 */ /* 0x000fea0003800200 */
.L_x_4457:
        /* <DEDUP_REMOVED lines=12> */
[----:B-1----:R-:W-:Y:S01]  /*8960*/  IMAD R15, R8, R11, RZ ;  /* 0x0000000b080f7224 */ /* 0x002fe200078e02ff */
        /* <DEDUP_REMOVED lines=32> */
.L_x_4460:
[----:B------:R-:W-:Y:S05]  /*8b70*/  BSYNC.RECONVERGENT B2 ;  /* 0x0000000000027941 */ /* 0x000fea0003800200 */
.L_x_4459:
        /* <DEDUP_REMOVED lines=45> */
.L_x_4462:
[----:B------:R-:W-:Y:S05]  /*8e50*/  BSYNC.RECONVERGENT B2 ;  /* 0x0000000000027941 */ /* 0x000fea0003800200 */
.L_x_4461:
[----:B------:R-:W-:Y:S04]  /*8e60*/  BSSY.RECONVERGENT B2, `(.L_x_4463) ;  /* 0x000002d000027945 */ /* 0x000fe80003800200 */
[----:B------:R-:W-:Y:S05]  /*8e70*/  @!P2 BRA `(.L_x_4464) ;  /* 0x0000000000aca947 */ /* 0x000fea0003800000 */
[----:B------:R-:W-:Y:S01]  /*8e80*/  IABS R11, R41 ;  /* 0x00000029000b7213 */ /* 0x000fe20000000000 */
[----:B------:R-:W0:Y:S01]  /*8e90*/  LDS.U16 R12, [R12+0xc] ;  /* 0x00000c000c0c7984 */ /* 0x000e220000000400 */
        /* <DEDUP_REMOVED lines=41> */
.L_x_4464:
[----:B------:R-:W-:Y:S05]  /*9130*/  BSYNC.RECONVERGENT B2 ;  /* 0x0000000000027941 */ /* 0x000fea0003800200 */
.L_x_4463:
[----:B------:R-:W-:-:S04]  /*9140*/  IADD3 R44, PT, PT, R44, 0x8, RZ ;  /* 0x000000082c2c7810 */ /* 0x000fc80007ffe0ff */
[----:B------:R-:W-:-:S13]  /*9150*/  ISETP.GE.AND P0, PT, R44, R16, PT ;  /* 0x000000102c00720c */ /* 0x000fda0003f06270 */
[----:B------:R-:W-:Y:S05]  /*9160*/  @!P0 BRA `(.L_x_4465) ;  /* 0xfffffff000f08947 */ /* 0x000fea000383ffff */
.L_x_4451:
[----:B------:R-:W-:Y:S05]  /*9170*/  BSYNC.RECONVERGENT B1 ;  /* 0x0000000000017941 */ /* 0x000fea0003800200 */
.L_x_4450:
        /* <DEDUP_REMOVED lines=26> */
[----:B------:R-:W-:Y:S02]  /*9320*/  ISETP.NE.U32.AND.EX P1, PT, RZ, RZ, PT, P1 ;  /* 0x000000ffff00720c */ /* 0x000fe40003f25110 */
        /* <DEDUP_REMOVED lines=8> */
[----:B------:R3:W0:Y:S01]  /*93b0*/  I2F.S16 R9, R8 ;  /* 0x0000000800097306 */ /* 0x0006220000101400 */
[----:B-----5:R-:W-:-:S02]  /*93c0*/  SHF.R.S32.HI R23, RZ, 0x18, R17 ;  /* 0x00000018ff177819 */ /* 0x020fc40000011411 */
[----:B------:R-:W-:Y:S02]  /*93d0*/  @P2 LOP3.LUT R21, R21, 0xffffff00, RZ, 0xfc, !PT ;  /* 0xffffff0015152812 */ /* 0x000fe400078efcff */
[----:B------:R-:W-:Y:S02]  /*93e0*/  SHF.R.S32.HI R12, RZ, 0x8, R12 ;  /* 0x00000008ff0c7819 */ /* 0x000fe4000001140c */
[----:B------:R-:W-:Y:S01]  /*93f0*/  @P1 LOP3.LUT R20, R20, 0xffffff00, RZ, 0xfc, !PT ;  /* 0xffffff0014141812 */ /* 0x000fe200078efcff */
[----:B------:R-:W-:Y:S01]  /*9400*/  I2F.S16 R11, R11 ;  /* 0x0000000b000b7306 */ /* 0x000fe20000101400 */
[----:B------:R-:W-:Y:S01]  /*9410*/  @P0 LOP3.LUT R22, R22, 0xffffff00, RZ, 0xfc, !PT ;  /* 0xffffff0016160812 */ /* 0x000fe200078efcff */
[C---:B---3--:R-:W-:Y:S01]  /*9420*/  FMUL.FTZ R8, R10.reuse, R13 ;  /* 0x0000000d0a087220 */ /* 0x048fe20000410000 */
[----:B0-----:R-:W-:-:S05]  /*9430*/  FMUL.FTZ R9, R10, R9 ;  /* 0x000000090a097220 */ /* 0x001fca0000410000 */
[----:B------:R-:W0:Y:S01]  /*9440*/  I2F.S16 R23, R23 ;  /* 0x0000001700177306 */ /* 0x000e220000101400 */
[----:B------:R-:W-:-:S07]  /*9450*/  F2FP.F16.F32.PACK_AB R8, R9, R8 ;  /* 0x000000080908723e */ /* 0x000fce00000000ff */
[----:B------:R2:W3:Y:S01]  /*9460*/  I2F.S16 R19, R12 ;  /* 0x0000000c00137306 */ /* 0x0004e20000101400 */
[----:B0-----:R-:W-:-:S07]  /*9470*/  FMUL.FTZ R16, R10, R23 ;  /* 0x000000170a107220 */ /* 0x001fce0000410000 */
[----:B------:R-:W0:Y:S01]  /*9480*/  I2F.S8 R17, R20 ;  /* 0x0000001400117306 */ /* 0x000e220000001400 */
[C---:B--2---:R-:W-:Y:S01]  /*9490*/  FMUL.FTZ R12, R10.reuse, R11 ;  /* 0x0000000b0a0c7220 */ /* 0x044fe20000410000 */
[----:B---3--:R-:W-:-:S06]  /*94a0*/  FMUL.FTZ R14, R10, R19 ;  /* 0x000000130a0e7220 */ /* 0x008fcc0000410000 */
[----:B-1----:R-:W1:Y:S01]  /*94b0*/  I2F.S8 R15, R22 ;  /* 0x00000016000f7306 */ /* 0x002e620000001400 */
[----:B0-----:R-:W-:-:S07]  /*94c0*/  FMUL.FTZ R17, R10, R17 ;  /* 0x000000110a117220 */ /* 0x001fce0000410000 */
[----:B------:R-:W0:Y:S01]  /*94d0*/  I2F.S8 R21, R21 ;  /* 0x0000001500157306 */ /* 0x000e220000001400 */
[----:B-1----:R-:W-:-:S05]  /*94e0*/  FMUL.FTZ R15, R10, R15 ;  /* 0x0000000f0a0f7220 */ /* 0x002fca0000410000 */
[----:B------:R-:W-:Y:S01]  /*94f0*/  F2FP.F16.F32.PACK_AB R9, R12, R15 ;  /* 0x0000000f0c09723e */ /* 0x000fe200000000ff */
[----:B0-----:R-:W-:Y:S01]  /*9500*/  FMUL.FTZ R11, R10, R21 ;  /* 0x000000150a0b7220 */ /* 0x001fe20000410000 */
[----:B------:R-:W-:-:S04]  /*9510*/  F2FP.F16.F32.PACK_AB R10, R14, R17 ;  /* 0x000000110e0a723e */ /* 0x000fc800000000ff */
[----:B------:R-:W-:Y:S01]  /*9520*/  F2FP.F16.F32.PACK_AB R11, R16, R11 ;  /* 0x0000000b100b723e */ /* 0x000fe200000000ff */
[----:B------:R-:W-:Y:S06]  /*9530*/  BRA `(.L_x_4467) ;  /* 0x00000000000c7947 */ /* 0x000fec0003800000 */
.L_x_4466:
[----:B------:R-:W0:Y:S02]  /*9540*/  LDC.64 R8, c[0x0][0x3a8] ;  /* 0x0000ea00ff087b82 */ /* 0x000e240000000a00 */
[----:B0-----:R-:W-:-:S06]  /*9550*/  IMAD.WIDE R8, R17, 0x2, R8 ;  /* 0x0000000211087825 */ /* 0x001fcc00078e0208 */
[----:B------:R-:W5:Y:S02]  /*9560*/  LDG.E.128 R8, desc[UR36][R8.64] ;  /* 0x0000002408087981 */ /* 0x000f64000c1e1d00 */
.L_x_4467:
[----:B------:R-:W0:Y:S02]  /*9570*/  LDCU.64 UR6, c[0x0][0x460] ;  /* 0x00008c00ff0677ac */ /* 0x000e240008000a00 */
[----:B0-----:R-:W-:-:S04]  /*9580*/  ISETP.NE.U32.AND P0, PT, RZ, UR6, PT ;  /* 0x00000006ff007c0c */ /* 0x001fc8000bf05070 */
[----:B------:R-:W-:Y:S01]  /*9590*/  ISETP.NE.AND.EX P0, PT, RZ, UR7, PT, P0 ;  /* 0x00000007ff007c0c */ /* 0x000fe2000bf05300 */
[----:B------:R-:W0:-:S12]  /*95a0*/  LDCU.64 UR6, c[0x0][0x3c0] ;  /* 0x00007800ff0677ac */ /* 0x000e180008000a00 */
[----:B------:R-:W2:Y:S08]  /*95b0*/  @P0 LDC R14, c[0x0][0x3f8] ;  /* 0x0000fe00ff0e0b82 */ /* 0x000eb00000000800 */
[----:B------:R-:W3:Y:S01]  /*95c0*/  @P0 LDC.64 R12, c[0x0][0x458] ;  /* 0x00011600ff0c0b82 */ /* 0x000ee20000000a00 */
[----:B--2---:R-:W-:-:S04]  /*95d0*/  @P0 IMAD R43, R2, R14, R43 ;  /* 0x0000000e022b0224 */ /* 0x004fc800078e022b */
[----:B------:R-:W-:-:S04]  /*95e0*/  @P0 IMAD R43, R43, 0x90, R32 ;  /* 0x000000902b2b0824 */ /* 0x000fc800078e0220 */
[----:B---3--:R-:W-:-:S06]  /*95f0*/  @P0 IMAD.WIDE R12, R43, 0x2, R12 ;  /* 0x000000022b0c0825 */ /* 0x008fcc00078e020c */
[----:B-1----:R-:W2:Y:S01]  /*9600*/  @P0 LDG.E.128 R12, desc[UR36][R12.64] ;  /* 0x000000240c0c0981 */ /* 0x002ea2000c1e1d00 */
[----:B------:R-:W-:Y:S01]  /*9610*/  LEA R0, R0, R3, 0x1 ;  /* 0x0000000300007211 */ /* 0x000fe200078e08ff */
[----:B------:R-:W-:Y:S02]  /*9620*/  IMAD R41, R31, R41, R32 ;  /* 0x000000291f297224 */ /* 0x000fe400078e0220 */
[----:B-----5:R-:W-:Y:S02]  /*9630*/  HFMA2 R4, R8, 1, 1, R4 ;  /* 0x3c003c0008047831 */ /* 0x020fe40000000004 */
[----:B------:R-:W-:Y:S02]  /*9640*/  IMAD R18, R18, 0x90, RZ ;  /* 0x0000009012127824 */ /* 0x000fe400078e02ff */
[----:B------:R-:W-:Y:S02]  /*9650*/  HADD2 R5, R9, R5 ;  /* 0x0000000509057230 */ /* 0x000fe40000000000 */
[----:B------:R-:W-:Y:S01]  /*9660*/  HFMA2 R6, R10, 1, 1, R6 ;  /* 0x3c003c000a067831 */ /* 0x000fe20000000006 */
[----:B------:R-:W1:Y:S01]  /*9670*/  LDS.U16 R0, [R0] ;  /* 0x0000000000007984 */ /* 0x000e620000000400 */
[----:B------:R-:W-:Y:S01]  /*9680*/  SHF.R.S32.HI R3, RZ, 0x1f, R41 ;  /* 0x0000001fff037819 */ /* 0x000fe20000011429 */
[----:B------:R-:W-:Y:S01]  /*9690*/  HADD2 R7, R11, R7 ;  /* 0x000000070b077230 */ /* 0x000fe20000000000 */
[----:B------:R-:W-:-:S04]  /*96a0*/  IADD3 R41, P1, PT, R18, R41, RZ ;  /* 0x0000002912297210 */ /* 0x000fc80007f3e0ff */
[----:B------:R-:W-:Y:S02]  /*96b0*/  LEA.HI.X.SX32 R18, R18, R3, 0x1, P1 ;  /* 0x0000000312127211 */ /* 0x000fe400008f0eff */
[----:B0-----:R-:W-:-:S04]  /*96c0*/  LEA R2, P1, R41, UR6, 0x1 ;  /* 0x0000000629027c11 */ /* 0x001fc8000f8208ff */
[----:B------:R-:W-:Y:S01]  /*96d0*/  LEA.HI.X R3, R41, UR7, R18, 0x1, P1 ;  /* 0x0000000729037c11 */ /* 0x000fe200088f0c12 */
[----:B-1----:R-:W-:Y:S02]  /*96e0*/  HADD2.F32 R0, -RZ, R0.H0_H0 ;  /* 0x20000000ff007230 */ /* 0x002fe40000004100 */
[----:B--2---:R-:W-:Y:S02]  /*96f0*/  @P0 HMUL2 R4, R4, R12 ;  /* 0x0000000c04040232 */ /* 0x004fe40000000000 */
        /* <DEDUP_REMOVED lines=20> */
.L_x_4442:
[----:B------:R-:W-:Y:S05]  /*9840*/  BSYNC.RECONVERGENT B0 ;  /* 0x0000000000007941 */ /* 0x000fea0003800200 */
.L_x_4441:
        /* <DEDUP_REMOVED lines=17> */
.L_x_4469:
        /* <DEDUP_REMOVED lines=21> */
.L_x_4471:
[----:B------:R-:W-:Y:S05]  /*9ab0*/  BSYNC.RECONVERGENT B0 ;  /* 0x0000000000007941 */ /* 0x000fea0003800200 */
.L_x_4470:
[----:B------:R-:W-:Y:S06]  /*9ac0*/  BAR.SYNC.DEFER_BLOCKING 0x0 ;  /* 0x0000000000007b1d */ /* 0x000fec0000010000 */
.L_x_4468:
[----:B------:R-:W-:-:S13]  /*9ad0*/  ISETP.GT.U32.OR P0, PT, R30, 0x1f, P0 ;  /* 0x0000001f1e00780c */ /* 0x000fda0000704470 */
[----:B------:R-:W-:Y:S05]  /*9ae0*/  @P0 EXIT ;  /* 0x000000000000094d */ /* 0x000fea0003800000 */
[----:B------:R-:W2:Y:S02]  /*9af0*/  LDCU UR4, c[0x0][0x478] ;  /* 0x00008f00ff0477ac */ /* 0x000ea40008000800 */
[----:B--2---:R-:W-:-:S09]  /*9b00*/  UISETP.NE.AND UP0, UPT, UR4, 0x2, UPT ;  /* 0x000000020400788c */ /* 0x004fd2000bf05270 */
[----:B------:R-:W-:Y:S05]  /*9b10*/  BRA.U UP0, `(.L_x_4472) ;  /* 0x0000000100e07547 */ /* 0x000fea000b800000 */
[----:B------:R-:W2:Y:S01]  /*9b20*/  LDC.64 R2, c[0x0][0x470] ;  /* 0x00011c00ff027b82 */ /* 0x000ea20000000a00 */
[----:B------:R-:W3:Y:S01]  /*9b30*/  LDCU.64 UR4, c[0x0][0x380] ;  /* 0x00007000ff0477ac */ /* 0x000ee20008000a00 */
[----:B--2---:R-:W2:Y:S01]  /*9b40*/  LDG.E R2, desc[UR36][R2.64] ;  /* 0x0000002402027981 */ /* 0x004ea2000c1e1900 */
[----:B------:R-:W-:-:S04]  /*9b50*/  IADD3 R31, PT, PT, R31, R32, RZ ;  /* 0x000000201f1f7210 */ /* 0x000fc80007ffe0ff */
[----:B---3--:R-:W-:Y:S01]  /*9b60*/  IADD3 R8, P0, PT, R31, UR4, RZ ;  /* 0x000000041f087c10 */ /* 0x008fe2000ff1e0ff */
        /* <DEDUP_REMOVED lines=24> */
[----:B--2---:R-:W-:Y:S02]  /*9cf0*/  PRMT R4, R37, 0x8880, RZ ;  /* 0x0000888025047816 */ /* 0x004fe400000000ff */
[----:B---3--:R-:W-:-:S03]  /*9d00*/  PRMT R38, R38, 0x8880, RZ ;  /* 0x0000888026267816 */ /* 0x008fc600000000ff */
[----:B------:R-:W2:Y:S01]  /*9d10*/  F2I.S8.NTZ R36, R36 ;  /* 0x0000002400247305 */ /* 0x000ea20000202100 */
        /* <DEDUP_REMOVED lines=8> */
[----:B--2---:R-:W-:Y:S02]  /*9da0*/  PRMT R36, R36, 0x8880, RZ ;  /* 0x0000888024247816 */ /* 0x004fe400000000ff */
        /* <DEDUP_REMOVED lines=15> */
.L_x_4472:
[----:B------:R-:W2:Y:S01]  /*9ea0*/  LDC.64 R2, c[0x0][0x380] ;  /* 0x0000e000ff027b82 */ /* 0x000ea20000000a00 */
[----:B------:R-:W-:Y:S02]  /*9eb0*/  IADD3 R31, PT, PT, R31, R32, RZ ;  /* 0x000000201f1f7210 */ /* 0x000fe40007ffe0ff */
[----:B------:R-:W-:Y:S02]  /*9ec0*/  F2FP.F16.F32.PACK_AB R39, R38, R39 ;  /* 0x000000272627723e */ /* 0x000fe400000000ff */
[----:B------:R-:W-:Y:S02]  /*9ed0*/  F2FP.F16.F32.PACK_AB R37, R37, R40 ;  /* 0x000000282525723e */ /* 0x000fe400000000ff */
[----:B------:R-:W-:Y:S02]  /*9ee0*/  F2FP.F16.F32.PACK_AB R35, R35, R36 ;  /* 0x000000242323723e */ /* 0x000fe400000000ff */
[----:B------:R-:W-:Y:S01]  /*9ef0*/  F2FP.F16.F32.PACK_AB R33, R33, R34 ;  /* 0x000000222121723e */ /* 0x000fe200000000ff */
[----:B--2---:R-:W-:-:S05]  /*9f00*/  IMAD.WIDE R2, R31, 0x2, R2 ;  /* 0x000000021f027825 */ /* 0x004fca00078e0202 */
[----:B------:R-:W-:Y:S04]  /*9f10*/  STG.E desc[UR36][R2.64], R39 ;  /* 0x0000002702007986 */ /* 0x000fe8000c101924 */
[----:B------:R-:W-:Y:S04]  /*9f20*/  STG.E desc[UR36][R2.64+0x4], R37 ;  /* 0x0000042502007986 */ /* 0x000fe8000c101924 */
[----:B------:R-:W-:Y:S04]  /*9f30*/  STG.E desc[UR36][R2.64+0x8], R35 ;  /* 0x0000082302007986 */ /* 0x000fe8000c101924 */
[----:B------:R-:W-:Y:S01]  /*9f40*/  STG.E desc[UR36][R2.64+0xc], R33 ;  /* 0x00000c2102007986 */ /* 0x000fe2000c101924 */
[----:B------:R-:W-:Y:S05]  /*9f50*/  EXIT ;  /* 0x000000000000794d */ /* 0x000fea0003800000 */
.L_x_4411:
[----:B------:R-:W-:Y:S01]  /*9f60*/  IMAD.MOV.U32 R12, RZ, RZ, 0x10 ;  /* 0x00000010ff0c7424 */ /* 0x000fe200078e00ff */
[----:B------:R-:W-:Y:S01]  /*9f70*/  MOV R11, 0x1f ;  /* 0x0000001f000b7802 */ /* 0x000fe20000000f00 */
[----:B------:R-:W-:-:S07]  /*9f80*/  IMAD.MOV.U32 R15, RZ, RZ, -0x1 ;  /* 0xffffffffff0f7424 */ /* 0x000fce00078e00ff */
[----:B0----5:R-:W-:Y:S05]  /*9f90*/  WARPSYNC.COLLECTIVE R15, `(.L_x_4473) ;  /* 0x000000000f087348 */ /* 0x021fea0003c00000 */
[----:B------:R1:W2:Y:S02]  /*9fa0*/  SHFL.BFLY P6, R14, R13, R12, R11 ;  /* 0x0c00000c0d0e7389 */ /* 0x0002a400000c000b */
[----:B012--5:R-:W-:Y:S05]  /*9fb0*/  ENDCOLLECTIVE ;  /* 0x000000000000791b */ /* 0x027fea0003800000 */
.L_x_4473:
[----:B------:R-:W-:Y:S02]  /*9fc0*/  IMAD.MOV.U32 R12, RZ, RZ, 0x8 ;  /* 0x00000008ff0c7424 */ /* 0x000fe400078e00ff */
[----:B------:R-:W-:-:S05]  /*9fd0*/  FADD.FTZ R0, R13, R14 ;  /* 0x0000000e0d007221 */ /* 0x000fca0000010000 */
[----:B------:R-:W-:-:S07]  /*9fe0*/  MOV R13, R0 ;  /* 0x00000000000d7202 */ /* 0x000fce0000000f00 */
[----:B------:R-:W-:Y:S05]  /*9ff0*/  WARPSYNC.COLLECTIVE R15, `(.L_x_4474) ;  /* 0x000000000f087348 */ /* 0x000fea0003c00000 */
[----:B------:R0:W1:Y:S02]  /*a000*/  SHFL.BFLY P6, R14, R13, R12, R11 ;  /* 0x0c00000c0d0e7389 */ /* 0x00006400000c000b */
[----:B01----:R-:W-:Y:S05]  /*a010*/  ENDCOLLECTIVE ;  /* 0x000000000000791b */ /* 0x003fea0003800000 */
.L_x_4474:
[----:B------:R-:W-:Y:S02]  /*a020*/  IMAD.MOV.U32 R12, RZ, RZ, 0x4 ;  /* 0x00000004ff0c7424 */ /* 0x000fe400078e00ff */
[----:B------:R-:W-:-:S05]  /*a030*/  FADD.FTZ R3, R0, R14 ;  /* 0x0000000e00037221 */ /* 0x000fca0000010000 */
[----:B------:R-:W-:-:S07]  /*a040*/  MOV R13, R3 ;  /* 0x00000003000d7202 */ /* 0x000fce0000000f00 */
[----:B------:R-:W-:Y:S05]  /*a050*/  WARPSYNC.COLLECTIVE R15, `(.L_x_4475) ;  /* 0x000000000f087348 */ /* 0x000fea0003c00000 */
[----:B------:R0:W1:Y:S02]  /*a060*/  SHFL.BFLY P6, R14, R13, R12, R11 ;  /* 0x0c00000c0d0e7389 */ /* 0x00006400000c000b */
[----:B01----:R-:W-:Y:S05]  /*a070*/  ENDCOLLECTIVE ;  /* 0x000000000000791b */ /* 0x003fea0003800000 */
.L_x_4475:
[----:B------:R-:W-:Y:S02]  /*a080*/  IMAD.MOV.U32 R12, RZ, RZ, 0x2 ;  /* 0x00000002ff0c7424 */ /* 0x000fe400078e00ff */
[----:B------:R-:W-:-:S05]  /*a090*/  FADD.FTZ R4, R3, R14 ;  /* 0x0000000e03047221 */ /* 0x000fca0000010000 */
[----:B------:R-:W-:-:S07]  /*a0a0*/  MOV R13, R4 ;  /* 0x00000004000d7202 */ /* 0x000fce0000000f00 */
[----:B------:R-:W-:Y:S05]  /*a0b0*/  WARPSYNC.COLLECTIVE R15, `(.L_x_4476) ;  /* 0x000000000f087348 */ /* 0x000fea0003c00000 */
[----:B------:R0:W1:Y:S02]  /*a0c0*/  SHFL.BFLY P6, R14, R13, R12, R11 ;  /* 0x0c00000c0d0e7389 */ /* 0x00006400000c000b */
[----:B01----:R-:W-:Y:S05]  /*a0d0*/  ENDCOLLECTIVE ;  /* 0x000000000000791b */ /* 0x003fea0003800000 */
.L_x_4476:
[----:B------:R-:W-:Y:S02]  /*a0e0*/  IMAD.MOV.U32 R12, RZ, RZ, 0x1 ;  /* 0x00000001ff0c7424 */ /* 0x000fe400078e00ff */
[----:B------:R-:W-:-:S05]  /*a0f0*/  FADD.FTZ R5, R4, R14 ;  /* 0x0000000e04057221 */ /* 0x000fca0000010000 */
[----:B------:R-:W-:-:S07]  /*a100*/  MOV R13, R5 ;  /* 0x00000005000d7202 */ /* 0x000fce0000000f00 */
[----:B------:R-:W-:Y:S05]  /*a110*/  WARPSYNC.COLLECTIVE R15, `(.L_x_4477) ;  /* 0x000000000f087348 */ /* 0x000fea0003c00000 */
[----:B------:R0:W1:Y:S02]  /*a120*/  SHFL.BFLY P6, R14, R13, R12, R11 ;  /* 0x0c00000c0d0e7389 */ /* 0x00006400000c000b */
[----:B01----:R-:W-:Y:S05]  /*a130*/  ENDCOLLECTIVE ;  /* 0x000000000000791b */ /* 0x003fea0003800000 */
.L_x_4477:
[----:B------:R-:W-:Y:S05]  /*a140*/  BRA `(.L_x_4478) ;  /* 0xffffff8400c47947 */ /* 0x000fea000383ffff */
.L_x_4414:
[----:B------:R-:W-:Y:S01]  /*a150*/  BSSY B1, `(.L_x_4479) ;  /* 0x0000007000017945 */ /* 0x000fe20003800000 */
[----:B------:R-:W-:Y:S01]  /*a160*/  MOV R12, 0x2 ;  /* 0x00000002000c7802 */ /* 0x000fe20000000f00 */
[----:B------:R-:W-:Y:S01]  /*a170*/  IMAD.MOV.U32 R11, RZ, RZ, 0x1f ;  /* 0x0000001fff0b7424 */ /* 0x000fe200078e00ff */
[----:B------:R-:W-:-:S07]  /*a180*/  MOV R15, 0xffffffff ;  /* 0xffffffff000f7802 */ /* 0x000fce0000000f00 */
[----:B-----5:R-:W-:Y:S05]  /*a190*/  WARPSYNC.COLLECTIVE R15, `(.L_x_4480) ;  /* 0x000000000f087348 */ /* 0x020fea0003c00000 */
[----:B------:R0:W1:Y:S02]  /*a1a0*/  SHFL.BFLY P6, R14, R13, R12, R11 ;  /* 0x0c00000c0d0e7389 */ /* 0x00006400000c000b */
[----:B01---5:R-:W-:Y:S05]  /*a1b0*/  ENDCOLLECTIVE ;  /* 0x000000000000791b */ /* 0x023fea0003800000 */
.L_x_4480:
[----:B------:R-:W-:Y:S05]  /*a1c0*/  BSYNC B1 ;  /* 0x0000000000017941 */ /* 0x000fea0003800000 */
.L_x_4479:
[----:B------:R-:W-:Y:S01]  /*a1d0*/  FADD.FTZ R13, R13, R14 ;  /* 0x0000000e0d0d7221 */ /* 0x000fe20000010000 */
[----:B------:R-:W-:Y:S02]  /*a1e0*/  IMAD.MOV.U32 R12, RZ, RZ, 0x1 ;  /* 0x00000001ff0c7424 */ /* 0x000fe400078e00ff */
[----:B------:R-:W-:Y:S02]  /*a1f0*/  HFMA2 R11, -RZ, RZ, 0, 1.847743988037109375e-06 ;  /* 0x0000001fff0b7431 */ /* 0x000fe400000001ff */
[----:B------:R-:W-:-:S07]  /*a200*/  IMAD.MOV.U32 R15, RZ, RZ, -0x1 ;  /* 0xffffffffff0f7424 */ /* 0x000fce00078e00ff */
[----:B------:R-:W-:Y:S05]  /*a210*/  WARPSYNC.COLLECTIVE R15, `(.L_x_4481) ;  /* 0x000000000f087348 */ /* 0x000fea0003c00000 */
[----:B------:R0:W1:Y:S02]  /*a220*/  SHFL.BFLY P6, R14, R13, R12, R11 ;  /* 0x0c00000c0d0e7389 */ /* 0x00006400000c000b */
[----:B01----:R-:W-:Y:S05]  /*a230*/  ENDCOLLECTIVE ;  /* 0x000000000000791b */ /* 0x003fea0003800000 */
.L_x_4481:
[----:B------:R-:W-:Y:S05]  /*a240*/  BRA `(.L_x_4482) ;  /* 0xffffffac000c7947 */ /* 0x000fea000383ffff */
.L_x_4418:
[----:B------:R-:W-:Y:S01]  /*a250*/  HFMA2 R11, -RZ, RZ, 0, 1.847743988037109375e-06 ;  /* 0x0000001fff0b7431 */ /* 0x000fe200000001ff */
[----:B------:R-:W-:Y:S01]  /*a260*/  BSSY B0, `(.L_x_4483) ;  /* 0x0000007000007945 */ /* 0x000fe20003800000 */
[----:B0-----:R-:W-:Y:S01]  /*a270*/  MOV R13, R82 ;  /* 0x00000052000d7202 */ /* 0x001fe20000000f00 */
[----:B------:R-:W-:Y:S02]  /*a280*/  IMAD.MOV.U32 R12, RZ, RZ, 0x10 ;  /* 0x00000010ff0c7424 */ /* 0x000fe400078e00ff */
[----:B------:R-:W-:-:S07]  /*a290*/  IMAD.MOV.U32 R15, RZ, RZ, -0x1 ;  /* 0xffffffffff0f7424 */ /* 0x000fce00078e00ff */
[----:B--2345:R-:W-:Y:S05]  /*a2a0*/  WARPSYNC.COLLECTIVE R15, `(.L_x_4484) ;  /* 0x000000000f087348 */ /* 0x03cfea0003c00000 */
[----:B------:R0:W1:Y:S02]  /*a2b0*/  SHFL.BFLY P6, R14, R13, R12, R11 ;  /* 0x0c00000c0d0e7389 */ /* 0x00006400000c000b */
[----:B012345:R-:W-:Y:S05]  /*a2c0*/  ENDCOLLECTIVE ;  /* 0x000000000000791b */ /* 0x03ffea0003800000 */
.L_x_4484:
[----:B------:R-:W-:Y:S05]  /*a2d0*/  BSYNC B0 ;  /* 0x0000000000007941 */ /* 0x000fea0003800000 */
.L_x_4483:
[----:B------:R-:W-:Y:S01]  /*a2e0*/  FMNMX.FTZ R13, R14, R82, !PT ;  /* 0x000000520e0d7209 */ /* 0x000fe20007810000 */
[----:B------:R-:W-:Y:S01]  /*a2f0*/  IMAD.MOV.U32 R11, RZ, RZ, 0x1f ;  /* 0x0000001fff0b7424 */ /* 0x000fe200078e00ff */
[----:B------:R-:W-:Y:S02]  /*a300*/  MOV R12, 0x8 ;  /* 0x00000008000c7802 */ /* 0x000fe40000000f00 */
[----:B------:R-:W-:-:S07]  /*a310*/  MOV R15, 0xffffffff ;  /* 0xffffffff000f7802 */ /* 0x000fce0000000f00 */
[----:B------:R-:W-:Y:S05]  /*a320*/  WARPSYNC.COLLECTIVE R15, `(.L_x_4485) ;  /* 0x000000000f087348 */ /* 0x000fea0003c00000 */
[----:B------:R0:W1:Y:S02]  /*a330*/  SHFL.BFLY P6, R14, R13, R12, R11 ;  /* 0x0c00000c0d0e7389 */ /* 0x00006400000c000b */
[----:B01----:R-:W-:Y:S05]  /*a340*/  ENDCOLLECTIVE ;  /* 0x000000000000791b */ /* 0x003fea0003800000 */
.L_x_4485:
[----:B------:R-:W-:Y:S01]  /*a350*/  HFMA2 R12, -RZ, RZ, 0, 2.384185791015625e-07 ;  /* 0x00000004ff0c7431 */ /* 0x000fe200000001ff */
[----:B------:R-:W-:-:S05]  /*a360*/  FMNMX.FTZ R4, R13, R14, !PT ;  /* 0x0000000e0d047209 */ /* 0x000fca0007810000 */
[----:B------:R-:W-:-:S07]  /*a370*/  IMAD.MOV.U32 R13, RZ, RZ, R4 ;  /* 0x000000ffff0d7224 */ /* 0x000fce00078e0004 */
[----:B------:R-:W-:Y:S05]  /*a380*/  WARPSYNC.COLLECTIVE R15, `(.L_x_4486) ;  /* 0x000000000f087348 */ /* 0x000fea0003c00000 */
[----:B------:R0:W1:Y:S02]  /*a390*/  SHFL.BFLY P6, R14, R13, R12, R11 ;  /* 0x0c00000c0d0e7389 */ /* 0x00006400000c000b */
[----:B01----:R-:W-:Y:S05]  /*a3a0*/  ENDCOLLECTIVE ;  /* 0x000000000000791b */ /* 0x003fea0003800000 */
.L_x_4486:
[----:B------:R-:W-:Y:S05]  /*a3b0*/  BRA `(.L_x_4487) ;  /* 0xffffffac00787947 */ /* 0x000fea000383ffff */
.L_x_4488:
        /* <DEDUP_REMOVED lines=12> */
.L_x_5606:


//--------------------- .text._ZN4mmha33masked_multihead_attention_kernelIfLi144ELi256ELi1ELi64ELi256ELb0ELb1EEEv26Multihead_attention_paramsIT_XT5_EE --------------------------
	.section	.text._ZN4mmha33masked_multihead_attention_kernelIfLi144ELi256ELi1ELi64ELi256ELb0ELb1EEEv26Multihead_attention_paramsIT_XT5_EE,"ax",@progbits
	.align	128
        .global         _ZN4mmha33masked_multihead_attention_kernelIfLi144ELi256ELi1ELi64ELi256ELb0ELb1EEEv26Multihead_attention_paramsIT_XT5_EE
        .type           _ZN4mmha33masked_multihead_attention_kernelIfLi144ELi256ELi1ELi64ELi256ELb0ELb1EEEv26Multihead_attention_paramsIT_XT5_EE,@function
        .size           _ZN4mmha33masked_multihead_attention_kernelIfLi144ELi256ELi1ELi64ELi256ELb0ELb1EEEv26Multihead_attention_paramsIT_XT5_EE,(.L_x_5607 - _ZN4mmha33masked_multihead_attention_kernelIfLi144ELi256ELi1ELi64ELi256ELb0ELb1EEEv26Multihead_attention_paramsIT_XT5_EE)
        .other          _ZN4mmha33masked_multihead_attention_kernelIfLi144ELi256ELi1ELi64ELi256ELb0ELb1EEEv26Multihead_attention_paramsIT_XT5_EE,@"STO_CUDA_ENTRY STV_DEFAULT"
_ZN4mmha33masked_multihead_attention_kernelIfLi144ELi256ELi1ELi64ELi256ELb0ELb1EEEv26Multihead_attention_paramsIT_XT5_EE:
.text._ZN4mmha33masked_multihead_attention_kernelIfLi144ELi256ELi1ELi64ELi256ELb0ELb1EEEv26Multihead_attention_paramsIT_XT5_EE:
[----:B------:R-:W0:Y:S01]  /*0000*/  LDC R1, c[0x0][0x37c] ;  /* 0x0000df00ff017b82 */ /* 0x000e220000000800 */
[----:B------:R-:W1:Y:S07]  /*0010*/  LDCU.64 UR4, c[0x0][0x490] ;  /* 0x00009200ff0477ac */ /* 0x000e6e0008000a00 */
[----:B------:R-:W2:Y:S01]  /*0020*/  S2UR UR6, SR_CTAID.Y ;  /* 0x00000000000679c3 */ /* 0x000ea20000002600 */
[----:B0-----:R-:W-:Y:S01]  /*0030*/  VIADD R1, R1, 0xfffffb30 ;  /* 0xfffffb3001017836 */ /* 0x001fe20000000000 */
        /* <DEDUP_REMOVED lines=11> */
.L_x_4489:
[----:B------:R-:W1:Y:S01]  /*00f0*/  LDCU UR13, c[0x0][0x3f0] ;  /* 0x00007e00ff0d77ac */ /* 0x000e620008000800 */
[----:B------:R-:W2:Y:S01]  /*0100*/  LDC R5, c[0x0][0x478] ;  /* 0x00011e00ff057b82 */ /* 0x000ea20000000800 */
[----:B------:R-:W3:Y:S01]  /*0110*/  S2R R6, SR_CTAID.Y ;  /* 0x0000000000067919 */ /* 0x000ee20000002600 */
[----:B------:R-:W4:Y:S01]  /*0120*/  LDCU.64 UR4, c[0x0][0x4a0] ;  /* 0x00009400ff0477ac */ /* 0x000f220008000a00 */
[----:B------:R-:W2:Y:S05]  /*0130*/  LDCU UR10, c[0x0][0x3e8] ;  /* 0x00007d00ff0a77ac */ /* 0x000eaa0008000800 */
[----:B------:R-:W3:Y:S01]  /*0140*/  S2UR UR40, SR_CTAID.X ;  /* 0x00000000002879c3 */ /* 0x000ee20000002500 */
[----:B------:R-:W3:Y:S01]  /*0150*/  LDCU UR9, c[0x0][0x3f8] ;  /* 0x00007f00ff0977ac */ /* 0x000ee20008000800 */
[----:B-1----:R-:W-:Y:S01]  /*0160*/  IMAD.U32 R0, RZ, RZ, UR13 ;  /* 0x0000000dff007e24 */ /* 0x002fe2000f8e00ff */
[----:B----4-:R-:W-:-:S04]  /*0170*/  UISETP.NE.U32.AND UP0, UPT, UR4, URZ, UPT ;  /* 0x000000ff0400728c */ /* 0x010fc8000bf05070 */
[----:B------:R-:W-:Y:S01]  /*0180*/  IABS R0, R0 ;  /* 0x0000000000007213 */ /* 0x000fe20000000000 */
[----:B------:R-:W-:-:S03]  /*0190*/  UISETP.NE.AND.EX UP0, UPT, UR5, URZ, UPT, UP0 ;  /* 0x000000ff0500728c */ /* 0x000fc6000bf05300 */
[----:B------:R-:W-:-:S03]  /*01a0*/  R2UR UR12, R0 ;  /* 0x00000000000c72ca */ /* 0x000fc600000e0000 */
[----:B------:R-:W-:-:S05]  /*01b0*/  PLOP3.LUT P1, PT, PT, PT, UP0, 0x80, 0x8 ;  /* 0x000000000008781c */ /* 0x000fca0003f2f008 */
[----:B------:R-:W1:Y:S05]  /*01c0*/  @UP0 LDCU.64 UR4, c[0x0][0x4a0] ;  /* 0x00009400ff0407ac */ /* 0x000e6a0008000a00 */
[----:B------:R-:W4:Y:S08]  /*01d0*/  I2F.RP R0, UR12 ;  /* 0x0000000c00007d06 */ /* 0x000f300008209400 */
[----:B----4-:R-:W4:Y:S01]  /*01e0*/  MUFU.RCP R0, R0 ;  /* 0x0000000000007308 */ /* 0x010f220000001000 */
[----:B-1----:R-:W-:-:S06]  /*01f0*/  @UP0 UIMAD.WIDE.U32 UR4, UR6, 0x4, UR4 ;  /* 0x00000004060408a5 */ /* 0x002fcc000f8e0004 */
[----:B------:R-:W-:Y:S01]  /*0200*/  MOV R2, UR4 ;  /* 0x0000000400027c02 */ /* 0x000fe20008000f00 */
[----:B------:R-:W-:-:S05]  /*0210*/  IMAD.U32 R3, RZ, RZ, UR5 ;  /* 0x00000005ff037e24 */ /* 0x000fca000f8e00ff */
[----:B0-----:R0:W3:Y:S01]  /*0220*/  @P1 LDG.E R7, desc[UR36][R2.64] ;  /* 0x0000002402071981 */ /* 0x0010e2000c1e1900 */
[----:B----4-:R-:W-:-:S06]  /*0230*/  VIADD R4, R0, 0xffffffe ;  /* 0x0ffffffe00047836 */ /* 0x010fcc0000000000 */
[----:B------:R-:W1:Y:S01]  /*0240*/  F2I.FTZ.U32.TRUNC.NTZ R4, R4 ;  /* 0x0000000400047305 */ /* 0x000e62000021f000 */
[----:B------:R-:W4:Y:S01]  /*0250*/  S2R R23, SR_TID.X ;  /* 0x0000000000177919 */ /* 0x000f220000002100 */
[----:B--2---:R-:W-:Y:S01]  /*0260*/  ISETP.NE.AND P4, PT, R5, 0x2, PT ;  /* 0x000000020500780c */ /* 0x004fe20003f85270 */
[----:B------:R-:W-:Y:S01]  /*0270*/  UISETP.NE.AND UP1, UPT, UR10, URZ, UPT ;  /* 0x000000ff0a00728c */ /* 0x000fe2000bf25270 */
[----:B-1----:R-:W-:-:S11]  /*0280*/  R2UR UR5, R4 ;  /* 0x00000000040572ca */ /* 0x002fd600000e0000 */
[----:B0-----:R-:W0:Y:S01]  /*0290*/  @!P4 LDC.64 R2, c[0x0][0x398] ;  /* 0x0000e600ff02cb82 */ /* 0x001e220000000a00 */
[----:B------:R-:W-:Y:S01]  /*02a0*/  UMOV UR4, URZ ;  /* 0x000000ff00047c82 */ /* 0x000fe20008000000 */
[----:B---3--:R-:W-:Y:S02]  /*02b0*/  UIMAD UR44, UR6, UR9, UR40 ;  /* 0x00000009062c72a4 */ /* 0x008fe4000f8e0228 */
[----:B------:R-:W-:-:S04]  /*02c0*/  UIADD3 UR7, UPT, UPT, URZ, -UR5, URZ ;  /* 0x80000005ff077290 */ /* 0x000fc8000fffe0ff */
[----:B------:R-:W-:-:S04]  /*02d0*/  UIMAD UR7, UR7, UR12, URZ ;  /* 0x0000000c070772a4 */ /* 0x000fc8000f8e02ff */
[----:B------:R-:W-:Y:S02]  /*02e0*/  UIMAD.WIDE.U32 UR4, UR5, UR7, UR4 ;  /* 0x00000007050472a5 */ /* 0x000fe4000f8e0004 */
[----:B------:R-:W-:Y:S02]  /*02f0*/  @UP1 UIMAD UR7, UR6, UR10, URZ ;  /* 0x0000000a060712a4 */ /* 0x000fe4000f8e02ff */
[----:B------:R-:W-:Y:S01]  /*0300*/  @!UP1 UIMAD UR43, UR44, 0x90, URZ ;  /* 0x000000902c2b98a4 */ /* 0x000fe2000f8e02ff */
[----:B----4-:R-:W-:Y:S01]  /*0310*/  IMAD.SHL.U32 R12, R23, 0x4, RZ ;  /* 0x00000004170c7824 */ /* 0x010fe200078e00ff */
[----:B------:R-:W-:Y:S01]  /*0320*/  @UP1 UIMAD UR43, UR40, 0x90, UR7 ;  /* 0x00000090282b18a4 */ /* 0x000fe2000f8e0207 */
[----:B------:R-:W1:Y:S01]  /*0330*/  @!P4 LDC.64 R4, c[0x0][0x468] ;  /* 0x00011a00ff04cb82 */ /* 0x000e620000000a00 */
[----:B------:R-:W-:Y:S01]  /*0340*/  IABS R0, R6 ;  /* 0x0000000600007213 */ /* 0x000fe20000000000 */
[----:B------:R-:W2:Y:S03]  /*0350*/  LDCU.64 UR10, c[0x0][0x460] ;  /* 0x00008c00ff0a77ac */ /* 0x000ea60008000a00 */
[----:B------:R-:W-:-:S04]  /*0360*/  IADD3 R15, PT, PT, R12, UR43, RZ ;  /* 0x0000002b0c0f7c10 */ /* 0x000fc8000fffe0ff */
[----:B0-----:R-:W-:-:S04]  /*0370*/  @!P4 IADD3 R2, P0, PT, R15, R2, RZ ;  /* 0x000000020f02c210 */ /* 0x001fc80007f1e0ff */
[----:B------:R-:W-:-:S05]  /*0380*/  @!P4 LEA.HI.X.SX32 R3, R15, R3, 0x1, P0 ;  /* 0x000000030f03c211 */ /* 0x000fca00000f0eff */
[----:B------:R-:W3:Y:S04]  /*0390*/  @!P4 LDG.E R6, desc[UR36][R2.64] ;  /* 0x000000240206c981 */ /* 0x000ee8000c1e1900 */
[----:B-1----:R0:W4:Y:S01]  /*03a0*/  @!P4 LDG.E R5, desc[UR36][R4.64+0x4] ;  /* 0x000004240405c981 */ /* 0x002122000c1e1900 */
[----:B------:R-:W-:-:S13]  /*03b0*/  R2UR UR8, R0 ;  /* 0x00000000000872ca */ /* 0x000fda00000e0000 */
[----:B------:R-:W-:-:S07]  /*03c0*/  UIMAD.WIDE.U32 UR4, UR5, UR8, URZ ;  /* 0x00000008050472a5 */ /* 0x000fce000f8e00ff */
[----:B------:R-:W-:Y:S02]  /*03d0*/  UMOV UR7, UR5 ;  /* 0x0000000500077c82 */ /* 0x000fe40008000000 */
[----:B------:R-:W-:-:S04]  /*03e0*/  UIADD3 UR4, UPT, UPT, -UR7, URZ, URZ ;  /* 0x000000ff07047290 */ /* 0x000fc8000fffe1ff */
[----:B------:R-:W-:Y:S01]  /*03f0*/  UIMAD UR4, UR12, UR4, UR8 ;  /* 0x000000040c0472a4 */ /* 0x000fe2000f8e0208 */
[----:B------:R-:W1:Y:S03]  /*0400*/  LDCU UR8, c[0x0][0x3f4] ;  /* 0x00007e80ff0877ac */ /* 0x000e660008000800 */
[----:B------:R-:W-:-:S11]  /*0410*/  UISETP.GT.U32.AND UP2, UPT, UR12, UR4, UPT ;  /* 0x000000040c00728c */ /* 0x000fd6000bf44070 */
[----:B------:R-:W-:Y:S01]  /*0420*/  @!UP2 UIADD3 UR4, UPT, UPT, UR4, -UR12, URZ ;  /* 0x8000000c0404a290 */ /* 0x000fe2000fffe0ff */
[----:B-1----:R-:W-:-:S03]  /*0430*/  MOV R0, UR8 ;  /* 0x0000000800007c02 */ /* 0x002fc60008000f00 */
[----:B------:R-:W-:Y:S01]  /*0440*/  UISETP.GE.U32.AND UP4, UPT, UR4, UR12, UPT ;  /* 0x0000000c0400728c */ /* 0x000fe2000bf86070 */
[----:B------:R-:W-:-:S04]  /*0450*/  IABS R0, R0 ;  /* 0x0000000000007213 */ /* 0x000fc80000000000 */
[----:B------:R-:W-:Y:S01]  /*0460*/  R2UR UR12, R0 ;  /* 0x00000000000c72ca */ /* 0x000fe200000e0000 */
[----:B--2---:R-:W-:Y:S02]  /*0470*/  UISETP.NE.U32.AND UP1, UPT, UR10, URZ, UPT ;  /* 0x000000ff0a00728c */ /* 0x004fe4000bf25070 */
[----:B------:R-:W-:Y:S02]  /*0480*/  ULOP3.LUT UR4, UR6, UR13, URZ, 0x3c, !UPT ;  /* 0x0000000d06047292 */ /* 0x000fe4000f8e3cff */
[----:B------:R-:W-:-:S08]  /*0490*/  UISETP.NE.AND.EX UP1, UPT, UR11, URZ, UPT, UP1 ;  /* 0x000000ff0b00728c */ /* 0x000fd0000bf25310 */
[----:B------:R-:W1:Y:S01]  /*04a0*/  I2F.RP R0, UR12 ;  /* 0x0000000c00007d06 */ /* 0x000e620008209400 */
[----:B------:R-:W-:Y:S02]  /*04b0*/  UISETP.GE.AND UP3, UPT, UR4, URZ, UPT ;  /* 0x000000ff0400728c */ /* 0x000fe4000bf66270 */
[----:B------:R-:W-:Y:S01]  /*04c0*/  @!UP2 UIADD3 UR7, UPT, UPT, UR7, 0x1, URZ ;  /* 0x000000010707a890 */ /* 0x000fe2000fffe0ff */
[----:B------:R-:W2:Y:S01]  /*04d0*/  @UP1 LDCU.64 UR4, c[0x0][0x460] ;  /* 0x00008c00ff0417ac */ /* 0x000ea20008000a00 */
[----:B------:R-:W-:-:S03]  /*04e0*/  UISETP.NE.AND UP2, UPT, UR13, URZ, UPT ;  /* 0x000000ff0d00728c */ /* 0x000fc6000bf45270 */
[----:B-1----:R-:W0:Y:S01]  /*04f0*/  MUFU.RCP R0, R0 ;  /* 0x0000000000007308 */ /* 0x002e220000001000 */
[----:B------:R-:W-:-:S07]  /*0500*/  @UP4 UIADD3 UR7, UPT, UPT, UR7, 0x1, URZ ;  /* 0x0000000107074890 */ /* 0x000fce000fffe0ff */
[----:B------:R-:W-:Y:S02]  /*0510*/  UMOV UR42, UR7 ;  /* 0x00000007002a7c82 */ /* 0x000fe40008000000 */
[----:B------:R-:W-:Y:S02]  /*0520*/  @!UP3 UIADD3 UR42, UPT, UPT, -UR42, URZ, URZ ;  /* 0x000000ff2a2ab290 */ /* 0x000fe4000fffe1ff */
[----:B------:R-:W-:Y:S01]  /*0530*/  @!UP2 ULOP3.LUT UR42, URZ, UR13, URZ, 0x33, !UPT ;  /* 0x0000000dff2aa292 */ /* 0x000fe2000f8e33ff */
[----:B------:R-:W1:Y:S01]  /*0540*/  @UP0 LDCU UR7, c[0x0][0x430] ;  /* 0x00008600ff0707ac */ /* 0x000e620008000800 */
[----:B0-----:R-:W-:Y:S02]  /*0550*/  VIADD R4, R0, 0xffffffe ;  /* 0x0ffffffe00047836 */ /* 0x001fe40000000000 */
[----:B--2---:R-:W-:-:S04]  /*0560*/  @UP1 UIMAD.WIDE UR4, UR42, 0x4, UR4 ;  /* 0x000000042a0418a5 */ /* 0x004fc8000f8e0204 */
[----:B------:R-:W0:Y:S02]  /*0570*/  F2I.FTZ.U32.TRUNC.NTZ R4, R4 ;  /* 0x0000000400047305 */ /* 0x000e24000021f000 */
[----:B------:R-:W-:Y:S01]  /*0580*/  IMAD.U32 R2, RZ, RZ, UR4 ;  /* 0x00000004ff027e24 */ /* 0x000fe2000f8e00ff */
[----:B------:R-:W1:Y:S01]  /*0590*/  @!UP0 LDCU UR45, c[0x0][0x40c] ;  /* 0x00008180ff2d87ac */ /* 0x000e620008000800 */
[----:B------:R-:W-:Y:S01]  /*05a0*/  PLOP3.LUT P3, PT, PT, PT, UP1, 0x80, 0x8 ;  /* 0x000000000008781c */ /* 0x000fe20003f6f018 */
[----:B------:R-:W-:Y:S01]  /*05b0*/  IMAD.U32 R3, RZ, RZ, UR5 ;  /* 0x00000005ff037e24 */ /* 0x000fe2000f8e00ff */
[----:B0-----:R-:W-:-:S11]  /*05c0*/  R2UR UR5, R4 ;  /* 0x00000000040572ca */ /* 0x001fd600000e0000 */
[----:B------:R0:W5:Y:S01]  /*05d0*/  @P3 LDG.E R3, desc[UR36][R2.64] ;  /* 0x0000002402033981 */ /* 0x000162000c1e1900 */
[----:B------:R-:W-:Y:S01]  /*05e0*/  ISETP.GT.U32.AND P0, PT, R23, 0x23, PT ;  /* 0x000000231700780c */ /* 0x000fe20003f04070 */
[----:B------:R-:W-:Y:S01]  /*05f0*/  UMOV UR38, URZ ;  /* 0x000000ff00267c82 */ /* 0x000fe20008000000 */
[----:B------:R-:W-:Y:S01]  /*0600*/  UIMAD UR42, UR42, UR9, URZ ;  /* 0x000000092a2a72a4 */ /* 0x000fe2000f8e02ff */
[----:B------:R-:W-:Y:S01]  /*0610*/  BSSY.RECONVERGENT B0, `(.L_x_4490) ;  /* 0x0000034000007945 */ /* 0x000fe20003800200 */
[----:B------:R-:W-:Y:S02]  /*0620*/  CS2R R18, SRZ ;  /* 0x0000000000127805 */ /* 0x000fe4000001ff00 */
[----:B------:R-:W-:Y:S02]  /*0630*/  CS2R R16, SRZ ;  /* 0x0000000000107805 */ /* 0x000fe4000001ff00 */
[----:B------:R-:W-:-:S13]  /*0640*/  @P1 R2UR UR4, R7 ;  /* 0x00000000070412ca */ /* 0x000fda00000e0000 */
[----:B-1----:R-:W-:-:S06]  /*0650*/  @UP0 UIADD3 UR45, UPT, UPT, UR4, UR7, URZ ;  /* 0x00000007042d0290 */ /* 0x002fcc000fffe0ff */
[----:B0-----:R-:W-:Y:S01]  /*0660*/  IABS R2, UR45 ;  /* 0x0000002d00027c13 */ /* 0x001fe20008000000 */
[----:B------:R-:W-:-:S03]  /*0670*/  UIADD3 UR7, UPT, UPT, URZ, -UR5, URZ ;  /* 0x80000005ff077290 */ /* 0x000fc6000fffe0ff */
[----:B------:R-:W-:Y:S01]  /*0680*/  R2UR UR41, R2 ;  /* 0x00000000022972ca */ /* 0x000fe200000e0000 */
[----:B------:R-:W-:Y:S01]  /*0690*/  UIMAD UR7, UR7, UR12, URZ ;  /* 0x0000000c070772a4 */ /* 0x000fe2000f8e02ff */
[----:B------:R-:W-:-:S03]  /*06a0*/  UMOV UR4, URZ ;  /* 0x000000ff00047c82 */ /* 0x000fc60008000000 */
[----:B------:R-:W-:-:S08]  /*06b0*/  UIMAD.WIDE.U32 UR4, UR5, UR7, UR4 ;  /* 0x00000007050472a5 */ /* 0x000fd0000f8e0004 */
[----:B------:R-:W-:-:S04]  /*06c0*/  UIMAD.WIDE.U32 UR4, UR5, UR41, URZ ;  /* 0x00000029050472a5 */ /* 0x000fc8000f8e00ff */
[----:B------:R-:W-:-:S04]  /*06d0*/  UIADD3 UR5, UPT, UPT, -UR5, URZ, URZ ;  /* 0x000000ff05057290 */ /* 0x000fc8000fffe1ff */
[----:B------:R-:W-:-:S04]  /*06e0*/  UIMAD UR41, UR12, UR5, UR41 ;  /* 0x000000050c2972a4 */ /* 0x000fc8000f8e0229 */
[----:B------:R-:W-:Y:S02]  /*06f0*/  UISETP.GT.U32.AND UP0, UPT, UR12, UR41, UPT ;  /* 0x000000290c00728c */ /* 0x000fe4000bf04070 */
[----:B------:R-:W-:-:S09]  /*0700*/  UISETP.GE.AND UP2, UPT, UR45, URZ, UPT ;  /* 0x000000ff2d00728c */ /* 0x000fd2000bf46270 */
[----:B------:R-:W-:-:S04]  /*0710*/  @!UP0 UIADD3 UR41, UPT, UPT, UR41, -UR12, URZ ;  /* 0x8000000c29298290 */ /* 0x000fc8000fffe0ff */
[----:B------:R-:W-:Y:S02]  /*0720*/  UISETP.GT.U32.AND UP1, UPT, UR12, UR41, UPT ;  /* 0x000000290c00728c */ /* 0x000fe4000bf24070 */
[----:B------:R-:W-:Y:S01]  /*0730*/  UISETP.NE.AND UP0, UPT, UR8, URZ, UPT ;  /* 0x000000ff0800728c */ /* 0x000fe2000bf05270 */
[----:B---3--:R-:W4:Y:S01]  /*0740*/  @!P4 I2F.S8 R2, R6.B1 ;  /* 0x100000060002c306 */ /* 0x008f220000001400 */
[----:B------:R-:W-:-:S07]  /*0750*/  UIADD3 UR4, UPT, UPT, UR45, 0x1, -UR8 ;  /* 0x000000012d047890 */ /* 0x000fce000fffe808 */
[----:B------:R-:W0:Y:S01]  /*0760*/  @!P4 I2F.S8 R0, R6 ;  /* 0x000000060000c306 */ /* 0x000e220000001400 */
[----:B------:R-:W-:-:S07]  /*0770*/  @!UP1 UIADD3 UR41, UPT, UPT, UR41, -UR12, URZ ;  /* 0x8000000c29299290 */ /* 0x000fce000fffe0ff */
[----:B------:R-:W1:Y:S08]  /*0780*/  @!P4 I2F.S8 R4, R6.B2 ;  /* 0x200000060004c306 */ /* 0x000e700000001400 */
[----:B------:R-:W2:Y:S01]  /*0790*/  @!P4 I2F.S8 R8, R6.B3 ;  /* 0x300000060008c306 */ /* 0x000ea20000001400 */
[C---:B----4-:R-:W-:Y:S01]  /*07a0*/  @!P4 FMUL.FTZ R25, R5.reuse, R2 ;  /* 0x000000020519c220 */ /* 0x050fe20000410000 */
[----:B------:R-:W-:Y:S01]  /*07b0*/  @!UP2 UIADD3 UR41, UPT, UPT, -UR41, URZ, URZ ;  /* 0x000000ff2929a290 */ /* 0x000fe2000fffe1ff */
[----:B------:R-:W-:Y:S01]  /*07c0*/  VIMNMX R2, PT, PT, RZ, UR4, !PT ;  /* 0x00000004ff027c48 */ /* 0x000fe2000ffe0100 */
[----:B------:R-:W-:Y:S01]  /*07d0*/  @!UP0 ULOP3.LUT UR41, URZ, UR8, URZ, 0x33, !UPT ;  /* 0x00000008ff298292 */ /* 0x000fe2000f8e33ff */
[C---:B0-----:R-:W-:Y:S01]  /*07e0*/  @!P4 FMUL.FTZ R24, R5.reuse, R0 ;  /* 0x000000000518c220 */ /* 0x041fe20000410000 */
[C---:B-1----:R-:W-:Y:S01]  /*07f0*/  @!P4 FMUL.FTZ R26, R5.reuse, R4 ;  /* 0x00000004051ac220 */ /* 0x042fe20000410000 */
[----:B--2---:R-:W-:Y:S01]  /*0800*/  @!P4 FMUL.FTZ R27, R5, R8 ;  /* 0x00000008051bc220 */ /* 0x004fe20000410000 */
[----:B------:R-:W-:Y:S08]  /*0810*/  @P0 BRA `(.L_x_4491) ;  /* 0x00000000004c0947 */ /* 0x000ff00003800000 */
[----:B------:R-:W0:Y:S02]  /*0820*/  LDC R0, c[0x0][0x478] ;  /* 0x00011e00ff007b82 */ /* 0x000e240000000800 */
        /* <DEDUP_REMOVED lines=18> */
.L_x_4491:
[----:B------:R-:W-:Y:S05]  /*0950*/  BSYNC.RECONVERGENT B0 ;  /* 0x0000000000007941 */ /* 0x000fea0003800200 */
.L_x_4490:
[----:B------:R-:W-:Y:S05]  /*0960*/  @!P4 BRA `(.L_x_4492) ;  /* 0x000000000020c947 */ /* 0x000fea0003800000 */
[----:B------:R-:W-:Y:S01]  /*0970*/  BSSY.RECONVERGENT B0, `(.L_x_4492) ;  /* 0x0000007000007945 */ /* 0x000fe20003800200 */
[----:B------:R-:W-:Y:S02]  /*0980*/  CS2R R26, SRZ ;  /* 0x00000000001a7805 */ /* 0x000fe4000001ff00 */
[----:B------:R-:W-:Y:S01]  /*0990*/  CS2R R24, SRZ ;  /* 0x0000000000187805 */ /* 0x000fe2000001ff00 */
[----:B------:R-:W-:Y:S06]  /*09a0*/  @P0 BRA `(.L_x_4493) ;  /* 0x00000000000c0947 */ /* 0x000fec0003800000 */
[----:B------:R-:W1:Y:S02]  /*09b0*/  LDC.64 R4, c[0x0][0x398] ;  /* 0x0000e600ff047b82 */ /* 0x000e640000000a00 */
[----:B-1----:R-:W-:-:S05]  /*09c0*/  IMAD.WIDE R4, R15, 0x4, R4 ;  /* 0x000000040f047825 */ /* 0x002fca00078e0204 */
[----:B------:R1:W5:Y:S02]  /*09d0*/  LDG.E.128 R24, desc[UR36][R4.64] ;  /* 0x0000002404187981 */ /* 0x000364000c1e1d00 */
.L_x_4493:
[----:B------:R-:W-:Y:S05]  /*09e0*/  BSYNC.RECONVERGENT B0 ;  /* 0x0000000000007941 */ /* 0x000fea0003800200 */
.L_x_4492:
[----:B------:R-:W2:Y:S01]  /*09f0*/  LDCU.64 UR12, c[0x0][0x3a0] ;  /* 0x00007400ff0c77ac */ /* 0x000ea20008000a00 */
[----:B------:R-:W-:Y:S01]  /*0a00*/  ISETP.GT.U32.AND P2, PT, R23, 0x3f, PT ;  /* 0x0000003f1700780c */ /* 0x000fe20003f44070 */
[----:B------:R-:W3:Y:S01]  /*0a10*/  S2R R11, SR_CTAID.X ;  /* 0x00000000000b7919 */ /* 0x000ee20000002500 */
[----:B------:R-:W-:Y:S01]  /*0a20*/  ISETP.EQ.U32.AND P4, PT, RZ, UR10, PT ;  /* 0x0000000aff007c0c */ /* 0x000fe2000bf82070 */
[----:B------:R-:W4:Y:S01]  /*0a30*/  LDCU.64 UR4, c[0x0][0x390] ;  /* 0x00007200ff0477ac */ /* 0x000f220008000a00 */
[----:B-----5:R-:W-:Y:S02]  /*0a40*/  @P3 R2UR UR38, R3 ;  /* 0x00000000032632ca */ /* 0x020fe400000e0000 */
[----:B------:R-:W-:Y:S02]  /*0a50*/  CS2R R30, SRZ ;  /* 0x00000000001e7805 */ /* 0x000fe4000001ff00 */
[----:B------:R-:W-:Y:S01]  /*0a60*/  ISETP.EQ.OR.EX P2, PT, RZ, UR11, P2, P4 ;  /* 0x0000000bff007c0c */ /* 0x000fe20009742740 */
[----:B------:R-:W0:Y:S01]  /*0a70*/  LDCU.64 UR14, c[0x0][0x418] ;  /* 0x00008300ff0e77ac */ /* 0x000e220008000a00 */
[----:B------:R-:W-:-:S02]  /*0a80*/  CS2R R28, SRZ ;  /* 0x00000000001c7805 */ /* 0x000fc4000001ff00 */
[----:B--2---:R-:W-:-:S09]  /*0a90*/  ISETP.NE.U32.AND P1, PT, RZ, UR12, PT ;  /* 0x0000000cff007c0c */ /* 0x004fd2000bf25070 */
[----:B------:R-:W2:Y:S01]  /*0aa0*/  @!P2 LDC.64 R8, c[0x0][0x450] ;  /* 0x00011400ff08ab82 */ /* 0x000ea20000000a00 */
[----:B------:R-:W-:Y:S01]  /*0ab0*/  VOTEU.ALL UP1, P2 ;  /* 0x0000000000ff7886 */ /* 0x000fe20001020000 */
[----:B----4-:R-:W-:Y:S02]  /*0ac0*/  ISETP.NE.U32.AND P0, PT, RZ, UR4, PT ;  /* 0x00000004ff007c0c */ /* 0x010fe4000bf05070 */
[----:B------:R-:W-:Y:S01]  /*0ad0*/  ISETP.NE.AND.EX P1, PT, RZ, UR13, PT, P1 ;  /* 0x0000000dff007c0c */ /* 0x000fe2000bf25310 */
[----:B0-----:R-:W-:Y:S01]  /*0ae0*/  UISETP.NE.U32.AND UP0, UPT, UR14, URZ, UPT ;  /* 0x000000ff0e00728c */ /* 0x001fe2000bf05070 */
[----:B------:R-:W-:Y:S01]  /*0af0*/  ISETP.NE.AND.EX P0, PT, RZ, UR5, PT, P0 ;  /* 0x00000005ff007c0c */ /* 0x000fe2000bf05300 */
[----:B------:R-:W-:Y:S01]  /*0b00*/  @!UP1 UIMAD UR7, UR38, UR9, URZ ;  /* 0x00000009260792a4 */ /* 0x000fe2000f8e02ff */
[C---:B------:R-:W-:Y:S01]  /*0b10*/  ISETP.GT.U32.OR P1, PT, R23.reuse, 0x23, !P1 ;  /* 0x000000231700780c */ /* 0x040fe20004f24470 */
[----:B------:R-:W-:Y:S01]  /*0b20*/  UISETP.NE.AND.EX UP0, UPT, UR15, URZ, UPT, UP0 ;  /* 0x000000ff0f00728c */ /* 0x000fe2000bf05300 */
[----:B------:R-:W-:-:S03]  /*0b30*/  ISETP.GT.U32.OR P0, PT, R23, 0x23, !P0 ;  /* 0x000000231700780c */ /* 0x000fc60004704470 */
[----:B------:R-:W-:Y:S02]  /*0b40*/  IMAD.U32 R0, RZ, RZ, UR7 ;  /* 0x00000007ff007e24 */ /* 0x000fe4000f8e00ff */
[----:B------:R-:W-:Y:S01]  /*0b50*/  PLOP3.LUT P3, PT, PT, PT, UP0, 0x80, 0x8 ;  /* 0x000000000008781c */ /* 0x000fe20003f6f008 */
[----:B---3--:R-:W-:-:S04]  /*0b60*/  IMAD R3, R11, 0x90, R12 ;  /* 0x000000900b037824 */ /* 0x008fc800078e020c */
[----:B------:R-:W0:Y:S01]  /*0b70*/  @UP0 LDCU.64 UR4, c[0x0][0x418] ;  /* 0x00008300ff0407ac */ /* 0x000e220008000a00 */
[----:B------:R-:W3:Y:S01]  /*0b80*/  @!P1 LDC.64 R6, c[0x0][0x3a0] ;  /* 0x0000e800ff069b82 */ /* 0x000ee20000000a00 */
[----:B------:R-:W-:Y:S02]  /*0b90*/  CS2R R34, SRZ ;  /* 0x0000000000227805 */ /* 0x000fe4000001ff00 */
[----:B------:R-:W-:Y:S01]  /*0ba0*/  CS2R R32, SRZ ;  /* 0x0000000000207805 */ /* 0x000fe2000001ff00 */
[----:B------:R-:W-:-:S04]  /*0bb0*/  @!P2 IMAD R13, R0, 0x90, R3 ;  /* 0x00000090000da824 */ /* 0x000fc800078e0203 */
[----:B-1----:R-:W1:Y:S01]  /*0bc0*/  @!P0 LDC.64 R4, c[0x0][0x390] ;  /* 0x0000e400ff048b82 */ /* 0x002e620000000a00 */
[----:B0-----:R-:W-:Y:S01]  /*0bd0*/  @UP0 UIMAD.WIDE.U32 UR6, UR6, 0x4, UR4 ;  /* 0x00000004060608a5 */ /* 0x001fe2000f8e0004 */
[----:B--2---:R-:W-:Y:S01]  /*0be0*/  @!P2 IMAD.WIDE R8, R13, 0x4, R8 ;  /* 0x000000040d08a825 */ /* 0x004fe200078e0208 */
[----:B------:R-:W0:Y:S04]  /*0bf0*/  LDCU.U8 UR4, c[0x0][0x404] ;  /* 0x00008080ff0477ac */ /* 0x000e280008000000 */
[----:B------:R-:W-:Y:S01]  /*0c00*/  MOV R10, UR6 ;  /* 0x00000006000a7c02 */ /* 0x000fe20008000f00 */
[C---:B---3--:R-:W-:Y:S01]  /*0c10*/  @!P1 IMAD.WIDE.U32 R6, R3.reuse, 0x4, R6 ;  /* 0x0000000403069825 */ /* 0x048fe200078e0006 */
[----:B------:R-:W2:Y:S03]  /*0c20*/  @!P2 LDG.E.128 R36, desc[UR36][R8.64] ;  /* 0x000000240824a981 */ /* 0x000ea6000c1e1d00 */
[----:B------:R-:W-:Y:S01]  /*0c30*/  IMAD.U32 R11, RZ, RZ, UR7 ;  /* 0x00000007ff0b7e24 */ /* 0x000fe2000f8e00ff */
[----:B------:R-:W3:Y:S01]  /*0c40*/  @!P1 LDG.E.128 R32, desc[UR36][R6.64] ;  /* 0x0000002406209981 */ /* 0x000ee2000c1e1d00 */
[----:B-1----:R-:W-:-:S03]  /*0c50*/  @!P0 IMAD.WIDE.U32 R4, R3, 0x4, R4 ;  /* 0x0000000403048825 */ /* 0x002fc600078e0004 */
[----:B------:R-:W4:Y:S01]  /*0c60*/  @P3 LDG.E R10, desc[UR36][R10.64] ;  /* 0x000000240a0a3981 */ /* 0x000f22000c1e1900 */
[----:B------:R-:W1:Y:S03]  /*0c70*/  LDC R3, c[0x0][0x400] ;  /* 0x00010000ff037b82 */ /* 0x000e660000000800 */
[----:B------:R-:W2:Y:S01]  /*0c80*/  @!P0 LDG.E.128 R28, desc[UR36][R4.64] ;  /* 0x00000024041c8981 */ /* 0x000ea2000c1e1d00 */
[----:B0-----:R-:W-:Y:S01]  /*0c90*/  ISETP.NE.AND P0, PT, RZ, UR4, PT ;  /* 0x00000004ff007c0c */ /* 0x001fe2000bf05270 */
[----:B------:R-:W-:Y:S01]  /*0ca0*/  UMOV UR39, URZ ;  /* 0x000000ff00277c82 */ /* 0x000fe20008000000 */
[----:B------:R-:W-:Y:S02]  /*0cb0*/  BSSY.RECONVERGENT B6, `(.L_x_4494) ;  /* 0x00000d1000067945 */ /* 0x000fe40003800200 */
[----:B-1----:R-:W-:Y:S01]  /*0cc0*/  ISETP.LT.OR P0, PT, R3, 0x1, P0 ;  /* 0x000000010300780c */ /* 0x002fe20000701670 */
[----:B---3--:R-:W-:Y:S01]  /*0cd0*/  FADD.FTZ R24, R32, R24 ;  /* 0x0000001820187221 */ /* 0x008fe20000010000 */
[----:B------:R-:W-:Y:S01]  /*0ce0*/  FADD.FTZ R25, R33, R25 ;  /* 0x0000001921197221 */ /* 0x000fe20000010000 */
[----:B------:R-:W-:Y:S01]  /*0cf0*/  FADD.FTZ R26, R34, R26 ;  /* 0x0000001a221a7221 */ /* 0x000fe20000010000 */
[----:B------:R-:W-:Y:S01]  /*0d00*/  FADD.FTZ R27, R35, R27 ;  /* 0x0000001b231b7221 */ /* 0x000fe20000010000 */
[----:B----4-:R-:W-:Y:S01]  /*0d10*/  @P3 R2UR UR39, R10 ;  /* 0x000000000a2732ca */ /* 0x010fe200000e0000 */
[----:B--2---:R-:W-:Y:S01]  /*0d20*/  @!P2 FMUL.FTZ R24, R24, R36 ;  /* 0x000000241818a220 */ /* 0x004fe20000410000 */
[----:B------:R-:W-:Y:S01]  /*0d30*/  @!P2 FMUL.FTZ R25, R25, R37 ;  /* 0x000000251919a220 */ /* 0x000fe20000410000 */
[----:B------:R-:W-:Y:S01]  /*0d40*/  @!P2 FMUL.FTZ R26, R26, R38 ;  /* 0x000000261a1aa220 */ /* 0x000fe20000410000 */
[----:B------:R-:W-:Y:S01]  /*0d50*/  FADD.FTZ R16, R28, R16 ;  /* 0x000000101c107221 */ /* 0x000fe20000010000 */
[----:B------:R-:W-:Y:S01]  /*0d60*/  FADD.FTZ R17, R29, R17 ;  /* 0x000000111d117221 */ /* 0x000fe20000010000 */
[----:B------:R-:W-:Y:S01]  /*0d70*/  FADD.FTZ R18, R30, R18 ;  /* 0x000000121e127221 */ /* 0x000fe20000010000 */
[----:B------:R-:W-:Y:S01]  /*0d80*/  FADD.FTZ R19, R31, R19 ;  /* 0x000000131f137221 */ /* 0x000fe20000010000 */
[----:B------:R-:W-:Y:S01]  /*0d90*/  @!P2 FMUL.FTZ R27, R27, R39 ;  /* 0x000000271b1ba220 */ /* 0x000fe20000410000 */
[----:B------:R-:W-:Y:S06]  /*0da0*/  @P0 BRA `(.L_x_4495) ;  /* 0x0000000000ac0947 */ /* 0x000fec0003800000 */
[----:B------:R-:W-:-:S13]  /*0db0*/  ISETP.GE.AND P0, PT, R12, R3, PT ;  /* 0x000000030c00720c */ /* 0x000fda0003f06270 */
[----:B------:R-:W-:Y:S05]  /*0dc0*/  @P0 BRA `(.L_x_4496) ;  /* 0x0000000800fc0947 */ /* 0x000fea0003800000 */
[----:B------:R-:W-:Y:S01]  /*0dd0*/  I2FP.F32.U32 R0, R3 ;  /* 0x0000000300007245 */ /* 0x000fe20000201000 */
[----:B------:R-:W-:Y:S01]  /*0de0*/  VIADD R3, R12, 0x2 ;  /* 0x000000020c037836 */ /* 0x000fe20000000000 */
[----:B------:R-:W0:Y:S01]  /*0df0*/  LDCU UR4, c[0x0][0x40c] ;  /* 0x00008180ff0477ac */ /* 0x000e220008000800 */
[----:B------:R-:W-:-:S03]  /*0e00*/  I2FP.F32.U32 R12, R12 ;  /* 0x0000000c000c7245 */ /* 0x000fc60000201000 */
[----:B------:R-:W1:Y:S01]  /*0e10*/  MUFU.RCP R0, R0 ;  /* 0x0000000000007308 */ /* 0x000e620000001000 */
[----:B------:R-:W-:Y:S01]  /*0e20*/  I2FP.F32.U32 R3, R3 ;  /* 0x0000000300037245 */ /* 0x000fe20000201000 */
[----:B0-----:R-:W-:-:S04]  /*0e30*/  UIADD3 UR4, UPT, UPT, -UR39, UR4, URZ ;  /* 0x0000000427047290 */ /* 0x001fc8000fffe1ff */
[-C--:B-1----:R-:W-:Y:S01]  /*0e40*/  FMUL.FTZ R3, R3, R0.reuse ;  /* 0x0000000003037220 */ /* 0x082fe20000410000 */
[----:B------:R-:W-:Y:S01]  /*0e50*/  FMUL.FTZ R12, R12, R0 ;  /* 0x000000000c0c7220 */ /* 0x000fe20000410000 */
[----:B------:R-:W-:Y:S02]  /*0e60*/  I2FP.F32.S32 R0, UR4 ;  /* 0x0000000400007c45 */ /* 0x000fe40008201400 */
[----:B------:R-:W-:Y:S01]  /*0e70*/  FMUL.FTZ R3, R3, 13.28771209716796875 ;  /* 0x41549a7803037820 */ /* 0x000fe20000410000 */
[----:B------:R-:W-:-:S04]  /*0e80*/  FMUL.FTZ R12, R12, 13.28771209716796875 ;  /* 0x41549a780c0c7820 */ /* 0x000fc80000410000 */
[----:B------:R-:W-:Y:S04]  /*0e90*/  MUFU.EX2 R5, -R12 ;  /* 0x8000000c00057308 */ /* 0x000fe80000000800 */
[----:B------:R-:W0:Y:S02]  /*0ea0*/  MUFU.EX2 R3, -R3 ;  /* 0x8000000300037308 */ /* 0x000e240000000800 */
[C---:B0-----:R-:W-:Y:S01]  /*0eb0*/  FMUL.FTZ R4, R0.reuse, R3 ;  /* 0x0000000300047220 */ /* 0x041fe20000410000 */
[----:B------:R-:W-:-:S03]  /*0ec0*/  FMUL.FTZ R0, R0, R5 ;  /* 0x0000000500007220 */ /* 0x000fc60000410000 */
[----:B------:R-:W-:Y:S01]  /*0ed0*/  FMUL.RZ R11, R4, 0.15915493667125701904 ;  /* 0x3e22f983040b7820 */ /* 0x000fe2000040c000 */
[----:B------:R-:W-:-:S03]  /*0ee0*/  FMUL.RZ R6, R0, 0.15915493667125701904 ;  /* 0x3e22f98300067820 */ /* 0x000fc6000040c000 */
[----:B------:R-:W0:Y:S08]  /*0ef0*/  MUFU.SIN R4, R11 ;  /* 0x0000000b00047308 */ /* 0x000e300000000400 */
[----:B------:R-:W1:Y:S08]  /*0f00*/  MUFU.COS R8, R11 ;  /* 0x0000000b00087308 */ /* 0x000e700000000000 */
[----:B------:R-:W2:Y:S01]  /*0f10*/  MUFU.SIN R3, R6 ;  /* 0x0000000600037308 */ /* 0x000ea20000000400 */
[-C--:B0-----:R-:W-:Y:S01]  /*0f20*/  FMUL.FTZ R5, R19, R4.reuse ;  /* 0x0000000413057220 */ /* 0x081fe20000410000 */
[-C--:B------:R-:W-:Y:S01]  /*0f30*/  FMUL.FTZ R7, R27, R4.reuse ;  /* 0x000000041b077220 */ /* 0x080fe20000410000 */
[-C--:B------:R-:W-:Y:S01]  /*0f40*/  FMUL.FTZ R12, R26, R4.reuse ;  /* 0x000000041a0c7220 */ /* 0x080fe20000410000 */
[----:B------:R-:W-:-:S04]  /*0f50*/  FMUL.FTZ R10, R18, R4 ;  /* 0x00000004120a7220 */ /* 0x000fc80000410000 */
[----:B------:R0:W3:Y:S01]  /*0f60*/  MUFU.COS R0, R6 ;  /* 0x0000000600007308 */ /* 0x0000e20000000000 */
[-C--:B-1----:R-:W-:Y:S01]  /*0f70*/  FFMA.FTZ R9, R18, R8.reuse, -R5 ;  /* 0x0000000812097223 */ /* 0x082fe20000010805 */
[-C--:B------:R-:W-:Y:S01]  /*0f80*/  FFMA.FTZ R26, R26, R8.reuse, -R7 ;  /* 0x000000081a1a7223 */ /* 0x080fe20000010807 */
[-C--:B------:R-:W-:Y:S01]  /*0f90*/  FFMA.FTZ R19, R19, R8.reuse, R10 ;  /* 0x0000000813137223 */ /* 0x080fe2000001000a */
[----:B------:R-:W-:Y:S02]  /*0fa0*/  FFMA.FTZ R27, R27, R8, R12 ;  /* 0x000000081b1b7223 */ /* 0x000fe4000001000c */
[----:B------:R-:W-:Y:S01]  /*0fb0*/  MOV R18, R9 ;  /* 0x0000000900127202 */ /* 0x000fe20000000f00 */
[-C--:B--2---:R-:W-:Y:S01]  /*0fc0*/  FMUL.FTZ R5, R17, R3.reuse ;  /* 0x0000000311057220 */ /* 0x084fe20000410000 */
[-C--:B------:R-:W-:Y:S01]  /*0fd0*/  FMUL.FTZ R7, R25, R3.reuse ;  /* 0x0000000319077220 */ /* 0x080fe20000410000 */
[-C--:B------:R-:W-:Y:S01]  /*0fe0*/  FMUL.FTZ R4, R16, R3.reuse ;  /* 0x0000000310047220 */ /* 0x080fe20000410000 */
[----:B0-----:R-:W-:Y:S01]  /*0ff0*/  FMUL.FTZ R6, R24, R3 ;  /* 0x0000000318067220 */ /* 0x001fe20000410000 */
[-C--:B---3--:R-:W-:Y:S01]  /*1000*/  FFMA.FTZ R5, R16, R0.reuse, -R5 ;  /* 0x0000000010057223 */ /* 0x088fe20000010805 */
[-C--:B------:R-:W-:Y:S01]  /*1010*/  FFMA.FTZ R24, R24, R0.reuse, -R7 ;  /* 0x0000000018187223 */ /* 0x080fe20000010807 */
[-C--:B------:R-:W-:Y:S01]  /*1020*/  FFMA.FTZ R17, R17, R0.reuse, R4 ;  /* 0x0000000011117223 */ /* 0x080fe20000010004 */
[----:B------:R-:W-:Y:S01]  /*1030*/  FFMA.FTZ R25, R25, R0, R6 ;  /* 0x0000000019197223 */ /* 0x000fe20000010006 */
[----:B------:R-:W-:Y:S01]  /*1040*/  IMAD.MOV.U32 R16, RZ, RZ, R5 ;  /* 0x000000ffff107224 */ /* 0x000fe200078e0005 */
[----:B------:R-:W-:Y:S06]  /*1050*/  BRA `(.L_x_4496) ;  /* 0x0000000800587947 */ /* 0x000fec0003800000 */
.L_x_4495:
        /* <DEDUP_REMOVED lines=54> */
.L_x_4497:
        /* <DEDUP_REMOVED lines=22> */
[C---:B------:R-:W-:Y:S01]  /*1520*/  LEA.HI R5, R4.reuse, R4, RZ, 0x1 ;  /* 0x0000000404057211 */ /* 0x040fe200078f08ff */
[C---:B------:R-:W-:Y:S02]  /*1530*/  IMAD R31, R4.reuse, 0x4, R3 ;  /* 0x00000004041f7824 */ /* 0x040fe400078e0203 */
[----:B------:R-:W-:Y:S01]  /*1540*/  IMAD R21, R4, 0x4, R0 ;  /* 0x0000000404157824 */ /* 0x000fe200078e0200 */
[----:B------:R-:W-:Y:S02]  /*1550*/  SHF.L.U32 R5, R5, 0x1, RZ ;  /* 0x0000000105057819 */ /* 0x000fe400000006ff */
[C---:B------:R-:W-:Y:S01]  /*1560*/  LEA R30, R29.reuse, R31, 0x2 ;  /* 0x0000001f1d1e7211 */ /* 0x040fe200078e10ff */
[----:B------:R-:W-:Y:S01]  /*1570*/  IMAD R20, R29, 0x4, R21 ;  /* 0x000000041d147824 */ /* 0x000fe200078e0215 */
[----:B------:R0:W1:Y:S01]  /*1580*/  LDS R16, [R21] ;  /* 0x0000000015107984 */ /* 0x0000620000000800 */
[----:B------:R-:W-:-:S03]  /*1590*/  LOP3.LUT R7, R5, 0xfffffffc, RZ, 0xc0, !PT ;  /* 0xfffffffc05077812 */ /* 0x000fc600078ec0ff */
[----:B------:R0:W2:Y:S01]  /*15a0*/  LDS R18, [R21+0x4] ;  /* 0x0000040015127984 */ /* 0x0000a20000000800 */
[----:B------:R-:W-:-:S03]  /*15b0*/  ISETP.GE.AND P0, PT, R7, R9, PT ;  /* 0x000000090700720c */ /* 0x000fc60003f06270 */
[----:B------:R0:W3:Y:S04]  /*15c0*/  LDS R24, [R31] ;  /* 0x000000001f187984 */ /* 0x0000e80000000800 */
[----:B------:R0:W4:Y:S04]  /*15d0*/  LDS R26, [R31+0x4] ;  /* 0x000004001f1a7984 */ /* 0x0001280000000800 */
[----:B------:R0:W0:Y:S04]  /*15e0*/  LDS R17, [R20] ;  /* 0x0000000014117984 */ /* 0x0000280000000800 */
[----:B------:R0:W0:Y:S04]  /*15f0*/  LDS R19, [R20+0x4] ;  /* 0x0000040014137984 */ /* 0x0000280000000800 */
[----:B------:R0:W0:Y:S04]  /*1600*/  LDS R25, [R30] ;  /* 0x000000001e197984 */ /* 0x0000280000000800 */
[----:B------:R0:W0:Y:S01]  /*1610*/  LDS R27, [R30+0x4] ;  /* 0x000004001e1b7984 */ /* 0x0000220000000800 */
[----:B------:R-:W-:Y:S05]  /*1620*/  @P0 BRA `(.L_x_4501) ;  /* 0x0000000000a00947 */ /* 0x000fea0003800000 */
[----:B------:R-:W-:Y:S01]  /*1630*/  I2FP.F32.S32 R5, R9 ;  /* 0x0000000900057245 */ /* 0x000fe20000201400 */
[----:B------:R-:W-:Y:S01]  /*1640*/  VIADD R4, R7, 0x2 ;  /* 0x0000000207047836 */ /* 0x000fe20000000000 */
[----:B------:R-:W5:Y:S04]  /*1650*/  LDCU UR4, c[0x0][0x40c] ;  /* 0x00008180ff0477ac */ /* 0x000f680008000800 */
[----:B------:R-:W1:Y:S01]  /*1660*/  MUFU.RCP R5, R5 ;  /* 0x0000000500057308 */ /* 0x000e620000001000 */
[----:B------:R-:W-:Y:S01]  /*1670*/  I2FP.F32.S32 R4, R4 ;  /* 0x0000000400047245 */ /* 0x000fe20000201400 */
[----:B-----5:R-:W-:-:S04]  /*1680*/  UIADD3 UR4, UPT, UPT, -UR39, UR4, URZ ;  /* 0x0000000427047290 */ /* 0x020fc8000fffe1ff */
[----:B-1----:R-:W-:Y:S01]  /*1690*/  FMUL.FTZ R6, R4, R5 ;  /* 0x0000000504067220 */ /* 0x002fe20000410000 */
[----:B------:R-:W-:Y:S02]  /*16a0*/  I2FP.F32.S32 R4, R7 ;  /* 0x0000000700047245 */ /* 0x000fe40000201400 */
[----:B------:R-:W-:Y:S01]  /*16b0*/  I2FP.F32.S32 R7, UR4 ;  /* 0x0000000400077c45 */ /* 0x000fe20008201400 */
[----:B------:R-:W-:Y:S02]  /*16c0*/  FMUL.FTZ R6, R6, 13.28771209716796875 ;  /* 0x41549a7806067820 */ /* 0x000fe40000410000 */
[----:B------:R-:W-:-:S04]  /*16d0*/  FMUL.FTZ R4, R4, R5 ;  /* 0x0000000504047220 */ /* 0x000fc80000410000 */
[----:B------:R-:W-:Y:S01]  /*16e0*/  FMUL.FTZ R4, R4, 13.28771209716796875 ;  /* 0x41549a7804047820 */ /* 0x000fe20000410000 */
[----:B------:R-:W1:Y:S05]  /*16f0*/  MUFU.EX2 R6, -R6 ;  /* 0x8000000600067308 */ /* 0x000e6a0000000800 */
[----:B------:R-:W5:Y:S01]  /*1700*/  MUFU.EX2 R4, -R4 ;  /* 0x8000000400047308 */ /* 0x000f620000000800 */
[----:B-1----:R-:W-:-:S04]  /*1710*/  FMUL.FTZ R5, R7, R6 ;  /* 0x0000000607057220 */ /* 0x002fc80000410000 */
[----:B------:R-:W-:Y:S01]  /*1720*/  FMUL.RZ R15, R5, 0.15915493667125701904 ;  /* 0x3e22f983050f7820 */ /* 0x000fe2000040c000 */
[----:B-----5:R-:W-:-:S03]  /*1730*/  FMUL.FTZ R5, R7, R4 ;  /* 0x0000000407057220 */ /* 0x020fc60000410000 */
[----:B------:R-:W0:Y:S01]  /*1740*/  MUFU.SIN R9, R15 ;  /* 0x0000000f00097308 */ /* 0x000e220000000400 */
[----:B------:R-:W-:-:S07]  /*1750*/  FMUL.RZ R13, R5, 0.15915493667125701904 ;  /* 0x3e22f983050d7820 */ /* 0x000fce000040c000 */
[----:B------:R-:W1:Y:S08]  /*1760*/  MUFU.COS R8, R15 ;  /* 0x0000000f00087308 */ /* 0x000e700000000000 */
[----:B------:R-:W5:Y:S01]  /*1770*/  MUFU.SIN R6, R13 ;  /* 0x0000000d00067308 */ /* 0x000f620000000400 */
[-C--:B0-----:R-:W-:Y:S01]  /*1780*/  FMUL.FTZ R7, R19, R9.reuse ;  /* 0x0000000913077220 */ /* 0x081fe20000410000 */
[-C--:B------:R-:W-:Y:S01]  /*1790*/  FMUL.FTZ R11, R27, R9.reuse ;  /* 0x000000091b0b7220 */ /* 0x080fe20000410000 */
[-C--:B--2---:R-:W-:Y:S01]  /*17a0*/  FMUL.FTZ R12, R18, R9.reuse ;  /* 0x00000009120c7220 */ /* 0x084fe20000410000 */
[----:B----4-:R-:W-:-:S04]  /*17b0*/  FMUL.FTZ R14, R26, R9 ;  /* 0x000000091a0e7220 */ /* 0x010fc80000410000 */
[----:B------:R-:W0:Y:S01]  /*17c0*/  MUFU.COS R5, R13 ;  /* 0x0000000d00057308 */ /* 0x000e220000000000 */
[-C--:B-1----:R-:W-:Y:S01]  /*17d0*/  FFMA.FTZ R10, R18, R8.reuse, -R7 ;  /* 0x00000008120a7223 */ /* 0x082fe20000010807 */
[-C--:B------:R-:W-:Y:S01]  /*17e0*/  FFMA.FTZ R26, R26, R8.reuse, -R11 ;  /* 0x000000081a1a7223 */ /* 0x080fe2000001080b */
[-C--:B------:R-:W-:Y:S01]  /*17f0*/  FFMA.FTZ R19, R19, R8.reuse, R12 ;  /* 0x0000000813137223 */ /* 0x080fe2000001000c */
[----:B------:R-:W-:Y:S01]  /*1800*/  FFMA.FTZ R27, R27, R8, R14 ;  /* 0x000000081b1b7223 */ /* 0x000fe2000001000e */
[----:B------:R-:W-:Y:S02]  /*1810*/  IMAD.MOV.U32 R18, RZ, RZ, R10 ;  /* 0x000000ffff127224 */ /* 0x000fe400078e000a */
[-C--:B-----5:R-:W-:Y:S01]  /*1820*/  FMUL.FTZ R7, R17, R6.reuse ;  /* 0x0000000611077220 */ /* 0x0a0fe20000410000 */
[-C--:B------:R-:W-:Y:S01]  /*1830*/  FMUL.FTZ R9, R25, R6.reuse ;  /* 0x0000000619097220 */ /* 0x080fe20000410000 */
[-C--:B------:R-:W-:Y:S01]  /*1840*/  FMUL.FTZ R4, R16, R6.reuse ;  /* 0x0000000610047220 */ /* 0x080fe20000410000 */
[----:B---3--:R-:W-:Y:S01]  /*1850*/  FMUL.FTZ R6, R24, R6 ;  /* 0x0000000618067220 */ /* 0x008fe20000410000 */
[-C--:B0-----:R-:W-:Y:S01]  /*1860*/  FFMA.FTZ R7, R16, R5.reuse, -R7 ;  /* 0x0000000510077223 */ /* 0x081fe20000010807 */
[-C--:B------:R-:W-:Y:S01]  /*1870*/  FFMA.FTZ R24, R24, R5.reuse, -R9 ;  /* 0x0000000518187223 */ /* 0x080fe20000010809 */
[-C--:B------:R-:W-:Y:S01]  /*1880*/  FFMA.FTZ R17, R17, R5.reuse, R4 ;  /* 0x0000000511117223 */ /* 0x080fe20000010004 */
[----:B------:R-:W-:-:S02]  /*1890*/  FFMA.FTZ R25, R25, R5, R6 ;  /* 0x0000000519197223 */ /* 0x000fc40000010006 */
[----:B------:R-:W-:-:S07]  /*18a0*/  MOV R16, R7 ;  /* 0x0000000700107202 */ /* 0x000fce0000000f00 */
.L_x_4501:
[----:B------:R-:W-:Y:S05]  /*18b0*/  BSYNC.RECONVERGENT B1 ;  /* 0x0000000000017941 */ /* 0x000fea0003800200 */
.L_x_4500:
[----:B---3--:R3:W-:Y:S04]  /*18c0*/  STS [R31], R24 ;  /* 0x000000181f007388 */ /* 0x0087e80000000800 */
[----:B----4-:R3:W-:Y:S04]  /*18d0*/  STS [R31+0x4], R26 ;  /* 0x0000041a1f007388 */ /* 0x0107e80000000800 */
[----:B0-----:R3:W-:Y:S04]  /*18e0*/  STS [R30], R25 ;  /* 0x000000191e007388 */ /* 0x0017e80000000800 */
[----:B------:R3:W-:Y:S04]  /*18f0*/  STS [R30+0x4], R27 ;  /* 0x0000041b1e007388 */ /* 0x0007e80000000800 */
[----:B-1----:R3:W-:Y:S04]  /*1900*/  STS [R21], R16 ;  /* 0x0000001015007388 */ /* 0x0027e80000000800 */
[----:B--2---:R3:W-:Y:S04]  /*1910*/  STS [R21+0x4], R18 ;  /* 0x0000041215007388 */ /* 0x0047e80000000800 */
[----:B------:R3:W-:Y:S04]  /*1920*/  STS [R20], R17 ;  /* 0x0000001114007388 */ /* 0x0007e80000000800 */
[----:B------:R3:W-:Y:S02]  /*1930*/  STS [R20+0x4], R19 ;  /* 0x0000041314007388 */ /* 0x0007e40000000800 */
.L_x_4499:
[----:B------:R-:W-:Y:S05]  /*1940*/  BSYNC.RECONVERGENT B0 ;  /* 0x0000000000007941 */ /* 0x000fea0003800200 */
.L_x_4498:
[----:B------:R-:W-:Y:S01]  /*1950*/  BAR.SYNC.DEFER_BLOCKING 0x0 ;  /* 0x0000000000007b1d */ /* 0x000fe20000010000 */
[----:B------:R-:W-:-:S04]  /*1960*/  @!P6 IMAD R22, R29, R22, R28 ;  /* 0x000000161d16e224 */ /* 0x000fc800078e021c */
[C---:B------:R-:W-:Y:S02]  /*1970*/  @!P6 IMAD R0, R22.reuse, 0x4, R0 ;  /* 0x000000041600e824 */ /* 0x040fe400078e0200 */
[----:B------:R-:W-:-:S03]  /*1980*/  @!P6 IMAD R3, R22, 0x4, R3 ;  /* 0x000000041603e824 */ /* 0x000fc600078e0203 */
[----:B---3--:R0:W1:Y:S04]  /*1990*/  @!P6 LDS.128 R16, [R0] ;  /* 0x000000000010e984 */ /* 0x0080680000000c00 */
[----:B------:R0:W2:Y:S01]  /*19a0*/  @!P6 LDS.128 R24, [R3] ;  /* 0x000000000318e984 */ /* 0x0000a20000000c00 */
[----:B------:R-:W-:Y:S06]  /*19b0*/  BAR.SYNC.DEFER_BLOCKING 0x0 ;  /* 0x0000000000007b1d */ /* 0x000fec0000010000 */
.L_x_4496:
[----:B------:R-:W-:Y:S05]  /*19c0*/  BSYNC.RECONVERGENT B6 ;  /* 0x0000000000067941 */ /* 0x000fea0003800200 */
.L_x_4494:
[----:B------:R-:W-:Y:S01]  /*19d0*/  ISETP.GT.U32.AND P0, PT, R23, 0x3f, PT ;  /* 0x0000003f1700780c */ /* 0x000fe20003f04070 */
[----:B------:R-:W-:Y:S01]  /*19e0*/  BSSY.RECONVERGENT B0, `(.L_x_4502) ;  /* 0x0000016000007945 */ /* 0x000fe20003800200 */
[----:B0-----:R-:W-:-:S11]  /*19f0*/  HFMA2 R0, -RZ, RZ, 0, 0 ;  /* 0x00000000ff007431 */ /* 0x001fd600000001ff */
[----:B------:R-:W-:Y:S05]  /*1a00*/  @P0 BRA `(.L_x_4503) ;  /* 0x00000000004c0947 */ /* 0x000fea0003800000 */
[----:B------:R-:W-:Y:S01]  /*1a10*/  ISETP.GT.U32.AND P0, PT, R23, 0x23, PT ;  /* 0x000000231700780c */ /* 0x000fe20003f04070 */
[----:B------:R-:W0:Y:S01]  /*1a20*/  S2UR UR5, SR_CgaCtaId ;  /* 0x00000000000579c3 */ /* 0x000e220000008800 */
[----:B------:R-:W-:Y:S02]  /*1a30*/  UMOV UR4, 0x400 ;  /* 0x0000040000047882 */ /* 0x000fe40000000000 */
[----:B------:R-:W-:-:S09]  /*1a40*/  UIADD3 UR4, UPT, UPT, UR4, 0x40, URZ ;  /* 0x0000004004047890 */ /* 0x000fd2000fffe0ff */
[----:B------:R-:W3:Y:S08]  /*1a50*/  @!P0 LDC R6, c[0x0][0x3f4] ;  /* 0x0000fd00ff068b82 */ /* 0x000ef00000000800 */
[----:B------:R-:W4:Y:S01]  /*1a60*/  @!P0 LDC.64 R4, c[0x0][0x3b8] ;  /* 0x0000ee00ff048b82 */ /* 0x000f220000000a00 */
[----:B0-----:R-:W-:Y:S01]  /*1a70*/  ULEA UR4, UR5, UR4, 0x18 ;  /* 0x0000000405047291 */ /* 0x001fe2000f8ec0ff */
[----:B---3--:R-:W-:-:S02]  /*1a80*/  @!P0 IMAD R0, R23, R6, UR41 ;  /* 0x0000002917008e24 */ /* 0x008fc4000f8e0206 */
[----:B------:R-:W-:-:S04]  /*1a90*/  @!P0 IMAD R3, R6, UR44, RZ ;  /* 0x0000002c06038c24 */ /* 0x000fc8000f8e02ff */
[----:B------:R-:W-:Y:S01]  /*1aa0*/  @!P0 IMAD R0, R3, 0x24, R0 ;  /* 0x0000002403008824 */ /* 0x000fe200078e0200 */
[----:B------:R-:W-:-:S03]  /*1ab0*/  LEA R3, R23, UR4, 0x4 ;  /* 0x0000000417037c11 */ /* 0x000fc6000f8e20ff */
[----:B------:R-:W-:Y:S02]  /*1ac0*/  @!P0 IMAD.SHL.U32 R7, R0, 0x4, RZ ;  /* 0x0000000400078824 */ /* 0x000fe400078e00ff */
[----:B-12---:R-:W-:Y:S01]  /*1ad0*/  FMUL.FTZ R0, R24, R16 ;  /* 0x0000001018007220 */ /* 0x006fe20000410000 */
[----:B------:R0:W-:Y:S01]  /*1ae0*/  STS.128 [R3], R16 ;  /* 0x0000001003007388 */ /* 0x0001e20000000c00 */
[----:B----4-:R-:W-:-:S04]  /*1af0*/  @!P0 IMAD.WIDE R4, R7, 0x4, R4 ;  /* 0x0000000407048825 */ /* 0x010fc800078e0204 */
[----:B------:R-:W-:Y:S01]  /*1b00*/  FFMA.FTZ R7, R25, R17, R0 ;  /* 0x0000001119077223 */ /* 0x000fe20000010000 */
[----:B------:R0:W-:Y:S03]  /*1b10*/  @!P0 STG.E.128 desc[UR36][R4.64], R24 ;  /* 0x0000001804008986 */ /* 0x0001e6000c101d24 */
[----:B------:R-:W-:-:S04]  /*1b20*/  FFMA.FTZ R0, R26, R18, R7 ;  /* 0x000000121a007223 */ /* 0x000fc80000010007 */
[----:B------:R-:W-:-:S07]  /*1b30*/  FFMA.FTZ R0, R27, R19, R0 ;  /* 0x000000131b007223 */ /* 0x000fce0000010000 */
.L_x_4503:
[----:B------:R-:W-:Y:S05]  /*1b40*/  BSYNC.RECONVERGENT B0 ;  /* 0x0000000000007941 */ /* 0x000fea0003800200 */
.L_x_4502:
[----:B0-----:R-:W0:Y:S01]  /*1b50*/  SHFL.BFLY PT, R3, R0, 0x10, 0x1f ;  /* 0x0e001f0000037f89 */ /* 0x001e2200000e0000 */
[----:B------:R-:W3:Y:S01]  /*1b60*/  S2UR UR5, SR_CgaCtaId ;  /* 0x00000000000579c3 */ /* 0x000ee20000008800 */
[----:B------:R-:W-:Y:S01]  /*1b70*/  UMOV UR4, 0x400 ;  /* 0x0000040000047882 */ /* 0x000fe20000000000 */
[----:B------:R-:W-:Y:S01]  /*1b80*/  BSSY.RECONVERGENT B0, `(.L_x_4504) ;  /* 0x0000032000007945 */ /* 0x000fe20003800200 */
[----:B0-----:R-:W-:Y:S01]  /*1b90*/  FADD.FTZ R4, R3, R0 ;  /* 0x0000000003047221 */ /* 0x001fe20000010000 */
[----:B------:R-:W-:Y:S01]  /*1ba0*/  SHF.R.U32.HI R0, RZ, 0x3, R23 ;  /* 0x00000003ff007819 */ /* 0x000fe20000011617 */
[----:B---3--:R-:W-:Y:S02]  /*1bb0*/  ULEA UR16, UR5, UR4, 0x18 ;  /* 0x0000000405107291 */ /* 0x008fe4000f8ec0ff */
[----:B------:R-:W-:Y:S01]  /*1bc0*/  UIADD3 UR4, UPT, UPT, UR4, 0x440, URZ ;  /* 0x0000044004047890 */ /* 0x000fe2000fffe0ff */
[----:B------:R-:W0:Y:S01]  /*1bd0*/  SHFL.BFLY PT, R3, R4, 0x8, 0x1f ;  /* 0x0d001f0004037f89 */ /* 0x000e2200000e0000 */
[----:B------:R-:W-:-:S02]  /*1be0*/  LOP3.LUT R0, R0, 0x7c, RZ, 0xc0, !PT ;  /* 0x0000007c00007812 */ /* 0x000fc400078ec0ff */
[----:B------:R-:W-:Y:S01]  /*1bf0*/  ULEA UR5, UR5, UR4, 0x18 ;  /* 0x0000000405057291 */ /* 0x000fe2000f8ec0ff */
[----:B0-----:R-:W-:-:S05]  /*1c00*/  FADD.FTZ R5, R4, R3 ;  /* 0x0000000304057221 */ /* 0x001fca0000010000 */
[----:B------:R-:W0:Y:S02]  /*1c10*/  SHFL.BFLY PT, R6, R5, 0x4, 0x1f ;  /* 0x0c801f0005067f89 */ /* 0x000e2400000e0000 */
[----:B0-----:R-:W-:-:S05]  /*1c20*/  FADD.FTZ R6, R5, R6 ;  /* 0x0000000605067221 */ /* 0x001fca0000010000 */
[----:B------:R-:W0:Y:S02]  /*1c30*/  SHFL.BFLY PT, R3, R6, 0x2, 0x1f ;  /* 0x0c401f0006037f89 */ /* 0x000e2400000e0000 */
[----:B0-----:R-:W-:Y:S01]  /*1c40*/  FADD.FTZ R7, R6, R3 ;  /* 0x0000000306077221 */ /* 0x001fe20000010000 */
[----:B------:R-:W-:Y:S02]  /*1c50*/  LOP3.LUT P0, R3, R23, 0x1f, RZ, 0xc0, !PT ;  /* 0x0000001f17037812 */ /* 0x000fe4000780c0ff */
[----:B------:R-:W-:Y:S02]  /*1c60*/  IADD3 R6, PT, PT, -R2, UR45, RZ ;  /* 0x0000002d02067c10 */ /* 0x000fe4000fffe1ff */
[----:B------:R-:W0:Y:S01]  /*1c70*/  SHFL.BFLY PT, R8, R7, 0x1, 0x1f ;  /* 0x0c201f0007087f89 */ /* 0x000e2200000e0000 */
[C---:B------:R-:W-:Y:S02]  /*1c80*/  ISETP.GT.U32.AND P1, PT, R3.reuse, 0x1, PT ;  /* 0x000000010300780c */ /* 0x040fe40003f24070 */
[----:B------:R-:W-:Y:S01]  /*1c90*/  LEA R3, R3, UR16, 0x2 ;  /* 0x0000001003037c11 */ /* 0x000fe2000f8e10ff */
[----:B0-----:R-:W-:-:S05]  /*1ca0*/  FADD.FTZ R5, R7, R8 ;  /* 0x0000000807057221 */ /* 0x001fca0000010000 */
[----:B------:R0:W-:Y:S01]  /*1cb0*/  @!P0 STS [R0+UR16+0x8], R5 ;  /* 0x0000080500008988 */ /* 0x0001e20008000810 */
[----:B------:R-:W-:Y:S01]  /*1cc0*/  BAR.SYNC.DEFER_BLOCKING 0x0 ;  /* 0x0000000000007b1d */ /* 0x000fe20000010000 */
[----:B------:R-:W-:Y:S02]  /*1cd0*/  ISETP.NE.AND P0, PT, R23, RZ, PT ;  /* 0x000000ff1700720c */ /* 0x000fe40003f05270 */
[----:B0-----:R-:W-:-:S03]  /*1ce0*/  LEA R0, R6, UR5, 0x2 ;  /* 0x0000000506007c11 */ /* 0x001fc6000f8e10ff */
[----:B------:R0:W3:Y:S02]  /*1cf0*/  @!P1 LDS R5, [R3+0x8] ;  /* 0x0000080003059984 */ /* 0x0000e40000000800 */
[----:B0-----:R-:W-:-:S05]  /*1d00*/  IMAD.MOV.U32 R3, RZ, RZ, -0x800001 ;  /* 0xff7fffffff037424 */ /* 0x001fca00078e00ff */
[----:B------:R-:W-:Y:S04]  /*1d10*/  STL [R1+0x440], R3 ;  /* 0x0004400301007387 */ /* 0x000fe80000100800 */
[----:B---3--:R-:W0:Y:S02]  /*1d20*/  SHFL.BFLY PT, R4, R5, 0x1, 0x1f ;  /* 0x0c201f0005047f89 */ /* 0x008e2400000e0000 */
[----:B0-----:R-:W-:-:S06]  /*1d30*/  FADD.FTZ R4, R4, R5 ;  /* 0x0000000504047221 */ /* 0x001fcc0000010000 */
[----:B------:R-:W0:Y:S01]  /*1d40*/  SHFL.IDX PT, R4, R4, RZ, 0x1f ;  /* 0x00001fff04047589 */ /* 0x000e2200000e0000 */
[----:B------:R-:W-:Y:S05]  /*1d50*/  @P0 BRA `(.L_x_4505) ;  /* 0x0000000000500947 */ /* 0x000fea0003800000 */
[----:B------:R-:W0:Y:S01]  /*1d60*/  LDCU UR4, c[0x0][0x410] ;  /* 0x00008200ff0477ac */ /* 0x000e220008000800 */
[----:B------:R-:W3:Y:S01]  /*1d70*/  LDCU.64 UR6, c[0x0][0x438] ;  /* 0x00008700ff0677ac */ /* 0x000ee20008000a00 */
[----:B0-----:R-:W-:Y:S01]  /*1d80*/  FMUL.FTZ R3, R4, UR4 ;  /* 0x0000000404037c20 */ /* 0x001fe20008410000 */
[----:B---3--:R-:W-:-:S04]  /*1d90*/  UISETP.NE.U32.AND UP0, UPT, UR6, URZ, UPT ;  /* 0x000000ff0600728c */ /* 0x008fc8000bf05070 */
[----:B------:R0:W-:Y:S01]  /*1da0*/  STL [R1+0x440], R3 ;  /* 0x0004400301007387 */ /* 0x0001e20000100800 */
[----:B------:R-:W-:-:S09]  /*1db0*/  UISETP.NE.AND.EX UP0, UPT, UR7, URZ, UPT, UP0 ;  /* 0x000000ff0700728c */ /* 0x000fd2000bf05300 */
[----:B0-----:R-:W-:Y:S05]  /*1dc0*/  BRA.U !UP0, `(.L_x_4506) ;  /* 0x00000001082c7547 */ /* 0x001fea000b800000 */
[----:B------:R-:W0:Y:S01]  /*1dd0*/  LDCU UR9, c[0x0][0x440] ;  /* 0x00008800ff0977ac */ /* 0x000e220008000800 */
[----:B------:R-:W3:Y:S01]  /*1de0*/  LDCU.64 UR6, c[0x0][0x438] ;  /* 0x00008700ff0677ac */ /* 0x000ee20008000a00 */
[----:B------:R-:W-:-:S04]  /*1df0*/  UIADD3 UR4, UPT, UPT, -UR39, UR45, URZ ;  /* 0x0000002d27047290 */ /* 0x000fc8000fffe1ff */
[----:B0-----:R-:W-:-:S04]  /*1e00*/  UIMAD UR8, UR40, UR9, UR4 ;  /* 0x00000009280872a4 */ /* 0x001fc8000f8e0204 */
[----:B------:R-:W-:-:S04]  /*1e10*/  UIMAD UR8, UR8, UR9, UR4 ;  /* 0x00000009080872a4 */ /* 0x000fc8000f8e0204 */
[----:B---3--:R-:W-:-:S06]  /*1e20*/  UIMAD.WIDE UR6, UR8, 0x4, UR6 ;  /* 0x00000004080678a5 */ /* 0x008fcc000f8e0206 */
[----:B------:R-:W-:Y:S01]  /*1e30*/  MOV R4, UR6 ;  /* 0x0000000600047c02 */ /* 0x000fe20008000f00 */
[----:B------:R-:W-:-:S05]  /*1e40*/  IMAD.U32 R5, RZ, RZ, UR7 ;  /* 0x00000007ff057e24 */ /* 0x000fca000f8e00ff */
[----:B------:R-:W3:Y:S02]  /*1e50*/  LDG.E R4, desc[UR36][R4.64] ;  /* 0x0000002404047981 */ /* 0x000ee4000c1e1900 */
[----:B---3--:R-:W-:-:S05]  /*1e60*/  FADD.FTZ R3, R3, R4 ;  /* 0x0000000403037221 */ /* 0x008fca0000010000 */
[----:B------:R0:W-:Y:S02]  /*1e70*/  STL [R1+0x440], R3 ;  /* 0x0004400301007387 */ /* 0x0001e40000100800 */
.L_x_4506:
[----:B0-----:R-:W3:Y:S04]  /*1e80*/  LDL R3, [R1+0x440] ;  /* 0x0004400001037983 */ /* 0x001ee80000100800 */
[----:B---3--:R3:W-:Y:S02]  /*1e90*/  STS [R0], R3 ;  /* 0x0000000300007388 */ /* 0x0087e40000000800 */
.L_x_4505:
[----:B------:R-:W-:Y:S05]  /*1ea0*/  BSYNC.RECONVERGENT B0 ;  /* 0x0000000000007941 */ /* 0x000fea0003800200 */
.L_x_4504:
[----:B---3--:R-:W-:Y:S01]  /*1eb0*/  VIADD R0, R6, 0x1f ;  /* 0x0000001f06007836 */ /* 0x008fe20000000000 */
[----:B------:R-:W3:Y:S01]  /*1ec0*/  LDCU UR4, c[0x0][0x3f0] ;  /* 0x00007e00ff0477ac */ /* 0x000ee20008000800 */
[----:B------:R-:W-:Y:S03]  /*1ed0*/  BSSY.RECONVERGENT B0, `(.L_x_4507) ;  /* 0x0000ab8000007945 */ /* 0x000fe60003800200 */
[----:B------:R-:W-:Y:S01]  /*1ee0*/  SHF.R.S32.HI R3, RZ, 0x1f, R0 ;  /* 0x0000001fff037819 */ /* 0x000fe20000011400 */
[----:B------:R-:W4:Y:S03]  /*1ef0*/  LDCU UR7, c[0x0][0x3f8] ;  /* 0x00007f00ff0777ac */ /* 0x000f260008000800 */
[----:B------:R-:W-:Y:S01]  /*1f00*/  LEA.HI R0, R3, R0, RZ, 0x5 ;  /* 0x0000000003007211 */ /* 0x000fe200078f28ff */
[----:B------:R-:W0:Y:S03]  /*1f10*/  LDCU UR17, c[0x0][0x410] ;  /* 0x00008200ff1177ac */ /* 0x000e260008000800 */
[----:B------:R-:W-:Y:S01]  /*1f20*/  LOP3.LUT R0, R0, 0xffffffe0, RZ, 0xc0, !PT ;  /* 0xffffffe000007812 */ /* 0x000fe200078ec0ff */
[----:B------:R-:W0:Y:S01]  /*1f30*/  LDCU.64 UR8, c[0x0][0x3c8] ;  /* 0x00007900ff0877ac */ /* 0x000e220008000a00 */
[----:B------:R-:W-:Y:S02]  /*1f40*/  BAR.SYNC.DEFER_BLOCKING 0x0 ;  /* 0x0000000000007b1d */ /* 0x000fe40000010000 */
[----:B------:R-:W-:Y:S01]  /*1f50*/  ISETP.GE.AND P0, PT, R23, R0, PT ;  /* 0x000000001700720c */ /* 0x000fe20003f06270 */
[----:B---3--:R-:W-:-:S03]  /*1f60*/  UIMAD UR4, UR42, UR4, UR40 ;  /* 0x000000042a0472a4 */ /* 0x008fc6000f8e0228 */
[----:B------:R-:W3:Y:S01]  /*1f70*/  LDCU.64 UR10, c[0x0][0x3b8] ;  /* 0x00007700ff0a77ac */ /* 0x000ee20008000a00 */
[----:B------:R-:W0:Y:S01]  /*1f80*/  LDCU.64 UR12, c[0x0][0x438] ;  /* 0x00008700ff0c77ac */ /* 0x000e220008000a00 */
[----:B------:R-:W0:Y:S01]  /*1f90*/  LDCU.64 UR14, c[0x0][0x448] ;  /* 0x00008900ff0e77ac */ /* 0x000e220008000a00 */
[----:B------:R-:W-:-:S06]  /*1fa0*/  UIMAD UR4, UR4, 0x90, URZ ;  /* 0x00000090040478a4 */ /* 0x000fcc000f8e02ff */
[----:B----4-:R-:W-:Y:S06]  /*1fb0*/  @P0 BRA `(.L_x_4508) ;  /* 0x000000a800a40947 */ /* 0x010fec0003800000 */
[----:B------:R-:W0:Y:S01]  /*1fc0*/  LDC R3, c[0x0][0x3f4] ;  /* 0x0000fd00ff037b82 */ /* 0x000e220000000800 */
[----:B-1----:R-:W-:Y:S01]  /*1fd0*/  LDS.128 R16, [UR16+0x50] ;  /* 0x00005010ff107984 */ /* 0x002fe20008000c00 */
[----:B------:R-:W1:Y:S01]  /*1fe0*/  LDCU UR20, c[0x0][0x440] ;  /* 0x00008800ff1477ac */ /* 0x000e620008000800 */
[----:B------:R-:W-:Y:S02]  /*1ff0*/  IMAD.IADD R0, R2, 0x1, R0 ;  /* 0x0000000102007824 */ /* 0x000fe400078e0200 */
[----:B------:R-:W-:Y:S01]  /*2000*/  LDS.128 R12, [UR16+0x60] ;  /* 0x00006010ff0c7984 */ /* 0x000fe20008000c00 */
[----:B------:R-:W4:Y:S02]  /*2010*/  LDCU.64 UR18, c[0x0][0x420] ;  /* 0x00008400ff1277ac */ /* 0x000f240008000a00 */
[----:B------:R-:W5:Y:S08]  /*2020*/  S2UR UR21, SR_CTAID.Y ;  /* 0x00000000001579c3 */ /* 0x000f700000002600 */
[----:B------:R-:W1:Y:S01]  /*2030*/  S2UR UR6, SR_CTAID.X ;  /* 0x00000000000679c3 */ /* 0x000e620000002500 */
[----:B0-----:R-:W-:-:S02]  /*2040*/  IABS R4, R3 ;  /* 0x0000000300047213 */ /* 0x001fc40000000000 */
[----:B----4-:R-:W-:Y:S02]  /*2050*/  ISETP.NE.U32.AND P0, PT, RZ, UR18, PT ;  /* 0x00000012ff007c0c */ /* 0x010fe4000bf05070 */
[----:B------:R-:W-:Y:S02]  /*2060*/  MOV R8, R4 ;  /* 0x0000000400087202 */ /* 0x000fe40000000f00 */
[----:B------:R-:W-:Y:S02]  /*2070*/  ISETP.NE.AND.EX P0, PT, RZ, UR19, PT, P0 ;  /* 0x00000013ff007c0c */ /* 0x000fe4000bf05300 */
[----:B------:R-:W0:Y:S01]  /*2080*/  I2F.RP R6, R8 ;  /* 0x0000000800067306 */ /* 0x000e220000209400 */
[----:B-----5:R-:W-:Y:S01]  /*2090*/  IMAD R3, R3, UR21, RZ ;  /* 0x0000001503037c24 */ /* 0x020fe2000f8e02ff */
[----:B-1----:R-:W-:-:S06]  /*20a0*/  UIMAD UR6, UR6, UR20, UR45 ;  /* 0x00000014060672a4 */ /* 0x002fcc000f8e022d */
[----:B0-----:R-:W0:Y:S02]  /*20b0*/  MUFU.RCP R6, R6 ;  /* 0x0000000600067308 */ /* 0x001e240000001000 */
[----:B0-----:R-:W-:-:S06]  /*20c0*/  VIADD R4, R6, 0xffffffe ;  /* 0x0ffffffe06047836 */ /* 0x001fcc0000000000 */
[----:B------:R0:W1:Y:S02]  /*20d0*/  F2I.FTZ.U32.TRUNC.NTZ R5, R4 ;  /* 0x0000000400057305 */ /* 0x000064000021f000 */
[----:B0-----:R-:W-:Y:S02]  /*20e0*/  HFMA2 R4, -RZ, RZ, 0, 0 ;  /* 0x00000000ff047431 */ /* 0x001fe400000001ff */
[----:B-1----:R-:W-:-:S04]  /*20f0*/  IMAD.MOV R7, RZ, RZ, -R5 ;  /* 0x000000ffff077224 */ /* 0x002fc800078e0a05 */
[----:B------:R-:W-:Y:S02]  /*2100*/  IMAD R7, R7, R8, RZ ;  /* 0x0000000807077224 */ /* 0x000fe400078e02ff */
[----:B------:R-:W0:Y:S02]  /*2110*/  LDS.128 R8, [UR16+0x40] ;  /* 0x00004010ff087984 */ /* 0x000e240008000c00 */
[----:B------:R-:W-:Y:S02]  /*2120*/  IMAD.HI.U32 R4, R5, R7, R4 ;  /* 0x0000000705047227 */ /* 0x000fe400078e0004 */
[----:B------:R-:W1:Y:S03]  /*2130*/  S2R R5, SR_TID.X ;  /* 0x0000000000057919 */ /* 0x000e660000002100 */
[----:B------:R1:W-:Y:S02]  /*2140*/  STL [R1+0x448], R4 ;  /* 0x0004480401007387 */ /* 0x0003e40000100800 */
[----:B-1----:R-:W-:Y:S01]  /*2150*/  IMAD.IADD R4, R2, 0x1, R5 ;  /* 0x0000000102047824 */ /* 0x002fe200078e0205 */
[----:B------:R-:W-:Y:S01]  /*2160*/  MOV R2, UR20 ;  /* 0x0000001400027c02 */ /* 0x000fe20008000f00 */
[----:B0-----:R-:W-:Y:S04]  /*2170*/  STL.64 [R1+0x430], R8 ;  /* 0x0004300801007387 */ /* 0x001fe80000100a00 */
[----:B------:R-:W-:Y:S04]  /*2180*/  STL.64 [R1+0x438], R10 ;  /* 0x0004380a01007387 */ /* 0x000fe80000100a00 */
[----:B------:R-:W0:Y:S04]  /*2190*/  LDS.128 R8, [UR16+0x70] ;  /* 0x00007010ff087984 */ /* 0x000e280008000c00 */
[----:B------:R-:W-:Y:S04]  /*21a0*/  STL.64 [R1+0x420], R16 ;  /* 0x0004201001007387 */ /* 0x000fe80000100a00 */
[----:B------:R-:W-:Y:S04]  /*21b0*/  STL.64 [R1+0x428], R18 ;  /* 0x0004281201007387 */ /* 0x000fe80000100a00 */
[----:B------:R-:W1:Y:S04]  /*21c0*/  LDS.128 R16, [UR16+0x80] ;  /* 0x00008010ff107984 */ /* 0x000e680008000c00 */
[----:B------:R-:W-:Y:S04]  /*21d0*/  STL.64 [R1+0x410], R12 ;  /* 0x0004100c01007387 */ /* 0x000fe80000100a00 */
[----:B------:R-:W-:Y:S04]  /*21e0*/  STL.64 [R1+0x418], R14 ;  /* 0x0004180e01007387 */ /* 0x000fe80000100a00 */
[----:B------:R-:W4:Y:S04]  /*21f0*/  LDS.128 R12, [UR16+0x90] ;  /* 0x00009010ff0c7984 */ /* 0x000f280008000c00 */
[----:B0-----:R-:W-:Y:S04]  /*2200*/  STL.64 [R1+0x400], R8 ;  /* 0x0004000801007387 */ /* 0x001fe80000100a00 */
[----:B------:R-:W-:Y:S04]  /*2210*/  STL.64 [R1+0x408], R10 ;  /* 0x0004080a01007387 */ /* 0x000fe80000100a00 */
[----:B------:R-:W0:Y:S04]  /*2220*/  LDS.128 R8, [UR16+0xa0] ;  /* 0x0000a010ff087984 */ /* 0x000e280008000c00 */
[----:B-1----:R-:W-:Y:S04]  /*2230*/  STL.64 [R1+0x3f0], R16 ;  /* 0x0003f01001007387 */ /* 0x002fe80000100a00 */
[----:B------:R-:W-:Y:S04]  /*2240*/  STL.64 [R1+0x3f8], R18 ;  /* 0x0003f81201007387 */ /* 0x000fe80000100a00 */
[----:B------:R-:W1:Y:S04]  /*2250*/  LDS.128 R16, [UR16+0xb0] ;  /* 0x0000b010ff107984 */ /* 0x000e680008000c00 */
[----:B----4-:R-:W-:Y:S04]  /*2260*/  STL.64 [R1+0x3e0], R12 ;  /* 0x0003e00c01007387 */ /* 0x010fe80000100a00 */
        /* <DEDUP_REMOVED lines=169> */
[----:B----4-:R-:W-:Y:S04]  /*2d00*/  STL.64 [R1+0x50], R12 ;  /* 0x0000500c01007387 */ /* 0x010fe80000100a00 */
[----:B------:R-:W-:Y:S04]  /*2d10*/  STL.64 [R1+0x58], R14 ;  /* 0x0000580e01007387 */ /* 0x000fe80000100a00 */
[----:B0-----:R-:W-:Y:S04]  /*2d20*/  STL.64 [R1+0x40], R8 ;  /* 0x0000400801007387 */ /* 0x001fe80000100a00 */
[----:B------:R-:W-:Y:S04]  /*2d30*/  STL.64 [R1+0x48], R10 ;  /* 0x0000480a01007387 */ /* 0x000fe80000100a00 */
[----:B------:R0:W-:Y:S04]  /*2d40*/  STL [R1+0x444], R0 ;  /* 0x0004440001007387 */ /* 0x0001e80000100800 */
[----:B------:R-:W-:Y:S01]  /*2d50*/  STL [R1+0x8], R4 ;  /* 0x0000080401007387 */ /* 0x000fe20000100800 */
[----:B0-----:R-:W-:-:S02]  /*2d60*/  SHF.R.S32.HI R0, RZ, 0x1f, R3 ;  /* 0x0000001fff007819 */ /* 0x001fc40000011403 */
[----:B------:R-:W-:-:S04]  /*2d70*/  IADD3 R3, P1, P2, R3, UR18, R4 ;  /* 0x0000001203037c10 */ /* 0x000fc8000fa3e004 */
[----:B------:R-:W-:Y:S01]  /*2d80*/  IADD3.X R6, PT, PT, R0, UR19, RZ, P1, P2 ;  /* 0x0000001300067c10 */ /* 0x000fe20008fe44ff */
[----:B------:R0:W-:Y:S01]  /*2d90*/  STL [R1+0x34], R3 ;  /* 0x0000340301007387 */ /* 0x0001e20000100800 */
[----:B------:R-:W-:-:S03]  /*2da0*/  IMAD R0, R2, UR6, R4 ;  /* 0x0000000602007c24 */ /* 0x000fc6000f8e0204 */
[----:B------:R1:W-:Y:S04]  /*2db0*/  STL [R1+0x30], R6 ;  /* 0x0000300601007387 */ /* 0x0003e80000100800 */
[----:B------:R1:W-:Y:S01]  /*2dc0*/  STL [R1+0x38], R0 ;  /* 0x0000380001007387 */ /* 0x0003e20000100800 */
[----:B0-----:R-:W-:-:S05]  /*2dd0*/  LEA R3, R5, UR5, 0x2 ;  /* 0x0000000505037c11 */ /* 0x001fca000f8e10ff */
[----:B------:R1:W-:Y:S02]  /*2de0*/  STL [R1+0x3c], R3 ;  /* 0x00003c0301007387 */ /* 0x0003e40000100800 */
.L_x_4639:
[----:B------:R-:W4:Y:S04]  /*2df0*/  LDL R2, [R1+0x30] ;  /* 0x0000300001027983 */ /* 0x000f280000100800 */
[----:B-1----:R-:W2:Y:S04]  /*2e00*/  LDL R0, [R1+0x34] ;  /* 0x0000340001007983 */ /* 0x002ea80000100800 */
[----:B------:R-:W3:Y:S04]  /*2e10*/  LDL R252, [R1+0x448] ;  /* 0x0004480001fc7983 */ /* 0x000ee80000100800 */
[----:B-----5:R-:W-:Y:S04]  /*2e20*/  STL [R1+0x450], R5 ;  /* 0x0004500501007387 */ /* 0x020fe80000100800 */
[----:B------:R0:W-:Y:S04]  /*2e30*/  STL [R1+0x44c], R4 ;  /* 0x00044c0401007387 */ /* 0x0001e80000100800 */
[----:B0-----:R-:W3:Y:S01]  /*2e40*/  LDL R4, [R1+0x8] ;  /* 0x0000080001047983 */ /* 0x001ee20000100800 */
[----:B----4-:R-:W-:-:S02]  /*2e50*/  @P0 IMAD.MOV.U32 R3, RZ, RZ, R2 ;  /* 0x000000ffff030224 */ /* 0x010fc400078e0002 */
[----:B--2---:R-:W-:Y:S02]  /*2e60*/  @P0 IMAD.MOV.U32 R2, RZ, RZ, R0 ;  /* 0x000000ffff020224 */ /* 0x004fe400078e0000 */
[----:B------:R-:W0:Y:S04]  /*2e70*/  LDC R0, c[0x0][0x3f4] ;  /* 0x0000fd00ff007b82 */ /* 0x000e280000000800 */
[----:B------:R3:W2:Y:S02]  /*2e80*/  @P0 LDG.E.U8 R2, desc[UR36][R2.64] ;  /* 0x0000002402020981 */ /* 0x0006a4000c1e1100 */
[----:B---3--:R-:W-:Y:S02]  /*2e90*/  IABS R3, R4 ;  /* 0x0000000400037213 */ /* 0x008fe40000000000 */
[----:B0-----:R-:W-:-:S03]  /*2ea0*/  IABS R5, R0 ;  /* 0x0000000000057213 */ /* 0x001fc60000000000 */
[----:B------:R-:W-:Y:S01]  /*2eb0*/  IMAD.HI.U32 R252, R252, R3, RZ ;  /* 0x00000003fcfc7227 */ /* 0x000fe200078e00ff */
[----:B------:R-:W0:Y:S04]  /*2ec0*/  LDC R0, c[0x0][0x3f4] ;  /* 0x0000fd00ff007b82 */ /* 0x000e280000000800 */
[----:B------:R-:W-:-:S05]  /*2ed0*/  IADD3 R252, PT, PT, -R252, RZ, RZ ;  /* 0x000000fffcfc7210 */ /* 0x000fca0007ffe1ff */
[----:B------:R-:W-:Y:S02]  /*2ee0*/  IMAD R3, R5, R252, R3 ;  /* 0x000000fc05037224 */ /* 0x000fe400078e0203 */
[----:B------:R-:W1:Y:S01]  /*2ef0*/  LDC R252, c[0x0][0x3f4] ;  /* 0x0000fd00fffc7b82 */ /* 0x000e620000000800 */
[----:B------:R3:W5:Y:S01]  /*2f00*/  LDL.LU R5, [R1+0x450] ;  /* 0x0004500001057983 */ /* 0x0007620000300800 */
[----:B0-----:R-:W-:-:S04]  /*2f10*/  IABS R0, R0 ;  /* 0x0000000000007213 */ /* 0x001fc80000000000 */
[----:B------:R-:W-:Y:S02]  /*2f20*/  ISETP.GT.U32.AND P1, PT, R0, R3, PT ;  /* 0x000000030000720c */ /* 0x000fe40003f24070 */
[----:B-1----:R-:W-:-:S11]  /*2f30*/  IABS R252, R252 ;  /* 0x000000fc00fc7213 */ /* 0x002fd60000000000 */
[----:B------:R-:W-:-:S05]  /*2f40*/  @!P1 IMAD.IADD R3, R3, 0x1, -R252 ;  /* 0x0000000103039824 */ /* 0x000fca00078e0afc */
[----:B------:R-:W-:Y:S02]  /*2f50*/  ISETP.GT.U32.AND P1, PT, R0, R3, PT ;  /* 0x000000030000720c */ /* 0x000fe40003f24070 */
[C---:B------:R-:W-:Y:S01]  /*2f60*/  ISETP.GE.AND P2, PT, R4.reuse, RZ, PT ;  /* 0x000000ff0400720c */ /* 0x040fe20003f46270 */
[----:B------:R-:W0:Y:S10]  /*2f70*/  LDC R0, c[0x0][0x3f4] ;  /* 0x0000fd00ff007b82 */ /* 0x000e340000000800 */
[----:B------:R-:W-:Y:S01]  /*2f80*/  @!P1 IMAD.IADD R3, R3, 0x1, -R252 ;  /* 0x0000000103039824 */ /* 0x000fe200078e0afc */
[----:B------:R-:W-:-:S02]  /*2f90*/  ISETP.GE.AND P1, PT, R4, UR45, PT ;  /* 0x0000002d04007c0c */ /* 0x000fc4000bf26270 */
[----:B------:R3:W5:Y:S01]  /*2fa0*/  LDL.LU R4, [R1+0x44c] ;  /* 0x00044c0001047983 */ /* 0x0007620000300800 */
[C---:B0-----:R-:W-:Y:S01]  /*2fb0*/  ISETP.NE.AND P4, PT, R0.reuse, RZ, PT ;  /* 0x000000ff0000720c */ /* 0x041fe20003f85270 */
[----:B------:R-:W-:Y:S01]  /*2fc0*/  BSSY.RECONVERGENT B1, `(.L_x_4509) ;  /* 0x0000025000017945 */ /* 0x000fe20003800200 */
[----:B------:R-:W-:Y:S01]  /*2fd0*/  IMAD R252, R0, 0x90, RZ ;  /* 0x0000009000fc7824 */ /* 0x000fe200078e02ff */
[----:B--2---:R-:W-:Y:S02]  /*2fe0*/  ISETP.NE.AND P3, PT, R2, RZ, P0 ;  /* 0x000000ff0200720c */ /* 0x004fe40000765270 */
[----:B------:R-:W-:-:S05]  /*2ff0*/  MOV R2, R3 ;  /* 0x0000000300027202 */ /* 0x000fca0000000f00 */
[----:B------:R-:W-:-:S03]  /*3000*/  @!P2 IMAD.MOV R2, RZ, RZ, -R2 ;  /* 0x000000ffff02a224 */ /* 0x000fc600078e0a02 */
[----:B------:R-:W-:-:S05]  /*3010*/  @!P4 LOP3.LUT R2, RZ, R0, RZ, 0x33, !PT ;  /* 0x00000000ff02c212 */ /* 0x000fca00078e33ff */
[----:B------:R-:W-:Y:S01]  /*3020*/  IMAD.SHL.U32 R3, R2, 0x4, RZ ;  /* 0x0000000402037824 */ /* 0x000fe200078e00ff */
[----:B---3--:R-:W-:Y:S06]  /*3030*/  @P1 BRA `(.L_x_4510) ;  /* 0x0000000000741947 */ /* 0x008fec0003800000 */
[----:B------:R0:W-:Y:S01]  /*3040*/  STL [R1+0x2c], RZ ;  /* 0x00002cff01007387 */ /* 0x0001e20000100800 */
[----:B------:R-:W-:-:S03]  /*3050*/  ISETP.GE.AND P2, PT, R3, R252, PT ;  /* 0x000000fc0300720c */ /* 0x000fc60003f46270 */
[----:B------:R0:W-:Y:S04]  /*3060*/  STL [R1+0x28], RZ ;  /* 0x000028ff01007387 */ /* 0x0001e80000100800 */
[----:B------:R0:W-:Y:S04]  /*3070*/  STL [R1+0x24], RZ ;  /* 0x000024ff01007387 */ /* 0x0001e80000100800 */
[----:B------:R0:W-:Y:S02]  /*3080*/  STL [R1+0x20], RZ ;  /* 0x000020ff01007387 */ /* 0x0001e40000100800 */
[----:B------:R-:W-:Y:S05]  /*3090*/  @P2 BRA `(.L_x_4510) ;  /* 0x00000000005c2947 */ /* 0x000fea0003800000 */
[----:B------:R-:W1:Y:S01]  /*30a0*/  S2UR UR6, SR_CTAID.Y ;  /* 0x00000000000679c3 */ /* 0x000e620000002600 */
[----:B------:R1:W-:Y:S04]  /*30b0*/  STL.64 [R1+0x458], R6 ;  /* 0x0004580601007387 */ /* 0x0003e80000100a00 */
[----:B-----5:R2:W-:Y:S01]  /*30c0*/  STL.64 [R1+0x450], R4 ;  /* 0x0004500401007387 */ /* 0x0205e20000100a00 */
[----:B-1----:R-:W-:-:S05]  /*30d0*/  IMAD R7, R0, UR6, RZ ;  /* 0x0000000600077c24 */ /* 0x002fca000f8e02ff */
[----:B------:R-:W-:-:S04]  /*30e0*/  IADD3 R252, P2, PT, R7, R2, RZ ;  /* 0x0000000207fc7210 */ /* 0x000fc80007f5e0ff */
[----:B------:R-:W-:Y:S02]  /*30f0*/  LEA.HI.X.SX32 R6, R7, RZ, 0x1, P2 ;  /* 0x000000ff07067211 */ /* 0x000fe400010f0eff */
[----:B--2---:R-:W-:-:S04]  /*3100*/  LEA R4, P2, R252, UR8, 0x2 ;  /* 0x00000008fc047c11 */ /* 0x004fc8000f8410ff */
[----:B------:R-:W-:-:S05]  /*3110*/  LEA.HI.X R5, R252, UR9, R6, 0x2, P2 ;  /* 0x00000009fc057c11 */ /* 0x000fca00090f1406 */
[----:B------:R1:W2:Y:S02]  /*3120*/  LDG.E R252, desc[UR36][R4.64] ;  /* 0x0000002404fc7981 */ /* 0x0002a4000c1e1900 */
[----:B-1----:R-:W-:-:S04]  /*3130*/  IMAD R4, R0, UR7, RZ ;  /* 0x0000000700047c24 */ /* 0x002fc8000f8e02ff */
[----:B--2---:R-:W-:-:S04]  /*3140*/  IMAD R252, R252, R4, RZ ;  /* 0x00000004fcfc7224 */ /* 0x004fc800078e02ff */
[----:B------:R-:W-:Y:S02]  /*3150*/  IMAD R4, R252, 0x90, R3 ;  /* 0x00000090fc047824 */ /* 0x000fe400078e0203 */
[----:B------:R-:W-:-:S05]  /*3160*/  IMAD R252, R0, UR4, RZ ;  /* 0x0000000400fc7c24 */ /* 0x000fca000f8e02ff */
[----:B------:R-:W-:Y:S02]  /*3170*/  SHF.R.S32.HI R5, RZ, 0x1f, R252 ;  /* 0x0000001fff057819 */ /* 0x000fe400000114fc */
[----:B------:R-:W-:-:S04]  /*3180*/  IADD3 R252, P2, PT, R4, R252, RZ ;  /* 0x000000fc04fc7210 */ /* 0x000fc80007f5e0ff */
[----:B------:R-:W-:Y:S02]  /*3190*/  LEA.HI.X.SX32 R6, R4, R5, 0x1, P2 ;  /* 0x0000000504067211 */ /* 0x000fe400010f0eff */
[----:B------:R-:W-:-:S04]  /*31a0*/  LEA R4, P2, R252, UR10, 0x2 ;  /* 0x0000000afc047c11 */ /* 0x000fc8000f8410ff */
[----:B------:R-:W-:-:S06]  /*31b0*/  LEA.HI.X R5, R252, UR11, R6, 0x2, P2 ;  /* 0x0000000bfc057c11 */ /* 0x000fcc00090f1406 */
[----:B------:R-:W2:Y:S04]  /*31c0*/  LDG.E.128 R4, desc[UR36][R4.64] ;  /* 0x0000002404047981 */ /* 0x000ea8000c1e1d00 */
[----:B--2---:R-:W-:Y:S04]  /*31d0*/  STL.64 [R1+0x20], R4 ;  /* 0x0000200401007387 */ /* 0x004fe80000100a00 */
[----:B------:R1:W-:Y:S04]  /*31e0*/  STL.64 [R1+0x28], R6 ;  /* 0x0000280601007387 */ /* 0x0003e80000100a00 */
[----:B-1----:R1:W5:Y:S04]  /*31f0*/  LDL.LU.64 R6, [R1+0x458] ;  /* 0x0004580001067983 */ /* 0x0023680000300a00 */
[----:B------:R1:W5:Y:S02]  /*3200*/  LDL.LU.64 R4, [R1+0x450] ;  /* 0x0004500001047983 */ /* 0x0003640000300a00 */
.L_x_4510:
[----:B------:R-:W-:Y:S05]  /*3210*/  BSYNC.RECONVERGENT B1 ;  /* 0x0000000000017941 */ /* 0x000fea0003800200 */
.L_x_4509:
[----:B------:R-:W-:Y:S01]  /*3220*/  BSSY.RECONVERGENT B1, `(.L_x_4511) ;  /* 0x000001b000017945 */ /* 0x000fe20003800200 */
[----:B------:R-:W-:-:S03]  /*3230*/  IADD3 R252, PT, PT, R2, R0, RZ ;  /* 0x0000000002fc7210 */ /* 0x000fc60007ffe0ff */
[----:B------:R-:W-:Y:S05]  /*3240*/  @P1 BRA `(.L_x_4512) ;  /* 0x0000000000601947 */ /* 0x000fea0003800000 */
[----:B-----5:R-:W-:Y:S01]  /*3250*/  IMAD R5, R0, 0x90, RZ ;  /* 0x0000009000057824 */ /* 0x020fe200078e02ff */
[----:B------:R-:W-:Y:S01]  /*3260*/  CS2R R6, SRZ ;  /* 0x0000000000067805 */ /* 0x000fe2000001ff00 */
[----:B------:R-:W-:-:S05]  /*3270*/  IMAD.SHL.U32 R4, R252, 0x4, RZ ;  /* 0x00000004fc047824 */ /* 0x000fca00078e00ff */
[----:B------:R-:W-:Y:S02]  /*3280*/  ISETP.GE.AND P2, PT, R4, R5, PT ;  /* 0x000000050400720c */ /* 0x000fe40003f46270 */
[----:B------:R-:W-:-:S11]  /*3290*/  CS2R R4, SRZ ;  /* 0x0000000000047805 */ /* 0x000fd6000001ff00 */
[----:B------:R-:W-:Y:S05]  /*32a0*/  @P2 BRA `(.L_x_4512) ;  /* 0x0000000000482947 */ /* 0x000fea0003800000 */
[----:B------:R-:W2:Y:S01]  /*32b0*/  S2UR UR6, SR_CTAID.Y ;  /* 0x00000000000679c3 */ /* 0x000ea20000002600 */
[----:B------:R-:W-:Y:S02]  /*32c0*/  IMAD.SHL.U32 R7, R252, 0x4, RZ ;  /* 0x00000004fc077824 */ /* 0x000fe400078e00ff */
[----:B--2---:R-:W-:-:S05]  /*32d0*/  IMAD R6, R0, UR6, RZ ;  /* 0x0000000600067c24 */ /* 0x004fca000f8e02ff */
[----:B------:R-:W-:-:S04]  /*32e0*/  IADD3 R5, P2, PT, R6, R2, RZ ;  /* 0x0000000206057210 */ /* 0x000fc80007f5e0ff */
[----:B------:R-:W-:Y:S02]  /*32f0*/  LEA.HI.X.SX32 R6, R6, RZ, 0x1, P2 ;  /* 0x000000ff06067211 */ /* 0x000fe400010f0eff */
[----:B------:R-:W-:-:S04]  /*3300*/  LEA R4, P2, R5, UR8, 0x2 ;  /* 0x0000000805047c11 */ /* 0x000fc8000f8410ff */
[----:B------:R-:W-:-:S05]  /*3310*/  LEA.HI.X R5, R5, UR9, R6, 0x2, P2 ;  /* 0x0000000905057c11 */ /* 0x000fca00090f1406 */
[----:B------:R2:W3:Y:S01]  /*3320*/  LDG.E R4, desc[UR36][R4.64] ;  /* 0x0000002404047981 */ /* 0x0004e2000c1e1900 */
[C---:B------:R-:W-:Y:S02]  /*3330*/  IMAD R6, R0.reuse, UR4, RZ ;  /* 0x0000000400067c24 */ /* 0x040fe4000f8e02ff */
[----:B--2---:R-:W-:-:S04]  /*3340*/  IMAD R5, R0, UR7, RZ ;  /* 0x0000000700057c24 */ /* 0x004fc8000f8e02ff */
        /* <DEDUP_REMOVED lines=8> */
.L_x_4512:
[----:B------:R-:W-:Y:S05]  /*33d0*/  BSYNC.RECONVERGENT B1 ;  /* 0x0000000000017941 */ /* 0x000fea0003800200 */
.L_x_4511:
        /* <DEDUP_REMOVED lines=8> */
[----:B------:R-:W2:Y:S01]  /*3460*/  S2UR UR6, SR_CTAID.Y ;  /* 0x00000000000679c3 */ /* 0x000ea20000002600 */
[C---:B------:R-:W-:Y:S02]  /*3470*/  IMAD R11, R0.reuse, 0x8, R3 ;  /* 0x00000008000b7824 */ /* 0x040fe400078e0203 */
        /* <DEDUP_REMOVED lines=16> */
.L_x_4514:
[----:B------:R-:W-:Y:S05]  /*3580*/  BSYNC.RECONVERGENT B1 ;  /* 0x0000000000017941 */ /* 0x000fea0003800200 */
.L_x_4513:
[----:B------:R-:W-:Y:S04]  /*3590*/  BSSY.RECONVERGENT B1, `(.L_x_4515) ;  /* 0x000001c000017945 */ /* 0x000fe80003800200 */
[----:B------:R-:W-:Y:S05]  /*35a0*/  @P1 BRA `(.L_x_4516) ;  /* 0x0000000000681947 */ /* 0x000fea0003800000 */
[C---:B------:R-:W-:Y:S02]  /*35b0*/  IMAD R12, R0.reuse, 0x2, R252 ;  /* 0x00000002000c7824 */ /* 0x040fe400078e02fc */
[----:B------:R-:W-:-:S03]  /*35c0*/  IMAD R14, R0, 0x90, RZ ;  /* 0x00000090000e7824 */ /* 0x000fc600078e02ff */
[----:B------:R-:W-:-:S04]  /*35d0*/  SHF.L.U32 R13, R12, 0x2, RZ ;  /* 0x000000020c0d7819 */ /* 0x000fc800000006ff */
[----:B------:R-:W-:Y:S02]  /*35e0*/  ISETP.GE.AND P2, PT, R13, R14, PT ;  /* 0x0000000e0d00720c */ /* 0x000fe40003f46270 */
[----:B------:R-:W-:Y:S02]  /*35f0*/  CS2R R14, SRZ ;  /* 0x00000000000e7805 */ /* 0x000fe4000001ff00 */
[----:B------:R-:W-:-:S09]  /*3600*/  CS2R R12, SRZ ;  /* 0x00000000000c7805 */ /* 0x000fd2000001ff00 */
[----:B------:R-:W-:Y:S05]  /*3610*/  @P2 BRA `(.L_x_4516) ;  /* 0x00000000004c2947 */ /* 0x000fea0003800000 */
[----:B------:R-:W2:Y:S01]  /*3620*/  S2UR UR6, SR_CTAID.Y ;  /* 0x00000000000679c3 */ /* 0x000ea20000002600 */
[----:B------:R-:W-:-:S04]  /*3630*/  IMAD R15, R0, 0x2, R252 ;  /* 0x00000002000f7824 */ /* 0x000fc800078e02fc */
        /* <DEDUP_REMOVED lines=17> */
.L_x_4516:
[----:B------:R-:W-:Y:S05]  /*3750*/  BSYNC.RECONVERGENT B1 ;  /* 0x0000000000017941 */ /* 0x000fea0003800200 */
.L_x_4515:
        /* <DEDUP_REMOVED lines=26> */
.L_x_4518:
[----:B------:R-:W-:Y:S05]  /*3900*/  BSYNC.RECONVERGENT B1 ;  /* 0x0000000000017941 */ /* 0x000fea0003800200 */
.L_x_4517:
        /* <DEDUP_REMOVED lines=28> */
.L_x_4520:
[----:B------:R-:W-:Y:S05]  /*3ad0*/  BSYNC.RECONVERGENT B1 ;  /* 0x0000000000017941 */ /* 0x000fea0003800200 */
.L_x_4519:
[----:B------:R-:W-:Y:S04]  /*3ae0*/  BSSY.RECONVERGENT B1, `(.L_x_4521) ;  /* 0x000001e000017945 */ /* 0x000fe80003800200 */
[----:B------:R-:W-:Y:S05]  /*3af0*/  @P1 BRA `(.L_x_4522) ;  /* 0x0000000000701947 */ /* 0x000fea0003800000 */
[C---:B------:R-:W-:Y:S01]  /*3b00*/  LEA R24, R0.reuse, R252, 0x2 ;  /* 0x000000fc00187211 */ /* 0x040fe200078e10ff */
[----:B------:R-:W-:-:S04]  /*3b10*/  IMAD R25, R0, 0x90, RZ ;  /* 0x0000009000197824 */ /* 0x000fc800078e02ff */
[----:B------:R-:W-:-:S04]  /*3b20*/  IMAD.IADD R26, R24, 0x1, R0 ;  /* 0x00000001181a7824 */ /* 0x000fc800078e0200 */
[----:B------:R-:W-:Y:S01]  /*3b30*/  IMAD.SHL.U32 R24, R26, 0x4, RZ ;  /* 0x000000041a187824 */ /* 0x000fe200078e00ff */
[----:B------:R-:W-:-:S04]  /*3b40*/  CS2R R26, SRZ ;  /* 0x00000000001a7805 */ /* 0x000fc8000001ff00 */
[----:B------:R-:W-:Y:S02]  /*3b50*/  ISETP.GE.AND P2, PT, R24, R25, PT ;  /* 0x000000191800720c */ /* 0x000fe40003f46270 */
[----:B------:R-:W-:-:S11]  /*3b60*/  CS2R R24, SRZ ;  /* 0x0000000000187805 */ /* 0x000fd6000001ff00 */
[----:B------:R-:W-:Y:S05]  /*3b70*/  @P2 BRA `(.L_x_4522) ;  /* 0x0000000000502947 */ /* 0x000fea0003800000 */
[----:B------:R-:W2:Y:S01]  /*3b80*/  S2UR UR6, SR_CTAID.Y ;  /* 0x00000000000679c3 */ /* 0x000ea20000002600 */
[----:B------:R-:W-:-:S05]  /*3b90*/  LEA R27, R0, R252, 0x2 ;  /* 0x000000fc001b7211 */ /* 0x000fca00078e10ff */
[----:B------:R-:W-:Y:S02]  /*3ba0*/  IMAD.IADD R27, R27, 0x1, R0 ;  /* 0x000000011b1b7824 */ /* 0x000fe400078e0200 */
        /* <DEDUP_REMOVED lines=17> */
.L_x_4522:
[----:B------:R-:W-:Y:S05]  /*3cc0*/  BSYNC.RECONVERGENT B1 ;  /* 0x0000000000017941 */ /* 0x000fea0003800200 */
.L_x_4521:
[----:B------:R-:W-:Y:S04]  /*3cd0*/  BSSY.RECONVERGENT B1, `(.L_x_4523) ;  /* 0x000001e000017945 */ /* 0x000fe80003800200 */
[----:B------:R-:W-:Y:S05]  /*3ce0*/  @P1 BRA `(.L_x_4524) ;  /* 0x0000000000701947 */ /* 0x000fea0003800000 */
[C---:B------:R-:W-:Y:S01]  /*3cf0*/  LEA R28, R0.reuse, R252, 0x2 ;  /* 0x000000fc001c7211 */ /* 0x040fe200078e10ff */
[----:B------:R-:W-:-:S04]  /*3d00*/  IMAD R29, R0, 0x90, RZ ;  /* 0x00000090001d7824 */ /* 0x000fc800078e02ff */
[----:B------:R-:W-:-:S04]  /*3d10*/  IMAD R30, R0, 0x2, R28 ;  /* 0x00000002001e7824 */ /* 0x000fc800078e021c */
[----:B------:R-:W-:Y:S01]  /*3d20*/  IMAD.SHL.U32 R28, R30, 0x4, RZ ;  /* 0x000000041e1c7824 */ /* 0x000fe200078e00ff */
[----:B------:R-:W-:-:S04]  /*3d30*/  CS2R R30, SRZ ;  /* 0x00000000001e7805 */ /* 0x000fc8000001ff00 */
[----:B------:R-:W-:Y:S02]  /*3d40*/  ISETP.GE.AND P2, PT, R28, R29, PT ;  /* 0x0000001d1c00720c */ /* 0x000fe40003f46270 */
[----:B------:R-:W-:-:S11]  /*3d50*/  CS2R R28, SRZ ;  /* 0x00000000001c7805 */ /* 0x000fd6000001ff00 */
[----:B------:R-:W-:Y:S05]  /*3d60*/  @P2 BRA `(.L_x_4524) ;  /* 0x0000000000502947 */ /* 0x000fea0003800000 */
[----:B------:R-:W2:Y:S01]  /*3d70*/  S2UR UR6, SR_CTAID.Y ;  /* 0x00000000000679c3 */ /* 0x000ea20000002600 */
[----:B------:R-:W-:-:S05]  /*3d80*/  LEA R31, R0, R252, 0x2 ;  /* 0x000000fc001f7211 */ /* 0x000fca00078e10ff */
        /* <DEDUP_REMOVED lines=18> */
.L_x_4524:
[----:B------:R-:W-:Y:S05]  /*3eb0*/  BSYNC.RECONVERGENT B1 ;  /* 0x0000000000017941 */ /* 0x000fea0003800200 */
.L_x_4523:
        /* <DEDUP_REMOVED lines=26> */
.L_x_4526:
[----:B------:R-:W-:Y:S05]  /*4060*/  BSYNC.RECONVERGENT B1 ;  /* 0x0000000000017941 */ /* 0x000fea0003800200 */
.L_x_4525:
[----:B------:R-:W-:Y:S04]  /*4070*/  BSSY.RECONVERGENT B1, `(.L_x_4527) ;  /* 0x0000020000017945 */ /* 0x000fe80003800200 */
[----:B------:R-:W-:Y:S05]  /*4080*/  @P1 BRA `(.L_x_4528) ;  /* 0x0000000000781947 */ /* 0x000fea0003800000 */
[C---:B------:R-:W-:Y:S02]  /*4090*/  IMAD R36, R0.reuse, 0x4, R252 ;  /* 0x0000000400247824 */ /* 0x040fe400078e02fc */
[----:B------:R-:W-:-:S03]  /*40a0*/  IMAD R37, R0, 0x90, RZ ;  /* 0x0000009000257824 */ /* 0x000fc600078e02ff */
[----:B------:R-:W-:-:S05]  /*40b0*/  LEA R36, R0, R36, 0x1 ;  /* 0x0000002400247211 */ /* 0x000fca00078e08ff */
        /* <DEDUP_REMOVED lines=8> */
[----:B------:R-:W-:-:S04]  /*4140*/  IMAD R39, R0, 0x2, R39 ;  /* 0x0000000200277824 */ /* 0x000fc800078e0227 */
        /* <DEDUP_REMOVED lines=18> */
.L_x_4528:
[----:B------:R-:W-:Y:S05]  /*4270*/  BSYNC.RECONVERGENT B1 ;  /* 0x0000000000017941 */ /* 0x000fea0003800200 */
.L_x_4527:
[----:B------:R2:W-:Y:S02]  /*4280*/  STL [R1+0x44c], R2 ;  /* 0x00044c0201007387 */ /* 0x0005e40000100800 */
[----:B--2---:R-:W-:-:S04]  /*4290*/  IMAD R2, R0, 0x4, R252 ;  /* 0x0000000400027824 */ /* 0x004fc800078e02fc */
[----:B------:R-:W-:-:S05]  /*42a0*/  IMAD R2, R0, 0x2, R2 ;  /* 0x0000000200027824 */ /* 0x000fca00078e0202 */
[----:B------:R-:W-:-:S05]  /*42b0*/  LEA R2, R0, R2, 0x1 ;  /* 0x0000000200027211 */ /* 0x000fca00078e08ff */
[----:B------:R2:W-:Y:S04]  /*42c0*/  STL [R1], R2 ;  /* 0x0000000201007387 */ /* 0x0005e80000100800 */
[----:B--2---:R2:W5:Y:S01]  /*42d0*/  LDL.LU R2, [R1+0x44c] ;  /* 0x00044c0001027983 */ /* 0x0045620000300800 */
[----:B------:R-:W-:Y:S04]  /*42e0*/  BSSY.RECONVERGENT B1, `(.L_x_4529) ;  /* 0x000001e000017945 */ /* 0x000fe80003800200 */
[----:B------:R-:W-:Y:S05]  /*42f0*/  @P1 BRA `(.L_x_4530) ;  /* 0x0000000000701947 */ /* 0x000fea0003800000 */
[C---:B------:R-:W-:Y:S01]  /*4300*/  IMAD R40, R0.reuse, 0x4, R252 ;  /* 0x0000000400287824 */ /* 0x040fe200078e02fc */
[----:B------:R-:W-:Y:S01]  /*4310*/  CS2R R42, SRZ ;  /* 0x00000000002a7805 */ /* 0x000fe2000001ff00 */
[C---:B------:R-:W-:Y:S02]  /*4320*/  IMAD R41, R0.reuse, 0x90, RZ ;  /* 0x0000009000297824 */ /* 0x040fe400078e02ff */
[----:B------:R-:W-:-:S05]  /*4330*/  IMAD R40, R0, 0x2, R40 ;  /* 0x0000000200287824 */ /* 0x000fca00078e0228 */
[----:B------:R-:W-:-:S05]  /*4340*/  LEA R40, R0, R40, 0x1 ;  /* 0x0000002800287211 */ /* 0x000fca00078e08ff */
[----:B------:R-:W-:-:S04]  /*4350*/  IMAD.IADD R252, R40, 0x1, R0 ;  /* 0x0000000128fc7824 */ /* 0x000fc800078e0200 */
[----:B------:R-:W-:-:S05]  /*4360*/  IMAD.SHL.U32 R40, R252, 0x4, RZ ;  /* 0x00000004fc287824 */ /* 0x000fca00078e00ff */
[----:B------:R-:W-:Y:S02]  /*4370*/  ISETP.GE.AND P2, PT, R40, R41, PT ;  /* 0x000000292800720c */ /* 0x000fe40003f46270 */
[----:B------:R-:W-:-:S11]  /*4380*/  CS2R R40, SRZ ;  /* 0x0000000000287805 */ /* 0x000fd6000001ff00 */
[----:B------:R-:W-:Y:S05]  /*4390*/  @P2 BRA `(.L_x_4530) ;  /* 0x0000000000482947 */ /* 0x000fea0003800000 */
[----:B------:R-:W3:Y:S02]  /*43a0*/  S2UR UR6, SR_CTAID.Y ;  /* 0x00000000000679c3 */ /* 0x000ee40000002600 */
[----:B---3--:R-:W-:-:S05]  /*43b0*/  IMAD R42, R0, UR6, RZ ;  /* 0x00000006002a7c24 */ /* 0x008fca000f8e02ff */
[----:B-----5:R-:W-:-:S04]  /*43c0*/  IADD3 R41, P2, PT, R42, R2, RZ ;  /* 0x000000022a297210 */ /* 0x020fc80007f5e0ff */
[----:B------:R-:W-:Y:S02]  /*43d0*/  LEA.HI.X.SX32 R42, R42, RZ, 0x1, P2 ;  /* 0x000000ff2a2a7211 */ /* 0x000fe400010f0eff */
[----:B------:R-:W-:-:S04]  /*43e0*/  LEA R40, P2, R41, UR8, 0x2 ;  /* 0x0000000829287c11 */ /* 0x000fc8000f8410ff */
[----:B------:R-:W-:-:S05]  /*43f0*/  LEA.HI.X R41, R41, UR9, R42, 0x2, P2 ;  /* 0x0000000929297c11 */ /* 0x000fca00090f142a */
[----:B------:R3:W4:Y:S01]  /*4400*/  LDG.E R40, desc[UR36][R40.64] ;  /* 0x0000002428287981 */ /* 0x000722000c1e1900 */
[C---:B------:R-:W-:Y:S02]  /*4410*/  IMAD R42, R0.reuse, UR4, RZ ;  /* 0x00000004002a7c24 */ /* 0x040fe4000f8e02ff */
[----:B---3--:R-:W-:-:S04]  /*4420*/  IMAD R41, R0, UR7, RZ ;  /* 0x0000000700297c24 */ /* 0x008fc8000f8e02ff */
[----:B----4-:R-:W-:-:S04]  /*4430*/  IMAD R40, R40, R41, RZ ;  /* 0x0000002928287224 */ /* 0x010fc800078e02ff */
        /* <DEDUP_REMOVED lines=8> */
.L_x_4530:
[----:B------:R-:W-:Y:S05]  /*44c0*/  BSYNC.RECONVERGENT B1 ;  /* 0x0000000000017941 */ /* 0x000fea0003800200 */
.L_x_4529:
[----:B------:R-:W3:Y:S01]  /*44d0*/  LDL.LU R252, [R1] ;  /* 0x0000000001fc7983 */ /* 0x000ee20000300800 */
[----:B------:R-:W-:Y:S01]  /*44e0*/  BSSY.RECONVERGENT B1, `(.L_x_4531) ;  /* 0x000001b000017945 */ /* 0x000fe20003800200 */
[----:B---3--:R-:W-:-:S03]  /*44f0*/  IMAD R252, R0, 0x2, R252 ;  /* 0x0000000200fc7824 */ /* 0x008fc600078e02fc */
[----:B------:R-:W-:Y:S05]  /*4500*/  @P1 BRA `(.L_x_4532) ;  /* 0x0000000000601947 */ /* 0x000fea0003800000 */
[----:B------:R-:W-:Y:S01]  /*4510*/  IMAD R45, R0, 0x90, RZ ;  /* 0x00000090002d7824 */ /* 0x000fe200078e02ff */
[----:B------:R-:W-:Y:S01]  /*4520*/  CS2R R46, SRZ ;  /* 0x00000000002e7805 */ /* 0x000fe2000001ff00 */
        /* <DEDUP_REMOVED lines=22> */
.L_x_4532:
[----:B------:R-:W-:Y:S05]  /*4690*/  BSYNC.RECONVERGENT B1 ;  /* 0x0000000000017941 */ /* 0x000fea0003800200 */
.L_x_4531:
[----:B------:R-:W-:Y:S01]  /*46a0*/  BSSY.RECONVERGENT B1, `(.L_x_4533) ;  /* 0x000001b000017945 */ /* 0x000fe20003800200 */
[----:B------:R-:W-:-:S03]  /*46b0*/  IMAD.IADD R252, R252, 0x1, R0 ;  /* 0x00000001fcfc7824 */ /* 0x000fc600078e0200 */
        /* <DEDUP_REMOVED lines=25> */
.L_x_4534:
[----:B------:R-:W-:Y:S05]  /*4850*/  BSYNC.RECONVERGENT B1 ;  /* 0x0000000000017941 */ /* 0x000fea0003800200 */
.L_x_4533:
        /* <DEDUP_REMOVED lines=27> */
.L_x_4536:
[----:B------:R-:W-:Y:S05]  /*4a10*/  BSYNC.RECONVERGENT B1 ;  /* 0x0000000000017941 */ /* 0x000fea0003800200 */
.L_x_4535:
        /* <DEDUP_REMOVED lines=27> */
.L_x_4538:
[----:B------:R-:W-:Y:S05]  /*4bd0*/  BSYNC.RECONVERGENT B1 ;  /* 0x0000000000017941 */ /* 0x000fea0003800200 */
.L_x_4537:
        /* <DEDUP_REMOVED lines=27> */
.L_x_4540:
[----:B------:R-:W-:Y:S05]  /*4d90*/  BSYNC.RECONVERGENT B1 ;  /* 0x0000000000017941 */ /* 0x000fea0003800200 */
.L_x_4539:
[----:B------:R-:W-:Y:S04]  /*4da0*/  BSSY.RECONVERGENT B1, `(.L_x_4541) ;  /* 0x000001a000017945 */ /* 0x000fe80003800200 */
[----:B------:R-:W-:Y:S05]  /*4db0*/  @P1 BRA `(.L_x_4542) ;  /* 0x0000000000601947 */ /* 0x000fea0003800000 */
[C---:B------:R-:W-:Y:S01]  /*4dc0*/  IMAD R65, R0.reuse, 0x90, RZ ;  /* 0x0000009000417824 */ /* 0x040fe200078e02ff */
[----:B------:R-:W-:Y:S01]  /*4dd0*/  CS2R R66, SRZ ;  /* 0x0000000000427805 */ /* 0x000fe2000001ff00 */
[----:B------:R-:W-:-:S05]  /*4de0*/  IMAD R64, R0, 0x40, R3 ;  /* 0x0000004000407824 */ /* 0x000fca00078e0203 */
[----:B------:R-:W-:Y:S02]  /*4df0*/  ISETP.GE.AND P2, PT, R64, R65, PT ;  /* 0x000000414000720c */ /* 0x000fe40003f46270 */
[----:B------:R-:W-:-:S11]  /*4e00*/  CS2R R64, SRZ ;  /* 0x0000000000407805 */ /* 0x000fd6000001ff00 */
[----:B------:R-:W-:Y:S05]  /*4e10*/  @P2 BRA `(.L_x_4542) ;  /* 0x0000000000482947 */ /* 0x000fea0003800000 */
[----:B------:R-:W3:Y:S01]  /*4e20*/  S2UR UR6, SR_CTAID.Y ;  /* 0x00000000000679c3 */ /* 0x000ee20000002600 */
[C---:B------:R-:W-:Y:S02]  /*4e30*/  IMAD R67, R0.reuse, 0x40, R3 ;  /* 0x0000004000437824 */ /* 0x040fe400078e0203 */
        /* <DEDUP_REMOVED lines=10> */
[----:B------:R-:W-:Y:S02]  /*4ee0*/  SHF.R.S32.HI R64, RZ, 0x1f, R65 ;  /* 0x0000001fff407819 */ /* 0x000fe40000011441 */
[----:B------:R-:W-:-:S04]  /*4ef0*/  IADD3 R65, P2, PT, R66, R65, RZ ;  /* 0x0000004142417210 */ /* 0x000fc80007f5e0ff */
[----:B------:R-:W-:Y:S02]  /*4f00*/  LEA.HI.X.SX32 R66, R66, R64, 0x1, P2 ;  /* 0x0000004042427211 */ /* 0x000fe400010f0eff */
[----:B------:R-:W-:-:S04]  /*4f10*/  LEA R64, P2, R65, UR10, 0x2 ;  /* 0x0000000a41407c11 */ /* 0x000fc8000f8410ff */
[----:B------:R-:W-:-:S06]  /*4f20*/  LEA.HI.X R65, R65, UR11, R66, 0x2, P2 ;  /* 0x0000000b41417c11 */ /* 0x000fcc00090f1442 */
[----:B------:R-:W5:Y:S03]  /*4f30*/  LDG.E.128 R64, desc[UR36][R64.64] ;  /* 0x0000002440407981 */ /* 0x000f66000c1e1d00 */
.L_x_4542:
[----:B------:R-:W-:Y:S05]  /*4f40*/  BSYNC.RECONVERGENT B1 ;  /* 0x0000000000017941 */ /* 0x000fea0003800200 */
.L_x_4541:
[C---:B------:R-:W-:Y:S01]  /*4f50*/  LEA R3, R0.reuse, R3, 0x7 ;  /* 0x0000000300037211 */ /* 0x040fe200078e38ff */
[----:B------:R-:W-:Y:S04]  /*4f60*/  BSSY.RECONVERGENT B1, `(.L_x_4543) ;  /* 0x000001c000017945 */ /* 0x000fe80003800200 */
[----:B------:R3:W-:Y:S02]  /*4f70*/  STL [R1], R3 ;  /* 0x0000000301007387 */ /* 0x0007e40000100800 */
[----:B---3--:R-:W-:Y:S01]  /*4f80*/  IMAD R3, R0, 0x2, R252 ;  /* 0x0000000200037824 */ /* 0x008fe200078e02fc */
[----:B------:R-:W-:Y:S06]  /*4f90*/  @P1 BRA `(.L_x_4544) ;  /* 0x0000000000601947 */ /* 0x000fec0003800000 */
        /* <DEDUP_REMOVED lines=24> */
.L_x_4544:
[----:B------:R-:W-:Y:S05]  /*5120*/  BSYNC.RECONVERGENT B1 ;  /* 0x0000000000017941 */ /* 0x000fea0003800200 */
.L_x_4543:
        /* <DEDUP_REMOVED lines=27> */
.L_x_4546:
[----:B------:R-:W-:Y:S05]  /*52e0*/  BSYNC.RECONVERGENT B1 ;  /* 0x0000000000017941 */ /* 0x000fea0003800200 */
.L_x_4545:
        /* <DEDUP_REMOVED lines=27> */
.L_x_4548:
[----:B------:R-:W-:Y:S05]  /*54a0*/  BSYNC.RECONVERGENT B1 ;  /* 0x0000000000017941 */ /* 0x000fea0003800200 */
.L_x_4547:
        /* <DEDUP_REMOVED lines=27> */
.L_x_4550:
[----:B------:R-:W-:Y:S05]  /*5660*/  BSYNC.RECONVERGENT B1 ;  /* 0x0000000000017941 */ /* 0x000fea0003800200 */
.L_x_4549:
        /* <DEDUP_REMOVED lines=27> */
.L_x_4552:
[----:B------:R-:W-:Y:S05]  /*5820*/  BSYNC.RECONVERGENT B1 ;  /* 0x0000000000017941 */ /* 0x000fea0003800200 */
.L_x_4551:
        /* <DEDUP_REMOVED lines=27> */
.L_x_4554:
[----:B------:R-:W-:Y:S05]  /*59e0*/  BSYNC.RECONVERGENT B1 ;  /* 0x0000000000017941 */ /* 0x000fea0003800200 */
.L_x_4553:
        /* <DEDUP_REMOVED lines=27> */
.L_x_4556:
[----:B------:R-:W-:Y:S05]  /*5ba0*/  BSYNC.RECONVERGENT B1 ;  /* 0x0000000000017941 */ /* 0x000fea0003800200 */
.L_x_4555:
        /* <DEDUP_REMOVED lines=27> */
.L_x_4558:
[----:B------:R-:W-:Y:S05]  /*5d60*/  BSYNC.RECONVERGENT B1 ;  /* 0x0000000000017941 */ /* 0x000fea0003800200 */
.L_x_4557:
        /* <DEDUP_REMOVED lines=27> */
.L_x_4560:
[----:B------:R-:W-:Y:S05]  /*5f20*/  BSYNC.RECONVERGENT B1 ;  /* 0x0000000000017941 */ /* 0x000fea0003800200 */
.L_x_4559:
        /* <DEDUP_REMOVED lines=27> */
.L_x_4562:
[----:B------:R-:W-:Y:S05]  /*60e0*/  BSYNC.RECONVERGENT B1 ;  /* 0x0000000000017941 */ /* 0x000fea0003800200 */
.L_x_4561:
        /* <DEDUP_REMOVED lines=27> */
.L_x_4564:
[----:B------:R-:W-:Y:S05]  /*62a0*/  BSYNC.RECONVERGENT B1 ;  /* 0x0000000000017941 */ /* 0x000fea0003800200 */
.L_x_4563:
        /* <DEDUP_REMOVED lines=27> */
.L_x_4566:
[----:B------:R-:W-:Y:S05]  /*6460*/  BSYNC.RECONVERGENT B1 ;  /* 0x0000000000017941 */ /* 0x000fea0003800200 */
.L_x_4565:
        /* <DEDUP_REMOVED lines=27> */
.L_x_4568:
[----:B------:R-:W-:Y:S05]  /*6620*/  BSYNC.RECONVERGENT B1 ;  /* 0x0000000000017941 */ /* 0x000fea0003800200 */
.L_x_4567:
        /* <DEDUP_REMOVED lines=27> */
.L_x_4570:
[----:B------:R-:W-:Y:S05]  /*67e0*/  BSYNC.RECONVERGENT B1 ;  /* 0x0000000000017941 */ /* 0x000fea0003800200 */
.L_x_4569:
[----:B------:R-:W-:Y:S01]  /*67f0*/  BSSY.RECONVERGENT B1, `(.L_x_4571) ;  /* 0x000001b000017945 */ /* 0x000fe20003800200 */
[----:B------:R-:W-:-:S03]  /*6800*/  IADD3 R3, PT, PT, R3, R0, RZ ;  /* 0x0000000003037210 */ /* 0x000fc60007ffe0ff */
        /* <DEDUP_REMOVED lines=25> */
.L_x_4572:
[----:B------:R-:W-:Y:S05]  /*69a0*/  BSYNC.RECONVERGENT B1 ;  /* 0x0000000000017941 */ /* 0x000fea0003800200 */
.L_x_4571:
[----:B------:R-:W-:Y:S04]  /*69b0*/  BSSY.RECONVERGENT B1, `(.L_x_4573) ;  /* 0x0000019000017945 */ /* 0x000fe80003800200 */
[----:B------:R-:W-:Y:S05]  /*69c0*/  @P1 BRA `(.L_x_4574) ;  /* 0x00000000005c1947 */ /* 0x000fea0003800000 */
[----:B------:R-:W3:Y:S01]  /*69d0*/  LDL R252, [R1] ;  /* 0x0000000001fc7983 */ /* 0x000ee20000100800 */
[----:B------:R-:W-:Y:S01]  /*69e0*/  IMAD R128, R0, 0x90, RZ ;  /* 0x0000009000807824 */ /* 0x000fe200078e02ff */
[----:B------:R-:W-:-:S04]  /*69f0*/  CS2R R130, SRZ ;  /* 0x0000000000827805 */ /* 0x000fc8000001ff00 */
[----:B---3--:R-:W-:Y:S02]  /*6a00*/  ISETP.GE.AND P2, PT, R252, R128, PT ;  /* 0x00000080fc00720c */ /* 0x008fe40003f46270 */
        /* <DEDUP_REMOVED lines=19> */
.L_x_4574:
[----:B------:R-:W-:Y:S05]  /*6b40*/  BSYNC.RECONVERGENT B1 ;  /* 0x0000000000017941 */ /* 0x000fea0003800200 */
.L_x_4573:
        /* <DEDUP_REMOVED lines=27> */
.L_x_4576:
[----:B------:R-:W-:Y:S05]  /*6d00*/  BSYNC.RECONVERGENT B1 ;  /* 0x0000000000017941 */ /* 0x000fea0003800200 */
.L_x_4575:
        /* <DEDUP_REMOVED lines=27> */
.L_x_4578:
[----:B------:R-:W-:Y:S05]  /*6ec0*/  BSYNC.RECONVERGENT B1 ;  /* 0x0000000000017941 */ /* 0x000fea0003800200 */
.L_x_4577:
        /* <DEDUP_REMOVED lines=27> */
.L_x_4580:
[----:B------:R-:W-:Y:S05]  /*7080*/  BSYNC.RECONVERGENT B1 ;  /* 0x0000000000017941 */ /* 0x000fea0003800200 */
.L_x_4579:
        /* <DEDUP_REMOVED lines=27> */
.L_x_4582:
[----:B------:R-:W-:Y:S05]  /*7240*/  BSYNC.RECONVERGENT B1 ;  /* 0x0000000000017941 */ /* 0x000fea0003800200 */
.L_x_4581:
        /* <DEDUP_REMOVED lines=27> */
.L_x_4584:
[----:B------:R-:W-:Y:S05]  /*7400*/  BSYNC.RECONVERGENT B1 ;  /* 0x0000000000017941 */ /* 0x000fea0003800200 */
.L_x_4583:
        /* <DEDUP_REMOVED lines=27> */
.L_x_4586:
[----:B------:R-:W-:Y:S05]  /*75c0*/  BSYNC.RECONVERGENT B1 ;  /* 0x0000000000017941 */ /* 0x000fea0003800200 */
.L_x_4585:
        /* <DEDUP_REMOVED lines=27> */
.L_x_4588:
[----:B------:R-:W-:Y:S05]  /*7780*/  BSYNC.RECONVERGENT B1 ;  /* 0x0000000000017941 */ /* 0x000fea0003800200 */
.L_x_4587:
        /* <DEDUP_REMOVED lines=27> */
.L_x_4590:
[----:B------:R-:W-:Y:S05]  /*7940*/  BSYNC.RECONVERGENT B1 ;  /* 0x0000000000017941 */ /* 0x000fea0003800200 */
.L_x_4589:
        /* <DEDUP_REMOVED lines=27> */
.L_x_4592:
[----:B------:R-:W-:Y:S05]  /*7b00*/  BSYNC.RECONVERGENT B1 ;  /* 0x0000000000017941 */ /* 0x000fea0003800200 */
.L_x_4591:
        /* <DEDUP_REMOVED lines=27> */
.L_x_4594:
[----:B------:R-:W-:Y:S05]  /*7cc0*/  BSYNC.RECONVERGENT B1 ;  /* 0x0000000000017941 */ /* 0x000fea0003800200 */
.L_x_4593:
        /* <DEDUP_REMOVED lines=27> */
.L_x_4596:
[----:B------:R-:W-:Y:S05]  /*7e80*/  BSYNC.RECONVERGENT B1 ;  /* 0x0000000000017941 */ /* 0x000fea0003800200 */
.L_x_4595:
        /* <DEDUP_REMOVED lines=27> */
.L_x_4598:
[----:B------:R-:W-:Y:S05]  /*8040*/  BSYNC.RECONVERGENT B1 ;  /* 0x0000000000017941 */ /* 0x000fea0003800200 */
.L_x_4597:
        /* <DEDUP_REMOVED lines=27> */
.L_x_4600:
[----:B------:R-:W-:Y:S05]  /*8200*/  BSYNC.RECONVERGENT B1 ;  /* 0x0000000000017941 */ /* 0x000fea0003800200 */
.L_x_4599:
        /* <DEDUP_REMOVED lines=27> */
.L_x_4602:
[----:B------:R-:W-:Y:S05]  /*83c0*/  BSYNC.RECONVERGENT B1 ;  /* 0x0000000000017941 */ /* 0x000fea0003800200 */
.L_x_4601:
        /* <DEDUP_REMOVED lines=27> */
.L_x_4604:
[----:B------:R-:W-:Y:S05]  /*8580*/  BSYNC.RECONVERGENT B1 ;  /* 0x0000000000017941 */ /* 0x000fea0003800200 */
.L_x_4603:
        /* <DEDUP_REMOVED lines=27> */
.L_x_4606:
[----:B------:R-:W-:Y:S05]  /*8740*/  BSYNC.RECONVERGENT B1 ;  /* 0x0000000000017941 */ /* 0x000fea0003800200 */
.L_x_4605:
        /* <DEDUP_REMOVED lines=27> */
.L_x_4608:
[----:B------:R-:W-:Y:S05]  /*8900*/  BSYNC.RECONVERGENT B1 ;  /* 0x0000000000017941 */ /* 0x000fea0003800200 */
.L_x_4607:
        /* <DEDUP_REMOVED lines=27> */
.L_x_4610:
[----:B------:R-:W-:Y:S05]  /*8ac0*/  BSYNC.RECONVERGENT B1 ;  /* 0x0000000000017941 */ /* 0x000fea0003800200 */
.L_x_4609:
        /* <DEDUP_REMOVED lines=27> */
.L_x_4612:
[----:B------:R-:W-:Y:S05]  /*8c80*/  BSYNC.RECONVERGENT B1 ;  /* 0x0000000000017941 */ /* 0x000fea0003800200 */
.L_x_4611:
        /* <DEDUP_REMOVED lines=27> */
.L_x_4614:
[----:B------:R-:W-:Y:S05]  /*8e40*/  BSYNC.RECONVERGENT B1 ;  /* 0x0000000000017941 */ /* 0x000fea0003800200 */
.L_x_4613:
        /* <DEDUP_REMOVED lines=27> */
.L_x_4616:
[----:B------:R-:W-:Y:S05]  /*9000*/  BSYNC.RECONVERGENT B1 ;  /* 0x0000000000017941 */ /* 0x000fea0003800200 */
.L_x_4615:
        /* <DEDUP_REMOVED lines=27> */
.L_x_4618:
[----:B------:R-:W-:Y:S05]  /*91c0*/  BSYNC.RECONVERGENT B1 ;  /* 0x0000000000017941 */ /* 0x000fea0003800200 */
.L_x_4617:
        /* <DEDUP_REMOVED lines=27> */
.L_x_4620:
[----:B------:R-:W-:Y:S05]  /*9380*/  BSYNC.RECONVERGENT B1 ;  /* 0x0000000000017941 */ /* 0x000fea0003800200 */
.L_x_4619:
        /* <DEDUP_REMOVED lines=27> */
.L_x_4622:
[----:B------:R-:W-:Y:S05]  /*9540*/  BSYNC.RECONVERGENT B1 ;  /* 0x0000000000017941 */ /* 0x000fea0003800200 */
.L_x_4621:
        /* <DEDUP_REMOVED lines=27> */
.L_x_4624:
[----:B------:R-:W-:Y:S05]  /*9700*/  BSYNC.RECONVERGENT B1 ;  /* 0x0000000000017941 */ /* 0x000fea0003800200 */
.L_x_4623:
        /* <DEDUP_REMOVED lines=27> */
.L_x_4626:
[----:B------:R-:W-:Y:S05]  /*98c0*/  BSYNC.RECONVERGENT B1 ;  /* 0x0000000000017941 */ /* 0x000fea0003800200 */
.L_x_4625:
        /* <DEDUP_REMOVED lines=27> */
.L_x_4628:
[----:B------:R-:W-:Y:S05]  /*9a80*/  BSYNC.RECONVERGENT B1 ;  /* 0x0000000000017941 */ /* 0x000fea0003800200 */
.L_x_4627:
        /* <DEDUP_REMOVED lines=27> */
.L_x_4630:
[----:B------:R-:W-:Y:S05]  /*9c40*/  BSYNC.RECONVERGENT B1 ;  /* 0x0000000000017941 */ /* 0x000fea0003800200 */
.L_x_4629:
        /* <DEDUP_REMOVED lines=27> */
.L_x_4632:
[----:B------:R-:W-:Y:S05]  /*9e00*/  BSYNC.RECONVERGENT B1 ;  /* 0x0000000000017941 */ /* 0x000fea0003800200 */
.L_x_4631:
        /* <DEDUP_REMOVED lines=27> */
.L_x_4634:
[----:B------:R-:W-:Y:S05]  /*9fc0*/  BSYNC.RECONVERGENT B1 ;  /* 0x0000000000017941 */ /* 0x000fea0003800200 */
.L_x_4633:
[----:B------:R-:W-:Y:S04]  /*9fd0*/  BSSY.RECONVERGENT B1, `(.L_x_4635) ;  /* 0x0000024000017945 */ /* 0x000fe80003800200 */
[----:B------:R-:W-:Y:S05]  /*9fe0*/  @P1 BRA `(.L_x_4636) ;  /* 0x0000000000881947 */ /* 0x000fea0003800000 */
[----:B------:R-:W-:-:S05]  /*9ff0*/  IMAD.IADD R3, R3, 0x1, R0 ;  /* 0x0000000103037824 */ /* 0x000fca00078e0200 */
[----:B------:R-:W-:Y:S01]  /*a000*/  SHF.L.U32 R252, R3, 0x2, RZ ;  /* 0x0000000203fc7819 */ /* 0x000fe200000006ff */
[----:B------:R-:W-:-:S04]  /*a010*/  IMAD R3, R0, 0x90, RZ ;  /* 0x0000009000037824 */ /* 0x000fc800078e02ff */
[----:B------:R3:W-:Y:S01]  /*a020*/  STL [R1], R252 ;  /* 0x000000fc01007387 */ /* 0x0007e20000100800 */
[----:B------:R-:W-:-:S03]  /*a030*/  ISETP.GE.AND P2, PT, R252, R3, PT ;  /* 0x00000003fc00720c */ /* 0x000fc60003f46270 */
[----:B------:R3:W-:Y:S04]  /*a040*/  STL [R1+0x1c], RZ ;  /* 0x00001cff01007387 */ /* 0x0007e80000100800 */
[----:B------:R3:W-:Y:S04]  /*a050*/  STL [R1+0x18], RZ ;  /* 0x000018ff01007387 */ /* 0x0007e80000100800 */
[----:B------:R3:W-:Y:S04]  /*a060*/  STL [R1+0x14], RZ ;  /* 0x000014ff01007387 */ /* 0x0007e80000100800 */
[----:B------:R3:W-:Y:S01]  /*a070*/  STL [R1+0x10], RZ ;  /* 0x000010ff01007387 */ /* 0x0007e20000100800 */
[----:B------:R-:W-:Y:S05]  /*a080*/  @P2 BRA `(.L_x_4636) ;  /* 0x0000000000602947 */ /* 0x000fea0003800000 */
[----:B------:R-:W3:Y:S01]  /*a090*/  S2UR UR6, SR_CTAID.Y ;  /* 0x00000000000679c3 */ /* 0x000ee20000002600 */
[----:B-----5:R4:W-:Y:S04]  /*a0a0*/  STL.64 [R1+0x458], R6 ;  /* 0x0004580601007387 */ /* 0x0209e80000100a00 */
[----:B----4-:R-:W4:Y:S04]  /*a0b0*/  LDL.LU R7, [R1] ;  /* 0x0000000001077983 */ /* 0x010f280000300800 */
[----:B------:R0:W-:Y:S01]  /*a0c0*/  STL.64 [R1+0x450], R4 ;  /* 0x0004500401007387 */ /* 0x0001e20000100a00 */
[----:B---3--:R-:W-:-:S05]  /*a0d0*/  IMAD R252, R0, UR6, RZ ;  /* 0x0000000600fc7c24 */ /* 0x008fca000f8e02ff */
[----:B------:R-:W-:-:S04]  /*a0e0*/  IADD3 R3, P2, PT, R252, R2, RZ ;  /* 0x00000002fc037210 */ /* 0x000fc80007f5e0ff */
[----:B------:R-:W-:Y:S02]  /*a0f0*/  LEA.HI.X.SX32 R252, R252, RZ, 0x1, P2 ;  /* 0x000000fffcfc7211 */ /* 0x000fe400010f0eff */
[----:B------:R-:W-:-:S04]  /*a100*/  LEA R2, P2, R3, UR8, 0x2 ;  /* 0x0000000803027c11 */ /* 0x000fc8000f8410ff */
[----:B------:R-:W-:-:S05]  /*a110*/  LEA.HI.X R3, R3, UR9, R252, 0x2, P2 ;  /* 0x0000000903037c11 */ /* 0x000fca00090f14fc */
[----:B------:R3:W2:Y:S02]  /*a120*/  LDG.E R2, desc[UR36][R2.64] ;  /* 0x0000002402027981 */ /* 0x0006a4000c1e1900 */
[----:B---3--:R-:W-:-:S04]  /*a130*/  IMAD R3, R0, UR7, RZ ;  /* 0x0000000700037c24 */ /* 0x008fc8000f8e02ff */
[----:B--2---:R-:W-:Y:S02]  /*a140*/  IMAD R2, R2, R3, RZ ;  /* 0x0000000302027224 */ /* 0x004fe400078e02ff */
[----:B------:R-:W-:Y:S02]  /*a150*/  IMAD R3, R0, UR4, RZ ;  /* 0x0000000400037c24 */ /* 0x000fe4000f8e02ff */
[----:B----4-:R-:W-:-:S05]  /*a160*/  IMAD R2, R2, 0x90, R7 ;  /* 0x0000009002027824 */ /* 0x010fca00078e0207 */
[----:B------:R-:W-:Y:S02]  /*a170*/  SHF.R.S32.HI R252, RZ, 0x1f, R2 ;  /* 0x0000001ffffc7819 */ /* 0x000fe40000011402 */
[----:B------:R-:W-:-:S04]  /*a180*/  IADD3 R0, P2, PT, R3, R2, RZ ;  /* 0x0000000203007210 */ /* 0x000fc80007f5e0ff */
[----:B------:R-:W-:Y:S02]  /*a190*/  LEA.HI.X.SX32 R3, R3, R252, 0x1, P2 ;  /* 0x000000fc03037211 */ /* 0x000fe400010f0eff */
[----:B------:R-:W-:-:S04]  /*a1a0*/  LEA R2, P2, R0, UR10, 0x2 ;  /* 0x0000000a00027c11 */ /* 0x000fc8000f8410ff */
[----:B------:R-:W-:-:S05]  /*a1b0*/  LEA.HI.X R3, R0, UR11, R3, 0x2, P2 ;  /* 0x0000000b00037c11 */ /* 0x000fca00090f1403 */
[----:B0-----:R-:W2:Y:S04]  /*a1c0*/  LDG.E.128 R4, desc[UR36][R2.64] ;  /* 0x0000002402047981 */ /* 0x001ea8000c1e1d00 */
[----:B--2---:R-:W-:Y:S04]  /*a1d0*/  STL.64 [R1+0x10], R4 ;  /* 0x0000100401007387 */ /* 0x004fe80000100a00 */
[----:B------:R0:W-:Y:S04]  /*a1e0*/  STL.64 [R1+0x18], R6 ;  /* 0x0000180601007387 */ /* 0x0001e80000100a00 */
[----:B0-----:R4:W5:Y:S04]  /*a1f0*/  LDL.LU.64 R6, [R1+0x458] ;  /* 0x0004580001067983 */ /* 0x0019680000300a00 */
[----:B------:R4:W5:Y:S02]  /*a200*/  LDL.LU.64 R4, [R1+0x450] ;  /* 0x0004500001047983 */ /* 0x0009640000300a00 */
.L_x_4636:
[----:B------:R-:W-:Y:S05]  /*a210*/  BSYNC.RECONVERGENT B1 ;  /* 0x0000000000017941 */ /* 0x000fea0003800200 */
.L_x_4635:
[----:B------:R-:W-:Y:S04]  /*a220*/  BSSY.RECONVERGENT B1, `(.L_x_4637) ;  /* 0x000026b000017945 */ /* 0x000fe80003800200 */
[----:B------:R-:W-:Y:S05]  /*a230*/  @P1 BRA `(.L_x_4638) ;  /* 0x0000002400a41947 */ /* 0x000fea0003800000 */
[----:B---3--:R-:W3:Y:S04]  /*a240*/  LDL R252, [R1+0x408] ;  /* 0x0004080001fc7983 */ /* 0x008ee80000100800 */
[----:B-----5:R0:W-:Y:S04]  /*a250*/  STL [R1+0x4c8], R143 ;  /* 0x0004c88f01007387 */ /* 0x0201e80000100800 */
[----:B0-----:R-:W2:Y:S04]  /*a260*/  LDL R143, [R1+0x3a4] ;  /* 0x0003a400018f7983 */ /* 0x001ea80000100800 */
[----:B------:R0:W-:Y:S04]  /*a270*/  STL [R1+0x4c4], R147 ;  /* 0x0004c49301007387 */ /* 0x0001e80000100800 */
[----:B0-----:R-:W4:Y:S04]  /*a280*/  LDL R147, [R1+0x3a0] ;  /* 0x0003a00001937983 */ /* 0x001f280000100800 */
[----:B------:R0:W-:Y:S04]  /*a290*/  STL [R1+0x4c0], R151 ;  /* 0x0004c09701007387 */ /* 0x0001e80000100800 */
[----:B0-----:R-:W3:Y:S04]  /*a2a0*/  LDL R151, [R1+0x418] ;  /* 0x0004180001977983 */ /* 0x001ee80000100800 */
[----:B------:R0:W-:Y:S04]  /*a2b0*/  STL [R1+0x4bc], R155 ;  /* 0x0004bc9b01007387 */ /* 0x0001e80000100800 */
[----:B0-----:R-:W2:Y:S04]  /*a2c0*/  LDL R155, [R1+0x3b4] ;  /* 0x0003b400019b7983 */ /* 0x001ea80000100800 */
[----:B------:R0:W-:Y:S04]  /*a2d0*/  STL [R1+0x4b8], R159 ;  /* 0x0004b89f01007387 */ /* 0x0001e80000100800 */
[----:B0-----:R-:W4:Y:S04]  /*a2e0*/  LDL R159, [R1+0x3b0] ;  /* 0x0003b000019f7983 */ /* 0x001f280000100800 */
[----:B------:R0:W-:Y:S04]  /*a2f0*/  STL [R1+0x4b4], R163 ;  /* 0x0004b4a301007387 */ /* 0x0001e80000100800 */
[----:B0-----:R-:W3:Y:S04]  /*a300*/  LDL R163, [R1+0x438] ;  /* 0x0004380001a37983 */ /* 0x001ee80000100800 */
        /* <DEDUP_REMOVED lines=12> */
[----:B------:R0:W-:Y:S01]  /*a3d0*/  STL [R1+0x498], R191 ;  /* 0x000498bf01007387 */ /* 0x0001e20000100800 */
[----:B------:R-:W-:-:S03]  /*a3e0*/  ISETP.NE.U32.AND P1, PT, RZ, UR14, PT ;  /* 0x0000000eff007c0c */ /* 0x000fc6000bf25070 */
[----:B0-----:R-:W2:Y:S04]  /*a3f0*/  LDL R191, [R1+0x3e4] ;  /* 0x0003e40001bf7983 */ /* 0x001ea80000100800 */
[----:B------:R0:W-:Y:S04]  /*a400*/  STL [R1+0x494], R195 ;  /* 0x000494c301007387 */ /* 0x0001e80000100800 */
[----:B0-----:R-:W4:Y:S04]  /*a410*/  LDL R195, [R1+0x3e0] ;  /* 0x0003e00001c37983 */ /* 0x001f280000100800 */
[----:B------:R0:W-:Y:S01]  /*a420*/  STL [R1+0x490], R199 ;  /* 0x000490c701007387 */ /* 0x0001e20000100800 */
[----:B------:R-:W-:-:S03]  /*a430*/  ISETP.NE.AND.EX P1, PT, RZ, UR15, PT, P1 ;  /* 0x0000000fff007c0c */ /* 0x000fc6000bf25310 */
[----:B0-----:R-:W2:Y:S04]  /*a440*/  LDL R199, [R1+0x3f4] ;  /* 0x0003f40001c77983 */ /* 0x001ea80000100800 */
[----:B------:R0:W-:Y:S06]  /*a450*/  STL [R1+0x48c], R203 ;  /* 0x00048ccb01007387 */ /* 0x0001ec0000100800 */
[----:B------:R-:W1:Y:S01]  /*a460*/  @P1 LDC.64 R2, c[0x0][0x448] ;  /* 0x00011200ff021b82 */ /* 0x000e620000000a00 */
[----:B0-----:R-:W4:Y:S04]  /*a470*/  LDL R203, [R1+0x3f0] ;  /* 0x0003f00001cb7983 */ /* 0x001f280000100800 */
[----:B------:R0:W-:Y:S04]  /*a480*/  STL [R1+0x488], R207 ;  /* 0x000488cf01007387 */ /* 0x0001e80000100800 */
[----:B0-----:R-:W2:Y:S04]  /*a490*/  LDL R207, [R1+0x404] ;  /* 0x0004040001cf7983 */ /* 0x001ea80000100800 */
[----:B------:R0:W-:Y:S04]  /*a4a0*/  STL [R1+0x484], R211 ;  /* 0x000484d301007387 */ /* 0x0001e80000100800 */
        /* <DEDUP_REMOVED lines=8> */
[----:B0-----:R-:W2:Y:S04]  /*a530*/  LDL R227, [R1+0x24] ;  /* 0x0000240001e37983 */ /* 0x001ea80000100800 */
[----:B------:R0:W-:Y:S01]  /*a540*/  STL [R1+0x470], R231 ;  /* 0x000470e701007387 */ /* 0x0001e20000100800 */
[----:B------:R-:W1:Y:S03]  /*a550*/  @P1 S2R R0, SR_CTAID.X ;  /* 0x0000000000001919 */ /* 0x000e660000002500 */
[----:B0-----:R-:W4:Y:S04]  /*a560*/  LDL R231, [R1+0x430] ;  /* 0x0004300001e77983 */ /* 0x001f280000100800 */
[----:B------:R0:W-:Y:S04]  /*a570*/  STL [R1+0x46c], R235 ;  /* 0x00046ceb01007387 */ /* 0x0001e80000100800 */
[----:B0-----:R-:W4:Y:S04]  /*a580*/  LDL R235, [R1+0x20] ;  /* 0x0000200001eb7983 */ /* 0x001f280000100800 */
[----:B------:R0:W-:Y:S04]  /*a590*/  STL [R1+0x468], R239 ;  /* 0x000468ef01007387 */ /* 0x0001e80000100800 */
[----:B0-----:R-:W2:Y:S04]  /*a5a0*/  LDL R239, [R1+0x424] ;  /* 0x0004240001ef7983 */ /* 0x001ea80000100800 */
[----:B------:R0:W-:Y:S04]  /*a5b0*/  STL [R1+0x464], R243 ;  /* 0x000464f301007387 */ /* 0x0001e80000100800 */
[----:B0-----:R-:W4:Y:S01]  /*a5c0*/  LDL R243, [R1+0x420] ;  /* 0x0004200001f37983 */ /* 0x001f220000100800 */
[----:B-1----:R-:W-:-:S03]  /*a5d0*/  @P1 IMAD.WIDE.U32 R2, R0, 0x4, R2 ;  /* 0x0000000400021825 */ /* 0x002fc600078e0002 */
[----:B------:R0:W-:Y:S04]  /*a5e0*/  STL [R1+0x460], R247 ;  /* 0x000460f701007387 */ /* 0x0001e80000100800 */
[----:B------:R-:W-:Y:S04]  /*a5f0*/  STL [R1+0x45c], R251 ;  /* 0x00045cfb01007387 */ /* 0x000fe80000100800 */
[----:B0-----:R3:W4:Y:S04]  /*a600*/  @P1 LDG.E R247, desc[UR36][R2.64] ;  /* 0x0000002402f71981 */ /* 0x001728000c1e1900 */
[----:B------:R-:W-:Y:S04]  /*a610*/  STL [R1+0x44c], R4 ;  /* 0x00044c0401007387 */ /* 0x000fe80000100800 */
[----:B------:R0:W-:Y:S01]  /*a620*/  STL [R1+0x450], R5 ;  /* 0x0004500501007387 */ /* 0x0001e20000100800 */
[----:B---3--:R-:W-:-:S04]  /*a630*/  FMUL.FTZ R2, R179, R6 ;  /* 0x00000006b3027220 */ /* 0x008fc80000410000 */
[----:B------:R-:W-:-:S04]  /*a640*/  FFMA.FTZ R2, R163, R167, R2 ;  /* 0x000000a7a3027223 */ /* 0x000fc80000010002 */
[----:B------:R-:W-:-:S04]  /*a650*/  FFMA.FTZ R2, R151, R10, R2 ;  /* 0x0000000a97027223 */ /* 0x000fc80000010002 */
[----:B------:R-:W-:Y:S01]  /*a660*/  FFMA.FTZ R2, R252, R14, R2 ;  /* 0x0000000efc027223 */ /* 0x000fe20000010002 */
[----:B--2---:R-:W-:Y:S02]  /*a670*/  FMUL.FTZ R3, R239, R5 ;  /* 0x00000005ef037220 */ /* 0x004fe40000410000 */
[----:B0-----:R-:W2:Y:S02]  /*a680*/  LDL R5, [R1+0x8] ;  /* 0x0000080001057983 */ /* 0x001ea40000100800 */
[----:B------:R-:W-:-:S04]  /*a690*/  FFMA.FTZ R3, R223, R227, R3 ;  /* 0x000000e3df037223 */ /* 0x000fc80000010003 */
[----:B------:R-:W-:Y:S01]  /*a6a0*/  FFMA.FTZ R3, R215, R9, R3 ;  /* 0x00000009d7037223 */ /* 0x000fe20000010003 */
[----:B----4-:R-:W-:-:S04]  /*a6b0*/  FMUL.FTZ R0, R243, R4 ;  /* 0x00000004f3007220 */ /* 0x010fc80000410000 */
[----:B------:R-:W-:Y:S01]  /*a6c0*/  FFMA.FTZ R0, R231, R235, R0 ;  /* 0x000000ebe7007223 */ /* 0x000fe20000010000 */
[----:B------:R-:W-:-:S03]  /*a6d0*/  FFMA.FTZ R3, R207, R13, R3 ;  /* 0x0000000dcf037223 */ /* 0x000fc60000010003 */
        /* <DEDUP_REMOVED lines=11> */
[----:B------:R-:W-:Y:S01]  /*a790*/  STL [R1+0x454], R8 ;  /* 0x0004540801007387 */ /* 0x000fe20000100800 */
[----:B------:R-:W-:Y:S02]  /*a7a0*/  FFMA.FTZ R3, R143, R37, R3 ;  /* 0x000000258f037223 */ /* 0x000fe40000010003 */
[----:B------:R-:W-:Y:S01]  /*a7b0*/  FFMA.FTZ R0, R159, R32, R0 ;  /* 0x000000209f007223 */ /* 0x000fe20000010000 */
[----:B------:R-:W-:Y:S03]  /*a7c0*/  STL [R1+0x458], R9 ;  /* 0x0004580901007387 */ /* 0x000fe60000100800 */
[----:B------:R-:W-:Y:S01]  /*a7d0*/  FFMA.FTZ R0, R147, R36, R0 ;  /* 0x0000002493007223 */ /* 0x000fe20000010000 */
[----:B------:R-:W3:Y:S04]  /*a7e0*/  LDL R143, [R1+0x390] ;  /* 0x00039000018f7983 */ /* 0x000ee80000100800 */
[----:B------:R0:W-:Y:S04]  /*a7f0*/  @P1 STL [R1+0x4], R247 ;  /* 0x000004f701001387 */ /* 0x0001e80000100800 */
[----:B------:R-:W4:Y:S04]  /*a800*/  LDL R147, [R1+0x394] ;  /* 0x0003940001937983 */ /* 0x000f280000100800 */
[----:B------:R-:W2:Y:S04]  /*a810*/  LDL R251, [R1+0x384] ;  /* 0x0003840001fb7983 */ /* 0x000ea80000100800 */
[----:B------:R-:W3:Y:S04]  /*a820*/  LDL R239, [R1+0x374] ;  /* 0x0003740001ef7983 */ /* 0x000ee80000100800 */
[----:B------:R-:W3:Y:S04]  /*a830*/  LDL R4, [R1+0x3f8] ;  /* 0x0003f80001047983 */ /* 0x000ee80000100800 */
[----:B------:R-:W3:Y:S04]  /*a840*/  LDL R227, [R1+0x364] ;  /* 0x0003640001e37983 */ /* 0x000ee80000100800 */
[----:B0-----:R-:W3:Y:S04]  /*a850*/  LDL R247, [R1+0x3e8] ;  /* 0x0003e80001f77983 */ /* 0x001ee80000100800 */
        /* <DEDUP_REMOVED lines=25> */
[----:B----4-:R-:W-:-:S04]  /*a9f0*/  FFMA.FTZ R3, R147, R41, R3 ;  /* 0x0000002993037223 */ /* 0x010fc80000010003 */
[----:B--2---:R-:W-:Y:S01]  /*aa00*/  FFMA.FTZ R3, R251, R45, R3 ;  /* 0x0000002dfb037223 */ /* 0x004fe20000010003 */
[----:B---3--:R-:W-:Y:S02]  /*aa10*/  FFMA.FTZ R0, R143, R40, R0 ;  /* 0x000000288f007223 */ /* 0x008fe40000010000 */
[----:B------:R-:W2:Y:S01]  /*aa20*/  LDL.LU R143, [R1+0x4c8] ;  /* 0x0004c800018f7983 */ /* 0x000ea20000300800 */
[----:B------:R-:W-:-:S03]  /*aa30*/  FFMA.FTZ R3, R239, R49, R3 ;  /* 0x00000031ef037223 */ /* 0x000fc60000010003 */
[----:B------:R-:W3:Y:S01]  /*aa40*/  LDL.LU R147, [R1+0x4c4] ;  /* 0x0004c40001937983 */ /* 0x000ee20000300800 */
[----:B------:R-:W-:-:S03]  /*aa50*/  FFMA.FTZ R2, R4, R18, R2 ;  /* 0x0000001204027223 */ /* 0x000fc60000010002 */
        /* <DEDUP_REMOVED lines=38> */
[----:B------:R-:W4:Y:S01]  /*acc0*/  LDL R155, [R1+0x2e4] ;  /* 0x0002e400019b7983 */ /* 0x000f220000100800 */
        /* <DEDUP_REMOVED lines=17> */
[----:B------:R-:W3:Y:S01]  /*ade0*/  LDL R9, [R1+0x2b8] ;  /* 0x0002b80001097983 */ /* 0x000ee20000100800 */
[----:B--2---:R-:W-:-:S03]  /*adf0*/  FFMA.FTZ R2, R4, R58, R2 ;  /* 0x0000003a04027223 */ /* 0x004fc60000010002 */
[----:B------:R-:W2:Y:S01]  /*ae00*/  LDL R4, [R1+0x2e8] ;  /* 0x0002e80001047983 */ /* 0x000ea20000100800 */
[----:B----4-:R-:W-:-:S04]  /*ae10*/  FFMA.FTZ R3, R155, R85, R3 ;  /* 0x000000559b037223 */ /* 0x010fc80000010003 */
[----:B------:R-:W-:-:S04]  /*ae20*/  FFMA.FTZ R3, R251, R89, R3 ;  /* 0x00000059fb037223 */ /* 0x000fc80000010003 */
[----:B---3--:R-:W-:-:S04]  /*ae30*/  FFMA.FTZ R3, R239, R93, R3 ;  /* 0x0000005def037223 */ /* 0x008fc80000010003 */
[----:B------:R-:W-:Y:S01]  /*ae40*/  FFMA.FTZ R3, R167, R97, R3 ;  /* 0x00000061a7037223 */ /* 0x000fe20000010003 */
[----:B------:R-:W-:Y:S02]  /*ae50*/  FFMA.FTZ R0, R151, R84, R0 ;  /* 0x0000005497007223 */ /* 0x000fe40000010000 */
[----:B------:R-:W3:Y:S01]  /*ae60*/  LDL.LU R151, [R1+0x4c0] ;  /* 0x0004c00001977983 */ /* 0x000ee20000300800 */
[----:B------:R-:W-:-:S03]  /*ae70*/  FFMA.FTZ R2, R159, R62, R2 ;  /* 0x0000003e9f027223 */ /* 0x000fc60000010002 */
[----:B------:R-:W4:Y:S04]  /*ae80*/  LDL.LU R155, [R1+0x4bc] ;  /* 0x0004bc00019b7983 */ /* 0x000f280000300800 */
[----:B------:R-:W4:Y:S04]  /*ae90*/  LDL.LU R159, [R1+0x4b8] ;  /* 0x0004b800019f7983 */ /* 0x000f280000300800 */
[----:B------:R-:W3:Y:S01]  /*aea0*/  LDL R167, [R1+0x240] ;  /* 0x0002400001a77983 */ /* 0x000ee20000100800 */
[----:B------:R-:W-:Y:S01]  /*aeb0*/  FFMA.FTZ R0, R252, R88, R0 ;  /* 0x00000058fc007223 */ /* 0x000fe20000010000 */
[----:B------:R-:W-:-:S02]  /*aec0*/  FFMA.FTZ R2, R247, R66, R2 ;  /* 0x00000042f7027223 */ /* 0x000fc40000010002 */
[----:B------:R-:W4:Y:S01]  /*aed0*/  LDL R251, [R1+0x234] ;  /* 0x0002340001fb7983 */ /* 0x000f220000100800 */
[----:B------:R-:W-:Y:S01]  /*aee0*/  FFMA.FTZ R0, R243, R92, R0 ;  /* 0x0000005cf3007223 */ /* 0x000fe20000010000 */
[----:B------:R-:W-:Y:S01]  /*aef0*/  FFMA.FTZ R2, R235, R70, R2 ;  /* 0x00000046eb027223 */ /* 0x000fe20000010002 */
[----:B------:R-:W-:Y:S01]  /*af00*/  FFMA.FTZ R3, R223, R101, R3 ;  /* 0x00000065df037223 */ /* 0x000fe20000010003 */
[----:B------:R-:W4:Y:S01]  /*af10*/  LDL R247, [R1+0x298] ;  /* 0x0002980001f77983 */ /* 0x000f220000100800 */
[----:B------:R-:W-:Y:S01]  /*af20*/  FFMA.FTZ R0, R231, R96, R0 ;  /* 0x00000060e7007223 */ /* 0x000fe20000010000 */
[----:B------:R-:W-:Y:S02]  /*af30*/  FFMA.FTZ R2, R8, R74, R2 ;  /* 0x0000004a08027223 */ /* 0x000fe40000010002 */
[----:B------:R-:W4:Y:S01]  /*af40*/  LDL R8, [R1+0x244] ;  /* 0x0002440001087983 */ /* 0x000f220000100800 */
[----:B------:R-:W-:Y:S01]  /*af50*/  FFMA.FTZ R0, R227, R100, R0 ;  /* 0x00000064e3007223 */ /* 0x000fe20000010000 */
[----:B------:R-:W-:Y:S01]  /*af60*/  FFMA.FTZ R2, R219, R78, R2 ;  /* 0x0000004edb027223 */ /* 0x000fe20000010002 */
[----:B------:R-:W-:Y:S01]  /*af70*/  FFMA.FTZ R3, R211, R105, R3 ;  /* 0x00000069d3037223 */ /* 0x000fe20000010003 */
[----:B------:R-:W4:Y:S01]  /*af80*/  LDL R252, [R1+0x230] ;  /* 0x0002300001fc7983 */ /* 0x000f220000100800 */
[----:B------:R-:W-:Y:S01]  /*af90*/  FFMA.FTZ R0, R215, R104, R0 ;  /* 0x00000068d7007223 */ /* 0x000fe20000010000 */
[----:B------:R-:W-:Y:S01]  /*afa0*/  FFMA.FTZ R2, R207, R82, R2 ;  /* 0x00000052cf027223 */ /* 0x000fe20000010002 */
[----:B------:R-:W-:Y:S01]  /*afb0*/  FFMA.FTZ R3, R199, R109, R3 ;  /* 0x0000006dc7037223 */ /* 0x000fe20000010003 */
[----:B------:R-:W4:Y:S01]  /*afc0*/  LDL R239, [R1+0x214] ;  /* 0x0002140001ef7983 */ /* 0x000f220000100800 */
[----:B------:R-:W-:-:S02]  /*afd0*/  FFMA.FTZ R0, R203, R108, R0 ;  /* 0x0000006ccb007223 */ /* 0x000fc40000010000 */
[----:B------:R-:W-:Y:S01]  /*afe0*/  FFMA.FTZ R3, R191, R113, R3 ;  /* 0x00000071bf037223 */ /* 0x000fe20000010003 */
[----:B------:R-:W4:Y:S01]  /*aff0*/  LDL R227, [R1+0x204] ;  /* 0x0002040001e37983 */ /* 0x000f220000100800 */
[----:B------:R-:W-:Y:S02]  /*b000*/  FFMA.FTZ R0, R195, R112, R0 ;  /* 0x00000070c3007223 */ /* 0x000fe40000010000 */
[----:B------:R-:W-:Y:S01]  /*b010*/  FFMA.FTZ R3, R179, R117, R3 ;  /* 0x00000075b3037223 */ /* 0x000fe20000010003 */
[----:B------:R-:W4:Y:S01]  /*b020*/  LDL R215, [R1+0x1f4] ;  /* 0x0001f40001d77983 */ /* 0x000f220000100800 */
[----:B------:R-:W-:Y:S02]  /*b030*/  FFMA.FTZ R0, R183, R116, R0 ;  /* 0x00000074b7007223 */ /* 0x000fe40000010000 */
[----:B------:R-:W-:Y:S01]  /*b040*/  FFMA.FTZ R3, R163, R121, R3 ;  /* 0x00000079a3037223 */ /* 0x000fe20000010003 */
        /* <DEDUP_REMOVED lines=20> */
[----:B------:R-:W-:-:S03]  /*b190*/  FFMA.FTZ R2, R187, R90, R2 ;  /* 0x0000005abb027223 */ /* 0x000fc60000010002 */
[----:B------:R-:W3:Y:S01]  /*b1a0*/  LDL R187, [R1+0x238] ;  /* 0x0002380001bb7983 */ /* 0x000ee20000100800 */
[----:B----4-:R-:W-:-:S03]  /*b1b0*/  FFMA.FTZ R3, R8, R125, R3 ;  /* 0x0000007d08037223 */ /* 0x010fc60000010003 */
[----:B------:R-:W4:Y:S01]  /*b1c0*/  LDL R8, [R1+0x1b4] ;  /* 0x0001b40001087983 */ /* 0x000f220000100800 */
[----:B------:R-:W-:Y:S01]  /*b1d0*/  FFMA.FTZ R3, R251, R129, R3 ;  /* 0x00000081fb037223 */ /* 0x000fe20000010003 */
[----:B------:R-:W-:Y:S01]  /*b1e0*/  FFMA.FTZ R2, R175, R94, R2 ;  /* 0x0000005eaf027223 */ /* 0x000fe20000010002 */
[----:B------:R-:W-:Y:S01]  /*b1f0*/  FFMA.FTZ R0, R252, R128, R0 ;  /* 0x00000080fc007223 */ /* 0x000fe20000010000 */
[----:B------:R-:W4:Y:S02]  /*b200*/  LDL R175, [R1+0x1b0] ;  /* 0x0001b00001af7983 */ /* 0x000f240000100800 */
[----:B------:R-:W-:Y:S02]  /*b210*/  FFMA.FTZ R2, R9, R98, R2 ;  /* 0x0000006209027223 */ /* 0x000fe40000010002 */
[----:B------:R-:W4:Y:S04]  /*b220*/  LDL R9, [R1+0x228] ;  /* 0x0002280001097983 */ /* 0x000f280000100800 */
[----:B------:R-:W4:Y:S04]  /*b230*/  LDL R251, [R1+0x174] ;  /* 0x0001740001fb7983 */ /* 0x000f280000100800 */
[----:B------:R-:W4:Y:S01]  /*b240*/  LDL R252, [R1+0x170] ;  /* 0x0001700001fc7983 */ /* 0x000f220000100800 */
[----:B------:R-:W-:-:S03]  /*b250*/  FFMA.FTZ R0, R171, R132, R0 ;  /* 0x00000084ab007223 */ /* 0x000fc60000010000 */
[----:B------:R-:W4:Y:S01]  /*b260*/  LDL R171, [R1+0x1a0] ;  /* 0x0001a00001ab7983 */ /* 0x000f220000100800 */
[----:B--2---:R-:W-:-:S03]  /*b270*/  FFMA.FTZ R2, R4, R102, R2 ;  /* 0x0000006604027223 */ /* 0x004fc60000010002 */
[----:B------:R-:W2:Y:S01]  /*b280*/  LDL R4, [R1+0x218] ;  /* 0x0002180001047983 */ /* 0x000ea20000100800 */
[----:B------:R-:W-:Y:S01]  /*b290*/  FFMA.FTZ R2, R247, R106, R2 ;  /* 0x0000006af7027223 */ /* 0x000fe20000010002 */
[----:B---3--:R-:W-:Y:S01]  /*b2a0*/  FFMA.FTZ R3, R167, R133, R3 ;  /* 0x00000085a7037223 */ /* 0x008fe20000010003 */
[----:B------:R-:W-:Y:S01]  /*b2b0*/  FFMA.FTZ R0, R243, R136, R0 ;  /* 0x00000088f3007223 */ /* 0x000fe20000010000 */
[----:B------:R-:W3:Y:S01]  /*b2c0*/  LDL R167, [R1+0x1a4] ;  /* 0x0001a40001a77983 */ /* 0x000ee20000100800 */
[----:B------:R-:W-:-:S03]  /*b2d0*/  FFMA.FTZ R2, R163, R110, R2 ;  /* 0x0000006ea3027223 */ /* 0x000fc60000010002 */
[----:B------:R-:W3:Y:S01]  /*b2e0*/  LDL R163, [R1+0x208] ;  /* 0x0002080001a37983 */ /* 0x000ee20000100800 */
[----:B------:R-:W-:Y:S01]  /*b2f0*/  FFMA.FTZ R3, R239, R137, R3 ;  /* 0x00000089ef037223 */ /* 0x000fe20000010003 */
[----:B------:R-:W-:Y:S01]  /*b300*/  FFMA.FTZ R2, R235, R114, R2 ;  /* 0x00000072eb027223 */ /* 0x000fe20000010002 */
[----:B------:R-:W-:Y:S01]  /*b310*/  FFMA.FTZ R0, R231, R140, R0 ;  /* 0x0000008ce7007223 */ /* 0x000fe20000010000 */
        /* <DEDUP_REMOVED lines=17> */
[----:B------:R-:W-:-:S03]  /*b430*/  FFMA.FTZ R3, R179, R157, R3 ;  /* 0x0000009db3037223 */ /* 0x000fc60000010003 */
[----:B------:R-:W3:Y:S01]  /*b440*/  LDL R179, [R1+0x184] ;  /* 0x0001840001b37983 */ /* 0x000ee20000100800 */
[----:B----4-:R-:W-:Y:S01]  /*b450*/  FFMA.FTZ R3, R8, R161, R3 ;  /* 0x000000a108037223 */ /* 0x010fe20000010003 */
[----:B------:R-:W-:Y:S01]  /*b460*/  FFMA.FTZ R2, R9, R134, R2 ;  /* 0x0000008609027223 */ /* 0x000fe20000010002 */
[----:B------:R-:W-:Y:S01]  /*b470*/  FFMA.FTZ R0, R175, R160, R0 ;  /* 0x000000a0af007223 */ /* 0x000fe20000010000 */
[----:B------:R-:W4:Y:S04]  /*b480*/  LDL R183, [R1+0x1e8] ;  /* 0x0001e80001b77983 */ /* 0x000f280000100800 */
        /* <DEDUP_REMOVED lines=21> */
[----:B------:R-:W2:Y:S01]  /*b5e0*/  LDL R163, [R1+0x190] ;  /* 0x0001900001a37983 */ /* 0x000ea20000100800 */
[----:B----4-:R-:W-:-:S04]  /*b5f0*/  FFMA.FTZ R2, R171, R146, R2 ;  /* 0x00000092ab027223 */ /* 0x010fc80000010002 */
[----:B------:R-:W-:Y:S01]  /*b600*/  FFMA.FTZ R2, R183, R150, R2 ;  /* 0x00000096b7027223 */ /* 0x000fe20000010002 */
[----:B---3--:R-:W-:-:S04]  /*b610*/  FFMA.FTZ R3, R167, R169, R3 ;  /* 0x000000a9a7037223 */ /* 0x008fc80000010003 */
[----:B------:R-:W-:-:S04]  /*b620*/  FFMA.FTZ R3, R179, R173, R3 ;  /* 0x000000adb3037223 */ /* 0x000fc80000010003 */
[----:B------:R-:W-:-:S04]  /*b630*/  FFMA.FTZ R3, R251, R177, R3 ;  /* 0x000000b1fb037223 */ /* 0x000fc80000010003 */
[----:B------:R-:W-:-:S04]  /*b640*/  FFMA.FTZ R3, R239, R181, R3 ;  /* 0x000000b5ef037223 */ /* 0x000fc80000010003 */
[----:B------:R-:W-:Y:S01]  /*b650*/  FFMA.FTZ R3, R227, R185, R3 ;  /* 0x000000b9e3037223 */ /* 0x000fe20000010003 */
[----:B--2---:R-:W-:Y:S02]  /*b660*/  FFMA.FTZ R0, R163, R168, R0 ;  /* 0x000000a8a3007223 */ /* 0x004fe40000010000 */
[----:B------:R-:W2:Y:S01]  /*b670*/  LDL.LU R163, [R1+0x4b4] ;  /* 0x0004b40001a37983 */ /* 0x000ea20000300800 */
[----:B------:R-:W-:Y:S01]  /*b680*/  FFMA.FTZ R3, R215, R189, R3 ;  /* 0x000000bdd7037223 */ /* 0x000fe20000010003 */
[----:B------:R-:W-:Y:S02]  /*b690*/  FFMA.FTZ R0, R175, R172, R0 ;  /* 0x000000acaf007223 */ /* 0x000fe40000010000 */
[----:B------:R-:W3:Y:S01]  /*b6a0*/  LDL.LU R167, [R1+0x4b0] ;  /* 0x0004b00001a77983 */ /* 0x000ee20000300800 */
[----:B------:R-:W-:-:S03]  /*b6b0*/  FFMA.FTZ R3, R203, R193, R3 ;  /* 0x000000c1cb037223 */ /* 0x000fc60000010003 */
[----:B------:R-:W4:Y:S01]  /*b6c0*/  LDL.LU R171, [R1+0x4ac] ;  /* 0x0004ac0001ab7983 */ /* 0x000f220000300800 */
[----:B------:R-:W-:-:S03]  /*b6d0*/  FFMA.FTZ R3, R9, R197, R3 ;  /* 0x000000c509037223 */ /* 0x000fc60000010003 */
[----:B------:R-:W4:Y:S04]  /*b6e0*/  LDL.LU R175, [R1+0x4a8] ;  /* 0x0004a80001af7983 */ /* 0x000f280000300800 */
[----:B------:R-:W4:Y:S04]  /*b6f0*/  LDL.LU R179, [R1+0x4a4] ;  /* 0x0004a40001b37983 */ /* 0x000f280000300800 */
[----:B------:R-:W4:Y:S04]  /*b700*/  LDL.LU R183, [R1+0x4a0] ;  /* 0x0004a00001b77983 */ /* 0x000f280000300800 */
[----:B------:R-:W2:Y:S04]  /*b710*/  LDL R9, [R1+0x104] ;  /* 0x0001040001097983 */ /* 0x000ea80000100800 */
[----:B------:R-:W3:Y:S01]  /*b720*/  LDL R203, [R1+0x100] ;  /* 0x0001000001cb7983 */ /* 0x000ee20000100800 */
        /* <DEDUP_REMOVED lines=9> */
[----:B------:R-:W-:Y:S01]  /*b7c0*/  FFMA.FTZ R2, R211, R166, R2 ;  /* 0x000000a6d3027223 */ /* 0x000fe20000010002 */
[----:B------:R-:W-:-:S02]  /*b7d0*/  FFMA.FTZ R0, R219, R188, R0 ;  /* 0x000000bcdb007223 */ /* 0x000fc40000010000 */
        /* <DEDUP_REMOVED lines=27> */
[----:B----4-:R-:W-:-:S04]  /*b990*/  FFMA.FTZ R3, R252, R209, R3 ;  /* 0x000000d1fc037223 */ /* 0x010fc80000010003 */
[----:B------:R-:W-:Y:S01]  /*b9a0*/  FFMA.FTZ R3, R243, R213, R3 ;  /* 0x000000d5f3037223 */ /* 0x000fe20000010003 */
[----:B------:R-:W-:-:S04]  /*b9b0*/  FFMA.FTZ R0, R191, R208, R0 ;  /* 0x000000d0bf007223 */ /* 0x000fc80000010000 */
[----:B------:R-:W-:-:S04]  /*b9c0*/  FFMA.FTZ R0, R247, R212, R0 ;  /* 0x000000d4f7007223 */ /* 0x000fc80000010000 */
[----:B------:R-:W-:Y:S01]  /*b9d0*/  FFMA.FTZ R0, R235, R216, R0 ;  /* 0x000000d8eb007223 */ /* 0x000fe20000010000 */
[----:B------:R-:W-:-:S03]  /*b9e0*/  FFMA.FTZ R3, R231, R217, R3 ;  /* 0x000000d9e7037223 */ /* 0x000fc60000010003 */
[----:B------:R-:W-:Y:S01]  /*b9f0*/  FFMA.FTZ R0, R223, R220, R0 ;  /* 0x000000dcdf007223 */ /* 0x000fe20000010000 */
[----:B------:R-:W-:-:S03]  /*ba00*/  FFMA.FTZ R3, R215, R221, R3 ;  /* 0x000000ddd7037223 */ /* 0x000fc60000010003 */
[----:B------:R-:W-:Y:S01]  /*ba10*/  FFMA.FTZ R0, R219, R224, R0 ;  /* 0x000000e0db007223 */ /* 0x000fe20000010000 */
[----:B------:R-:W-:Y:S02]  /*ba20*/  FFMA.FTZ R2, R187, R182, R2 ;  /* 0x000000b6bb027223 */ /* 0x000fe40000010002 */
        /* <DEDUP_REMOVED lines=32> */
[----:B----4-:R-:W-:-:S04]  /*bc30*/  FFMA.FTZ R3, R247, R237, R3 ;  /* 0x000000edf7037223 */ /* 0x010fc80000010003 */
[----:B------:R-:W-:Y:S02]  /*bc40*/  FFMA.FTZ R3, R239, R241, R3 ;  /* 0x000000f1ef037223 */ /* 0x000fe40000010003 */
[----:B------:R-:W4:Y:S01]  /*bc50*/  LDL R239, [R1+0x37c] ;  /* 0x00037c0001ef7983 */ /* 0x000f220000100800 */
[----:B--2---:R-:W-:-:S03]  /*bc60*/  FFMA.FTZ R2, R9, R210, R2 ;  /* 0x000000d209027223 */ /* 0x004fc60000010002 */
[----:B------:R-:W2:Y:S01]  /*bc70*/  LDL R9, [R1+0x98] ;  /* 0x0000980001097983 */ /* 0x000ea20000100800 */
[----:B------:R-:W-:-:S03]  /*bc80*/  FFMA.FTZ R2, R8, R214, R2 ;  /* 0x000000d608027223 */ /* 0x000fc60000010002 */
[----:B------:R-:W4:Y:S01]  /*bc90*/  LDL R8, [R1+0x88] ;  /* 0x0000880001087983 */ /* 0x000f220000100800 */
[----:B---3--:R-:W-:Y:S01]  /*bca0*/  FFMA.FTZ R3, R203, R245, R3 ;  /* 0x000000f5cb037223 */ /* 0x008fe20000010003 */
[----:B------:R-:W-:Y:S02]  /*bcb0*/  FFMA.FTZ R2, R235, R218, R2 ;  /* 0x000000daeb027223 */ /* 0x000fe40000010002 */
[----:B------:R-:W3:Y:S01]  /*bcc0*/  LDL R203, [R1+0x78] ;  /* 0x0000780001cb7983 */ /* 0x000ee20000100800 */
[----:B------:R-:W-:Y:S01]  /*bcd0*/  FFMA.FTZ R3, R223, R249, R3 ;  /* 0x000000f9df037223 */ /* 0x000fe20000010003 */
[----:B------:R-:W-:Y:S02]  /*bce0*/  FFMA.FTZ R2, R199, R222, R2 ;  /* 0x000000dec7027223 */ /* 0x000fe40000010002 */
[----:B------:R-:W3:Y:S01]  /*bcf0*/  LDL R199, [R1+0x68] ;  /* 0x0000680001c77983 */ /* 0x000ee20000100800 */
[----:B------:R-:W-:-:S03]  /*bd00*/  FFMA.FTZ R3, R4, R195, R3 ;  /* 0x000000c304037223 */ /* 0x000fc60000010003 */
[----:B------:R-:W3:Y:S04]  /*bd10*/  LDL R195, [R1+0x58] ;  /* 0x0000580001c37983 */ /* 0x000ee80000100800 */
[----:B------:R-:W3:Y:S01]  /*bd20*/  LDL R4, [R1+0x48] ;  /* 0x0000480001047983 */ /* 0x000ee20000100800 */
[----:B------:R-:W-:-:S03]  /*bd30*/  FFMA.FTZ R0, R251, R236, R0 ;  /* 0x000000ecfb007223 */ /* 0x000fc60000010000 */
[----:B------:R-:W3:Y:S01]  /*bd40*/  LDL R223, [R1+0x42c] ;  /* 0x00042c0001df7983 */ /* 0x000ee20000100800 */
[----:B------:R-:W-:Y:S01]  /*bd50*/  FFMA.FTZ R0, R243, R240, R0 ;  /* 0x000000f0f3007223 */ /* 0x000fe20000010000 */
[----:B------:R-:W-:Y:S02]  /*bd60*/  FFMA.FTZ R2, R219, R226, R2 ;  /* 0x000000e2db027223 */ /* 0x000fe40000010002 */
[----:B------:R-:W3:Y:S01]  /*bd70*/  LDL R219, [R1+0x2c] ;  /* 0x00002c0001db7983 */ /* 0x000ee20000100800 */
[----:B------:R-:W-:Y:S01]  /*bd80*/  FFMA.FTZ R0, R231, R244, R0 ;  /* 0x000000f4e7007223 */ /* 0x000fe20000010000 */
[----:B------:R-:W-:Y:S02]  /*bd90*/  FFMA.FTZ R2, R207, R230, R2 ;  /* 0x000000e6cf027223 */ /* 0x000fe40000010002 */
        /* <DEDUP_REMOVED lines=8> */
[----:B------:R-:W3:Y:S01]  /*be20*/  LDL R231, [R1+0x35c] ;  /* 0x00035c0001e77983 */ /* 0x000ee20000100800 */
[----:B--2---:R-:W-:Y:S01]  /*be30*/  FFMA.FTZ R2, R9, R234, R2 ;  /* 0x000000ea09027223 */ /* 0x004fe20000010002 */
[----:B------:R-:W-:Y:S01]  /*be40*/  FADD.FTZ R0, R0, R3 ;  /* 0x0000000300007221 */ /* 0x000fe20000010000 */
[----:B------:R-:W0:Y:S02]  /*be50*/  @P1 LDC R9, c[0x0][0x408] ;  /* 0x00010200ff091b82 */ /* 0x000e240000000800 */
[----:B----4-:R-:W-:-:S02]  /*be60*/  FFMA.FTZ R2, R8, R238, R2 ;  /* 0x000000ee08027223 */ /* 0x010fc40000010002 */
[----:B------:R-:W2:Y:S02]  /*be70*/  LDL R8, [R1+0x40c] ;  /* 0x00040c0001087983 */ /* 0x000ea40000100800 */
[----:B---3--:R-:W-:Y:S02]  /*be80*/  FFMA.FTZ R2, R203, R242, R2 ;  /* 0x000000f2cb027223 */ /* 0x008fe40000010002 */
[----:B------:R-:W3:Y:S01]  /*be90*/  LDL R203, [R1+0x3ec] ;  /* 0x0003ec0001cb7983 */ /* 0x000ee20000100800 */
[----:B------:R-:W0:Y:S01]  /*bea0*/  @P1 LDC R3, c[0x0][0x430] ;  /* 0x00010c00ff031b82 */ /* 0x000e220000000800 */
[----:B------:R-:W-:Y:S02]  /*beb0*/  FFMA.FTZ R2, R199, R246, R2 ;  /* 0x000000f6c7027223 */ /* 0x000fe40000010002 */
[----:B------:R-:W4:Y:S02]  /*bec0*/  LDL R199, [R1+0x3dc] ;  /* 0x0003dc0001c77983 */ /* 0x000f240000100800 */
[----:B------:R-:W-:-:S02]  /*bed0*/  FFMA.FTZ R2, R195, R250, R2 ;  /* 0x000000fac3027223 */ /* 0x000fc40000010002 */
[----:B------:R-:W4:Y:S02]  /*bee0*/  LDL R195, [R1+0x3cc] ;  /* 0x0003cc0001c37983 */ /* 0x000f240000100800 */
[----:B------:R-:W-:Y:S02]  /*bef0*/  FFMA.FTZ R2, R4, R252, R2 ;  /* 0x000000fc04027223 */ /* 0x000fe40000010002 */
[----:B------:R-:W4:Y:S02]  /*bf00*/  LDL R4, [R1+0x3bc] ;  /* 0x0003bc0001047983 */ /* 0x000f240000100800 */
[----:B------:R-:W-:Y:S01]  /*bf10*/  FADD.FTZ R252, R2, R0 ;  /* 0x0000000002fc7221 */ /* 0x000fe20000010000 */
[----:B0-----:R-:W-:Y:S02]  /*bf20*/  @P1 IMAD.IADD R0, R3, 0x1, R9 ;  /* 0x0000000103001824 */ /* 0x001fe400078e0209 */
[----:B------:R-:W4:Y:S03]  /*bf30*/  LDL R9, [R1+0x3ac] ;  /* 0x0003ac0001097983 */ /* 0x000f260000100800 */
[----:B------:R-:W-:Y:S01]  /*bf40*/  @P1 ISETP.GE.AND P4, PT, R5, R0, PT ;  /* 0x000000000500120c */ /* 0x000fe20003f86270 */
[----:B------:R-:W-:Y:S01]  /*bf50*/  FMUL.FTZ R0, R223, R7 ;  /* 0x00000007df007220 */ /* 0x000fe20000410000 */
[----:B------:R-:W-:Y:S01]  /*bf60*/  ISETP.NE.U32.AND P2, PT, RZ, UR12, PT ;  /* 0x0000000cff007c0c */ /* 0x000fe2000bf45070 */
[----:B------:R-:W4:Y:S02]  /*bf70*/  LDL R223, [R1+0x32c] ;  /* 0x00032c0001df7983 */ /* 0x000f240000100800 */
[----:B------:R-:W-:Y:S01]  /*bf80*/  FFMA.FTZ R0, R215, R219, R0 ;  /* 0x000000dbd7007223 */ /* 0x000fe20000010000 */
[----:B------:R-:W-:Y:S01]  /*bf90*/  ISETP.NE.AND.EX P2, PT, RZ, UR13, PT, P2 ;  /* 0x0000000dff007c0c */ /* 0x000fe2000bf45320 */
[----:B------:R-:W4:Y:S02]  /*bfa0*/  LDL R219, [R1+0x31c] ;  /* 0x00031c0001db7983 */ /* 0x000f240000100800 */
[----:B------:R-:W-:-:S02]  /*bfb0*/  FFMA.FTZ R0, R211, R11, R0 ;  /* 0x0000000bd3007223 */ /* 0x000fc40000010000 */
[----:B------:R-:W4:Y:S04]  /*bfc0*/  LDL R215, [R1+0x30c] ;  /* 0x00030c0001d77983 */ /* 0x000f280000100800 */
[----:B------:R-:W4:Y:S04]  /*bfd0*/  LDL R211, [R1+0x2fc] ;  /* 0x0002fc0001d37983 */ /* 0x000f280000100800 */
[----:B------:R-:W0:Y:S01]  /*bfe0*/  @P2 LDC.64 R2, c[0x0][0x438] ;  /* 0x00010e00ff022b82 */ /* 0x000e220000000a00 */
[----:B--2---:R-:W-:Y:S02]  /*bff0*/  FFMA.FTZ R0, R8, R15, R0 ;  /* 0x0000000f08007223 */ /* 0x004fe40000010000 */
[----:B------:R-:W2:Y:S02]  /*c000*/  LDL R8, [R1+0x39c] ;  /* 0x00039c0001087983 */ /* 0x000ea40000100800 */
[----:B------:R-:W-:Y:S01]  /*c010*/  FFMA.FTZ R0, R207, R19, R0 ;  /* 0x00000013cf007223 */ /* 0x000fe20000010000 */
[----:B0-----:R-:W-:Y:S01]  /*c020*/  @P2 IMAD.WIDE R2, R227, 0x4, R2 ;  /* 0x00000004e3022825 */ /* 0x001fe200078e0202 */
[----:B------:R-:W2:Y:S03]  /*c030*/  LDL R207, [R1+0x2ec] ;  /* 0x0002ec0001cf7983 */ /* 0x000ea60000100800 */
[----:B---3--:R-:W-:Y:S01]  /*c040*/  FFMA.FTZ R0, R203, R23, R0 ;  /* 0x00000017cb007223 */ /* 0x008fe20000010000 */
[----:B------:R-:W3:Y:S03]  /*c050*/  LDL R227, [R1+0x33c] ;  /* 0x00033c0001e37983 */ /* 0x000ee60000100800 */
[----:B----4-:R-:W-:Y:S01]  /*c060*/  FFMA.FTZ R0, R199, R27, R0 ;  /* 0x0000001bc7007223 */ /* 0x010fe20000010000 */
[----:B------:R0:W4:Y:S03]  /*c070*/  @P2 LDG.E R2, desc[UR36][R2.64] ;  /* 0x0000002402022981 */ /* 0x000126000c1e1900 */
[----:B------:R-:W-:Y:S01]  /*c080*/  FFMA.FTZ R0, R195, R31, R0 ;  /* 0x0000001fc3007223 */ /* 0x000fe20000010000 */
[----:B------:R-:W4:Y:S03]  /*c090*/  LDL R203, [R1+0x2cc] ;  /* 0x0002cc0001cb7983 */ /* 0x000f260000100800 */
[----:B------:R-:W-:-:S02]  /*c0a0*/  FFMA.FTZ R0, R4, R35, R0 ;  /* 0x0000002304007223 */ /* 0x000fc40000010000 */
[----:B------:R-:W3:Y:S04]  /*c0b0*/  LDL R4, [R1+0x34c] ;  /* 0x00034c0001047983 */ /* 0x000ee80000100800 */
[----:B------:R-:W4:Y:S04]  /*c0c0*/  LDL R3, [R1+0x2dc] ;  /* 0x0002dc0001037983 */ /* 0x000f280000100800 */
        /* <DEDUP_REMOVED lines=38> */
[----:B--2---:R-:W-:-:S03]  /*c330*/  FFMA.FTZ R0, R8, R111, R0 ;  /* 0x0000006f08007223 */ /* 0x004fc60000010000 */
[----:B------:R-:W2:Y:S01]  /*c340*/  LDL R8, [R1+0x21c] ;  /* 0x00021c0001087983 */ /* 0x000ea20000100800 */
[----:B---3--:R-:W-:-:S03]  /*c350*/  FFMA.FTZ R0, R4, R115, R0 ;  /* 0x0000007304007223 */ /* 0x008fc60000010000 */
[----:B------:R-:W3:Y:S01]  /*c360*/  LDL R4, [R1+0x1ac] ;  /* 0x0001ac0001047983 */ /* 0x000ee20000100800 */
[----:B----4-:R-:W-:-:S03]  /*c370*/  FFMA.FTZ R0, R3, R119, R0 ;  /* 0x0000007703007223 */ /* 0x010fc60000010000 */
[----:B------:R-:W4:Y:S01]  /*c380*/  LDL R3, [R1+0x15c] ;  /* 0x00015c0001037983 */ /* 0x000f220000100800 */
[----:B------:R-:W-:-:S04]  /*c390*/  FFMA.FTZ R0, R243, R123, R0 ;  /* 0x0000007bf3007223 */ /* 0x000fc80000010000 */
[----:B------:R-:W-:-:S04]  /*c3a0*/  FFMA.FTZ R0, R239, R127, R0 ;  /* 0x0000007fef007223 */ /* 0x000fc80000010000 */
[----:B------:R-:W-:-:S04]  /*c3b0*/  FFMA.FTZ R0, R235, R131, R0 ;  /* 0x00000083eb007223 */ /* 0x000fc80000010000 */
[----:B------:R-:W-:-:S04]  /*c3c0*/  FFMA.FTZ R0, R231, R135, R0 ;  /* 0x00000087e7007223 */ /* 0x000fc80000010000 */
[----:B--2---:R-:W-:Y:S02]  /*c3d0*/  FFMA.FTZ R0, R8, R139, R0 ;  /* 0x0000008b08007223 */ /* 0x004fe40000010000 */
[----:B------:R-:W2:Y:S02]  /*c3e0*/  LDL R8, [R1+0x1c] ;  /* 0x00001c0001087983 */ /* 0x000ea40000100800 */
[----:B------:R-:W-:-:S04]  /*c3f0*/  FFMA.FTZ R0, R227, R143, R0 ;  /* 0x0000008fe3007223 */ /* 0x000fc80000010000 */
[----:B------:R-:W-:-:S04]  /*c400*/  FFMA.FTZ R0, R223, R147, R0 ;  /* 0x00000093df007223 */ /* 0x000fc80000010000 */
[----:B------:R-:W-:-:S04]  /*c410*/  FFMA.FTZ R0, R219, R151, R0 ;  /* 0x00000097db007223 */ /* 0x000fc80000010000 */
[----:B------:R-:W-:-:S04]  /*c420*/  FFMA.FTZ R0, R215, R155, R0 ;  /* 0x0000009bd7007223 */ /* 0x000fc80000010000 */
[----:B------:R-:W-:-:S04]  /*c430*/  FFMA.FTZ R0, R211, R159, R0 ;  /* 0x0000009fd3007223 */ /* 0x000fc80000010000 */
[----:B------:R-:W-:-:S04]  /*c440*/  FFMA.FTZ R0, R207, R163, R0 ;  /* 0x000000a3cf007223 */ /* 0x000fc80000010000 */
[----:B---3--:R-:W-:Y:S02]  /*c450*/  FFMA.FTZ R0, R4, R167, R0 ;  /* 0x000000a704007223 */ /* 0x008fe40000010000 */
[----:B------:R-:W3:Y:S02]  /*c460*/  LDL.LU R4, [R1+0x4] ;  /* 0x0000040001047983 */ /* 0x000ee40000300800 */
[----:B------:R-:W-:Y:S02]  /*c470*/  FFMA.FTZ R0, R203, R171, R0 ;  /* 0x000000abcb007223 */ /* 0x000fe40000010000 */
[----:B------:R-:W2:Y:S02]  /*c480*/  LDL R203, [R1+0x12c] ;  /* 0x00012c0001cb7983 */ /* 0x000ea40000100800 */
[----:B------:R-:W-:Y:S02]  /*c490*/  FFMA.FTZ R0, R199, R175, R0 ;  /* 0x000000afc7007223 */ /* 0x000fe40000010000 */
[----:B------:R-:W3:Y:S02]  /*c4a0*/  LDL R199, [R1+0x13c] ;  /* 0x00013c0001c77983 */ /* 0x000ee40000100800 */
[----:B------:R-:W-:-:S02]  /*c4b0*/  FFMA.FTZ R0, R195, R179, R0 ;  /* 0x000000b3c3007223 */ /* 0x000fc40000010000 */
[----:B------:R-:W2:Y:S02]  /*c4c0*/  LDL R195, [R1+0x14c] ;  /* 0x00014c0001c37983 */ /* 0x000ea40000100800 */
[----:B------:R-:W-:Y:S02]  /*c4d0*/  FFMA.FTZ R0, R9, R183, R0 ;  /* 0x000000b709007223 */ /* 0x000fe40000010000 */
[----:B------:R-:W3:Y:S02]  /*c4e0*/  LDL R207, [R1+0x11c] ;  /* 0x00011c0001cf7983 */ /* 0x000ee40000100800 */
[----:B----4-:R-:W-:Y:S02]  /*c4f0*/  FFMA.FTZ R0, R3, R187, R0 ;  /* 0x000000bb03007223 */ /* 0x010fe40000010000 */
        /* <DEDUP_REMOVED lines=14> */
[----:B------:R-:W3:Y:S02]  /*c5e0*/  LDL.LU R195, [R1+0x494] ;  /* 0x0004940001c37983 */ /* 0x000ee40000300800 */
[----:B---3--:R-:W-:Y:S02]  /*c5f0*/  FFMA.FTZ R0, R199, R195, R0 ;  /* 0x000000c3c7007223 */ /* 0x008fe40000010000 */
[----:B------:R-:W2:Y:S02]  /*c600*/  LDL.LU R199, [R1+0x490] ;  /* 0x0004900001c77983 */ /* 0x000ea40000300800 */
[----:B--2---:R-:W-:Y:S02]  /*c610*/  FFMA.FTZ R0, R203, R199, R0 ;  /* 0x000000c7cb007223 */ /* 0x004fe40000010000 */
[----:B------:R-:W2:Y:S02]  /*c620*/  LDL.LU R203, [R1+0x48c] ;  /* 0x00048c0001cb7983 */ /* 0x000ea40000300800 */
[----:B--2---:R-:W-:-:S02]  /*c630*/  FFMA.FTZ R0, R207, R203, R0 ;  /* 0x000000cbcf007223 */ /* 0x004fc40000010000 */
[----:B------:R-:W4:Y:S02]  /*c640*/  LDL.LU R207, [R1+0x488] ;  /* 0x0004880001cf7983 */ /* 0x000f240000300800 */
[----:B----4-:R-:W-:Y:S02]  /*c650*/  FFMA.FTZ R0, R211, R207, R0 ;  /* 0x000000cfd3007223 */ /* 0x010fe40000010000 */
[----:B------:R-:W2:Y:S02]  /*c660*/  LDL.LU R211, [R1+0x484] ;  /* 0x0004840001d37983 */ /* 0x000ea40000300800 */
[----:B--2---:R-:W-:Y:S02]  /*c670*/  FFMA.FTZ R0, R215, R211, R0 ;  /* 0x000000d3d7007223 */ /* 0x004fe40000010000 */
[----:B------:R-:W2:Y:S02]  /*c680*/  LDL.LU R215, [R1+0x480] ;  /* 0x0004800001d77983 */ /* 0x000ea40000300800 */
[----:B--2---:R-:W-:-:S02]  /*c690*/  FFMA.FTZ R0, R219, R215, R0 ;  /* 0x000000d7db007223 */ /* 0x004fc40000010000 */
[----:B------:R-:W2:Y:S02]  /*c6a0*/  LDL.LU R219, [R1+0x47c] ;  /* 0x00047c0001db7983 */ /* 0x000ea40000300800 */
[----:B--2---:R-:W-:Y:S02]  /*c6b0*/  FFMA.FTZ R0, R223, R219, R0 ;  /* 0x000000dbdf007223 */ /* 0x004fe40000010000 */
        /* <DEDUP_REMOVED lines=16> */
[----:B------:R1:W5:Y:S02]  /*c7c0*/  LDL.LU R9, [R1+0x458] ;  /* 0x0004580001097983 */ /* 0x0003640000300800 */
[----:B------:R-:W-:Y:S02]  /*c7d0*/  FFMA.FTZ R0, R3, R8, R0 ;  /* 0x0000000803007223 */ /* 0x000fe40000010000 */
[----:B------:R1:W5:Y:S02]  /*c7e0*/  LDL.LU R8, [R1+0x454] ;  /* 0x0004540001087983 */ /* 0x0003640000300800 */
[----:B0-----:R-:W-:Y:S01]  /*c7f0*/  FADD.FTZ R3, R0, R252 ;  /* 0x000000fc00037221 */ /* 0x001fe20000010000 */
[----:B------:R-:W-:Y:S01]  /*c800*/  @P1 SEL R0, RZ, UR39, P4 ;  /* 0x00000027ff001c07 */ /* 0x000fe2000a000000 */
[----:B------:R-:W2:Y:S02]  /*c810*/  LDL R252, [R1+0x440] ;  /* 0x0004400001fc7983 */ /* 0x000ea40000100800 */
[----:B------:R-:W-:Y:S01]  /*c820*/  FMUL.FTZ R3, R3, UR17 ;  /* 0x0000001103037c20 */ /* 0x000fe20008410000 */
[----:B------:R-:W-:-:S02]  /*c830*/  @P1 IADD3 R0, PT, PT, R5, -UR45, R0 ;  /* 0x8000002d05001c10 */ /* 0x000fc4000fffe000 */
[----:B------:R1:W5:Y:S01]  /*c840*/  LDL.LU R5, [R1+0x450] ;  /* 0x0004500001057983 */ /* 0x0003620000300800 */
[----:B------:R-:W-:-:S03]  /*c850*/  @P2 FADD.FTZ R3, R3, R2 ;  /* 0x0000000203032221 */ /* 0x000fc60000010000 */
[----:B------:R-:W3:Y:S01]  /*c860*/  LDL R2, [R1+0x3c] ;  /* 0x00003c0001027983 */ /* 0x000ee20000100800 */
[----:B------:R-:W-:-:S05]  /*c870*/  @P1 I2FP.F32.S32 R0, R0 ;  /* 0x0000000000001245 */ /* 0x000fca0000201400 */
[----:B------:R-:W-:Y:S02]  /*c880*/  @P1 FFMA.FTZ R3, R0, R4, R3 ;  /* 0x0000000400031223 */ /* 0x000fe40000010003 */
[----:B------:R1:W5:Y:S03]  /*c890*/  LDL.LU R4, [R1+0x44c] ;  /* 0x00044c0001047983 */ /* 0x0003660000300800 */
[----:B--2---:R-:W-:-:S05]  /*c8a0*/  @!P3 FMNMX.FTZ R252, R252, R3, !PT ;  /* 0x00000003fcfcb209 */ /* 0x004fca0007810000 */
[----:B------:R1:W-:Y:S04]  /*c8b0*/  @!P3 STL [R1+0x440], R252 ;  /* 0x000440fc0100b387 */ /* 0x0003e80000100800 */
[----:B---3--:R1:W-:Y:S02]  /*c8c0*/  STS [R2], R3 ;  /* 0x0000000302007388 */ /* 0x0083e40000000800 */
.L_x_4638:
[----:B------:R-:W-:Y:S05]  /*c8d0*/  BSYNC.RECONVERGENT B1 ;  /* 0x0000000000017941 */ /* 0x000fea0003800200 */
.L_x_4637:
[----:B------:R-:W2:Y:S04]  /*c8e0*/  LDL.LU R0, [R1+0x3c] ;  /* 0x00003c0001007983 */ /* 0x000ea80000300800 */
[----:B-----5:R0:W-:Y:S04]  /*c8f0*/  STL [R1+0x450], R5 ;  /* 0x0004500501007387 */ /* 0x0201e80000100800 */
[----:B0-----:R-:W4:Y:S04]  /*c900*/  LDL.LU R5, [R1+0x34] ;  /* 0x0000340001057983 */ /* 0x001f280000300800 */
[----:B------:R2:W-:Y:S04]  /*c910*/  STL [R1+0x44c], R4 ;  /* 0x00044c0401007387 */ /* 0x0005e80000100800 */
[----:B-1-3--:R-:W3:Y:S04]  /*c920*/  LDL.LU R252, [R1+0x38] ;  /* 0x0000380001fc7983 */ /* 0x00aee80000300800 */
[----:B------:R-:W3:Y:S04]  /*c930*/  LDL.LU R3, [R1+0x30] ;  /* 0x0000300001037983 */ /* 0x000ee80000300800 */
[----:B------:R-:W3:Y:S01]  /*c940*/  LDL R2, [R1+0x444] ;  /* 0x0004440001027983 */ /* 0x000ee20000100800 */
[----:B--2---:R-:W-:-:S03]  /*c950*/  MOV R4, R0 ;  /* 0x0000000000047202 */ /* 0x004fc60000000f00 */
[----:B------:R-:W2:Y:S01]  /*c960*/  LDL.LU R0, [R1+0x8] ;  /* 0x0000080001007983 */ /* 0x000ea20000300800 */
[----:B------:R-:W-:Y:S02]  /*c970*/  IADD3 R4, PT, PT, R4, 0x400, RZ ;  /* 0x0000040004047810 */ /* 0x000fe40007ffe0ff */
[----:B----4-:R-:W-:-:S05]  /*c980*/  IADD3 R5, P1, PT, R5, 0x100, RZ ;  /* 0x0000010005057810 */ /* 0x010fca0007f3e0ff */
[----:B------:R0:W-:Y:S01]  /*c990*/  STL [R1+0x34], R5 ;  /* 0x0000340501007387 */ /* 0x0001e20000100800 */
[----:B---3--:R-:W-:Y:S01]  /*c9a0*/  VIADD R252, R252, 0x100 ;  /* 0x00000100fcfc7836 */ /* 0x008fe20000000000 */
[----:B------:R-:W-:Y:S02]  /*c9b0*/  IADD3.X R3, PT, PT, RZ, R3, RZ, P1, !PT ;  /* 0x00000003ff037210 */ /* 0x000fe40000ffe4ff */
[----:B0-----:R4:W5:Y:S04]  /*c9c0*/  LDL.LU R5, [R1+0x450] ;  /* 0x0004500001057983 */ /* 0x0019680000300800 */
[----:B------:R0:W-:Y:S04]  /*c9d0*/  STL [R1+0x3c], R4 ;  /* 0x00003c0401007387 */ /* 0x0001e80000100800 */
[----:B0-----:R4:W5:Y:S01]  /*c9e0*/  LDL.LU R4, [R1+0x44c] ;  /* 0x00044c0001047983 */ /* 0x0019620000300800 */
[----:B--2---:R-:W-:-:S05]  /*c9f0*/  VIADD R0, R0, 0x100 ;  /* 0x0000010000007836 */ /* 0x004fca0000000000 */
[----:B------:R4:W-:Y:S04]  /*ca00*/  STL [R1+0x8], R0 ;  /* 0x0000080001007387 */ /* 0x0009e80000100800 */
[----:B------:R4:W-:Y:S04]  /*ca10*/  STL [R1+0x38], R252 ;  /* 0x000038fc01007387 */ /* 0x0009e80000100800 */
[----:B------:R4:W-:Y:S01]  /*ca20*/  STL [R1+0x30], R3 ;  /* 0x0000300301007387 */ /* 0x0009e20000100800 */
[----:B------:R-:W-:-:S13]  /*ca30*/  ISETP.GE.AND P1, PT, R0, R2, PT ;  /* 0x000000020000720c */ /* 0x000fda0003f26270 */
[----:B----4-:R-:W-:Y:S05]  /*ca40*/  @!P1 BRA `(.L_x_4639) ;  /* 0xffffff6000e89947 */ /* 0x010fea000383ffff */
.L_x_4508:
[----:B0--3--:R-:W-:Y:S05]  /*ca50*/  BSYNC.RECONVERGENT B0 ;  /* 0x0000000000007941 */ /* 0x009fea0003800200 */
.L_x_4507:
[----:B------:R-:W3:Y:S01]  /*ca60*/  LDL.LU R2, [R1+0x440] ;  /* 0x0004400001027983 */ /* 0x000ee20000300800 */
[----:B------:R-:W0:Y:S01]  /*ca70*/  S2UR UR10, SR_CgaCtaId ;  /* 0x00000000000a79c3 */ /* 0x000e220000008800 */
[----:B------:R-:W-:Y:S01]  /*ca80*/  UMOV UR9, 0x400 ;  /* 0x0000040000097882 */ /* 0x000fe20000000000 */
[----:B------:R-:W4:Y:S01]  /*ca90*/  LDCU UR5, c[0x0][0x3f4] ;  /* 0x00007e80ff0577ac */ /* 0x000f220008000800 */
[----:B------:R-:W-:Y:S01]  /*caa0*/  BSSY.RECONVERGENT B0, `(.L_x_4640) ;  /* 0x000018d000007945 */ /* 0x000fe20003800200 */
[----:B------:R-:W1:Y:S04]  /*cab0*/  LDCU UR6, c[0x0][0x3f4] ;  /* 0x00007e80ff0677ac */ /* 0x000e680008000800 */
[----:B------:R-:W1:Y:S01]  /*cac0*/  S2UR UR13, SR_CTAID.Y ;  /* 0x00000000000d79c3 */ /* 0x000e620000002600 */
[----:B------:R-:W-:-:S02]  /*cad0*/  UIADD3 UR12, UPT, UPT, UR45, 0x1, URZ ;  /* 0x000000012d0c7890 */ /* 0x000fc4000fffe0ff */
[----:B----4-:R-:W-:Y:S02]  /*cae0*/  UIADD3 UR5, UPT, UPT, UR45, 0x1, -UR5 ;  /* 0x000000012d057890 */ /* 0x010fe4000fffe805 */
[----:B0-----:R-:W-:Y:S02]  /*caf0*/  ULEA UR11, UR10, UR9, 0x18 ;  /* 0x000000090a0b7291 */ /* 0x001fe4000f8ec0ff */
[----:B------:R-:W-:-:S04]  /*cb00*/  UISETP.LT.AND UP0, UPT, URZ, UR5, UPT ;  /* 0x00000005ff00728c */ /* 0x000fc8000bf01270 */
[----:B------:R-:W-:Y:S02]  /*cb10*/  USEL UR5, URZ, UR5, !UP0 ;  /* 0x00000005ff057287 */ /* 0x000fe4000c000000 */
[----:B-1----:R-:W-:-:S04]  /*cb20*/  UIMAD UR6, UR13, UR6, URZ ;  /* 0x000000060d0672a4 */ /* 0x002fc8000f8e02ff */
[----:B------:R-:W-:Y:S01]  /*cb30*/  USHF.R.S32.HI UR15, URZ, 0x1f, UR6 ;  /* 0x0000001fff0f7899 */ /* 0x000fe20008011406 */
[----:B---3--:R-:W0:Y:S02]  /*cb40*/  SHFL.BFLY PT, R0, R2, 0x10, 0x1f ;  /* 0x0e001f0002007f89 */ /* 0x008e2400000e0000 */
[----:B0-----:R-:W-:-:S05]  /*cb50*/  FMNMX.FTZ R3, R0, R2, !PT ;  /* 0x0000000200037209 */ /* 0x001fca0007810000 */
[----:B------:R-:W0:Y:S02]  /*cb60*/  SHFL.BFLY PT, R0, R3, 0x8, 0x1f ;  /* 0x0d001f0003007f89 */ /* 0x000e2400000e0000 */
[----:B0----5:R-:W-:Y:S02]  /*cb70*/  FMNMX.FTZ R4, R3, R0, !PT ;  /* 0x0000000003047209 */ /* 0x021fe40007810000 */
[----:B------:R-:W0:Y:S03]  /*cb80*/  S2R R0, SR_TID.X ;  /* 0x0000000000007919 */ /* 0x000e260000002100 */
[----:B------:R-:W1:Y:S02]  /*cb90*/  SHFL.BFLY PT, R5, R4, 0x4, 0x1f ;  /* 0x0c801f0004057f89 */ /* 0x000e6400000e0000 */
[----:B-1----:R-:W-:Y:S02]  /*cba0*/  FMNMX.FTZ R5, R4, R5, !PT ;  /* 0x0000000504057209 */ /* 0x002fe40007810000 */
[----:B0-----:R-:W-:-:S03]  /*cbb0*/  SHF.L.U32 R13, R0, 0x2, RZ ;  /* 0x00000002000d7819 */ /* 0x001fc600000006ff */
[----:B------:R-:W0:Y:S02]  /*cbc0*/  SHFL.BFLY PT, R2, R5, 0x2, 0x1f ;  /* 0x0c401f0005027f89 */ /* 0x000e2400000e0000 */
[----:B0-----:R-:W-:Y:S01]  /*cbd0*/  FMNMX.FTZ R6, R5, R2, !PT ;  /* 0x0000000205067209 */ /* 0x001fe20007810000 */
[----:B------:R-:W-:Y:S01]  /*cbe0*/  IMAD.MOV.U32 R5, RZ, RZ, -0x800001 ;  /* 0xff7fffffff057424 */ /* 0x000fe200078e00ff */
[----:B------:R-:W-:-:S03]  /*cbf0*/  LOP3.LUT P1, R2, R0, 0x1f, RZ, 0xc0, !PT ;  /* 0x0000001f00027812 */ /* 0x000fc6000782c0ff */
[----:B------:R-:W0:Y:S01]  /*cc00*/  SHFL.BFLY PT, R7, R6, 0x1, 0x1f ;  /* 0x0c201f0006077f89 */ /* 0x000e2200000e0000 */
[C---:B------:R-:W-:Y:S02]  /*cc10*/  ISETP.GT.U32.AND P0, PT, R2.reuse, 0x7, PT ;  /* 0x000000070200780c */ /* 0x040fe40003f04070 */
[----:B------:R-:W-:-:S07]  /*cc20*/  LEA R4, R2, UR11, 0x2 ;  /* 0x0000000b02047c11 */ /* 0x000fce000f8e10ff */
[----:B------:R-:W-:Y:S02]  /*cc30*/  @!P1 LEA.HI R3, R0, UR11, RZ, 0x1d ;  /* 0x0000000b00039c11 */ /* 0x000fe4000f8fe8ff */
[----:B0-----:R-:W-:-:S05]  /*cc40*/  FMNMX.FTZ R10, R6, R7, !PT ;  /* 0x00000007060a7209 */ /* 0x001fca0007810000 */
[----:B------:R0:W-:Y:S01]  /*cc50*/  @!P1 STS [R3], R10 ;  /* 0x0000000a03009388 */ /* 0x0001e20000000800 */
[----:B------:R-:W-:Y:S01]  /*cc60*/  BAR.SYNC.DEFER_BLOCKING 0x0 ;  /* 0x0000000000007b1d */ /* 0x000fe20000010000 */
[----:B0-----:R-:W-:-:S05]  /*cc70*/  IADD3 R3, PT, PT, R0, UR5, RZ ;  /* 0x0000000500037c10 */ /* 0x001fca000fffe0ff */
[----:B------:R-:W0:Y:S01]  /*cc80*/  @!P0 LDS R5, [R4] ;  /* 0x0000000004058984 */ /* 0x000e220000000800 */
[----:B------:R-:W-:-:S03]  /*cc90*/  ISETP.GT.AND P0, PT, R3, UR45, PT ;  /* 0x0000002d03007c0c */ /* 0x000fc6000bf04270 */
[----:B0-----:R-:W0:Y:S02]  /*cca0*/  SHFL.BFLY PT, R6, R5, 0x4, 0x1f ;  /* 0x0c801f0005067f89 */ /* 0x001e2400000e0000 */
[----:B0-----:R-:W-:Y:S01]  /*ccb0*/  FMNMX.FTZ R6, R6, R5, !PT ;  /* 0x0000000506067209 */ /* 0x001fe20007810000 */
[----:B------:R-:W-:-:S04]  /*ccc0*/  IMAD.MOV.U32 R5, RZ, RZ, RZ ;  /* 0x000000ffff057224 */ /* 0x000fc800078e00ff */
[----:B------:R-:W0:Y:S02]  /*ccd0*/  SHFL.BFLY PT, R7, R6, 0x2, 0x1f ;  /* 0x0c401f0006077f89 */ /* 0x000e2400000e0000 */
        /* <DEDUP_REMOVED lines=9> */
[----:B0-----:R-:W-:Y:S01]  /*cd70*/  IMAD.U32 R8, RZ, RZ, UR12 ;  /* 0x0000000cff087e24 */ /* 0x001fe2000f8e00ff */
[----:B------:R-:W-:Y:S01]  /*cd80*/  LOP3.LUT R6, RZ, R0, RZ, 0x33, !PT ;  /* 0x00000000ff067212 */ /* 0x000fe200078e33ff */
[----:B------:R-:W-:Y:S03]  /*cd90*/  BSSY.RECONVERGENT B1, `(.L_x_4643) ;  /* 0x000001c000017945 */ /* 0x000fe60003800200 */
[----:B------:R-:W-:-:S04]  /*cda0*/  VIADDMNMX R5, R3, 0x100, R8, !PT ;  /* 0x0000010003057846 */ /* 0x000fc80007800108 */
[----:B------:R-:W-:Y:S01]  /*cdb0*/  IADD3 R7, PT, PT, R5, -UR5, R6 ;  /* 0x8000000505077c10 */ /* 0x000fe2000fffe006 */
[----:B------:R-:W-:-:S03]  /*cdc0*/  IMAD.MOV.U32 R6, RZ, RZ, R3 ;  /* 0x000000ffff067224 */ /* 0x000fc600078e0003 */
[C---:B------:R-:W-:Y:S02]  /*cdd0*/  LOP3.LUT R5, R7.reuse, 0x300, RZ, 0xc0, !PT ;  /* 0x0000030007057812 */ /* 0x040fe400078ec0ff */
[----:B------:R-:W-:Y:S02]  /*cde0*/  ISETP.GE.U32.AND P1, PT, R7, 0x300, PT ;  /* 0x000003000700780c */ /* 0x000fe40003f26070 */
[----:B------:R-:W-:Y:S01]  /*cdf0*/  ISETP.NE.AND P0, PT, R5, 0x300, PT ;  /* 0x000003000500780c */ /* 0x000fe20003f05270 */
[----:B------:R-:W-:-:S12]  /*ce00*/  HFMA2 R5, -RZ, RZ, 0, 0 ;  /* 0x00000000ff057431 */ /* 0x000fd800000001ff */
[----:B------:R-:W-:Y:S05]  /*ce10*/  @!P0 BRA `(.L_x_4644) ;  /* 0x00000000004c8947 */ /* 0x000fea0003800000 */
[----:B------:R-:W-:Y:S01]  /*ce20*/  UIADD3 UR7, UPT, UPT, UR9, 0x440, URZ ;  /* 0x0000044009077890 */ /* 0x000fe2000fffe0ff */
[----:B------:R-:W-:Y:S01]  /*ce30*/  LEA.HI R5, R7, 0x1, RZ, 0x18 ;  /* 0x0000000107057811 */ /* 0x000fe200078fc0ff */
[----:B------:R-:W-:Y:S02]  /*ce40*/  IMAD.MOV.U32 R6, RZ, RZ, R3 ;  /* 0x000000ffff067224 */ /* 0x000fe400078e0003 */
[----:B------:R-:W-:Y:S01]  /*ce50*/  ULEA UR7, UR10, UR7, 0x18 ;  /* 0x000000070a077291 */ /* 0x000fe2000f8ec0ff */
[----:B------:R-:W-:Y:S02]  /*ce60*/  LOP3.LUT R7, R5, 0x3, RZ, 0xc0, !PT ;  /* 0x0000000305077812 */ /* 0x000fe400078ec0ff */
[----:B------:R-:W-:Y:S02]  /*ce70*/  MOV R5, RZ ;  /* 0x000000ff00057202 */ /* 0x000fe40000000f00 */
[----:B------:R-:W-:Y:S01]  /*ce80*/  IADD3 R8, PT, PT, -R7, RZ, RZ ;  /* 0x000000ff07087210 */ /* 0x000fe20007ffe1ff */
[----:B------:R-:W-:-:S07]  /*ce90*/  VIADD R7, R13, UR7 ;  /* 0x000000070d077c36 */ /* 0x000fce0008000000 */
.L_x_4645:
[----:B------:R-:W1:Y:S01]  /*cea0*/  LDS R9, [R7] ;  /* 0x0000000007097984 */ /* 0x000e620000000800 */
[----:B------:R-:W-:Y:S01]  /*ceb0*/  IADD3 R8, PT, PT, R8, 0x1, RZ ;  /* 0x0000000108087810 */ /* 0x000fe20007ffe0ff */
[----:B------:R-:W-:-:S03]  /*cec0*/  VIADD R6, R6, 0x100 ;  /* 0x0000010006067836 */ /* 0x000fc60000000000 */
[----:B------:R-:W-:Y:S01]  /*ced0*/  ISETP.NE.AND P0, PT, R8, RZ, PT ;  /* 0x000000ff0800720c */ /* 0x000fe20003f05270 */
[----:B-1----:R-:W-:-:S04]  /*cee0*/  FADD.FTZ R9, -R25, R9 ;  /* 0x0000000919097221 */ /* 0x002fc80000010100 */
[----:B------:R-:W-:-:S04]  /*cef0*/  FMUL.FTZ R9, R9, 1.4426950216293334961 ;  /* 0x3fb8aa3b09097820 */ /* 0x000fc80000410000 */
[----:B------:R-:W0:Y:S02]  /*cf00*/  MUFU.EX2 R10, R9 ;  /* 0x00000009000a7308 */ /* 0x000e240000000800 */
[----:B0-----:R0:W-:Y:S01]  /*cf10*/  STS [R7], R10 ;  /* 0x0000000a07007388 */ /* 0x0011e20000000800 */
[----:B------:R-:W-:Y:S01]  /*cf20*/  FADD.FTZ R5, R10, R5 ;  /* 0x000000050a057221 */ /* 0x000fe20000010000 */
[----:B0-----:R-:W-:Y:S01]  /*cf30*/  IADD3 R7, PT, PT, R7, 0x400, RZ ;  /* 0x0000040007077810 */ /* 0x001fe20007ffe0ff */
[----:B------:R-:W-:Y:S06]  /*cf40*/  @P0 BRA `(.L_x_4645) ;  /* 0xfffffffc00d40947 */ /* 0x000fec000383ffff */
.L_x_4644:
[----:B------:R-:W-:Y:S05]  /*cf50*/  BSYNC.RECONVERGENT B1 ;  /* 0x0000000000017941 */ /* 0x000fea0003800200 */
.L_x_4643:
[----:B------:R-:W-:Y:S05]  /*cf60*/  @!P1 BRA `(.L_x_4641) ;  /* 0x0000001400009947 */ /* 0x000fea0003800000 */
[----:B------:R-:W-:Y:S01]  /*cf70*/  UIADD3 UR7, UPT, UPT, UR9, 0x440, URZ ;  /* 0x0000044009077890 */ /* 0x000fe2000fffe0ff */
[C---:B------:R-:W-:Y:S01]  /*cf80*/  VIADD R15, R6.reuse, 0x400 ;  /* 0x00000400060f7836 */ /* 0x040fe20000000000 */
[----:B------:R-:W-:Y:S02]  /*cf90*/  USHF.L.U32 UR8, UR5, 0x2, URZ ;  /* 0x0000000205087899 */ /* 0x000fe400080006ff */
[----:B------:R-:W-:Y:S02]  /*cfa0*/  ULEA UR7, UR10, UR7, 0x18 ;  /* 0x000000070a077291 */ /* 0x000fe4000f8ec0ff */
[----:B------:R-:W-:Y:S02]  /*cfb0*/  ISETP.GT.AND P0, PT, R15, UR45, PT ;  /* 0x0000002d0f007c0c */ /* 0x000fe4000bf04270 */
[----:B------:R-:W-:-:S04]  /*cfc0*/  LEA R7, R6, -UR8, 0x2 ;  /* 0x8000000806077c11 */ /* 0x000fc8000f8e10ff */
[----:B------:R-:W-:Y:S01]  /*cfd0*/  IADD3 R6, PT, PT, R7, UR7, RZ ;  /* 0x0000000707067c10 */ /* 0x000fe2000fffe0ff */
[----:B------:R-:W1:Y:S04]  /*cfe0*/  LDS R8, [R7+UR7] ;  /* 0x0000000707087984 */ /* 0x000e680008000800 */
[----:B------:R-:W0:Y:S04]  /*cff0*/  LDS R9, [R7+UR7+0x400] ;  /* 0x0004000707097984 */ /* 0x000e280008000800 */
[----:B------:R-:W2:Y:S04]  /*d000*/  LDS R10, [R7+UR7+0x800] ;  /* 0x00080007070a7984 */ /* 0x000ea80008000800 */
[----:B------:R-:W3:Y:S01]  /*d010*/  LDS R11, [R7+UR7+0xc00] ;  /* 0x000c0007070b7984 */ /* 0x000ee20008000800 */
[----:B-1----:R-:W-:-:S04]  /*d020*/  FADD.FTZ R8, -R25, R8 ;  /* 0x0000000819087221 */ /* 0x002fc80000010100 */
[----:B------:R-:W-:Y:S01]  /*d030*/  FMUL.FTZ R8, R8, 1.4426950216293334961 ;  /* 0x3fb8aa3b08087820 */ /* 0x000fe20000410000 */
[C---:B0-----:R-:W-:Y:S01]  /*d040*/  FADD.FTZ R9, -R25.reuse, R9 ;  /* 0x0000000919097221 */ /* 0x041fe20000010100 */
[----:B--2---:R-:W-:-:S03]  /*d050*/  FADD.FTZ R10, -R25, R10 ;  /* 0x0000000a190a7221 */ /* 0x004fc60000010100 */
[----:B------:R-:W-:Y:S01]  /*d060*/  FMUL.FTZ R9, R9, 1.4426950216293334961 ;  /* 0x3fb8aa3b09097820 */ /* 0x000fe20000410000 */
[----:B------:R-:W0:Y:S01]  /*d070*/  MUFU.EX2 R8, R8 ;  /* 0x0000000800087308 */ /* 0x000e220000000800 */
[----:B---3--:R-:W-:Y:S01]  /*d080*/  FADD.FTZ R12, -R25, R11 ;  /* 0x0000000b190c7221 */ /* 0x008fe20000010100 */
[----:B------:R-:W-:Y:S02]  /*d090*/  FMUL.FTZ R11, R10, 1.4426950216293334961 ;  /* 0x3fb8aa3b0a0b7820 */ /* 0x000fe40000410000 */
[----:B------:R-:W1:Y:S01]  /*d0a0*/  MUFU.EX2 R10, R9 ;  /* 0x00000009000a7308 */ /* 0x000e620000000800 */
[----:B------:R-:W-:-:S03]  /*d0b0*/  FMUL.FTZ R14, R12, 1.4426950216293334961 ;  /* 0x3fb8aa3b0c0e7820 */ /* 0x000fc60000410000 */
[----:B------:R-:W2:Y:S04]  /*d0c0*/  MUFU.EX2 R12, R11 ;  /* 0x0000000b000c7308 */ /* 0x000ea80000000800 */
[----:B------:R-:W3:Y:S01]  /*d0d0*/  MUFU.EX2 R14, R14 ;  /* 0x0000000e000e7308 */ /* 0x000ee20000000800 */
[----:B0-----:R-:W-:Y:S01]  /*d0e0*/  FADD.FTZ R5, R5, R8 ;  /* 0x0000000805057221 */ /* 0x001fe20000010000 */
[----:B------:R4:W-:Y:S03]  /*d0f0*/  STS [R7+UR7], R8 ;  /* 0x0000000807007988 */ /* 0x0009e60008000807 */
[----:B-1----:R-:W-:Y:S01]  /*d100*/  FADD.FTZ R5, R5, R10 ;  /* 0x0000000a05057221 */ /* 0x002fe20000010000 */
[----:B------:R4:W-:Y:S03]  /*d110*/  STS [R7+UR7+0x400], R10 ;  /* 0x0004000a07007988 */ /* 0x0009e60008000807 */
[----:B--2---:R-:W-:Y:S01]  /*d120*/  FADD.FTZ R5, R5, R12 ;  /* 0x0000000c05057221 */ /* 0x004fe20000010000 */
[----:B------:R4:W-:Y:S03]  /*d130*/  STS [R7+UR7+0x800], R12 ;  /* 0x0008000c07007988 */ /* 0x0009e60008000807 */
[----:B---3--:R-:W-:Y:S01]  /*d140*/  FADD.FTZ R5, R5, R14 ;  /* 0x0000000e05057221 */ /* 0x008fe20000010000 */
[----:B------:R4:W-:Y:S01]  /*d150*/  STS [R7+UR7+0xc00], R14 ;  /* 0x000c000e07007988 */ /* 0x0009e20008000807 */
[----:B------:R-:W-:Y:S05]  /*d160*/  @P0 BRA `(.L_x_4641) ;  /* 0x0000001000800947 */ /* 0x000fea0003800000 */
[----:B----4-:R-:W-:Y:S01]  /*d170*/  IADD3 R7, PT, PT, -R15, UR45, RZ ;  /* 0x0000002d0f077c10 */ /* 0x010fe2000fffe1ff */
[----:B------:R-:W-:Y:S01]  /*d180*/  BSSY.RECONVERGENT B1, `(.L_x_4646) ;  /* 0x000006c000017945 */ /* 0x000fe20003800200 */
[----:B------:R-:W-:Y:S01]  /*d190*/  VIADD R6, R6, 0x1800 ;  /* 0x0000180006067836 */ /* 0x000fe20000000000 */
[----:B------:R-:W-:Y:S02]  /*d1a0*/  PLOP3.LUT P0, PT, PT, PT, PT, 0x80, 0x8 ;  /* 0x000000000008781c */ /* 0x000fe40003f0f070 */
[----:B------:R-:W-:-:S13]  /*d1b0*/  ISETP.GT.AND P1, PT, R7, 0xbff, PT ;  /* 0x00000bff0700780c */ /* 0x000fda0003f24270 */
[----:B------:R-:W-:Y:S05]  /*d1c0*/  @!P1 BRA `(.L_x_4647) ;  /* 0x00000004009c9947 */ /* 0x000fea0003800000 */
[----:B------:R-:W-:Y:S02]  /*d1d0*/  MOV R26, UR45 ;  /* 0x0000002d001a7c02 */ /* 0x000fe40008000f00 */
[----:B------:R-:W-:-:S03]  /*d1e0*/  PLOP3.LUT P0, PT, PT, PT, PT, 0x8, 0x80 ;  /* 0x000000000080781c */ /* 0x000fc60003f0e170 */
[----:B------:R-:W-:-:S10]  /*d1f0*/  VIADD R26, R26, 0xfffff401 ;  /* 0xfffff4011a1a7836 */ /* 0x000fd40000000000 */
.L_x_4648:
[----:B------:R-:W0:Y:S01]  /*d200*/  LDS R7, [R6+-0x800] ;  /* 0xfff8000006077984 */ /* 0x000e220000000800 */
[----:B------:R-:W-:-:S03]  /*d210*/  IADD3 R15, PT, PT, R15, 0x1000, RZ ;  /* 0x000010000f0f7810 */ /* 0x000fc60007ffe0ff */
[----:B------:R-:W1:Y:S01]  /*d220*/  LDS R8, [R6+-0x400] ;  /* 0xfffc000006087984 */ /* 0x000e620000000800 */
        /* <DEDUP_REMOVED lines=19> */
[----:B---3--:R-:W-:Y:S01]  /*d360*/  FADD.FTZ R10, -R25, R10 ;  /* 0x0000000a190a7221 */ /* 0x008fe20000010100 */
[----:B------:R-:W-:Y:S01]  /*d370*/  FMUL.FTZ R9, R9, 1.4426950216293334961 ;  /* 0x3fb8aa3b09097820 */ /* 0x000fe20000410000 */
[----:B------:R-:W3:Y:S01]  /*d380*/  MUFU.EX2 R8, R8 ;  /* 0x0000000800087308 */ /* 0x000ee20000000800 */
[----:B------:R-:W1:Y:S01]  /*d390*/  LDS R23, [R6+0x3000] ;  /* 0x0030000006177984 */ /* 0x000e620000000800 */
[C---:B----4-:R-:W-:Y:S01]  /*d3a0*/  FADD.FTZ R11, -R25.reuse, R11 ;  /* 0x0000000b190b7221 */ /* 0x050fe20000010100 */
[----:B------:R-:W-:Y:S01]  /*d3b0*/  FMUL.FTZ R10, R10, 1.4426950216293334961 ;  /* 0x3fb8aa3b0a0a7820 */ /* 0x000fe20000410000 */
[----:B-----5:R-:W-:Y:S01]  /*d3c0*/  FADD.FTZ R12, -R25, R12 ;  /* 0x0000000c190c7221 */ /* 0x020fe20000010100 */
        /* <DEDUP_REMOVED lines=71> */
.L_x_4647:
[----:B------:R-:W-:Y:S05]  /*d840*/  BSYNC.RECONVERGENT B1 ;  /* 0x0000000000017941 */ /* 0x000fea0003800200 */
.L_x_4646:
        /* <DEDUP_REMOVED lines=55> */
.L_x_4650:
[----:B------:R-:W-:Y:S05]  /*dbc0*/  BSYNC.RECONVERGENT B1 ;  /* 0x0000000000017941 */ /* 0x000fea0003800200 */
.L_x_4649:
[----:B------:R-:W-:-:S13]  /*dbd0*/  ISETP.GT.AND P1, PT, R15, UR45, PT ;  /* 0x0000002d0f007c0c */ /* 0x000fda000bf24270 */
[----:B------:R-:W-:Y:S05]  /*dbe0*/  @!P0 BRA P1, `(.L_x_4641) ;  /* 0x0000000400e08947 */ /* 0x000fea0000800000 */
        /* <DEDUP_REMOVED lines=25> */
.L_x_4642:
[----:B------:R-:W-:Y:S01]  /*dd80*/  MOV R10, UR12 ;  /* 0x0000000c000a7c02 */ /* 0x000fe20008000f00 */
[----:B------:R-:W-:Y:S01]  /*dd90*/  BSSY.RECONVERGENT B1, `(.L_x_4651) ;  /* 0x0000025000017945 */ /* 0x000fe20003800200 */
[----:B0-----:R-:W-:Y:S02]  /*dda0*/  LOP3.LUT R8, RZ, R0, RZ, 0x33, !PT ;  /* 0x00000000ff087212 */ /* 0x001fe400078e33ff */
[----:B------:R-:W-:Y:S02]  /*ddb0*/  VIADDMNMX R5, R3, 0x100, R10, !PT ;  /* 0x0000010003057846 */ /* 0x000fe4000780010a */
[----:B------:R-:W-:Y:S02]  /*ddc0*/  MOV R9, R3 ;  /* 0x0000000300097202 */ /* 0x000fe40000000f00 */
[----:B------:R-:W-:-:S04]  /*ddd0*/  IADD3 R8, PT, PT, R5, -UR5, R8 ;  /* 0x8000000505087c10 */ /* 0x000fc8000fffe008 */
[C---:B------:R-:W-:Y:S02]  /*dde0*/  LOP3.LUT R5, R8.reuse, 0x300, RZ, 0xc0, !PT ;  /* 0x0000030008057812 */ /* 0x040fe400078ec0ff */
[----:B------:R-:W-:Y:S02]  /*ddf0*/  ISETP.GE.U32.AND P1, PT, R8, 0x300, PT ;  /* 0x000003000800780c */ /* 0x000fe40003f26070 */
[----:B------:R-:W-:Y:S01]  /*de00*/  ISETP.NE.AND P0, PT, R5, 0x300, PT ;  /* 0x000003000500780c */ /* 0x000fe20003f05270 */
[----:B------:R-:W-:-:S12]  /*de10*/  IMAD.MOV.U32 R5, RZ, RZ, RZ ;  /* 0x000000ffff057224 */ /* 0x000fd800078e00ff */
[----:B------:R-:W-:Y:S05]  /*de20*/  @!P0 BRA `(.L_x_4652) ;  /* 0x00000000006c8947 */ /* 0x000fea0003800000 */
[----:B------:R-:W-:Y:S01]  /*de30*/  UIADD3 UR7, UPT, UPT, UR9, 0x440, URZ ;  /* 0x0000044009077890 */ /* 0x000fe2000fffe0ff */
[----:B------:R-:W-:Y:S02]  /*de40*/  LEA.HI R5, R8, 0x1, RZ, 0x18 ;  /* 0x0000000108057811 */ /* 0x000fe400078fc0ff */
[----:B------:R-:W-:Y:S01]  /*de50*/  IADD3 R14, P0, P2, R6, UR6, R3 ;  /* 0x00000006060e7c10 */ /* 0x000fe2000fa1e003 */
[----:B------:R-:W-:Y:S01]  /*de60*/  ULEA UR7, UR10, UR7, 0x18 ;  /* 0x000000070a077291 */ /* 0x000fe2000f8ec0ff */
[----:B------:R-:W-:Y:S01]  /*de70*/  LOP3.LUT R6, R5, 0x3, RZ, 0xc0, !PT ;  /* 0x0000000305067812 */ /* 0x000fe200078ec0ff */
[----:B------:R-:W-:Y:S01]  /*de80*/  IMAD.MOV.U32 R5, RZ, RZ, RZ ;  /* 0x000000ffff057224 */ /* 0x000fe200078e00ff */
[----:B------:R-:W-:Y:S02]  /*de90*/  IADD3.X R7, PT, PT, R7, UR15, RZ, P0, P2 ;  /* 0x0000000f07077c10 */ /* 0x000fe400087e44ff */
[----:B------:R-:W-:Y:S01]  /*dea0*/  MOV R9, R3 ;  /* 0x0000000300097202 */ /* 0x000fe20000000f00 */
[----:B------:R-:W-:Y:S01]  /*deb0*/  IMAD.MOV R10, RZ, RZ, -R6 ;  /* 0x000000ffff0a7224 */ /* 0x000fe200078e0a06 */
[----:B------:R-:W-:-:S07]  /*dec0*/  IADD3 R8, PT, PT, R13, UR7, RZ ;  /* 0x000000070d087c10 */ /* 0x000fce000fffe0ff */
.L_x_4653:
        /* <DEDUP_REMOVED lines=17> */
.L_x_4652:
[----:B------:R-:W-:Y:S05]  /*dfe0*/  BSYNC.RECONVERGENT B1 ;  /* 0x0000000000017941 */ /* 0x000fea0003800200 */
.L_x_4651:
[----:B------:R-:W-:Y:S05]  /*dff0*/  @!P1 BRA `(.L_x_4641) ;  /* 0x0000000000dc9947 */ /* 0x000fea0003800000 */
[----:B------:R-:W0:Y:S01]  /*e000*/  S2R R8, SR_CgaCtaId ;  /* 0x0000000000087919 */ /* 0x000e220000008800 */
[----:B------:R-:W2:Y:S01]  /*e010*/  LDC.64 R16, c[0x0][0x420] ;  /* 0x00010800ff107b82 */ /* 0x000ea20000000a00 */
        /* <DEDUP_REMOVED lines=10> */
.L_x_4654:
[----:B------:R-:W-:-:S05]  /*e0c0*/  IMAD.MOV.U32 R6, RZ, RZ, R11 ;  /* 0x000000ffff067224 */ /* 0x000fca00078e000b */
[----:B------:R-:W2:Y:S04]  /*e0d0*/  LDG.E.U8 R14, desc[UR36][R6.64+-0x200] ;  /* 0xfffe0024060e7981 */ /* 0x000ea8000c1e1100 */
[----:B------:R-:W3:Y:S04]  /*e0e0*/  LDG.E.U8 R10, desc[UR36][R6.64+-0x100] ;  /* 0xffff0024060a7981 */ /* 0x000ee8000c1e1100 */
[----:B------:R-:W4:Y:S04]  /*e0f0*/  LDG.E.U8 R11, desc[UR36][R6.64] ;  /* 0x00000024060b7981 */ /* 0x000f28000c1e1100 */
[----:B------:R-:W5:Y:S01]  /*e100*/  LDG.E.U8 R12, desc[UR36][R6.64+0x100] ;  /* 0x00010024060c7981 */ /* 0x000f62000c1e1100 */
[----:B------:R-:W-:-:S02]  /*e110*/  IMAD.MOV.U32 R15, RZ, RZ, RZ ;  /* 0x000000ffff0f7224 */ /* 0x000fc400078e00ff */
[----:B------:R-:W-:Y:S02]  /*e120*/  HFMA2 R17, -RZ, RZ, 0, 0 ;  /* 0x00000000ff117431 */ /* 0x000fe400000001ff */
[----:B------:R-:W-:Y:S01]  /*e130*/  IMAD.MOV.U32 R19, RZ, RZ, RZ ;  /* 0x000000ffff137224 */ /* 0x000fe200078e00ff */
        /* <DEDUP_REMOVED lines=35> */
.L_x_4641:
[----:B------:R-:W-:Y:S05]  /*e370*/  BSYNC.RECONVERGENT B0 ;  /* 0x0000000000007941 */ /* 0x000fea0003800200 */
.L_x_4640:
[----:B0-----:R-:W0:Y:S01]  /*e380*/  SHFL.BFLY PT, R6, R5, 0x10, 0x1f ;  /* 0x0e001f0005067f89 */ /* 0x001e2200000e0000 */
[C---:B------:R-:W-:Y:S01]  /*e390*/  ISETP.NE.AND P0, PT, R2.reuse, RZ, PT ;  /* 0x000000ff0200720c */ /* 0x040fe20003f05270 */
[----:B------:R-:W2:Y:S01]  /*e3a0*/  LDCU.U8 UR9, c[0x0][0x48c] ;  /* 0x00009180ff0977ac */ /* 0x000ea20008000000 */
[----:B------:R-:W-:Y:S01]  /*e3b0*/  ISETP.GT.U32.AND P1, PT, R2, 0x7, PT ;  /* 0x000000070200780c */ /* 0x000fe20003f24070 */
[----:B----4-:R-:W3:Y:S01]  /*e3c0*/  S2R R12, SR_CTAID.X ;  /* 0x00000000000c7919 */ /* 0x010ee20000002500 */
[----:B------:R-:W3:Y:S09]  /*e3d0*/  LDC R15, c[0x0][0x3f8] ;  /* 0x0000fe00ff0f7b82 */ /* 0x000ef20000000800 */
[----:B------:R-:W-:-:S04]  /*e3e0*/  @!P0 SHF.R.U32.HI R2, RZ, 0x3, R0 ;  /* 0x00000003ff028819 */ /* 0x000fc80000011600 */
[----:B------:R-:W-:Y:S01]  /*e3f0*/  @!P0 LOP3.LUT R11, R2, 0x7c, RZ, 0xc0, !PT ;  /* 0x0000007c020b8812 */ /* 0x000fe200078ec0ff */
[----:B--2---:R-:W-:Y:S01]  /*e400*/  UISETP.NE.AND UP0, UPT, UR9, URZ, UPT ;  /* 0x000000ff0900728c */ /* 0x004fe2000bf05270 */
[----:B0-----:R-:W-:-:S05]  /*e410*/  FADD.FTZ R6, R6, R5 ;  /* 0x0000000506067221 */ /* 0x001fca0000010000 */
[----:B------:R-:W0:Y:S01]  /*e420*/  SHFL.BFLY PT, R7, R6, 0x8, 0x1f ;  /* 0x0d001f0006077f89 */ /* 0x000e2200000e0000 */
[----:B---3--:R-:W-:Y:S02]  /*e430*/  IMAD R33, R15, UR13, R12 ;  /* 0x0000000d0f217c24 */ /* 0x008fe4000f8e020c */
[----:B0-----:R-:W-:-:S05]  /*e440*/  FADD.FTZ R7, R6, R7 ;  /* 0x0000000706077221 */ /* 0x001fca0000010000 */
[----:B------:R-:W0:Y:S02]  /*e450*/  SHFL.BFLY PT, R8, R7, 0x4, 0x1f ;  /* 0x0c801f0007087f89 */ /* 0x000e2400000e0000 */
[----:B0-----:R-:W-:-:S05]  /*e460*/  FADD.FTZ R8, R7, R8 ;  /* 0x0000000807087221 */ /* 0x001fca0000010000 */
[----:B------:R-:W0:Y:S02]  /*e470*/  SHFL.BFLY PT, R9, R8, 0x2, 0x1f ;  /* 0x0c401f0008097f89 */ /* 0x000e2400000e0000 */
[----:B0-----:R-:W-:-:S05]  /*e480*/  FADD.FTZ R9, R8, R9 ;  /* 0x0000000908097221 */ /* 0x001fca0000010000 */
[----:B------:R-:W0:Y:S02]  /*e490*/  SHFL.BFLY PT, R10, R9, 0x1, 0x1f ;  /* 0x0c201f00090a7f89 */ /* 0x000e2400000e0000 */
[----:B0-----:R-:W-:-:S05]  /*e4a0*/  FADD.FTZ R10, R9, R10 ;  /* 0x0000000a090a7221 */ /* 0x001fca0000010000 */
[----:B------:R-:W-:Y:S01]  /*e4b0*/  @!P0 STS [R11+UR11+0x20], R10 ;  /* 0x0000200a0b008988 */ /* 0x000fe2000800080b */
[----:B------:R-:W-:Y:S01]  /*e4c0*/  BAR.SYNC.DEFER_BLOCKING 0x0 ;  /* 0x0000000000007b1d */ /* 0x000fe20000010000 */
[----:B------:R-:W-:-:S05]  /*e4d0*/  ISETP.GT.AND P0, PT, R3, UR45, PT ;  /* 0x0000002d03007c0c */ /* 0x000fca000bf04270 */
[----:B------:R-:W0:Y:S04]  /*e4e0*/  @!P1 LDS R10, [R4+0x20] ;  /* 0x00002000040a9984 */ /* 0x000e280000000800 */
[----:B0-----:R-:W0:Y:S02]  /*e4f0*/  SHFL.BFLY PT, R5, R10, 0x4, 0x1f ;  /* 0x0c801f000a057f89 */ /* 0x001e2400000e0000 */
[----:B0-----:R-:W-:-:S05]  /*e500*/  FADD.FTZ R5, R5, R10 ;  /* 0x0000000a05057221 */ /* 0x001fca0000010000 */
[----:B------:R-:W0:Y:S02]  /*e510*/  SHFL.BFLY PT, R2, R5, 0x2, 0x1f ;  /* 0x0c401f0005027f89 */ /* 0x000e2400000e0000 */
[----:B0-----:R-:W-:Y:S01]  /*e520*/  FADD.FTZ R2, R5, R2 ;  /* 0x0000000205027221 */ /* 0x001fe20000010000 */
[----:B------:R-:W-:-:S04]  /*e530*/  CS2R R4, SRZ ;  /* 0x0000000000047805 */ /* 0x000fc8000001ff00 */
[----:B------:R-:W0:Y:S02]  /*e540*/  SHFL.BFLY PT, R7, R2, 0x1, 0x1f ;  /* 0x0c201f0002077f89 */ /* 0x000e2400000e0000 */
[----:B0-----:R-:W-:-:S06]  /*e550*/  FADD.FTZ R7, R2, R7 ;  /* 0x0000000702077221 */ /* 0x001fcc0000010000 */
[----:B------:R-:W0:Y:S02]  /*e560*/  SHFL.IDX PT, R7, R7, RZ, 0x1f ;  /* 0x00001fff07077589 */ /* 0x000e2400000e0000 */
[----:B0-----:R-:W-:-:S04]  /*e570*/  FADD.FTZ R6, R7, 9.9999999747524270788e-07 ;  /* 0x358637bd07067421 */ /* 0x001fc80000010000 */
[----:B------:R0:W2:Y:S01]  /*e580*/  MUFU.RCP R31, R6 ;  /* 0x00000006001f7308 */ /* 0x0000a20000001000 */
[----:B------:R-:W-:Y:S05]  /*e590*/  BRA.U !UP0, `(.L_x_4655) ;  /* 0x0000000108187547 */ /* 0x000fea000b800000 */
[----:B------:R-:W3:Y:S08]  /*e5a0*/  LDC R2, c[0x0][0x488] ;  /* 0x00012200ff027b82 */ /* 0x000ef00000000800 */
[----:B------:R-:W3:Y:S08]  /*e5b0*/  LDC R4, c[0x0][0x40c] ;  /* 0x00010300ff047b82 */ /* 0x000ef00000000800 */
[----:B------:R-:W4:Y:S01]  /*e5c0*/  LDC R5, c[0x0][0x3f4] ;  /* 0x0000fd00ff057b82 */ /* 0x000f220000000800 */
[----:B---3--:R-:W-:-:S04]  /*e5d0*/  IMAD R2, R33, R2, R4 ;  /* 0x0000000221027224 */ /* 0x008fc800078e0204 */
[----:B----4-:R-:W-:-:S05]  /*e5e0*/  IMAD R4, R2, R5, RZ ;  /* 0x0000000502047224 */ /* 0x010fca00078e02ff */
[----:B------:R-:W-:-:S07]  /*e5f0*/  SHF.R.S32.HI R5, RZ, 0x1f, R4 ;  /* 0x0000001fff057819 */ /* 0x000fce0000011404 */
.L_x_4655:
[----:B------:R-:W-:Y:S04]  /*e600*/  BSSY.RECONVERGENT B0, `(.L_x_4656) ;  /* 0x0000168000007945 */ /* 0x000fe80003800200 */
[----:B------:R-:W-:Y:S05]  /*e610*/  @P0 BRA `(.L_x_4657) ;  /* 0x0000001400980947 */ /* 0x000fea0003800000 */
[----:B------:R-:W-:-:S09]  /*e620*/  UISETP.NE.AND UP0, UPT, UR9, URZ, UPT ;  /* 0x000000ff0900728c */ /* 0x000fd2000bf05270 */
[----:B------:R-:W-:Y:S05]  /*e630*/  BRA.U UP0, `(.L_x_4658) ;  /* 0x0000000900807547 */ /* 0x000fea000b800000 */
[----:B------:R-:W-:Y:S01]  /*e640*/  IMAD.U32 R2, RZ, RZ, UR12 ;  /* 0x0000000cff027e24 */ /* 0x000fe2000f8e00ff */
[----:B------:R-:W-:Y:S01]  /*e650*/  LOP3.LUT R5, RZ, R0, RZ, 0x33, !PT ;  /* 0x00000000ff057212 */ /* 0x000fe200078e33ff */
[----:B------:R-:W-:Y:S03]  /*e660*/  BSSY.RECONVERGENT B1, `(.L_x_4659) ;  /* 0x0000019000017945 */ /* 0x000fe60003800200 */
[----:B------:R-:W-:-:S04]  /*e670*/  VIADDMNMX R2, R3, 0x100, R2, !PT ;  /* 0x0000010003027846 */ /* 0x000fc80007800102 */
        /* <DEDUP_REMOVED lines=8> */
[----:B------:R-:W-:Y:S01]  /*e700*/  UIADD3 UR7, UPT, UPT, UR7, 0x440, URZ ;  /* 0x0000044007077890 */ /* 0x000fe2000fffe0ff */
[C---:B------:R-:W-:Y:S02]  /*e710*/  SHF.L.U32 R4, R2.reuse, 0x8, RZ ;  /* 0x0000000802047819 */ /* 0x040fe400000006ff */
[----:B------:R-:W-:Y:S02]  /*e720*/  LOP3.LUT R2, R2, 0x3, RZ, 0xc0, !PT ;  /* 0x0000000302027812 */ /* 0x000fe400078ec0ff */
[----:B------:R-:W-:-:S03]  /*e730*/  LOP3.LUT R4, R4, 0x300, RZ, 0xc0, !PT ;  /* 0x0000030004047812 */ /* 0x000fc600078ec0ff */
[----:B------:R-:W-:Y:S01]  /*e740*/  IMAD.MOV R5, RZ, RZ, -R2 ;  /* 0x000000ffff057224 */ /* 0x000fe200078e0a02 */
[----:B------:R-:W-:Y:S01]  /*e750*/  IADD3 R3, PT, PT, R3, R4, RZ ;  /* 0x0000000403037210 */ /* 0x000fe20007ffe0ff */
[----:B---3--:R-:W-:-:S06]  /*e760*/  ULEA UR7, UR8, UR7, 0x18 ;  /* 0x0000000708077291 */ /* 0x008fcc000f8ec0ff */
[----:B------:R-:W-:-:S07]  /*e770*/  VIADD R2, R13, UR7 ;  /* 0x000000070d027c36 */ /* 0x000fce0008000000 */
.L_x_4661:
[----:B------:R-:W2:Y:S01]  /*e780*/  LDS R4, [R2] ;  /* 0x0000000002047984 */ /* 0x000ea20000000800 */
[----:B------:R-:W-:-:S04]  /*e790*/  IADD3 R5, PT, PT, R5, 0x1, RZ ;  /* 0x0000000105057810 */ /* 0x000fc80007ffe0ff */
[----:B------:R-:W-:Y:S01]  /*e7a0*/  ISETP.NE.AND P0, PT, R5, RZ, PT ;  /* 0x000000ff0500720c */ /* 0x000fe20003f05270 */
[----:B--2---:R-:W-:-:S05]  /*e7b0*/  FMUL.FTZ R7, R4, R31 ;  /* 0x0000001f04077220 */ /* 0x004fca0000410000 */
[----:B------:R2:W-:Y:S02]  /*e7c0*/  STS [R2], R7 ;  /* 0x0000000702007388 */ /* 0x0005e40000000800 */
[----:B--2---:R-:W-:-:S05]  /*e7d0*/  VIADD R2, R2, 0x400 ;  /* 0x0000040002027836 */ /* 0x004fca0000000000 */
[----:B------:R-:W-:Y:S05]  /*e7e0*/  @P0 BRA `(.L_x_4661) ;  /* 0xfffffffc00e40947 */ /* 0x000fea000383ffff */
.L_x_4660:
[----:B------:R-:W-:Y:S05]  /*e7f0*/  BSYNC.RECONVERGENT B1 ;  /* 0x0000000000017941 */ /* 0x000fea0003800200 */
.L_x_4659:
[----:B------:R-:W-:Y:S05]  /*e800*/  @!P1 BRA `(.L_x_4657) ;  /* 0x00000014001c9947 */ /* 0x000fea0003800000 */
[----:B------:R-:W3:Y:S01]  /*e810*/  S2UR UR8, SR_CgaCtaId ;  /* 0x00000000000879c3 */ /* 0x000ee20000008800 */
[----:B------:R-:W-:Y:S01]  /*e820*/  UMOV UR7, 0x400 ;  /* 0x0000040000077882 */ /* 0x000fe20000000000 */
[----:B------:R-:W-:Y:S02]  /*e830*/  USHF.L.U32 UR10, UR5, 0x2, URZ ;  /* 0x00000002050a7899 */ /* 0x000fe400080006ff */
[----:B------:R-:W-:-:S04]  /*e840*/  UIADD3 UR7, UPT, UPT, UR7, 0x440, URZ ;  /* 0x0000044007077890 */ /* 0x000fc8000fffe0ff */
[----:B------:R-:W-:Y:S01]  /*e850*/  LEA R2, R3, -UR10, 0x2 ;  /* 0x8000000a03027c11 */ /* 0x000fe2000f8e10ff */
[----:B---3--:R-:W-:-:S09]  /*e860*/  ULEA UR7, UR8, UR7, 0x18 ;  /* 0x0000000708077291 */ /* 0x008fd2000f8ec0ff */
[----:B------:R-:W2:Y:S04]  /*e870*/  LDS R4, [R2+UR7] ;  /* 0x0000000702047984 */ /* 0x000ea80008000800 */
[----:B0-----:R-:W0:Y:S04]  /*e880*/  LDS R6, [R2+UR7+0x400] ;  /* 0x0004000702067984 */ /* 0x001e280008000800 */
[----:B------:R-:W3:Y:S04]  /*e890*/  LDS R8, [R2+UR7+0x800] ;  /* 0x0008000702087984 */ /* 0x000ee80008000800 */
[----:B------:R-:W4:Y:S01]  /*e8a0*/  LDS R10, [R2+UR7+0xc00] ;  /* 0x000c0007020a7984 */ /* 0x000f220008000800 */
[----:B--2---:R-:W-:Y:S01]  /*e8b0*/  FMUL.FTZ R5, R4, R31 ;  /* 0x0000001f04057220 */ /* 0x004fe20000410000 */
[----:B------:R-:W-:Y:S01]  /*e8c0*/  IADD3 R4, PT, PT, R3, 0x400, RZ ;  /* 0x0000040003047810 */ /* 0x000fe20007ffe0ff */
[----:B------:R-:W-:-:S02]  /*e8d0*/  VIADD R3, R2, UR7 ;  /* 0x0000000702037c36 */ /* 0x000fc40008000000 */
[-C--:B0-----:R-:W-:Y:S01]  /*e8e0*/  FMUL.FTZ R7, R6, R31.reuse ;  /* 0x0000001f06077220 */ /* 0x081fe20000410000 */
[----:B------:R-:W-:Y:S01]  /*e8f0*/  ISETP.GT.AND P0, PT, R4, UR45, PT ;  /* 0x0000002d04007c0c */ /* 0x000fe2000bf04270 */
[----:B------:R0:W-:Y:S01]  /*e900*/  STS [R2+UR7], R5 ;  /* 0x0000000502007988 */ /* 0x0001e20008000807 */
[----:B---3--:R-:W-:-:S03]  /*e910*/  FMUL.FTZ R9, R8, R31 ;  /* 0x0000001f08097220 */ /* 0x008fc60000410000 */
[----:B------:R0:W-:Y:S01]  /*e920*/  STS [R2+UR7+0x400], R7 ;  /* 0x0004000702007988 */ /* 0x0001e20008000807 */
[----:B----4-:R-:W-:-:S03]  /*e930*/  FMUL.FTZ R11, R10, R31 ;  /* 0x0000001f0a0b7220 */ /* 0x010fc60000410000 */
[----:B------:R0:W-:Y:S04]  /*e940*/  STS [R2+UR7+0x800], R9 ;  /* 0x0008000902007988 */ /* 0x0001e80008000807 */
        /* <DEDUP_REMOVED lines=11> */
.L_x_4664:
[----:B------:R-:W0:Y:S01]  /*ea00*/  LDS R2, [R3+-0x800] ;  /* 0xfff8000003027984 */ /* 0x000e220000000800 */
[----:B------:R-:W-:-:S03]  /*ea10*/  VIADD R4, R4, 0x1000 ;  /* 0x0000100004047836 */ /* 0x000fc60000000000 */
[----:B------:R-:W2:Y:S02]  /*ea20*/  LDS R5, [R3+-0x400] ;  /* 0xfffc000003057984 */ /* 0x000ea40000000800 */
        /* <DEDUP_REMOVED lines=10> */
[----:B0-----:R-:W-:-:S03]  /*ead0*/  FMUL.FTZ R2, R31, R2 ;  /* 0x000000021f027220 */ /* 0x001fc60000410000 */
[----:B-1----:R-:W0:Y:S01]  /*eae0*/  LDS R25, [R3+0x2400] ;  /* 0x0024000003197984 */ /* 0x002e220000000800 */
[----:B--2---:R-:W-:-:S03]  /*eaf0*/  FMUL.FTZ R6, R31, R5 ;  /* 0x000000051f067220 */ /* 0x004fc60000410000 */
[----:B------:R-:W1:Y:S01]  /*eb00*/  LDS R26, [R3+0x2800] ;  /* 0x00280000031a7984 */ /* 0x000e620000000800 */
[----:B---3--:R-:W-:-:S03]  /*eb10*/  FMUL.FTZ R8, R31, R7 ;  /* 0x000000071f087220 */ /* 0x008fc60000410000 */
[----:B------:R-:W2:Y:S01]  /*eb20*/  LDS R27, [R3+0x2c00] ;  /* 0x002c0000031b7984 */ /* 0x000ea20000000800 */
[----:B----4-:R-:W-:-:S03]  /*eb30*/  FMUL.FTZ R10, R31, R9 ;  /* 0x000000091f0a7220 */ /* 0x010fc60000410000 */
[----:B------:R-:W3:Y:S01]  /*eb40*/  LDS R28, [R3+0x3000] ;  /* 0x00300000031c7984 */ /* 0x000ee20000000800 */
        /* <DEDUP_REMOVED lines=13> */
[----:B0-----:R-:W-:-:S03]  /*ec20*/  FMUL.FTZ R6, R31, R25 ;  /* 0x000000191f067220 */ /* 0x001fc60000410000 */
[----:B------:R-:W-:Y:S01]  /*ec30*/  STS [R3+0xc00], R16 ;  /* 0x000c001003007388 */ /* 0x000fe20000000800 */
[----:B-1----:R-:W-:-:S03]  /*ec40*/  FMUL.FTZ R26, R31, R26 ;  /* 0x0000001a1f1a7220 */ /* 0x002fc60000410000 */
[----:B------:R-:W-:Y:S01]  /*ec50*/  STS [R3+0x1000], R2 ;  /* 0x0010000203007388 */ /* 0x000fe20000000800 */
[----:B--2---:R-:W-:-:S03]  /*ec60*/  FMUL.FTZ R8, R31, R27 ;  /* 0x0000001b1f087220 */ /* 0x004fc60000410000 */
[----:B------:R-:W-:Y:S01]  /*ec70*/  STS [R3+0x1400], R18 ;  /* 0x0014001203007388 */ /* 0x000fe20000000800 */
[----:B---3--:R-:W-:-:S03]  /*ec80*/  FMUL.FTZ R28, R31, R28 ;  /* 0x0000001c1f1c7220 */ /* 0x008fc60000410000 */
        /* <DEDUP_REMOVED lines=11> */
.L_x_4663:
[----:B------:R-:W-:Y:S05]  /*ed40*/  BSYNC.RECONVERGENT B1 ;  /* 0x0000000000017941 */ /* 0x000fea0003800200 */
.L_x_4662:
[----:B------:R-:W-:Y:S01]  /*ed50*/  IADD3 R2, PT, PT, -R4, UR45, RZ ;  /* 0x0000002d04027c10 */ /* 0x000fe2000fffe1ff */
[----:B------:R-:W-:Y:S03]  /*ed60*/  BSSY.RECONVERGENT B1, `(.L_x_4665) ;  /* 0x000001e000017945 */ /* 0x000fe60003800200 */
[----:B------:R-:W-:-:S13]  /*ed70*/  ISETP.GT.AND P1, PT, R2, 0x3ff, PT ;  /* 0x000003ff0200780c */ /* 0x000fda0003f24270 */
[----:B------:R-:W-:Y:S05]  /*ed80*/  @!P1 BRA `(.L_x_4666) ;  /* 0x00000000006c9947 */ /* 0x000fea0003800000 */
[----:B------:R-:W0:Y:S01]  /*ed90*/  LDS R2, [R3+-0x800] ;  /* 0xfff8000003027984 */ /* 0x000e220000000800 */
[----:B------:R-:W-:Y:S01]  /*eda0*/  PLOP3.LUT P0, PT, PT, PT, PT, 0x8, 0x80 ;  /* 0x000000000080781c */ /* 0x000fe20003f0e170 */
[----:B------:R-:W-:Y:S02]  /*edb0*/  VIADD R4, R4, 0x800 ;  /* 0x0000080004047836 */ /* 0x000fe40000000000 */
[----:B------:R-:W2:Y:S04]  /*edc0*/  LDS R5, [R3+-0x400] ;  /* 0xfffc000003057984 */ /* 0x000ea80000000800 */
[----:B------:R-:W3:Y:S04]  /*edd0*/  LDS R7, [R3] ;  /* 0x0000000003077984 */ /* 0x000ee80000000800 */
[----:B------:R-:W4:Y:S04]  /*ede0*/  LDS R9, [R3+0x400] ;  /* 0x0004000003097984 */ /* 0x000f280000000800 */
[----:B------:R-:W5:Y:S04]  /*edf0*/  LDS R11, [R3+0x800] ;  /* 0x00080000030b7984 */ /* 0x000f680000000800 */
[----:B------:R-:W1:Y:S04]  /*ee00*/  LDS R16, [R3+0xc00] ;  /* 0x000c000003107984 */ /* 0x000e680000000800 */
[----:B------:R-:W1:Y:S04]  /*ee10*/  LDS R17, [R3+0x1000] ;  /* 0x0010000003117984 */ /* 0x000e680000000800 */
[----:B------:R-:W1:Y:S01]  /*ee20*/  LDS R19, [R3+0x1400] ;  /* 0x0014000003137984 */ /* 0x000e620000000800 */
[C---:B0-----:R-:W-:Y:S01]  /*ee30*/  FMUL.FTZ R2, R31.reuse, R2 ;  /* 0x000000021f027220 */ /* 0x041fe20000410000 */
[----:B--2---:R-:W-:-:S04]  /*ee40*/  FMUL.FTZ R6, R31, R5 ;  /* 0x000000051f067220 */ /* 0x004fc80000410000 */
        /* <DEDUP_REMOVED lines=14> */
[----:B0-----:R-:W-:-:S07]  /*ef30*/  IADD3 R3, PT, PT, R3, 0x2000, RZ ;  /* 0x0000200003037810 */ /* 0x001fce0007ffe0ff */
.L_x_4666:
[----:B------:R-:W-:Y:S05]  /*ef40*/  BSYNC.RECONVERGENT B1 ;  /* 0x0000000000017941 */ /* 0x000fea0003800200 */
.L_x_4665:
[----:B------:R-:W-:-:S13]  /*ef50*/  ISETP.GT.AND P1, PT, R4, UR45, PT ;  /* 0x0000002d04007c0c */ /* 0x000fda000bf24270 */
[----:B------:R-:W-:Y:S05]  /*ef60*/  @!P0 BRA P1, `(.L_x_4657) ;  /* 0x0000000c00448947 */ /* 0x000fea0000800000 */
[----:B------:R-:W0:Y:S04]  /*ef70*/  LDS R2, [R3+-0x800] ;  /* 0xfff8000003027984 */ /* 0x000e280000000800 */
[----:B------:R-:W2:Y:S04]  /*ef80*/  LDS R4, [R3+-0x400] ;  /* 0xfffc000003047984 */ /* 0x000ea80000000800 */
[----:B------:R-:W3:Y:S04]  /*ef90*/  LDS R5, [R3] ;  /* 0x0000000003057984 */ /* 0x000ee80000000800 */
[----:B------:R-:W4:Y:S01]  /*efa0*/  LDS R7, [R3+0x400] ;  /* 0x0004000003077984 */ /* 0x000f220000000800 */
[C---:B0-----:R-:W-:Y:S01]  /*efb0*/  FMUL.FTZ R2, R31.reuse, R2 ;  /* 0x000000021f027220 */ /* 0x041fe20000410000 */
[----:B--2---:R-:W-:-:S04]  /*efc0*/  FMUL.FTZ R4, R31, R4 ;  /* 0x000000041f047220 */ /* 0x004fc80000410000 */
[----:B------:R0:W-:Y:S01]  /*efd0*/  STS [R3+-0x800], R2 ;  /* 0xfff8000203007388 */ /* 0x0001e20000000800 */
[----:B---3--:R-:W-:-:S03]  /*efe0*/  FMUL.FTZ R6, R31, R5 ;  /* 0x000000051f067220 */ /* 0x008fc60000410000 */
[----:B------:R0:W-:Y:S01]  /*eff0*/  STS [R3+-0x400], R4 ;  /* 0xfffc000403007388 */ /* 0x0001e20000000800 */
[----:B----4-:R-:W-:-:S03]  /*f000*/  FMUL.FTZ R8, R31, R7 ;  /* 0x000000071f087220 */ /* 0x010fc60000410000 */
[----:B------:R0:W-:Y:S04]  /*f010*/  STS [R3], R6 ;  /* 0x0000000603007388 */ /* 0x0001e80000000800 */
[----:B------:R0:W-:Y:S01]  /*f020*/  STS [R3+0x400], R8 ;  /* 0x0004000803007388 */ /* 0x0001e20000000800 */
[----:B------:R-:W-:Y:S05]  /*f030*/  BRA `(.L_x_4657) ;  /* 0x0000000c00107947 */ /* 0x000fea0003800000 */
.L_x_4658:
[----:B------:R-:W-:Y:S01]  /*f040*/  IMAD.U32 R2, RZ, RZ, UR12 ;  /* 0x0000000cff027e24 */ /* 0x000fe2000f8e00ff */
[----:B------:R-:W-:Y:S01]  /*f050*/  LOP3.LUT R7, RZ, R0, RZ, 0x33, !PT ;  /* 0x00000000ff077212 */ /* 0x000fe200078e33ff */
[----:B------:R-:W-:Y:S03]  /*f060*/  BSSY.RECONVERGENT B1, `(.L_x_4667) ;  /* 0x0000023000017945 */ /* 0x000fe60003800200 */
[----:B------:R-:W-:-:S04]  /*f070*/  VIADDMNMX R2, R3, 0x100, R2, !PT ;  /* 0x0000010003027846 */ /* 0x000fc80007800102 */
[----:B------:R-:W-:-:S04]  /*f080*/  IADD3 R2, PT, PT, R2, -UR5, R7 ;  /* 0x8000000502027c10 */ /* 0x000fc8000fffe007 */
[C---:B0-----:R-:W-:Y:S02]  /*f090*/  LOP3.LUT R6, R2.reuse, 0x300, RZ, 0xc0, !PT ;  /* 0x0000030002067812 */ /* 0x041fe400078ec0ff */
        /* <DEDUP_REMOVED lines=12> */
[----:B------:R-:W-:-:S04]  /*f160*/  LOP3.LUT R6, R6, 0x300, RZ, 0xc0, !PT ;  /* 0x0000030006067812 */ /* 0x000fc800078ec0ff */
[----:B------:R-:W-:Y:S02]  /*f170*/  IADD3 R3, PT, PT, R3, R6, RZ ;  /* 0x0000000603037210 */ /* 0x000fe40007ffe0ff */
[----:B---3--:R-:W-:-:S04]  /*f180*/  LEA R10, P0, R11, UR10, 0x2 ;  /* 0x0000000a0b0a7c11 */ /* 0x008fc8000f8010ff */
[----:B------:R-:W-:Y:S01]  /*f190*/  LEA.HI.X R11, R11, UR11, R8, 0x2, P0 ;  /* 0x0000000b0b0b7c11 */ /* 0x000fe200080f1408 */
[----:B0-----:R-:W-:Y:S01]  /*f1a0*/  ULEA UR7, UR8, UR7, 0x18 ;  /* 0x0000000708077291 */ /* 0x001fe2000f8ec0ff */
[----:B------:R-:W-:-:S05]  /*f1b0*/  IMAD.MOV R8, RZ, RZ, -R2 ;  /* 0x000000ffff087224 */ /* 0x000fca00078e0a02 */
[----:B------:R-:W-:-:S07]  /*f1c0*/  IADD3 R2, PT, PT, R13, UR7, RZ ;  /* 0x000000070d027c10 */ /* 0x000fce000fffe0ff */
.L_x_4669:
[----:B---3--:R-:W2:Y:S01]  /*f1d0*/  LDS R6, [R2] ;  /* 0x0000000002067984 */ /* 0x008ea20000000800 */
[----:B------:R-:W-:Y:S01]  /*f1e0*/  MOV R7, R11 ;  /* 0x0000000b00077202 */ /* 0x000fe20000000f00 */
        /* <DEDUP_REMOVED lines=8> */
[----:B0-----:R-:W-:Y:S02]  /*f270*/  VIADD R2, R2, 0x400 ;  /* 0x0000040002027836 */ /* 0x001fe40000000000 */
[----:B------:R-:W-:Y:S05]  /*f280*/  @P0 BRA `(.L_x_4669) ;  /* 0xfffffffc00d00947 */ /* 0x000fea000383ffff */
.L_x_4668:
[----:B------:R-:W-:Y:S05]  /*f290*/  BSYNC.RECONVERGENT B1 ;  /* 0x0000000000017941 */ /* 0x000fea0003800200 */
.L_x_4667:
[----:B------:R-:W-:Y:S05]  /*f2a0*/  @!P1 BRA `(.L_x_4657) ;  /* 0x0000000800749947 */ /* 0x000fea0003800000 */
[----:B---3--:R-:W0:Y:S01]  /*f2b0*/  S2R R7, SR_CgaCtaId ;  /* 0x0000000000077919 */ /* 0x008e220000008800 */
[----:B------:R-:W3:Y:S01]  /*f2c0*/  LDCU.64 UR10, c[0x0][0x480] ;  /* 0x00009000ff0a77ac */ /* 0x000ee20008000a00 */
[C---:B------:R-:W-:Y:S01]  /*f2d0*/  IADD3 R8, PT, PT, -R3.reuse, UR45, RZ ;  /* 0x0000002d03087c10 */ /* 0x040fe2000fffe1ff */
[----:B------:R-:W-:Y:S01]  /*f2e0*/  BSSY.RECONVERGENT B1, `(.L_x_4670) ;  /* 0x000005b000017945 */ /* 0x000fe20003800200 */
[----:B------:R-:W-:Y:S01]  /*f2f0*/  IADD3 R4, P0, PT, R3, R4, RZ ;  /* 0x0000000403047210 */ /* 0x000fe20007f1e0ff */
[----:B------:R-:W-:Y:S01]  /*f300*/  USHF.L.U32 UR7, UR5, 0x2, URZ ;  /* 0x0000000205077899 */ /* 0x000fe200080006ff */
[----:B------:R-:W-:Y:S02]  /*f310*/  MOV R2, 0x400 ;  /* 0x0000040000027802 */ /* 0x000fe40000000f00 */
[----:B------:R-:W-:Y:S02]  /*f320*/  ISETP.GT.AND P1, PT, R8, 0xbff, PT ;  /* 0x00000bff0800780c */ /* 0x000fe40003f24270 */
[----:B------:R-:W-:Y:S01]  /*f330*/  IADD3.X R5, PT, PT, RZ, R5, RZ, P0, !PT ;  /* 0x00000005ff057210 */ /* 0x000fe200007fe4ff */
[----:B------:R-:W-:Y:S01]  /*f340*/  VIADD R2, R2, 0x440 ;  /* 0x0000044002027836 */ /* 0x000fe20000000000 */
[----:B---3--:R-:W-:-:S04]  /*f350*/  LEA R6, P0, R4, UR10, 0x2 ;  /* 0x0000000a04067c11 */ /* 0x008fc8000f8010ff */
[----:B------:R-:W-:Y:S02]  /*f360*/  LEA.HI.X R5, R4, UR11, R5, 0x2, P0 ;  /* 0x0000000b04057c11 */ /* 0x000fe400080f1405 */
[----:B------:R-:W-:-:S04]  /*f370*/  IADD3 R4, P0, PT, R6, 0x800, RZ ;  /* 0x0000080006047810 */ /* 0x000fc80007f1e0ff */
[----:B------:R-:W-:Y:S02]  /*f380*/  IADD3.X R5, PT, PT, RZ, R5, RZ, P0, !PT ;  /* 0x00000005ff057210 */ /* 0x000fe400007fe4ff */
[----:B------:R-:W-:Y:S02]  /*f390*/  PLOP3.LUT P0, PT, PT, PT, PT, 0x80, 0x8 ;  /* 0x000000000008781c */ /* 0x000fe40003f0f070 */
[----:B0-----:R-:W-:Y:S02]  /*f3a0*/  LEA R7, R7, R2, 0x18 ;  /* 0x0000000207077211 */ /* 0x001fe400078ec0ff */
[----:B------:R-:W-:-:S04]  /*f3b0*/  LEA R2, R3, -UR7, 0x2 ;  /* 0x8000000703027c11 */ /* 0x000fc8000f8e10ff */
[----:B------:R-:W-:Y:S01]  /*f3c0*/  IADD3 R2, PT, PT, R2, 0x800, R7 ;  /* 0x0000080002027810 */ /* 0x000fe20007ffe007 */
[----:B------:R-:W-:Y:S06]  /*f3d0*/  @!P1 BRA `(.L_x_4671) ;  /* 0x00000004002c9947 */ /* 0x000fec0003800000 */
[----:B------:R-:W-:Y:S01]  /*f3e0*/  IMAD.U32 R32, RZ, RZ, UR45 ;  /* 0x0000002dff207e24 */ /* 0x000fe2000f8e00ff */
[----:B------:R-:W-:-:S04]  /*f3f0*/  PLOP3.LUT P0, PT, PT, PT, PT, 0x8, 0x80 ;  /* 0x000000000080781c */ /* 0x000fc80003f0e170 */
[----:B------:R-:W-:-:S09]  /*f400*/  IADD3 R32, PT, PT, R32, -0xbff, RZ ;  /* 0xfffff40120207810 */ /* 0x000fd20007ffe0ff */
.L_x_4672:
[----:B------:R-:W2:Y:S01]  /*f410*/  LDS R6, [R2+-0x800] ;  /* 0xfff8000002067984 */ /* 0x000ea20000000800 */
[----:B------:R-:W-:-:S03]  /*f420*/  VIADD R3, R3, 0x1000 ;  /* 0x0000100003037836 */ /* 0x000fc60000000000 */
[----:B------:R-:W0:Y:S02]  /*f430*/  LDS R8, [R2+-0x400] ;  /* 0xfffc000002087984 */ /* 0x000e240000000800 */
[----:B------:R-:W-:Y:S02]  /*f440*/  ISETP.GE.AND P1, PT, R3, R32, PT ;  /* 0x000000200300720c */ /* 0x000fe40003f26270 */
[----:B------:R-:W3:Y:S04]  /*f450*/  LDS R10, [R2] ;  /* 0x00000000020a7984 */ /* 0x000ee80000000800 */
[----:B------:R-:W-:Y:S04]  /*f460*/  LDS R24, [R2+0x1800] ;  /* 0x0018000002187984 */ /* 0x000fe80000000800 */
[----:B------:R-:W4:Y:S04]  /*f470*/  LDS R14, [R2+0x400] ;  /* 0x00040000020e7984 */ /* 0x000f280000000800 */
[----:B------:R-:W-:Y:S04]  /*f480*/  LDS R22, [R2+0x1400] ;  /* 0x0014000002167984 */ /* 0x000fe80000000800 */
[----:B------:R-:W-:Y:S04]  /*f490*/  LDS R26, [R2+0x2000] ;  /* 0x00200000021a7984 */ /* 0x000fe80000000800 */
[----:B------:R-:W5:Y:S04]  /*f4a0*/  LDS R16, [R2+0x800] ;  /* 0x0008000002107984 */ /* 0x000f680000000800 */
[----:B------:R-:W5:Y:S04]  /*f4b0*/  LDS R18, [R2+0xc00] ;  /* 0x000c000002127984 */ /* 0x000f680000000800 */
[----:B------:R-:W5:Y:S01]  /*f4c0*/  LDS R20, [R2+0x1000] ;  /* 0x0010000002147984 */ /* 0x000f620000000800 */
[----:B--2---:R-:W-:-:S03]  /*f4d0*/  FMUL.FTZ R7, R31, R6 ;  /* 0x000000061f077220 */ /* 0x004fc60000410000 */
[----:B-1----:R-:W1:Y:S01]  /*f4e0*/  LDS R25, [R2+0x1c00] ;  /* 0x001c000002197984 */ /* 0x002e620000000800 */
[----:B0-----:R-:W-:-:S03]  /*f4f0*/  FMUL.FTZ R9, R31, R8 ;  /* 0x000000081f097220 */ /* 0x001fc60000410000 */
[----:B------:R-:W-:Y:S01]  /*f500*/  LDS R6, [R2+0x3400] ;  /* 0x0034000002067984 */ /* 0x000fe20000000800 */
[----:B---3--:R-:W-:-:S03]  /*f510*/  FMUL.FTZ R11, R31, R10 ;  /* 0x0000000a1f0b7220 */ /* 0x008fc60000410000 */
[----:B------:R-:W0:Y:S04]  /*f520*/  LDS R27, [R2+0x2400] ;  /* 0x00240000021b7984 */ /* 0x000e280000000800 */
[----:B------:R-:W-:Y:S01]  /*f530*/  LDS R28, [R2+0x2800] ;  /* 0x00280000021c7984 */ /* 0x000fe20000000800 */
[----:B----4-:R-:W-:-:S03]  /*f540*/  FMUL.FTZ R17, R31, R14 ;  /* 0x0000000e1f117220 */ /* 0x010fc60000410000 */
[----:B------:R-:W2:Y:S04]  /*f550*/  LDS R29, [R2+0x2c00] ;  /* 0x002c0000021d7984 */ /* 0x000ea80000000800 */
[----:B------:R-:W3:Y:S04]  /*f560*/  LDS R30, [R2+0x3000] ;  /* 0x00300000021e7984 */ /* 0x000ee80000000800 */
[----:B------:R-:W-:Y:S01]  /*f570*/  STG.E desc[UR36][R4.64+-0x400], R9 ;  /* 0xfffc000904007986 */ /* 0x000fe2000c101924 */
[----:B-----5:R-:W-:-:S03]  /*f580*/  FMUL.FTZ R19, R31, R16 ;  /* 0x000000101f137220 */ /* 0x020fc60000410000 */
[----:B------:R4:W-:Y:S01]  /*f590*/  STS [R2+-0x400], R9 ;  /* 0xfffc000902007388 */ /* 0x0009e20000000800 */
[----:B------:R-:W-:-:S03]  /*f5a0*/  FMUL.FTZ R21, R31, R18 ;  /* 0x000000121f157220 */ /* 0x000fc60000410000 */
[----:B------:R-:W-:Y:S01]  /*f5b0*/  STG.E desc[UR36][R4.64+-0x800], R7 ;  /* 0xfff8000704007986 */ /* 0x000fe2000c101924 */
[----:B------:R-:W-:-:S03]  /*f5c0*/  FMUL.FTZ R23, R31, R20 ;  /* 0x000000141f177220 */ /* 0x000fc60000410000 */
[----:B------:R5:W-:Y:S01]  /*f5d0*/  STS [R2+-0x800], R7 ;  /* 0xfff8000702007388 */ /* 0x000be20000000800 */
[----:B----4-:R-:W-:-:S03]  /*f5e0*/  FMUL.FTZ R9, R31, R24 ;  /* 0x000000181f097220 */ /* 0x010fc60000410000 */
[----:B------:R-:W-:Y:S01]  /*f5f0*/  STG.E desc[UR36][R4.64], R11 ;  /* 0x0000000b04007986 */ /* 0x000fe2000c101924 */
[----:B-1----:R-:W-:-:S03]  /*f600*/  FMUL.FTZ R25, R31, R25 ;  /* 0x000000191f197220 */ /* 0x002fc60000410000 */
[----:B------:R1:W-:Y:S01]  /*f610*/  STS [R2], R11 ;  /* 0x0000000b02007388 */ /* 0x0003e20000000800 */
[----:B-----5:R-:W-:-:S03]  /*f620*/  FMUL.FTZ R7, R31, R22 ;  /* 0x000000161f077220 */ /* 0x020fc60000410000 */
[----:B------:R-:W-:Y:S01]  /*f630*/  STG.E desc[UR36][R4.64+0x1800], R9 ;  /* 0x0018000904007986 */ /* 0x000fe2000c101924 */
[----:B0-----:R-:W-:-:S03]  /*f640*/  FMUL.FTZ R27, R31, R27 ;  /* 0x0000001b1f1b7220 */ /* 0x001fc60000410000 */
[----:B------:R0:W-:Y:S01]  /*f650*/  STS [R2+0x1800], R9 ;  /* 0x0018000902007388 */ /* 0x0001e20000000800 */
[----:B-1----:R-:W-:-:S03]  /*f660*/  FMUL.FTZ R11, R31, R26 ;  /* 0x0000001a1f0b7220 */ /* 0x002fc60000410000 */
[----:B------:R-:W-:Y:S01]  /*f670*/  STG.E desc[UR36][R4.64+0x400], R17 ;  /* 0x0004001104007986 */ /* 0x000fe2000c101924 */
[----:B--2---:R-:W-:-:S03]  /*f680*/  FMUL.FTZ R29, R31, R29 ;  /* 0x0000001d1f1d7220 */ /* 0x004fc60000410000 */
[----:B------:R1:W-:Y:S01]  /*f690*/  STS [R2+0x400], R17 ;  /* 0x0004001102007388 */ /* 0x0003e20000000800 */
[C---:B0-----:R-:W-:Y:S01]  /*f6a0*/  FMUL.FTZ R9, R31.reuse, R6 ;  /* 0x000000061f097220 */ /* 0x041fe20000410000 */
[----:B------:R-:W-:Y:S02]  /*f6b0*/  IADD3 R6, P2, PT, R4, 0x4000, RZ ;  /* 0x0000400004067810 */ /* 0x000fe40007f5e0ff */
[----:B------:R-:W-:Y:S04]  /*f6c0*/  STG.E desc[UR36][R4.64+0x1400], R7 ;  /* 0x0014000704007986 */ /* 0x000fe8000c101924 */
[----:B------:R3:W-:Y:S01]  /*f6d0*/  STS [R2+0x1400], R7 ;  /* 0x0014000702007388 */ /* 0x0007e20000000800 */
[----:B-1----:R-:W-:-:S03]  /*f6e0*/  FMUL.FTZ R17, R31, R28 ;  /* 0x0000001c1f117220 */ /* 0x002fc60000410000 */
[----:B------:R-:W-:Y:S04]  /*f6f0*/  STG.E desc[UR36][R4.64+0x2000], R11 ;  /* 0x0020000b04007986 */ /* 0x000fe8000c101924 */
[----:B------:R0:W-:Y:S01]  /*f700*/  STS [R2+0x2000], R11 ;  /* 0x0020000b02007388 */ /* 0x0001e20000000800 */
[----:B---3--:R-:W-:-:S03]  /*f710*/  FMUL.FTZ R7, R31, R30 ;  /* 0x0000001e1f077220 */ /* 0x008fc60000410000 */
[----:B------:R-:W-:Y:S04]  /*f720*/  STG.E desc[UR36][R4.64+0x800], R19 ;  /* 0x0008001304007986 */ /* 0x000fe8000c101924 */
[----:B------:R-:W-:Y:S01]  /*f730*/  STS [R2+0x800], R19 ;  /* 0x0008001302007388 */ /* 0x000fe20000000800 */
[----:B0-----:R-:W-:-:S03]  /*f740*/  IADD3.X R11, PT, PT, RZ, R5, RZ, P2, !PT ;  /* 0x00000005ff0b7210 */ /* 0x001fc600017fe4ff */
        /* <DEDUP_REMOVED lines=16> */
[----:B0-----:R-:W-:Y:S01]  /*f850*/  MOV R4, R6 ;  /* 0x0000000600047202 */ /* 0x001fe20000000f00 */
[----:B------:R-:W-:-:S02]  /*f860*/  IMAD.MOV.U32 R5, RZ, RZ, R11 ;  /* 0x000000ffff057224 */ /* 0x000fc400078e000b */
[----:B-1----:R-:W-:Y:S01]  /*f870*/  VIADD R2, R2, 0x4000 ;  /* 0x0000400002027836 */ /* 0x002fe20000000000 */
[----:B------:R-:W-:Y:S06]  /*f880*/  @!P1 BRA `(.L_x_4672) ;  /* 0xfffffff800e09947 */ /* 0x000fec000383ffff */
.L_x_4671:
[----:B------:R-:W-:Y:S05]  /*f890*/  BSYNC.RECONVERGENT B1 ;  /* 0x0000000000017941 */ /* 0x000fea0003800200 */
.L_x_4670:
        /* <DEDUP_REMOVED lines=41> */
[----:B------:R-:W-:-:S02]  /*fb30*/  MOV R5, R9 ;  /* 0x0000000900057202 */ /* 0x000fc40000000f00 */
[----:B-1----:R-:W-:-:S07]  /*fb40*/  IADD3 R2, PT, PT, R2, 0x2000, RZ ;  /* 0x0000200002027810 */ /* 0x002fce0007ffe0ff */
.L_x_4674:
[----:B------:R-:W-:Y:S05]  /*fb50*/  BSYNC.RECONVERGENT B1 ;  /* 0x0000000000017941 */ /* 0x000fea0003800200 */
.L_x_4673:
[----:B------:R-:W-:-:S13]  /*fb60*/  ISETP.LE.OR P0, PT, R3, UR45, P0 ;  /* 0x0000002d03007c0c */ /* 0x000fda0008703670 */
        /* <DEDUP_REMOVED lines=17> */
.L_x_4657:
[----:B------:R-:W-:Y:S05]  /*fc80*/  BSYNC.RECONVERGENT B0 ;  /* 0x0000000000007941 */ /* 0x000fea0003800200 */
.L_x_4656:
[----:B------:R-:W-:Y:S01]  /*fc90*/  USHF.R.S32.HI UR7, URZ, 0x1f, UR45 ;  /* 0x0000001fff077899 */ /* 0x000fe2000801142d */
[----:B------:R-:W-:Y:S01]  /*fca0*/  SHF.R.U32.HI R14, RZ, 0x6, R0 ;  /* 0x00000006ff0e7819 */ /* 0x000fe20000011600 */
[----:B------:R-:W4:Y:S01]  /*fcb0*/  LDCU.64 UR8, c[0x0][0x3b0] ;  /* 0x00007600ff0877ac */ /* 0x000f220008000a00 */
[----:B------:R-:W-:Y:S02]  /*fcc0*/  LOP3.LUT R13, R13, 0xfc, RZ, 0xc0, !PT ;  /* 0x000000fc0d0d7812 */ /* 0x000fe400078ec0ff */
[----:B0--3--:R-:W-:Y:S01]  /*fcd0*/  CS2R R6, SRZ ;  /* 0x0000000000067805 */ /* 0x009fe2000001ff00 */
[----:B------:R-:W-:Y:S01]  /*fce0*/  ULEA.HI UR7, UR7, UR45, URZ, 0x2 ;  /* 0x0000002d07077291 */ /* 0x000fe2000f8f10ff */
[----:B------:R-:W0:Y:S03]  /*fcf0*/  LDCU.64 UR10, c[0x0][0x3c8] ;  /* 0x00007900ff0a77ac */ /* 0x000e260008000a00 */
[----:B------:R-:W-:Y:S01]  /*fd00*/  ULOP3.LUT UR7, UR7, 0xfffffffc, URZ, 0xc0, !UPT ;  /* 0xfffffffc07077892 */ /* 0x000fe2000f8ec0ff */
[----:B------:R-:W3:Y:S03]  /*fd10*/  LDCU.64 UR12, c[0x0][0x3c8] ;  /* 0x00007900ff0c77ac */ /* 0x000ee60008000a00 */
[----:B------:R-:W-:Y:S01]  /*fd20*/  UIADD3 UR7, UPT, UPT, -UR7, UR45, URZ ;  /* 0x0000002d07077290 */ /* 0x000fe2000fffe1ff */
[----:B----4-:R-:W-:-:S05]  /*fd30*/  ISETP.EQ.U32.AND P1, PT, RZ, UR8, PT ;  /* 0x00000008ff007c0c */ /* 0x010fca000bf22070 */
[----:B------:R-:W-:-:S04]  /*fd40*/  ISETP.NE.AND P0, PT, R14, UR7, PT ;  /* 0x000000070e007c0c */ /* 0x000fc8000bf05270 */
[----:B------:R-:W-:-:S04]  /*fd50*/  ISETP.GT.U32.OR P0, PT, R13, 0x8f, P0 ;  /* 0x0000008f0d00780c */ /* 0x000fc80000704470 */
[----:B------:R-:W-:-:S13]  /*fd60*/  ISETP.EQ.OR.EX P0, PT, RZ, UR9, P0, P1 ;  /* 0x00000009ff007c0c */ /* 0x000fda0008702710 */
[----:B------:R-:W4:Y:S01]  /*fd70*/  @!P0 LDC.64 R2, c[0x0][0x3b0] ;  /* 0x0000ec00ff028b82 */ /* 0x000f220000000a00 */
[----:B------:R-:W-:Y:S01]  /*fd80*/  @!P0 IMAD R5, R12, 0x90, R13 ;  /* 0x000000900c058824 */ /* 0x000fe200078e020d */
[----:B------:R-:W-:Y:S03]  /*fd90*/  BSSY.RECONVERGENT B0, `(.L_x_4675) ;  /* 0x000022c000007945 */ /* 0x000fe60003800200 */
[----:B----4-:R-:W-:Y:S01]  /*fda0*/  @!P0 IMAD.WIDE.U32 R2, R5, 0x4, R2 ;  /* 0x0000000405028825 */ /* 0x010fe200078e0002 */
[----:B------:R-:W-:-:S06]  /*fdb0*/  CS2R R4, SRZ ;  /* 0x0000000000047805 */ /* 0x000fcc000001ff00 */
[----:B------:R4:W5:Y:S01]  /*fdc0*/  @!P0 LDG.E.128 R4, desc[UR36][R2.64] ;  /* 0x0000002402048981 */ /* 0x000962000c1e1d00 */
[----:B------:R-:W-:Y:S01]  /*fdd0*/  BAR.SYNC.DEFER_BLOCKING 0x0 ;  /* 0x0000000000007b1d */ /* 0x000fe20000010000 */
[----:B------:R-:W-:Y:S01]  /*fde0*/  ISETP.GT.U32.AND P0, PT, R13, 0x8f, PT ;  /* 0x0000008f0d00780c */ /* 0x000fe20003f04070 */
[----:B------:R-:W-:Y:S01]  /*fdf0*/  IMAD R16, R33, 0x90, RZ ;  /* 0x0000009021107824 */ /* 0x000fe200078e02ff */
[----:B------:R-:W-:Y:S02]  /*fe00*/  CS2R R10, SRZ ;  /* 0x00000000000a7805 */ /* 0x000fe4000001ff00 */
[----:B------:R-:W-:-:S09]  /*fe10*/  CS2R R8, SRZ ;  /* 0x0000000000087805 */ /* 0x000fd2000001ff00 */
[----:B0--34-:R-:W-:Y:S05]  /*fe20*/  @P0 BRA `(.L_x_4676) ;  /* 0x0000002000880947 */ /* 0x019fea0003800000 */
[----:B------:R-:W0:Y:S01]  /*fe30*/  LDCU UR8, c[0x0][0x3f4] ;  /* 0x00007e80ff0877ac */ /* 0x000e220008000800 */
[----:B------:R-:W3:Y:S01]  /*fe40*/  LDC.64 R2, c[0x0][0x3c0] ;  /* 0x0000f000ff027b82 */ /* 0x000ee20000000a00 */
[----:B------:R-:W-:Y:S01]  /*fe50*/  IADD3 R19, PT, PT, R14, UR5, RZ ;  /* 0x000000050e137c10 */ /* 0x000fe2000fffe0ff */
[----:B------:R-:W-:Y:S01]  /*fe60*/  BSSY.RECONVERGENT B1, `(.L_x_4677) ;  /* 0x0000093000017945 */ /* 0x000fe20003800200 */
[----:B------:R-:W-:Y:S02]  /*fe70*/  IMAD.MOV.U32 R11, RZ, RZ, RZ ;  /* 0x000000ffff0b7224 */ /* 0x000fe400078e00ff */
[----:B0-----:R-:W-:-:S04]  /*fe80*/  IMAD.U32 R18, RZ, RZ, UR8 ;  /* 0x00000008ff127e24 */ /* 0x001fc8000f8e00ff */
[C---:B------:R-:W-:Y:S01]  /*fe90*/  IMAD R17, R18.reuse, UR4, R13 ;  /* 0x0000000412117c24 */ /* 0x040fe2000f8e020d */
[----:B------:R-:W-:-:S03]  /*fea0*/  VIMNMX R20, PT, PT, R18, UR45, PT ;  /* 0x0000002d12147c48 */ /* 0x000fc6000bfe0100 */
[----:B---3--:R-:W-:Y:S01]  /*feb0*/  IMAD.WIDE R2, R17, 0x4, R2 ;  /* 0x0000000411027825 */ /* 0x008fe200078e0202 */
[----:B------:R-:W-:-:S13]  /*fec0*/  ISETP.GE.AND P0, PT, R19, R20, PT ;  /* 0x000000141300720c */ /* 0x000fda0003f06270 */
[----:B------:R-:W-:Y:S05]  /*fed0*/  @P0 BRA `(.L_x_4678) ;  /* 0x00000008002c0947 */ /* 0x000fea0003800000 */
[----:B------:R-:W-:Y:S01]  /*fee0*/  IADD3 R17, PT, PT, R19, 0x4, RZ ;  /* 0x0000000413117810 */ /* 0x000fe20007ffe0ff */
[----:B------:R-:W-:Y:S01]  /*fef0*/  ULOP3.LUT UR8, URZ, UR5, URZ, 0x33, !UPT ;  /* 0x00000005ff087292 */ /* 0x000fe2000f8e33ff */
[----:B------:R-:W-:Y:S01]  /*ff00*/  BSSY.RECONVERGENT B2, `(.L_x_4679) ;  /* 0x000004b000027945 */ /* 0x000fe20003800200 */
[----:B------:R-:W-:Y:S01]  /*ff10*/  IMAD R54, R15, R18, RZ ;  /* 0x000000120f367224 */ /* 0x000fe200078e02ff */
[----:B------:R-:W-:Y:S01]  /*ff20*/  VIMNMX R9, PT, PT, R20, R17, !PT ;  /* 0x0000001114097248 */ /* 0x000fe20007fe0100 */
[----:B------:R-:W-:Y:S01]  /*ff30*/  IMAD.MOV.U32 R28, RZ, RZ, R19 ;  /* 0x000000ffff1c7224 */ /* 0x000fe200078e0013 */
[----:B------:R-:W-:Y:S02]  /*ff40*/  CS2R R10, SRZ ;  /* 0x00000000000a7805 */ /* 0x000fe4000001ff00 */
[----:B------:R-:W-:Y:S02]  /*ff50*/  IADD3 R53, PT, PT, -R14, UR8, R9 ;  /* 0x000000080e357c10 */ /* 0x000fe4000fffe109 */
[----:B------:R-:W-:-:S02]  /*ff60*/  CS2R R8, SRZ ;  /* 0x0000000000087805 */ /* 0x000fc4000001ff00 */
[C---:B------:R-:W-:Y:S02]  /*ff70*/  ISETP.GE.U32.AND P0, PT, R53.reuse, 0xc, PT ;  /* 0x0000000c3500780c */ /* 0x040fe40003f06070 */
[----:B------:R-:W-:-:S04]  /*ff80*/  LEA.HI R20, R53, 0x1, RZ, 0x1e ;  /* 0x0000000135147811 */ /* 0x000fc800078ff0ff */
[----:B------:R-:W-:-:S07]  /*ff90*/  LOP3.LUT P1, R55, R20, 0x3, RZ, 0xc0, !PT ;  /* 0x0000000314377812 */ /* 0x000fce000782c0ff */
[----:B------:R-:W-:Y:S06]  /*ffa0*/  @!P0 BRA `(.L_x_4680) ;  /* 0x0000000400008947 */ /* 0x000fec0003800000 */
[----:B------:R-:W0:Y:S01]  /*ffb0*/  S2UR UR9, SR_CgaCtaId ;  /* 0x00000000000979c3 */ /* 0x000e220000008800 */
[----:B------:R-:W-:Y:S01]  /*ffc0*/  UMOV UR8, 0x400 ;  /* 0x0000040000087882 */ /* 0x000fe20000000000 */
[----:B------:R-:W-:Y:S01]  /*ffd0*/  LOP3.LUT R20, R20, 0x7ffffffc, RZ, 0xc0, !PT ;  /* 0x7ffffffc14147812 */ /* 0x000fe200078ec0ff */
[----:B------:R-:W-:Y:S01]  /*ffe0*/  UIADD3 UR8, UPT, UPT, UR8, 0x440, URZ ;  /* 0x0000044008087890 */ /* 0x000fe2000fffe0ff */
[C---:B------:R-:W-:Y:S01]  /*fff0*/  IADD3 R29, PT, PT, R19.reuse, 0xc, RZ ;  /* 0x0000000c131d7810 */ /* 0x040fe20007ffe0ff */
[----:B------:R-:W-:Y:S01]  /*10000*/  VIADD R30, R19, 0x8 ;  /* 0x00000008131e7836 */ /* 0x000fe20000000000 */
[----:B------:R-:W-:Y:S01]  /*10010*/  MOV R28, R19 ;  /* 0x00000013001c7202 */ /* 0x000fe20000000f00 */
[----:B------:R-:W-:Y:S01]  /*10020*/  IMAD.MOV.U32 R8, RZ, RZ, RZ ;  /* 0x000000ffff087224 */ /* 0x000fe200078e00ff */
[----:B--2---:R-:W-:Y:S01]  /*10030*/  IADD3 R31, PT, PT, -R20, RZ, RZ ;  /* 0x000000ff141f7210 */ /* 0x004fe20007ffe1ff */
[----:B0-----:R-:W-:-:S06]  /*10040*/  ULEA UR8, UR9, UR8, 0x18 ;  /* 0x0000000809087291 */ /* 0x001fcc000f8ec0ff */
[----:B------:R-:W-:-:S05]  /*10050*/  LEA R21, R14, UR8, 0x2 ;  /* 0x000000080e157c11 */ /* 0x000fca000f8e10ff */
[----:B------:R-:W-:-:S07]  /*10060*/  VIADD R32, R21, 0x20 ;  /* 0x0000002015207836 */ /* 0x000fce0000000000 */
.L_x_4681:
[----:B------:R-:W-:Y:S01]  /*10070*/  IADD3 R21, P0, PT, R28, UR6, RZ ;  /* 0x000000061c157c10 */ /* 0x000fe2000ff1e0ff */
[----:B------:R-:W-:Y:S03]  /*10080*/  LDS R34, [R32+-0x10] ;  /* 0xfffff00020227984 */ /* 0x000fe60000000800 */
[----:B------:R-:W-:Y:S01]  /*10090*/  IADD3.X R22, PT, PT, RZ, UR15, RZ, P0, !PT ;  /* 0x0000000fff167c10 */ /* 0x000fe200087fe4ff */
[----:B------:R-:W-:Y:S01]  /*100a0*/  LDS R35, [R32] ;  /* 0x0000000020237984 */ /* 0x000fe20000000800 */
[----:B------:R-:W-:-:S03]  /*100b0*/  LEA R20, P0, R21, UR10, 0x2 ;  /* 0x0000000a15147c11 */ /* 0x000fc6000f8010ff */
[----:B------:R-:W-:Y:S01]  /*100c0*/  LDS R52, [R32+0x10] ;  /* 0x0000100020347984 */ /* 0x000fe20000000800 */
[----:B------:R-:W-:-:S05]  /*100d0*/  LEA.HI.X R21, R21, UR11, R22, 0x2, P0 ;  /* 0x0000000b15157c11 */ /* 0x000fca00080f1416 */
[----:B------:R-:W2:Y:S04]  /*100e0*/  LDG.E R23, desc[UR36][R20.64] ;  /* 0x0000002414177981 */ /* 0x000ea8000c1e1900 */
[----:B------:R-:W3:Y:S04]  /*100f0*/  LDG.E R22, desc[UR36][R20.64+0x10] ;  /* 0x0000102414167981 */ /* 0x000ee8000c1e1900 */
[----:B-1----:R-:W4:Y:S04]  /*10100*/  LDG.E R25, desc[UR36][R20.64+0x20] ;  /* 0x0000202414197981 */ /* 0x002f28000c1e1900 */
[----:B------:R-:W4:Y:S01]  /*10110*/  LDG.E R26, desc[UR36][R20.64+0x30] ;  /* 0x00003024141a7981 */ /* 0x000f22000c1e1900 */
[----:B--2---:R-:W-:-:S02]  /*10120*/  IMAD R23, R54, R23, R28 ;  /* 0x0000001736177224 */ /* 0x004fc400078e021c */
[C---:B---3--:R-:W-:Y:S02]  /*10130*/  IMAD R22, R54.reuse, R22, R17 ;  /* 0x0000001636167224 */ /* 0x048fe400078e0211 */
[----:B------:R-:W-:Y:S02]  /*10140*/  IMAD R23, R23, 0x90, RZ ;  /* 0x0000009017177824 */ /* 0x000fe400078e02ff */
[----:B----4-:R-:W-:Y:S02]  /*10150*/  IMAD R24, R54, R25, R30 ;  /* 0x0000001936187224 */ /* 0x010fe400078e021e */
[----:B------:R-:W-:Y:S02]  /*10160*/  IMAD R25, R22, 0x90, RZ ;  /* 0x0000009016197824 */ /* 0x000fe400078e02ff */
[----:B------:R-:W-:-:S04]  /*10170*/  IMAD.WIDE R22, R23, 0x4, R2 ;  /* 0x0000000417167825 */ /* 0x000fc800078e0202 */
[----:B------:R-:W-:Y:S01]  /*10180*/  IMAD R27, R24, 0x90, RZ ;  /* 0x00000090181b7824 */ /* 0x000fe200078e02ff */
[----:B------:R-:W2:Y:S01]  /*10190*/  LDG.E.128 R36, desc[UR36][R22.64] ;  /* 0x0000002416247981 */ /* 0x000ea2000c1e1d00 */
[----:B------:R-:W-:Y:S02]  /*101a0*/  IMAD R26, R54, R26, R29 ;  /* 0x0000001a361a7224 */ /* 0x000fe400078e021d */
[----:B------:R-:W-:-:S04]  /*101b0*/  IMAD.WIDE R24, R25, 0x4, R2 ;  /* 0x0000000419187825 */ /* 0x000fc800078e0202 */
[----:B------:R-:W-:Y:S01]  /*101c0*/  IMAD R33, R26, 0x90, RZ ;  /* 0x000000901a217824 */ /* 0x000fe200078e02ff */
[----:B------:R-:W3:Y:S01]  /*101d0*/  LDG.E.128 R40, desc[UR36][R24.64] ;  /* 0x0000002418287981 */ /* 0x000ee2000c1e1d00 */
[----:B------:R-:W-:-:S04]  /*101e0*/  IMAD.WIDE R20, R27, 0x4, R2 ;  /* 0x000000041b147825 */ /* 0x000fc800078e0202 */
[----:B------:R-:W-:Y:S01]  /*101f0*/  IMAD.WIDE R26, R33, 0x4, R2 ;  /* 0x00000004211a7825 */ /* 0x000fe200078e0202 */
[----:B------:R-:W4:Y:S04]  /*10200*/  LDG.E.128 R44, desc[UR36][R20.64] ;  /* 0x00000024142c7981 */ /* 0x000f28000c1e1d00 */
[----:B------:R-:W4:Y:S04]  /*10210*/  LDG.E.128 R48, desc[UR36][R26.64] ;  /* 0x000000241a307981 */ /* 0x000f28000c1e1d00 */
[----:B------:R0:W2:Y:S01]  /*10220*/  LDS R33, [R32+-0x20] ;  /* 0xffffe00020217984 */ /* 0x0000a20000000800 */
[----:B------:R-:W-:-:S05]  /*10230*/  VIADD R31, R31, 0x4 ;  /* 0x000000041f1f7836 */ /* 0x000fca0000000000 */
[----:B------:R-:W-:Y:S01]  /*10240*/  ISETP.NE.AND P0, PT, R31, RZ, PT ;  /* 0x000000ff1f00720c */ /* 0x000fe20003f05270 */
[----:B------:R-:W-:Y:S01]  /*10250*/  VIADD R28, R28, 0x10 ;  /* 0x000000101c1c7836 */ /* 0x000fe20000000000 */
[----:B0-----:R-:W-:Y:S01]  /*10260*/  IADD3 R32, PT, PT, R32, 0x40, RZ ;  /* 0x0000004020207810 */ /* 0x001fe20007ffe0ff */
[----:B------:R-:W-:Y:S01]  /*10270*/  VIADD R30, R30, 0x10 ;  /* 0x000000101e1e7836 */ /* 0x000fe20000000000 */
[----:B------:R-:W-:Y:S02]  /*10280*/  IADD3 R17, PT, PT, R17, 0x10, RZ ;  /* 0x0000001011117810 */ /* 0x000fe40007ffe0ff */
[----:B------:R-:W-:Y:S01]  /*10290*/  IADD3 R29, PT, PT, R29, 0x10, RZ ;  /* 0x000000101d1d7810 */ /* 0x000fe20007ffe0ff */
        /* <DEDUP_REMOVED lines=17> */
.L_x_4680:
[----:B------:R-:W-:Y:S05]  /*103b0*/  BSYNC.RECONVERGENT B2 ;  /* 0x0000000000027941 */ /* 0x000fea0003800200 */
.L_x_4679:
[----:B------:R-:W-:Y:S05]  /*103c0*/  @!P1 BRA `(.L_x_4678) ;  /* 0x0000000000f09947 */ /* 0x000fea0003800000 */
[----:B------:R-:W-:Y:S01]  /*103d0*/  ISETP.NE.AND P1, PT, R55, 0x1, PT ;  /* 0x000000013700780c */ /* 0x000fe20003f25270 */
[----:B------:R-:W-:Y:S01]  /*103e0*/  BSSY.RECONVERGENT B2, `(.L_x_4682) ;  /* 0x0000024000027945 */ /* 0x000fe20003800200 */
[----:B------:R-:W-:-:S11]  /*103f0*/  LOP3.LUT P0, RZ, R53, 0x4, RZ, 0xc0, !PT ;  /* 0x0000000435ff7812 */ /* 0x000fd6000780c0ff */
[----:B------:R-:W-:Y:S05]  /*10400*/  @!P1 BRA `(.L_x_4683) ;  /* 0x0000000000849947 */ /* 0x000fea0003800000 */
[----:B------:R-:W0:Y:S01]  /*10410*/  LDCU.64 UR8, c[0x0][0x3c8] ;  /* 0x00007900ff0877ac */ /* 0x000e220008000a00 */
[----:B------:R-:W-:-:S05]  /*10420*/  IADD3 R17, P1, PT, R28, UR6, RZ ;  /* 0x000000061c117c10 */ /* 0x000fca000ff3e0ff */
[----:B------:R-:W-:Y:S01]  /*10430*/  IMAD.X R22, RZ, RZ, UR15, P1 ;  /* 0x0000000fff167e24 */ /* 0x000fe200088e06ff */
[----:B0-----:R-:W-:-:S04]  /*10440*/  LEA R20, P1, R17, UR8, 0x2 ;  /* 0x0000000811147c11 */ /* 0x001fc8000f8210ff */
[----:B------:R-:W-:-:S05]  /*10450*/  LEA.HI.X R21, R17, UR9, R22, 0x2, P1 ;  /* 0x0000000911157c11 */ /* 0x000fca00088f1416 */
[----:B------:R-:W3:Y:S04]  /*10460*/  LDG.E R17, desc[UR36][R20.64] ;  /* 0x0000002414117981 */ /* 0x000ee8000c1e1900 */
[----:B------:R-:W4:Y:S01]  /*10470*/  LDG.E R23, desc[UR36][R20.64+0x10] ;  /* 0x0000102414177981 */ /* 0x000f22000c1e1900 */
[----:B------:R-:W-:Y:S01]  /*10480*/  HFMA2 R22, -RZ, RZ, 0, 8.58306884765625e-06 ;  /* 0x00000090ff167431 */ /* 0x000fe200000001ff */
[----:B------:R-:W0:Y:S01]  /*10490*/  S2UR UR9, SR_CgaCtaId ;  /* 0x00000000000979c3 */ /* 0x000e220000008800 */
[----:B------:R-:W-:Y:S02]  /*104a0*/  UMOV UR8, 0x400 ;  /* 0x0000040000087882 */ /* 0x000fe40000000000 */
[----:B------:R-:W-:-:S04]  /*104b0*/  UIADD3 UR8, UPT, UPT, UR8, 0x440, URZ ;  /* 0x0000044008087890 */ /* 0x000fc8000fffe0ff */
[----:B0-----:R-:W-:Y:S01]  /*104c0*/  ULEA UR8, UR9, UR8, 0x18 ;  /* 0x0000000809087291 */ /* 0x001fe2000f8ec0ff */
[C-C-:B---3--:R-:W-:Y:S02]  /*104d0*/  IMAD R17, R54.reuse, R17, R28.reuse ;  /* 0x0000001136117224 */ /* 0x148fe400078e021c */
[----:B----4-:R-:W-:Y:S02]  /*104e0*/  IMAD R23, R54, R23, R28 ;  /* 0x0000001736177224 */ /* 0x010fe400078e021c */
[----:B------:R-:W-:Y:S02]  /*104f0*/  IMAD R17, R17, 0x90, RZ ;  /* 0x0000009011117824 */ /* 0x000fe400078e02ff */
[----:B-1----:R-:W-:Y:S02]  /*10500*/  IMAD R25, R23, R22, 0x240 ;  /* 0x0000024017197424 */ /* 0x002fe400078e0216 */
[----:B------:R-:W-:-:S04]  /*10510*/  IMAD.WIDE R22, R17, 0x4, R2 ;  /* 0x0000000411167825 */ /* 0x000fc800078e0202 */
[----:B------:R-:W-:Y:S01]  /*10520*/  IMAD.WIDE R24, R25, 0x4, R2 ;  /* 0x0000000419187825 */ /* 0x000fe200078e0202 */
[----:B------:R-:W3:Y:S05]  /*10530*/  LDG.E.128 R32, desc[UR36][R22.64] ;  /* 0x0000002416207981 */ /* 0x000eea000c1e1d00 */
[----:B------:R-:W4:Y:S01]  /*10540*/  LDG.E.128 R24, desc[UR36][R24.64] ;  /* 0x0000002418187981 */ /* 0x000f22000c1e1d00 */
[C---:B------:R-:W-:Y:S01]  /*10550*/  VIADD R17, R28.reuse, -UR5 ;  /* 0x800000051c117c36 */ /* 0x040fe20008000000 */
[----:B------:R-:W-:-:S04]  /*10560*/  IADD3 R28, PT, PT, R28, 0x8, RZ ;  /* 0x000000081c1c7810 */ /* 0x000fc80007ffe0ff */
[----:B------:R-:W-:-:S05]  /*10570*/  LEA R17, R17, UR8, 0x2 ;  /* 0x0000000811117c11 */ /* 0x000fca000f8e10ff */
[----:B------:R-:W3:Y:S04]  /*10580*/  LDS R20, [R17] ;  /* 0x0000000011147984 */ /* 0x000ee80000000800 */
[----:B------:R-:W4:Y:S01]  /*10590*/  LDS R29, [R17+0x10] ;  /* 0x00001000111d7984 */ /* 0x000f220000000800 */
[-C--:B---3--:R-:W-:Y:S01]  /*105a0*/  FFMA.FTZ R21, R32, R20.reuse, R8 ;  /* 0x0000001420157223 */ /* 0x088fe20000010008 */
[-C--:B------:R-:W-:Y:S01]  /*105b0*/  FFMA.FTZ R22, R33, R20.reuse, R9 ;  /* 0x0000001421167223 */ /* 0x080fe20000010009 */
[-C--:B------:R-:W-:Y:S01]  /*105c0*/  FFMA.FTZ R23, R34, R20.reuse, R10 ;  /* 0x0000001422177223 */ /* 0x080fe2000001000a */
[----:B------:R-:W-:Y:S01]  /*105d0*/  FFMA.FTZ R20, R35, R20, R11 ;  /* 0x0000001423147223 */ /* 0x000fe2000001000b */
[-C--:B----4-:R-:W-:Y:S01]  /*105e0*/  FFMA.FTZ R8, R24, R29.reuse, R21 ;  /* 0x0000001d18087223 */ /* 0x090fe20000010015 */
[-C--:B------:R-:W-:Y:S01]  /*105f0*/  FFMA.FTZ R9, R25, R29.reuse, R22 ;  /* 0x0000001d19097223 */ /* 0x080fe20000010016 */
[-C--:B------:R-:W-:Y:S01]  /*10600*/  FFMA.FTZ R10, R26, R29.reuse, R23 ;  /* 0x0000001d1a0a7223 */ /* 0x080fe20000010017 */
[----:B------:R-:W-:-:S07]  /*10610*/  FFMA.FTZ R11, R27, R29, R20 ;  /* 0x0000001d1b0b7223 */ /* 0x000fce0000010014 */
.L_x_4683:
[----:B------:R-:W-:Y:S05]  /*10620*/  BSYNC.RECONVERGENT B2 ;  /* 0x0000000000027941 */ /* 0x000fea0003800200 */
.L_x_4682:
[----:B------:R-:W-:Y:S05]  /*10630*/  @P0 BRA `(.L_x_4678) ;  /* 0x0000000000540947 */ /* 0x000fea0003800000 */
[----:B------:R-:W0:Y:S01]  /*10640*/  LDCU.64 UR8, c[0x0][0x3c8] ;  /* 0x00007900ff0877ac */ /* 0x000e220008000a00 */
[----:B------:R-:W-:-:S05]  /*10650*/  IADD3 R17, P0, PT, R28, UR6, RZ ;  /* 0x000000061c117c10 */ /* 0x000fca000ff1e0ff */
[----:B------:R-:W-:Y:S01]  /*10660*/  IMAD.X R20, RZ, RZ, UR15, P0 ;  /* 0x0000000fff147e24 */ /* 0x000fe200080e06ff */
[----:B0-----:R-:W-:-:S04]  /*10670*/  LEA R22, P0, R17, UR8, 0x2 ;  /* 0x0000000811167c11 */ /* 0x001fc8000f8010ff */
[----:B------:R-:W-:-:S06]  /*10680*/  LEA.HI.X R23, R17, UR9, R20, 0x2, P0 ;  /* 0x0000000911177c11 */ /* 0x000fcc00080f1414 */
[----:B------:R-:W3:Y:S01]  /*10690*/  LDG.E R23, desc[UR36][R22.64] ;  /* 0x0000002416177981 */ /* 0x000ee2000c1e1900 */
[----:B------:R-:W0:Y:S01]  /*106a0*/  S2UR UR9, SR_CgaCtaId ;  /* 0x00000000000979c3 */ /* 0x000e220000008800 */
[----:B------:R-:W-:Y:S02]  /*106b0*/  UMOV UR8, 0x400 ;  /* 0x0000040000087882 */ /* 0x000fe40000000000 */
[----:B------:R-:W-:-:S04]  /*106c0*/  UIADD3 UR8, UPT, UPT, UR8, 0x440, URZ ;  /* 0x0000044008087890 */ /* 0x000fc8000fffe0ff */
[----:B0-----:R-:W-:Y:S01]  /*106d0*/  ULEA UR8, UR9, UR8, 0x18 ;  /* 0x0000000809087291 */ /* 0x001fe2000f8ec0ff */
[----:B---3--:R-:W-:-:S04]  /*106e0*/  IMAD R17, R54, R23, R28 ;  /* 0x0000001736117224 */ /* 0x008fc800078e021c */
[----:B------:R-:W-:-:S04]  /*106f0*/  IMAD R17, R17, 0x90, RZ ;  /* 0x0000009011117824 */ /* 0x000fc800078e02ff */
[----:B------:R-:W-:-:S05]  /*10700*/  IMAD.WIDE R20, R17, 0x4, R2 ;  /* 0x0000000411147825 */ /* 0x000fca00078e0202 */
[----:B-1----:R-:W3:Y:S01]  /*10710*/  LDG.E.128 R24, desc[UR36][R20.64] ;  /* 0x0000002414187981 */ /* 0x002ee2000c1e1d00 */
[----:B------:R-:W-:-:S04]  /*10720*/  IADD3 R17, PT, PT, R28, -UR5, RZ ;  /* 0x800000051c117c10 */ /* 0x000fc8000fffe0ff */
[----:B------:R-:W-:-:S06]  /*10730*/  LEA R17, R17, UR8, 0x2 ;  /* 0x0000000811117c11 */ /* 0x000fcc000f8e10ff */
[----:B------:R-:W3:Y:S02]  /*10740*/  LDS R17, [R17] ;  /* 0x0000000011117984 */ /* 0x000ee40000000800 */
[-C--:B---3--:R-:W-:Y:S01]  /*10750*/  FFMA.FTZ R8, R24, R17.reuse, R8 ;  /* 0x0000001118087223 */ /* 0x088fe20000010008 */
[-C--:B------:R-:W-:Y:S01]  /*10760*/  FFMA.FTZ R9, R25, R17.reuse, R9 ;  /* 0x0000001119097223 */ /* 0x080fe20000010009 */
[-C--:B------:R-:W-:Y:S01]  /*10770*/  FFMA.FTZ R10, R26, R17.reuse, R10 ;  /* 0x000000111a0a7223 */ /* 0x080fe2000001000a */
[----:B------:R-:W-:-:S07]  /*10780*/  FFMA.FTZ R11, R27, R17, R11 ;  /* 0x000000111b0b7223 */ /* 0x000fce000001000b */
.L_x_4678:
[----:B------:R-:W-:Y:S05]  /*10790*/  BSYNC.RECONVERGENT B1 ;  /* 0x0000000000017941 */ /* 0x000fea0003800200 */
.L_x_4677:
[----:B------:R-:W-:Y:S01]  /*107a0*/  ISETP.GE.AND P0, PT, R19, UR45, PT ;  /* 0x0000002d13007c0c */ /* 0x000fe2000bf06270 */
[----:B------:R-:W-:-:S12]  /*107b0*/  BSSY.RECONVERGENT B3, `(.L_x_4684) ;  /* 0x000014d000037945 */ /* 0x000fd80003800200 */
[----:B------:R-:W-:Y:S05]  /*107c0*/  @P0 BRA `(.L_x_4685) ;  /* 0x00000014002c0947 */ /* 0x000fea0003800000 */
[----:B------:R-:W-:Y:S01]  /*107d0*/  IMAD.MOV.U32 R20, RZ, RZ, 0x4 ;  /* 0x00000004ff147424 */ /* 0x000fe200078e00ff */
[----:B------:R-:W-:Y:S01]  /*107e0*/  ULOP3.LUT UR8, URZ, UR5, URZ, 0x33, !UPT ;  /* 0x00000005ff087292 */ /* 0x000fe2000f8e33ff */
[----:B------:R-:W-:Y:S01]  /*107f0*/  BSSY.RECONVERGENT B2, `(.L_x_4686) ;  /* 0x00000bd000027945 */ /* 0x000fe20003800200 */
[----:B------:R-:W-:Y:S02]  /*10800*/  IMAD R32, R15, R18, RZ ;  /* 0x000000120f207224 */ /* 0x000fe400078e02ff */
[----:B------:R-:W-:-:S04]  /*10810*/  VIADDMNMX R17, R19, R20, UR45, !PT ;  /* 0x0000002d13117e46 */ /* 0x000fc8000f800114 */
[----:B------:R-:W-:-:S04]  /*10820*/  IADD3 R29, PT, PT, -R14, UR8, R17 ;  /* 0x000000080e1d7c10 */ /* 0x000fc8000fffe111 */
[C---:B------:R-:W-:Y:S02]  /*10830*/  ISETP.GE.U32.AND P0, PT, R29.reuse, 0xc, PT ;  /* 0x0000000c1d00780c */ /* 0x040fe40003f06070 */
[----:B------:R-:W-:-:S11]  /*10840*/  LEA.HI R30, R29, 0x1, RZ, 0x1e ;  /* 0x000000011d1e7811 */ /* 0x000fd600078ff0ff */
[----:B------:R-:W-:Y:S05]  /*10850*/  @!P0 BRA `(.L_x_4687) ;  /* 0x0000000800d88947 */ /* 0x000fea0003800000 */
[----:B------:R-:W0:Y:S01]  /*10860*/  S2UR UR9, SR_CgaCtaId ;  /* 0x00000000000979c3 */ /* 0x000e220000008800 */
[----:B------:R-:W-:Y:S01]  /*10870*/  UMOV UR8, 0x400 ;  /* 0x0000040000087882 */ /* 0x000fe20000000000 */
[----:B------:R-:W-:Y:S01]  /*10880*/  LOP3.LUT R15, R30, 0x7ffffffc, RZ, 0xc0, !PT ;  /* 0x7ffffffc1e0f7812 */ /* 0x000fe200078ec0ff */
[----:B------:R-:W-:Y:S01]  /*10890*/  UIADD3 UR8, UPT, UPT, UR8, 0x440, URZ ;  /* 0x0000044008087890 */ /* 0x000fe2000fffe0ff */
[----:B------:R-:W-:Y:S01]  /*108a0*/  BSSY.RECONVERGENT B1, `(.L_x_4688) ;  /* 0x00000b0000017945 */ /* 0x000fe20003800200 */
[----:B------:R-:W-:Y:S02]  /*108b0*/  IADD3 R19, PT, PT, R19, 0x8, RZ ;  /* 0x0000000813137810 */ /* 0x000fe40007ffe0ff */
[----:B------:R-:W-:Y:S01]  /*108c0*/  IMAD.MOV R17, RZ, RZ, -R15 ;  /* 0x000000ffff117224 */ /* 0x000fe200078e0a0f */
[----:B------:R-:W3:Y:S01]  /*108d0*/  LDC R34, c[0x0][0x3f4] ;  /* 0x0000fd00ff227b82 */ /* 0x000ee20000000800 */
[----:B0-----:R-:W-:-:S06]  /*108e0*/  ULEA UR8, UR9, UR8, 0x18 ;  /* 0x0000000809087291 */ /* 0x001fcc000f8ec0ff */
[----:B------:R-:W-:-:S04]  /*108f0*/  LEA R18, R14, UR8, 0x2 ;  /* 0x000000080e127c11 */ /* 0x000fc8000f8e10ff */
[----:B------:R-:W-:-:S07]  /*10900*/  IADD3 R15, PT, PT, R18, 0x20, RZ ;  /* 0x00000020120f7810 */ /* 0x000fce0007ffe0ff */
.L_x_4697:
[----:B---3--:R-:W-:Y:S01]  /*10910*/  IMAD.MOV.U32 R18, RZ, RZ, R34 ;  /* 0x000000ffff127224 */ /* 0x008fe200078e0022 */
[----:B------:R-:W-:Y:S01]  /*10920*/  IADD3 R23, PT, PT, R19, -0x8, RZ ;  /* 0xfffffff813177810 */ /* 0x000fe20007ffe0ff */
[----:B------:R-:W-:Y:S01]  /*10930*/  VIADD R17, R17, 0x4 ;  /* 0x0000000411117836 */ /* 0x000fe20000000000 */
[C---:B--2---:R-:W-:Y:S01]  /*10940*/  IADD3 R31, PT, PT, R19.reuse, -0x4, RZ ;  /* 0xfffffffc131f7810 */ /* 0x044fe20007ffe0ff */
[----:B------:R-:W-:Y:S01]  /*10950*/  VIADD R33, R19, 0x4 ;  /* 0x0000000413217836 */ /* 0x000fe20000000000 */
[-C--:B------:R-:W-:Y:S01]  /*10960*/  ISETP.GE.AND P4, PT, R23, R18.reuse, PT ;  /* 0x000000121700720c */ /* 0x080fe20003f86270 */
[----:B------:R-:W-:Y:S01]  /*10970*/  BSSY.RECONVERGENT B4, `(.L_x_4689) ;  /* 0x000002a000047945 */ /* 0x000fe20003800200 */
[----:B------:R-:W-:Y:S02]  /*10980*/  ISETP.NE.AND P0, PT, R17, RZ, PT ;  /* 0x000000ff1100720c */ /* 0x000fe40003f05270 */
[-C--:B------:R-:W-:Y:S02]  /*10990*/  ISETP.GE.AND P1, PT, R31, R18.reuse, PT ;  /* 0x000000121f00720c */ /* 0x080fe40003f26270 */
[----:B------:R-:W-:-:S02]  /*109a0*/  ISETP.GE.AND P2, PT, R19, R18, PT ;  /* 0x000000121300720c */ /* 0x000fc40003f46270 */
[----:B------:R-:W-:-:S05]  /*109b0*/  ISETP.GE.AND P3, PT, R33, R18, PT ;  /* 0x000000122100720c */ /* 0x000fca0003f66270 */
[----:B------:R-:W-:Y:S08]  /*109c0*/  @!P4 BRA `(.L_x_4690) ;  /* 0x000000000090c947 */ /* 0x000ff00003800000 */
[----:B-1----:R-:W-:Y:S01]  /*109d0*/  IABS R25, R18 ;  /* 0x0000001200197213 */ /* 0x002fe20000000000 */
[----:B------:R-:W0:Y:S01]  /*109e0*/  LDS R28, [R15+-0x20] ;  /* 0xffffe0000f1c7984 */ /* 0x000e220000000800 */
[----:B------:R-:W-:Y:S02]  /*109f0*/  IABS R26, R23 ;  /* 0x00000017001a7213 */ /* 0x000fe40000000000 */
[----:B------:R-:W1:Y:S01]  /*10a00*/  I2F.RP R22, R25 ;  /* 0x0000001900167306 */ /* 0x000e620000209400 */
[----:B------:R-:W-:Y:S02]  /*10a10*/  ISETP.GE.AND P5, PT, R23, RZ, PT ;  /* 0x000000ff1700720c */ /* 0x000fe40003fa6270 */
[----:B------:R-:W-:-:S05]  /*10a20*/  ISETP.NE.AND P6, PT, R18, RZ, PT ;  /* 0x000000ff1200720c */ /* 0x000fca0003fc5270 */
[----:B-1----:R-:W1:Y:S02]  /*10a30*/  MUFU.RCP R22, R22 ;  /* 0x0000001600167308 */ /* 0x002e640000001000 */
[----:B-1----:R-:W-:-:S06]  /*10a40*/  IADD3 R24, PT, PT, R22, 0xffffffe, RZ ;  /* 0x0ffffffe16187810 */ /* 0x002fcc0007ffe0ff */
[----:B------:R-:W1:Y:S02]  /*10a50*/  F2I.FTZ.U32.TRUNC.NTZ R21, R24 ;  /* 0x0000001800157305 */ /* 0x000e64000021f000 */
[----:B-1----:R-:W-:-:S04]  /*10a60*/  IMAD.MOV R20, RZ, RZ, -R21 ;  /* 0x000000ffff147224 */ /* 0x002fc800078e0a15 */
        /* <DEDUP_REMOVED lines=20> */
[----:B------:R-:W-:-:S05]  /*10bb0*/  IMAD.WIDE R20, R21, 0x4, R2 ;  /* 0x0000000415147825 */ /* 0x000fca00078e0202 */
[----:B------:R-:W0:Y:S02]  /*10bc0*/  LDG.E.128 R24, desc[UR36][R20.64] ;  /* 0x0000002414187981 */ /* 0x000e24000c1e1d00 */
[-C--:B0-----:R-:W-:Y:S01]  /*10bd0*/  FFMA.FTZ R8, R24, R28.reuse, R8 ;  /* 0x0000001c18087223 */ /* 0x081fe20000010008 */
[-C--:B------:R-:W-:Y:S01]  /*10be0*/  FFMA.FTZ R9, R25, R28.reuse, R9 ;  /* 0x0000001c19097223 */ /* 0x080fe20000010009 */
[-C--:B------:R-:W-:Y:S01]  /*10bf0*/  FFMA.FTZ R10, R26, R28.reuse, R10 ;  /* 0x0000001c1a0a7223 */ /* 0x080fe2000001000a */
[----:B------:R-:W-:-:S07]  /*10c00*/  FFMA.FTZ R11, R27, R28, R11 ;  /* 0x0000001c1b0b7223 */ /* 0x000fce000001000b */
.L_x_4690:
[----:B------:R-:W-:Y:S05]  /*10c10*/  BSYNC.RECONVERGENT B4 ;  /* 0x0000000000047941 */ /* 0x000fea0003800200 */
.L_x_4689:
[----:B------:R-:W-:Y:S04]  /*10c20*/  BSSY.RECONVERGENT B4, `(.L_x_4691) ;  /* 0x0000026000047945 */ /* 0x000fe80003800200 */
[----:B------:R-:W-:Y:S05]  /*10c30*/  @!P1 BRA `(.L_x_4692) ;  /* 0x0000000000909947 */ /* 0x000fea0003800000 */
[----:B------:R-:W-:Y:S01]  /*10c40*/  IABS R23, R18 ;  /* 0x0000001200177213 */ /* 0x000fe20000000000 */
[----:B------:R-:W0:Y:S01]  /*10c50*/  LDS R28, [R15+-0x10] ;  /* 0xfffff0000f1c7984 */ /* 0x000e220000000800 */
[----:B------:R-:W-:Y:S02]  /*10c60*/  IABS R26, R31 ;  /* 0x0000001f001a7213 */ /* 0x000fe40000000000 */
[----:B------:R-:W2:Y:S01]  /*10c70*/  I2F.RP R22, R23 ;  /* 0x0000001700167306 */ /* 0x000ea20000209400 */
[----:B------:R-:W-:Y:S02]  /*10c80*/  ISETP.GE.AND P4, PT, R31, RZ, PT ;  /* 0x000000ff1f00720c */ /* 0x000fe40003f86270 */
[----:B------:R-:W-:-:S05]  /*10c90*/  ISETP.NE.AND P5, PT, R18, RZ, PT ;  /* 0x000000ff1200720c */ /* 0x000fca0003fa5270 */
[----:B--2---:R-:W2:Y:S02]  /*10ca0*/  MUFU.RCP R22, R22 ;  /* 0x0000001600167308 */ /* 0x004ea40000001000 */
[----:B--2---:R-:W-:-:S06]  /*10cb0*/  VIADD R24, R22, 0xffffffe ;  /* 0x0ffffffe16187836 */ /* 0x004fcc0000000000 */
[----:B------:R-:W2:Y:S02]  /*10cc0*/  F2I.FTZ.U32.TRUNC.NTZ R21, R24 ;  /* 0x0000001800157305 */ /* 0x000ea4000021f000 */
        /* <DEDUP_REMOVED lines=27> */
.L_x_4692:
[----:B------:R-:W-:Y:S05]  /*10e80*/  BSYNC.RECONVERGENT B4 ;  /* 0x0000000000047941 */ /* 0x000fea0003800200 */
.L_x_4691:
[----:B------:R-:W-:Y:S04]  /*10e90*/  BSSY.RECONVERGENT B4, `(.L_x_4693) ;  /* 0x0000026000047945 */ /* 0x000fe80003800200 */
[----:B------:R-:W-:Y:S05]  /*10ea0*/  @!P2 BRA `(.L_x_4694) ;  /* 0x000000000090a947 */ /* 0x000fea0003800000 */
[----:B------:R-:W-:Y:S01]  /*10eb0*/  IABS R23, R18 ;  /* 0x0000001200177213 */ /* 0x000fe20000000000 */
[----:B------:R-:W0:Y:S01]  /*10ec0*/  LDS R28, [R15] ;  /* 0x000000000f1c7984 */ /* 0x000e220000000800 */
        /* <DEDUP_REMOVED lines=34> */
.L_x_4694:
[----:B------:R-:W-:Y:S05]  /*110f0*/  BSYNC.RECONVERGENT B4 ;  /* 0x0000000000047941 */ /* 0x000fea0003800200 */
.L_x_4693:
[----:B------:R-:W-:Y:S04]  /*11100*/  BSSY.RECONVERGENT B4, `(.L_x_4695) ;  /* 0x0000026000047945 */ /* 0x000fe80003800200 */
[----:B------:R-:W-:Y:S05]  /*11110*/  @!P3 BRA `(.L_x_4696) ;  /* 0x000000000090b947 */ /* 0x000fea0003800000 */
[----:B------:R-:W-:Y:S01]  /*11120*/  IABS R23, R18 ;  /* 0x0000001200177213 */ /* 0x000fe20000000000 */
[----:B------:R-:W0:Y:S01]  /*11130*/  LDS R28, [R15+0x10] ;  /* 0x000010000f1c7984 */ /* 0x000e220000000800 */
        /* <DEDUP_REMOVED lines=34> */
.L_x_4696:
[----:B------:R-:W-:Y:S05]  /*11360*/  BSYNC.RECONVERGENT B4 ;  /* 0x0000000000047941 */ /* 0x000fea0003800200 */
.L_x_4695:
[----:B------:R-:W-:Y:S01]  /*11370*/  IADD3 R19, PT, PT, R19, 0x10, RZ ;  /* 0x0000001013137810 */ /* 0x000fe20007ffe0ff */
[----:B------:R-:W-:Y:S01]  /*11380*/  VIADD R15, R15, 0x40 ;  /* 0x000000400f0f7836 */ /* 0x000fe20000000000 */
[----:B------:R-:W-:Y:S06]  /*11390*/  @P0 BRA `(.L_x_4697) ;  /* 0xfffffff4005c0947 */ /* 0x000fec000383ffff */
[----:B------:R-:W-:Y:S05]  /*113a0*/  BSYNC.RECONVERGENT B1 ;  /* 0x0000000000017941 */ /* 0x000fea0003800200 */
.L_x_4688:
[----:B------:R-:W-:-:S07]  /*113b0*/  IADD3 R19, PT, PT, R19, -0x8, RZ ;  /* 0xfffffff813137810 */ /* 0x000fce0007ffe0ff */
.L_x_4687:
[----:B------:R-:W-:Y:S05]  /*113c0*/  BSYNC.RECONVERGENT B2 ;  /* 0x0000000000027941 */ /* 0x000fea0003800200 */
.L_x_4686:
[----:B------:R-:W-:-:S13]  /*113d0*/  LOP3.LUT P0, R30, R30, 0x3, RZ, 0xc0, !PT ;  /* 0x000000031e1e7812 */ /* 0x000fda000780c0ff */
[----:B------:R-:W-:Y:S05]  /*113e0*/  @!P0 BRA `(.L_x_4685) ;  /* 0x0000000800248947 */ /* 0x000fea0003800000 */
[----:B------:R-:W-:Y:S01]  /*113f0*/  ISETP.NE.AND P0, PT, R30, 0x1, PT ;  /* 0x000000011e00780c */ /* 0x000fe20003f05270 */
[----:B------:R-:W-:-:S12]  /*11400*/  BSSY.RECONVERGENT B1, `(.L_x_4698) ;  /* 0x000005a000017945 */ /* 0x000fd80003800200 */
[----:B------:R-:W-:Y:S05]  /*11410*/  @!P0 BRA `(.L_x_4699) ;  /* 0x0000000400608947 */ /* 0x000fea0003800000 */
[----:B------:R-:W0:Y:S01]  /*11420*/  S2UR UR9, SR_CgaCtaId ;  /* 0x00000000000979c3 */ /* 0x000e220000008800 */
[----:B------:R-:W-:Y:S01]  /*11430*/  UMOV UR8, 0x400 ;  /* 0x0000040000087882 */ /* 0x000fe20000000000 */
[CC--:B------:R-:W-:Y:S01]  /*11440*/  ISETP.GE.AND P1, PT, R19.reuse, R18.reuse, PT ;  /* 0x000000121300720c */ /* 0x0c0fe20003f26270 */
[----:B------:R-:W-:Y:S01]  /*11450*/  UIADD3 UR8, UPT, UPT, UR8, 0x440, URZ ;  /* 0x0000044008087890 */ /* 0x000fe2000fffe0ff */
[C---:B------:R-:W-:Y:S01]  /*11460*/  IADD3 R15, PT, PT, R19.reuse, -UR5, RZ ;  /* 0x80000005130f7c10 */ /* 0x040fe2000fffe0ff */
[----:B--2---:R-:W-:Y:S01]  /*11470*/  VIADD R31, R19, 0x4 ;  /* 0x00000004131f7836 */ /* 0x004fe20000000000 */
[----:B------:R-:W-:Y:S04]  /*11480*/  BSSY.RECONVERGENT B2, `(.L_x_4700) ;  /* 0x0000029000027945 */ /* 0x000fe80003800200 */
[----:B------:R-:W-:Y:S01]  /*11490*/  ISETP.GE.AND P0, PT, R31, R18, PT ;  /* 0x000000121f00720c */ /* 0x000fe20003f06270 */
[----:B0-----:R-:W-:-:S06]  /*114a0*/  ULEA UR8, UR9, UR8, 0x18 ;  /* 0x0000000809087291 */ /* 0x001fcc000f8ec0ff */
[----:B------:R-:W-:Y:S01]  /*114b0*/  LEA R28, R15, UR8, 0x2 ;  /* 0x000000080f1c7c11 */ /* 0x000fe2000f8e10ff */
[----:B------:R-:W-:Y:S06]  /*114c0*/  @!P1 BRA `(.L_x_4701) ;  /* 0x0000000000909947 */ /* 0x000fec0003800000 */
[----:B------:R-:W-:Y:S01]  /*114d0*/  IABS R22, R18 ;  /* 0x0000001200167213 */ /* 0x000fe20000000000 */
[----:B------:R-:W-:Y:S01]  /*114e0*/  IMAD.MOV.U32 R20, RZ, RZ, RZ ;  /* 0x000000ffff147224 */ /* 0x000fe200078e00ff */
[----:B------:R-:W-:Y:S01]  /*114f0*/  IABS R17, R19 ;  /* 0x0000001300117213 */ /* 0x000fe20000000000 */
[----:B------:R-:W0:Y:S01]  /*11500*/  LDCU.64 UR8, c[0x0][0x3c8] ;  /* 0x00007900ff0877ac */ /* 0x000e220008000a00 */
[----:B------:R-:W2:Y:S01]  /*11510*/  I2F.RP R23, R22 ;  /* 0x0000001600177306 */ /* 0x000ea20000209400 */
[----:B------:R-:W-:Y:S02]  /*11520*/  ISETP.GE.AND P2, PT, R19, RZ, PT ;  /* 0x000000ff1300720c */ /* 0x000fe40003f46270 */
[----:B------:R-:W-:-:S05]  /*11530*/  ISETP.NE.AND P3, PT, R18, RZ, PT ;  /* 0x000000ff1200720c */ /* 0x000fca0003f65270 */
[----:B--2---:R-:W2:Y:S02]  /*11540*/  MUFU.RCP R23, R23 ;  /* 0x0000001700177308 */ /* 0x004ea40000001000 */
[----:B--2---:R-:W-:-:S06]  /*11550*/  VIADD R21, R23, 0xffffffe ;  /* 0x0ffffffe17157836 */ /* 0x004fcc0000000000 */
[----:B------:R-:W2:Y:S02]  /*11560*/  F2I.FTZ.U32.TRUNC.NTZ R21, R21 ;  /* 0x0000001500157305 */ /* 0x000ea4000021f000 */
[----:B--2---:R-:W-:-:S05]  /*11570*/  IADD3 R15, PT, PT, RZ, -R21, RZ ;  /* 0x80000015ff0f7210 */ /* 0x004fca0007ffe0ff */
[----:B------:R-:W-:-:S04]  /*11580*/  IMAD R15, R15, R22, RZ ;  /* 0x000000160f0f7224 */ /* 0x000fc800078e02ff */
[----:B------:R-:W-:-:S06]  /*11590*/  IMAD.HI.U32 R20, R21, R15, R20 ;  /* 0x0000000f15147227 */ /* 0x000fcc00078e0014 */
        /* <DEDUP_REMOVED lines=17> */
[----:B------:R-:W0:Y:S04]  /*116b0*/  LDS R15, [R28] ;  /* 0x000000001c0f7984 */ /* 0x000e280000000800 */
[----:B-1----:R-:W0:Y:S02]  /*116c0*/  LDG.E.128 R24, desc[UR36][R20.64] ;  /* 0x0000002414187981 */ /* 0x002e24000c1e1d00 */
[-C--:B0-----:R-:W-:Y:S01]  /*116d0*/  FFMA.FTZ R8, R24, R15.reuse, R8 ;  /* 0x0000000f18087223 */ /* 0x081fe20000010008 */
[-C--:B------:R-:W-:Y:S01]  /*116e0*/  FFMA.FTZ R9, R25, R15.reuse, R9 ;  /* 0x0000000f19097223 */ /* 0x080fe20000010009 */
[-C--:B------:R-:W-:Y:S01]  /*116f0*/  FFMA.FTZ R10, R26, R15.reuse, R10 ;  /* 0x0000000f1a0a7223 */ /* 0x080fe2000001000a */
[----:B------:R-:W-:-:S07]  /*11700*/  FFMA.FTZ R11, R27, R15, R11 ;  /* 0x0000000f1b0b7223 */ /* 0x000fce000001000b */
.L_x_4701:
[----:B------:R-:W-:Y:S05]  /*11710*/  BSYNC.RECONVERGENT B2 ;  /* 0x0000000000027941 */ /* 0x000fea0003800200 */
.L_x_4700:
[----:B------:R-:W-:Y:S04]  /*11720*/  BSSY.RECONVERGENT B2, `(.L_x_4702) ;  /* 0x0000026000027945 */ /* 0x000fe80003800200 */
[----:B------:R-:W-:Y:S05]  /*11730*/  @!P0 BRA `(.L_x_4703) ;  /* 0x0000000000908947 */ /* 0x000fea0003800000 */
        /* <DEDUP_REMOVED lines=30> */
[----:B------:R-:W0:Y:S04]  /*11920*/  LDS R15, [R28+0x10] ;  /* 0x000010001c0f7984 */ /* 0x000e280000000800 */
[----:B-1----:R-:W0:Y:S02]  /*11930*/  LDG.E.128 R24, desc[UR36][R20.64] ;  /* 0x0000002414187981 */ /* 0x002e24000c1e1d00 */
[-C--:B0-----:R-:W-:Y:S01]  /*11940*/  FFMA.FTZ R8, R24, R15.reuse, R8 ;  /* 0x0000000f18087223 */ /* 0x081fe20000010008 */
[-C--:B------:R-:W-:Y:S01]  /*11950*/  FFMA.FTZ R9, R25, R15.reuse, R9 ;  /* 0x0000000f19097223 */ /* 0x080fe20000010009 */
[-C--:B------:R-:W-:Y:S01]  /*11960*/  FFMA.FTZ R10, R26, R15.reuse, R10 ;  /* 0x0000000f1a0a7223 */ /* 0x080fe2000001000a */
[----:B------:R-:W-:-:S07]  /*11970*/  FFMA.FTZ R11, R27, R15, R11 ;  /* 0x0000000f1b0b7223 */ /* 0x000fce000001000b */
.L_x_4703:
[----:B------:R-:W-:Y:S05]  /*11980*/  BSYNC.RECONVERGENT B2 ;  /* 0x0000000000027941 */ /* 0x000fea0003800200 */
.L_x_4702:
[----:B------:R-:W-:-:S07]  /*11990*/  VIADD R19, R19, 0x8 ;  /* 0x0000000813137836 */ /* 0x000fce0000000000 */
.L_x_4699:
[----:B------:R-:W-:Y:S05]  /*119a0*/  BSYNC.RECONVERGENT B1 ;  /* 0x0000000000017941 */ /* 0x000fea0003800200 */
.L_x_4698:
[----:B------:R-:W-:-:S04]  /*119b0*/  LOP3.LUT P0, RZ, R29, 0x4, RZ, 0xc0, !PT ;  /* 0x000000041dff7812 */ /* 0x000fc8000780c0ff */
[----:B------:R-:W-:-:S13]  /*119c0*/  ISETP.LT.OR P0, PT, R19, R18, P0 ;  /* 0x000000121300720c */ /* 0x000fda0000701670 */
[----:B------:R-:W-:Y:S05]  /*119d0*/  @P0 BRA `(.L_x_4685) ;  /* 0x0000000000a80947 */ /* 0x000fea0003800000 */
[----:B------:R-:W-:Y:S01]  /*119e0*/  IABS R22, R18 ;  /* 0x0000001200167213 */ /* 0x000fe20000000000 */
[----:B------:R-:W-:Y:S01]  /*119f0*/  HFMA2 R20, -RZ, RZ, 0, 0 ;  /* 0x00000000ff147431 */ /* 0x000fe200000001ff */
[----:B------:R-:W-:Y:S01]  /*11a00*/  IABS R17, R19 ;  /* 0x0000001300117213 */ /* 0x000fe20000000000 */
[----:B------:R-:W0:Y:S01]  /*11a10*/  LDCU.64 UR8, c[0x0][0x3c8] ;  /* 0x00007900ff0877ac */ /* 0x000e220008000a00 */
[----:B------:R-:W3:Y:S01]  /*11a20*/  I2F.RP R23, R22 ;  /* 0x0000001600177306 */ /* 0x000ee20000209400 */
[----:B------:R-:W-:Y:S02]  /*11a30*/  ISETP.GE.AND P1, PT, R19, RZ, PT ;  /* 0x000000ff1300720c */ /* 0x000fe40003f26270 */
[----:B------:R-:W-:-:S05]  /*11a40*/  ISETP.NE.AND P2, PT, R18, RZ, PT ;  /* 0x000000ff1200720c */ /* 0x000fca0003f45270 */
[----:B---3--:R-:W3:Y:S02]  /*11a50*/  MUFU.RCP R23, R23 ;  /* 0x0000001700177308 */ /* 0x008ee40000001000 */
[----:B---3--:R-:W-:-:S06]  /*11a60*/  IADD3 R21, PT, PT, R23, 0xffffffe, RZ ;  /* 0x0ffffffe17157810 */ /* 0x008fcc0007ffe0ff */
[----:B------:R-:W3:Y:S02]  /*11a70*/  F2I.FTZ.U32.TRUNC.NTZ R21, R21 ;  /* 0x0000001500157305 */ /* 0x000ee4000021f000 */
        /* <DEDUP_REMOVED lines=16> */
[----:B------:R-:W3:Y:S01]  /*11b80*/  LDG.E R20, desc[UR36][R20.64] ;  /* 0x0000002414147981 */ /* 0x000ee2000c1e1900 */
[----:B------:R-:W0:Y:S01]  /*11b90*/  S2UR UR9, SR_CgaCtaId ;  /* 0x00000000000979c3 */ /* 0x000e220000008800 */
[----:B------:R-:W-:Y:S02]  /*11ba0*/  UMOV UR8, 0x400 ;  /* 0x0000040000087882 */ /* 0x000fe40000000000 */
[----:B------:R-:W-:Y:S01]  /*11bb0*/  UIADD3 UR8, UPT, UPT, UR8, 0x440, URZ ;  /* 0x0000044008087890 */ /* 0x000fe2000fffe0ff */
[----:B------:R-:W-:-:S03]  /*11bc0*/  IADD3 R19, PT, PT, R19, -UR5, RZ ;  /* 0x8000000513137c10 */ /* 0x000fc6000fffe0ff */
[----:B0-----:R-:W-:-:S06]  /*11bd0*/  ULEA UR8, UR9, UR8, 0x18 ;  /* 0x0000000809087291 */ /* 0x001fcc000f8ec0ff */
[----:B------:R-:W-:-:S06]  /*11be0*/  LEA R19, R19, UR8, 0x2 ;  /* 0x0000000813137c11 */ /* 0x000fcc000f8e10ff */
[----:B------:R-:W0:Y:S01]  /*11bf0*/  LDS R19, [R19] ;  /* 0x0000000013137984 */ /* 0x000e220000000800 */
[----:B---3--:R-:W-:-:S04]  /*11c00*/  IMAD R15, R32, R20, R15 ;  /* 0x00000014200f7224 */ /* 0x008fc800078e020f */
[----:B------:R-:W-:-:S04]  /*11c10*/  IMAD R15, R15, 0x90, RZ ;  /* 0x000000900f0f7824 */ /* 0x000fc800078e02ff */
[----:B------:R-:W-:-:S05]  /*11c20*/  IMAD.WIDE R2, R15, 0x4, R2 ;  /* 0x000000040f027825 */ /* 0x000fca00078e0202 */
[----:B-1----:R-:W0:Y:S02]  /*11c30*/  LDG.E.128 R24, desc[UR36][R2.64] ;  /* 0x0000002402187981 */ /* 0x002e24000c1e1d00 */
[-C--:B0-----:R-:W-:Y:S01]  /*11c40*/  FFMA.FTZ R8, R24, R19.reuse, R8 ;  /* 0x0000001318087223 */ /* 0x081fe20000010008 */
[-C--:B------:R-:W-:Y:S01]  /*11c50*/  FFMA.FTZ R9, R25, R19.reuse, R9 ;  /* 0x0000001319097223 */ /* 0x080fe20000010009 */
[-C--:B------:R-:W-:Y:S01]  /*11c60*/  FFMA.FTZ R10, R26, R19.reuse, R10 ;  /* 0x000000131a0a7223 */ /* 0x080fe2000001000a */
[----:B------:R-:W-:-:S07]  /*11c70*/  FFMA.FTZ R11, R27, R19, R11 ;  /* 0x000000131b0b7223 */ /* 0x000fce000001000b */
.L_x_4685:
[----:B------:R-:W-:Y:S05]  /*11c80*/  BSYNC.RECONVERGENT B3 ;  /* 0x0000000000037941 */ /* 0x000fea0003800200 */
.L_x_4684:
[----:B------:R-:W-:-:S13]  /*11c90*/  ISETP.NE.AND P0, PT, R14, UR7, PT ;  /* 0x000000070e007c0c */ /* 0x000fda000bf05270 */
[----:B------:R-:W-:Y:S05]  /*11ca0*/  @P0 BRA `(.L_x_4676) ;  /* 0x0000000000e80947 */ /* 0x000fea0003800000 */
[----:B------:R-:W0:Y:S01]  /*11cb0*/  LDC R2, c[0x0][0x478] ;  /* 0x00011e00ff027b82 */ /* 0x000e220000000800 */
[----:B--2---:R-:W-:Y:S01]  /*11cc0*/  VIADD R31, R13, UR43 ;  /* 0x0000002b0d1f7c36 */ /* 0x004fe20008000000 */
[----:B------:R-:W2:Y:S01]  /*11cd0*/  LDCU.64 UR8, c[0x0][0x460] ;  /* 0x00008c00ff0877ac */ /* 0x000ea20008000a00 */
[----:B------:R-:W3:Y:S01]  /*11ce0*/  LDCU.64 UR16, c[0x0][0x3c0] ;  /* 0x00007800ff1077ac */ /* 0x000ee20008000a00 */
[----:B0-----:R-:W-:-:S13]  /*11cf0*/  ISETP.NE.AND P1, PT, R2, 0x2, PT ;  /* 0x000000020200780c */ /* 0x001fda0003f25270 */
[----:B------:R-:W0:Y:S08]  /*11d00*/  @!P1 LDC.64 R2, c[0x0][0x3a8] ;  /* 0x0000ea00ff029b82 */ /* 0x000e300000000a00 */
[----:B-1----:R-:W1:Y:S08]  /*11d10*/  @!P1 LDC.64 R24, c[0x0][0x468] ;  /* 0x00011a00ff189b82 */ /* 0x002e700000000a00 */
[----:B------:R-:W4:Y:S01]  /*11d20*/  @P1 LDC.64 R20, c[0x0][0x3a8] ;  /* 0x0000ea00ff141b82 */ /* 0x000f220000000a00 */
[----:B0-----:R-:W-:-:S04]  /*11d30*/  @!P1 IADD3 R2, P0, PT, R31, R2, RZ ;  /* 0x000000021f029210 */ /* 0x001fc80007f1e0ff */
[----:B------:R-:W-:Y:S01]  /*11d40*/  @!P1 LEA.HI.X.SX32 R3, R31, R3, 0x1, P0 ;  /* 0x000000031f039211 */ /* 0x000fe200000f0eff */
[----:B-1----:R-:W3:Y:S04]  /*11d50*/  @!P1 LDG.E R24, desc[UR36][R24.64+0x8] ;  /* 0x0000082418189981 */ /* 0x002ee8000c1e1900 */
[----:B------:R-:W3:Y:S01]  /*11d60*/  @!P1 LDG.E R15, desc[UR36][R2.64] ;  /* 0x00000024020f9981 */ /* 0x000ee2000c1e1900 */
[----:B--2---:R-:W-:-:S04]  /*11d70*/  ISETP.NE.U32.AND P0, PT, RZ, UR8, PT ;  /* 0x00000008ff007c0c */ /* 0x004fc8000bf05070 */
[----:B------:R-:W-:-:S13]  /*11d80*/  ISETP.NE.AND.EX P0, PT, RZ, UR9, PT, P0 ;  /* 0x00000009ff007c0c */ /* 0x000fda000bf05300 */
[----:B------:R-:W0:Y:S08]  /*11d90*/  @P0 LDC R33, c[0x0][0x3f8] ;  /* 0x0000fe00ff210b82 */ /* 0x000e300000000800 */
[----:B------:R-:W1:Y:S01]  /*11da0*/  @P0 LDC.64 R22, c[0x0][0x458] ;  /* 0x00011600ff160b82 */ /* 0x000e620000000a00 */
[----:B----4-:R-:W-:-:S04]  /*11db0*/  @P1 IMAD.WIDE R2, R31, 0x4, R20 ;  /* 0x000000041f021825 */ /* 0x010fc800078e0214 */
[----:B0-----:R-:W-:-:S04]  /*11dc0*/  @P0 IMAD R12, R33, UR38, R12 ;  /* 0x00000026210c0c24 */ /* 0x001fc8000f8e020c */
[----:B------:R-:W-:-:S04]  /*11dd0*/  @P0 IMAD R21, R12, 0x90, R13 ;  /* 0x000000900c150824 */ /* 0x000fc800078e020d */
[----:B-1----:R-:W-:-:S06]  /*11de0*/  @P0 IMAD.WIDE R20, R21, 0x4, R22 ;  /* 0x0000000415140825 */ /* 0x002fcc00078e0216 */
[----:B------:R-:W2:Y:S01]  /*11df0*/  @P0 LDG.E.128 R20, desc[UR36][R20.64] ;  /* 0x0000002414140981 */ /* 0x000ea2000c1e1d00 */
[----:B---3--:R-:W0:Y:S08]  /*11e00*/  @!P1 I2F.S8 R17, R15 ;  /* 0x0000000f00119306 */ /* 0x008e300000001400 */
[----:B------:R-:W1:Y:S08]  /*11e10*/  @!P1 I2F.S8 R19, R15.B1 ;  /* 0x1000000f00139306 */ /* 0x000e700000001400 */
[----:B------:R-:W3:Y:S08]  /*11e20*/  @!P1 I2F.S8 R27, R15.B2 ;  /* 0x2000000f001b9306 */ /* 0x000ef00000001400 */
[----:B------:R-:W4:Y:S01]  /*11e30*/  @!P1 I2F.S8 R29, R15.B3 ;  /* 0x3000000f001d9306 */ /* 0x000f220000001400 */
[C---:B0-----:R-:W-:Y:S01]  /*11e40*/  @!P1 FMUL.FTZ R32, R24.reuse, R17 ;  /* 0x0000001118209220 */ /* 0x041fe20000410000 */
[C---:B-1----:R-:W-:Y:S01]  /*11e50*/  @!P1 FMUL.FTZ R33, R24.reuse, R19 ;  /* 0x0000001318219220 */ /* 0x042fe20000410000 */
[C---:B---3--:R-:W-:Y:S01]  /*11e60*/  @!P1 FMUL.FTZ R34, R24.reuse, R27 ;  /* 0x0000001b18229220 */ /* 0x048fe20000410000 */
[----:B----4-:R-:W-:-:S06]  /*11e70*/  @!P1 FMUL.FTZ R35, R24, R29 ;  /* 0x0000001d18239220 */ /* 0x010fcc0000410000 */
[----:B------:R0:W3:Y:S01]  /*11e80*/  @P1 LDG.E.128 R32, desc[UR36][R2.64] ;  /* 0x0000002402201981 */ /* 0x0000e2000c1e1d00 */
[----:B------:R-:W1:Y:S01]  /*11e90*/  S2UR UR9, SR_CgaCtaId ;  /* 0x00000000000979c3 */ /* 0x000e620000008800 */
[----:B------:R-:W-:Y:S02]  /*11ea0*/  UMOV UR8, 0x400 ;  /* 0x0000040000087882 */ /* 0x000fe40000000000 */
[----:B------:R-:W-:Y:S02]  /*11eb0*/  UIADD3 UR14, UPT, UPT, UR8, 0x440, URZ ;  /* 0x00000440080e7890 */ /* 0x000fe4000fffe0ff */
[----:B------:R-:W-:Y:S01]  /*11ec0*/  UIADD3 UR8, UPT, UPT, -UR5, UR45, URZ ;  /* 0x0000002d05087290 */ /* 0x000fe2000fffe1ff */
[----:B------:R-:W-:Y:S01]  /*11ed0*/  IMAD R18, R16, R18, R13 ;  /* 0x0000001210127224 */ /* 0x000fe200078e020d */
[----:B-1----:R-:W-:-:S04]  /*11ee0*/  ULEA UR9, UR9, UR14, 0x18 ;  /* 0x0000000e09097291 */ /* 0x002fc8000f8ec0ff */
[----:B------:R-:W-:Y:S01]  /*11ef0*/  ULEA UR8, UR8, UR9, 0x2 ;  /* 0x0000000908087291 */ /* 0x000fe2000f8e10ff */
[----:B0-----:R-:W-:-:S08]  /*11f00*/  SHF.R.S32.HI R2, RZ, 0x1f, R18 ;  /* 0x0000001fff027819 */ /* 0x001fd00000011412 */
[----:B------:R-:W0:Y:S01]  /*11f10*/  LDS R15, [UR8] ;  /* 0x00000008ff0f7984 */ /* 0x000e220008000800 */
[----:B------:R-:W-:-:S06]  /*11f20*/  UIMAD UR8, UR41, 0x90, URZ ;  /* 0x00000090290878a4 */ /* 0x000fcc000f8e02ff */
[----:B------:R-:W-:Y:S02]  /*11f30*/  IADD3 R18, P1, PT, R18, UR8, RZ ;  /* 0x0000000812127c10 */ /* 0x000fe4000ff3e0ff */
[----:B------:R-:W-:-:S04]  /*11f40*/  MOV R3, UR8 ;  /* 0x0000000800037c02 */ /* 0x000fc80008000f00 */
[----:B------:R-:W-:Y:S02]  /*11f50*/  LEA.HI.X.SX32 R3, R3, R2, 0x1, P1 ;  /* 0x0000000203037211 */ /* 0x000fe400008f0eff */
[----:B------:R-:W-:-:S04]  /*11f60*/  LEA R2, P1, R18, UR16, 0x2 ;  /* 0x0000001012027c11 */ /* 0x000fc8000f8210ff */
[----:B------:R-:W-:Y:S01]  /*11f70*/  LEA.HI.X R3, R18, UR17, R3, 0x2, P1 ;  /* 0x0000001112037c11 */ /* 0x000fe200088f1403 */
[----:B---3-5:R-:W-:Y:S01]  /*11f80*/  FADD.FTZ R4, R32, R4 ;  /* 0x0000000420047221 */ /* 0x028fe20000010000 */
[----:B------:R-:W-:Y:S01]  /*11f90*/  FADD.FTZ R5, R33, R5 ;  /* 0x0000000521057221 */ /* 0x000fe20000010000 */
[----:B------:R-:W-:Y:S01]  /*11fa0*/  FADD.FTZ R6, R34, R6 ;  /* 0x0000000622067221 */ /* 0x000fe20000010000 */
[----:B------:R-:W-:Y:S01]  /*11fb0*/  FADD.FTZ R7, R35, R7 ;  /* 0x0000000723077221 */ /* 0x000fe20000010000 */
[----:B--2---:R-:W-:Y:S01]  /*11fc0*/  @P0 FMUL.FTZ R4, R4, R20 ;  /* 0x0000001404040220 */ /* 0x004fe20000410000 */
[----:B------:R-:W-:Y:S01]  /*11fd0*/  @P0 FMUL.FTZ R5, R5, R21 ;  /* 0x0000001505050220 */ /* 0x000fe20000410000 */
[----:B------:R-:W-:Y:S01]  /*11fe0*/  @P0 FMUL.FTZ R6, R6, R22 ;  /* 0x0000001606060220 */ /* 0x000fe20000410000 */
[----:B------:R-:W-:-:S05]  /*11ff0*/  @P0 FMUL.FTZ R7, R7, R23 ;  /* 0x0000001707070220 */ /* 0x000fca0000410000 */
[----:B------:R3:W-:Y:S01]  /*12000*/  STG.E.128 desc[UR36][R2.64], R4 ;  /* 0x0000000402007986 */ /* 0x0007e2000c101d24 */
[C---:B0-----:R-:W-:Y:S01]  /*12010*/  FFMA.FTZ R8, R15.reuse, R4, R8 ;  /* 0x000000040f087223 */ /* 0x041fe20000010008 */
[C---:B------:R-:W-:Y:S01]  /*12020*/  FFMA.FTZ R9, R15.reuse, R5, R9 ;  /* 0x000000050f097223 */ /* 0x040fe20000010009 */
[C---:B------:R-:W-:Y:S01]  /*12030*/  FFMA.FTZ R10, R15.reuse, R6, R10 ;  /* 0x000000060f0a7223 */ /* 0x040fe2000001000a */
[----:B------:R-:W-:-:S07]  /*12040*/  FFMA.FTZ R11, R15, R7, R11 ;  /* 0x000000070f0b7223 */ /* 0x000fce000001000b */
.L_x_4676:
[----:B------:R-:W-:Y:S05]  /*12050*/  BSYNC.RECONVERGENT B0 ;  /* 0x0000000000007941 */ /* 0x000fea0003800200 */
.L_x_4675:
[----:B------:R-:W-:Y:S01]  /*12060*/  BAR.SYNC.DEFER_BLOCKING 0x0 ;  /* 0x0000000000007b1d */ /* 0x000fe20000010000 */
[----:B------:R-:W-:-:S04]  /*12070*/  ISETP.GT.U32.AND P1, PT, R13, 0x8f, PT ;  /* 0x0000008f0d00780c */ /* 0x000fc80003f24070 */
[----:B------:R-:W-:-:S09]  /*12080*/  ISETP.GT.U32.OR P0, PT, R0, 0x3f, P1 ;  /* 0x0000003f0000780c */ /* 0x000fd20000f04470 */
[----:B------:R-:W-:Y:S05]  /*12090*/  @P1 BRA `(.L_x_4704) ;  /* 0x0000000000741947 */ /* 0x000fea0003800000 */
[----:B------:R-:W0:Y:S01]  /*120a0*/  S2UR UR5, SR_CgaCtaId ;  /* 0x00000000000579c3 */ /* 0x000e220000008800 */
[----:B------:R-:W-:Y:S01]  /*120b0*/  UMOV UR4, 0x400 ;  /* 0x0000040000047882 */ /* 0x000fe20000000000 */
[----:B---3--:R-:W-:Y:S01]  /*120c0*/  LOP3.LUT R2, R0, 0x380, RZ, 0xc0, !PT ;  /* 0x0000038000027812 */ /* 0x008fe200078ec0ff */
[----:B------:R-:W-:Y:S01]  /*120d0*/  UIADD3 UR4, UPT, UPT, UR4, 0x440, URZ ;  /* 0x0000044004047890 */ /* 0x000fe2000fffe0ff */
[----:B------:R-:W-:Y:S01]  /*120e0*/  IMAD R14, R14, 0x90, R13 ;  /* 0x000000900e0e7824 */ /* 0x000fe200078e020d */
[----:B------:R-:W-:Y:S02]  /*120f0*/  ISETP.GT.U32.AND P2, PT, R0, 0x7f, PT ;  /* 0x0000007f0000780c */ /* 0x000fe40003f44070 */
[----:B------:R-:W-:Y:S02]  /*12100*/  ISETP.NE.AND P1, PT, R2, 0x80, PT ;  /* 0x000000800200780c */ /* 0x000fe40003f25270 */
[C---:B------:R-:W-:Y:S02]  /*12110*/  LOP3.LUT R2, R0.reuse, 0x3c0, RZ, 0xc0, !PT ;  /* 0x000003c000027812 */ /* 0x040fe400078ec0ff */
[----:B------:R-:W-:Y:S01]  /*12120*/  ISETP.GT.U32.AND P3, PT, R0, 0x3f, PT ;  /* 0x0000003f0000780c */ /* 0x000fe20003f64070 */
[----:B0-----:R-:W-:-:S06]  /*12130*/  ULEA UR4, UR5, UR4, 0x18 ;  /* 0x0000000405047291 */ /* 0x001fcc000f8ec0ff */
[----:B------:R-:W-:Y:S01]  /*12140*/  LEA R14, R14, UR4, 0x2 ;  /* 0x000000040e0e7c11 */ /* 0x000fe2000f8e10ff */
[----:B------:R-:W-:Y:S05]  /*12150*/  WARPSYNC.ALL ;  /* 0x0000000000007948 */ /* 0x000fea0003800000 */
[----:B------:R-:W-:Y:S01]  /*12160*/  @!P1 STS.128 [R14+-0x480], R8 ;  /* 0xfffb80080e009388 */ /* 0x000fe20000000c00 */
[----:B------:R-:W-:Y:S01]  /*12170*/  BAR.SYNC.DEFER_BLOCKING 0x0 ;  /* 0x0000000000007b1d */ /* 0x000fe20000010000 */
[----:B------:R-:W-:-:S05]  /*12180*/  ISETP.NE.AND P1, PT, R2, 0x40, PT ;  /* 0x000000400200780c */ /* 0x000fca0003f25270 */
[----:B-----5:R-:W0:Y:S02]  /*12190*/  @!P2 LDS.128 R4, [R14] ;  /* 0x000000000e04a984 */ /* 0x020e240000000c00 */
[----:B0-----:R-:W-:Y:S01]  /*121a0*/  @!P2 FADD.FTZ R8, R8, R4 ;  /* 0x000000040808a221 */ /* 0x001fe20000010000 */
[----:B------:R-:W-:Y:S01]  /*121b0*/  @!P2 FADD.FTZ R9, R9, R5 ;  /* 0x000000050909a221 */ /* 0x000fe20000010000 */
[----:B------:R-:W-:Y:S01]  /*121c0*/  @!P2 FADD.FTZ R10, R10, R6 ;  /* 0x000000060a0aa221 */ /* 0x000fe20000010000 */
[----:B------:R-:W-:Y:S01]  /*121d0*/  @!P2 FADD.FTZ R11, R11, R7 ;  /* 0x000000070b0ba221 */ /* 0x000fe20000010000 */
[----:B------:R-:W-:Y:S06]  /*121e0*/  BAR.SYNC.DEFER_BLOCKING 0x0 ;  /* 0x0000000000007b1d */ /* 0x000fec0000010000 */
[----:B------:R-:W-:Y:S02]  /*121f0*/  @!P1 STS.128 [R14+-0x240], R8 ;  /* 0xfffdc0080e009388 */ /* 0x000fe40000000c00 */
[----:B------:R-:W-:Y:S06]  /*12200*/  BAR.SYNC.DEFER_BLOCKING 0x0 ;  /* 0x0000000000007b1d */ /* 0x000fec0000010000 */
[----:B------:R-:W0:Y:S02]  /*12210*/  @!P3 LDS.128 R4, [R14] ;  /* 0x000000000e04b984 */ /* 0x000e240000000c00 */
[----:B0-----:R-:W-:Y:S01]  /*12220*/  @!P3 FADD.FTZ R8, R8, R4 ;  /* 0x000000040808b221 */ /* 0x001fe20000010000 */
[----:B------:R-:W-:Y:S01]  /*12230*/  @!P3 FADD.FTZ R9, R9, R5 ;  /* 0x000000050909b221 */ /* 0x000fe20000010000 */
[----:B------:R-:W-:Y:S01]  /*12240*/  @!P3 FADD.FTZ R10, R10, R6 ;  /* 0x000000060a0ab221 */ /* 0x000fe20000010000 */
[----:B------:R-:W-:Y:S01]  /*12250*/  @!P3 FADD.FTZ R11, R11, R7 ;  /* 0x000000070b0bb221 */ /* 0x000fe20000010000 */
[----:B------:R-:W-:Y:S06]  /*12260*/  BAR.SYNC.DEFER_BLOCKING 0x0 ;  /* 0x0000000000007b1d */ /* 0x000fec0000010000 */
.L_x_4704:
[----:B------:R-:W-:Y:S05]  /*12270*/  @P0 EXIT ;  /* 0x000000000000094d */ /* 0x000fea0003800000 */
[----:B------:R-:W0:Y:S02]  /*12280*/  LDCU UR4, c[0x0][0x478] ;  /* 0x00008f00ff0477ac */ /* 0x000e240008000800 */
[----:B0-----:R-:W-:-:S09]  /*12290*/  UISETP.NE.AND UP0, UPT, UR4, 0x2, UPT ;  /* 0x000000020400788c */ /* 0x001fd2000bf05270 */
[----:B------:R-:W-:Y:S05]  /*122a0*/  BRA.U UP0, `(.L_x_4705) ;  /* 0x00000001007c7547 */ /* 0x000fea000b800000 */
[----:B---3--:R-:W0:Y:S01]  /*122b0*/  LDC.64 R2, c[0x0][0x470] ;  /* 0x00011c00ff027b82 */ /* 0x008e220000000a00 */
[----:B------:R-:W3:Y:S01]  /*122c0*/  LDCU.64 UR4, c[0x0][0x380] ;  /* 0x00007000ff0477ac */ /* 0x000ee20008000a00 */
[----:B0-----:R-:W4:Y:S01]  /*122d0*/  LDG.E R2, desc[UR36][R2.64] ;  /* 0x0000002402027981 */ /* 0x001f22000c1e1900 */
[----:B------:R-:W-:Y:S01]  /*122e0*/  IADD3 R13, PT, PT, R16, R13, RZ ;  /* 0x0000000d100d7210 */ /* 0x000fe20007ffe0ff */
        /* <DEDUP_REMOVED lines=17> */
[----:B----45:R-:W-:-:S04]  /*12400*/  PRMT R4, R8, 0x8880, RZ ;  /* 0x0000888008047816 */ /* 0x030fc800000000ff */
[----:B------:R-:W-:Y:S02]  /*12410*/  PRMT R0, R4, 0x7710, RZ ;  /* 0x0000771004007816 */ /* 0x000fe400000000ff */
[----:B------:R-:W-:Y:S02]  /*12420*/  LOP3.LUT R4, R2, 0xff, RZ, 0xc0, !PT ;  /* 0x000000ff02047812 */ /* 0x000fe400078ec0ff */
[----:B------:R-:W-:Y:S02]  /*12430*/  LOP3.LUT R5, R0, 0xff, RZ, 0xc0, !PT ;  /* 0x000000ff00057812 */ /* 0x000fe400078ec0ff */
[----:B------:R-:W-:Y:S02]  /*12440*/  LEA R4, R4, R3, 0x8 ;  /* 0x0000000304047211 */ /* 0x000fe400078e40ff */
[----:B---3--:R-:W-:-:S03]  /*12450*/  IADD3 R2, P0, PT, R13, UR4, RZ ;  /* 0x000000040d027c10 */ /* 0x008fc6000ff1e0ff */
[----:B------:R-:W-:Y:S01]  /*12460*/  IMAD.IADD R5, R4, 0x1, R5 ;  /* 0x0000000104057824 */ /* 0x000fe200078e0205 */
[----:B------:R-:W-:-:S05]  /*12470*/  LEA.HI.X.SX32 R3, R13, UR5, 0x1, P0 ;  /* 0x000000050d037c11 */ /* 0x000fca00080f0eff */
[----:B------:R-:W-:Y:S01]  /*12480*/  STG.E desc[UR36][R2.64], R5 ;  /* 0x0000000502007986 */ /* 0x000fe2000c101924 */
[----:B------:R-:W-:Y:S05]  /*12490*/  EXIT ;  /* 0x000000000000794d */ /* 0x000fea0003800000 */
.L_x_4705:
[----:B---3--:R-:W0:Y:S01]  /*124a0*/  LDC.64 R2, c[0x0][0x380] ;  /* 0x0000e000ff027b82 */ /* 0x008e220000000a00 */
[----:B------:R-:W-:-:S05]  /*124b0*/  IADD3 R13, PT, PT, R16, R13, RZ ;  /* 0x0000000d100d7210 */ /* 0x000fca0007ffe0ff */
[----:B0-----:R-:W-:-:S05]  /*124c0*/  IMAD.WIDE R2, R13, 0x4, R2 ;  /* 0x000000040d027825 */ /* 0x001fca00078e0202 */
[----:B------:R-:W-:Y:S01]  /*124d0*/  STG.E.128 desc[UR36][R2.64], R8 ;  /* 0x0000000802007986 */ /* 0x000fe2000c101d24 */
[----:B------:R-:W-:Y:S05]  /*124e0*/  EXIT ;  /* 0x000000000000794d */ /* 0x000fea0003800000 */
.L_x_4706:
        /* <DEDUP_REMOVED lines=9> */
.L_x_5607:


//--------------------- .text._ZN4mmha33masked_multihead_attention_kernelIfLi144ELi256ELi2ELi64ELi128ELb0ELb1EEEv26Multihead_attention_paramsIT_XT5_EE --------------------------
	.section	.text._ZN4mmha33masked_multihead_attention_kernelIfLi144ELi256ELi2ELi64ELi128ELb0ELb1EEEv26Multihead_attention_paramsIT_XT5_EE,"ax",@progbits
	.align	128
        .global         _ZN4mmha33masked_multihead_attention_kernelIfLi144ELi256ELi2ELi64ELi128ELb0ELb1EEEv26Multihead_attention_paramsIT_XT5_EE
        .type           _ZN4mmha33masked_multihead_attention_kernelIfLi144ELi256ELi2ELi64ELi128ELb0ELb1EEEv26Multihead_attention_paramsIT_XT5_EE,@function
        .size           _ZN4mmha33masked_multihead_attention_kernelIfLi144ELi256ELi2ELi64ELi128ELb0ELb1EEEv26Multihead_attention_paramsIT_XT5_EE,(.L_x_5608 - _ZN4mmha33masked_multihead_attention_kernelIfLi144ELi256ELi2ELi64ELi128ELb0ELb1EEEv26Multihead_attention_paramsIT_XT5_EE)
        .other          _ZN4mmha33masked_multihead_attention_kernelIfLi144ELi256ELi2ELi64ELi128ELb0ELb1EEEv26Multihead_attention_paramsIT_XT5_EE,@"STO_CUDA_ENTRY STV_DEFAULT"
_ZN4mmha33masked_multihead_attention_kernelIfLi144ELi256ELi2ELi64ELi128ELb0ELb1EEEv26Multihead_attention_paramsIT_XT5_EE:
.text._ZN4mmha33masked_multihead_attention_kernelIfLi144ELi256ELi2ELi64ELi128ELb0ELb1EEEv26Multihead_attention_paramsIT_XT5_EE:
        /* <DEDUP_REMOVED lines=11> */
[----:B------:R-:W-:-:S05]  /*00b0*/  IMAD.U32 R3, RZ, RZ, UR5 ;  /* 0x00000005ff037e24 */ /* 0x000fca000f8e00ff */
[----:B0-----:R-:W2:Y:S02]  /*00c0*/  LDG.E.U8 R2, desc[UR36][R2.64] ;  /* 0x0000002402027981 */ /* 0x001ea4000c1e1100 */
[----:B--2---:R-:W-:-:S13]  /*00d0*/  ISETP.NE.AND P0, PT, R2, 0x1, PT ;  /* 0x000000010200780c */ /* 0x004fda0003f05270 */
[----:B------:R-:W-:Y:S05]  /*00e0*/  @!P0 EXIT ;  /* 0x000000000000894d */ /* 0x000fea0003800000 */
.L_x_4707:
        /* <DEDUP_REMOVED lines=17> */
[----:B------:R-:W-:Y:S02]  /*0200*/  IMAD.U32 R2, RZ, RZ, UR4 ;  /* 0x00000004ff027e24 */ /* 0x000fe4000f8e00ff */
[----:B------:R-:W-:-:S05]  /*0210*/  IMAD.U32 R3, RZ, RZ, UR5 ;  /* 0x00000005ff037e24 */ /* 0x000fca000f8e00ff */
[----:B0-----:R0:W3:Y:S01]  /*0220*/  @P1 LDG.E R7, desc[UR36][R2.64] ;  /* 0x0000002402071981 */ /* 0x0010e2000c1e1900 */
[----:B----4-:R-:W-:-:S06]  /*0230*/  IADD3 R4, PT, PT, R0, 0xffffffe, RZ ;  /* 0x0ffffffe00047810 */ /* 0x010fcc0007ffe0ff */
        /* <DEDUP_REMOVED lines=12> */
[----:B------:R-:W-:Y:S02]  /*0300*/  @!UP1 UIMAD UR44, UR45, 0x90, URZ ;  /* 0x000000902d2c98a4 */ /* 0x000fe4000f8e02ff */
[----:B------:R-:W-:Y:S01]  /*0310*/  @UP1 UIMAD UR44, UR43, 0x90, UR7 ;  /* 0x000000902b2c18a4 */ /* 0x000fe2000f8e0207 */
[----:B----4-:R-:W-:Y:S01]  /*0320*/  IMAD.SHL.U32 R10, R22, 0x4, RZ ;  /* 0x00000004160a7824 */ /* 0x010fe200078e00ff */
[----:B------:R-:W1:Y:S01]  /*0330*/  @!P4 LDC.64 R4, c[0x0][0x468] ;  /* 0x00011a00ff04cb82 */ /* 0x000e620000000a00 */
[----:B------:R-:W-:Y:S01]  /*0340*/  IABS R0, R6 ;  /* 0x0000000600007213 */ /* 0x000fe20000000000 */
[----:B------:R-:W2:Y:S02]  /*0350*/  LDCU.64 UR10, c[0x0][0x460] ;  /* 0x00008c00ff0a77ac */ /* 0x000ea40008000a00 */
[----:B------:R-:W-:-:S05]  /*0360*/  VIADD R13, R10, UR44 ;  /* 0x0000002c0a0d7c36 */ /* 0x000fca0008000000 */
        /* <DEDUP_REMOVED lines=10> */
[----:B------:R-:W-:Y:S01]  /*0410*/  UISETP.GT.U32.AND UP2, UPT, UR12, UR4, UPT ;  /* 0x000000040c00728c */ /* 0x000fe2000bf44070 */
[----:B-1----:R-:W-:-:S10]  /*0420*/  IMAD.U32 R0, RZ, RZ, UR8 ;  /* 0x00000008ff007e24 */ /* 0x002fd4000f8e00ff */
[----:B------:R-:W-:Y:S01]  /*0430*/  @!UP2 UIADD3 UR4, UPT, UPT, UR4, -UR12, URZ ;  /* 0x8000000c0404a290 */ /* 0x000fe2000fffe0ff */
[----:B------:R-:W-:-:S03]  /*0440*/  IABS R0, R0 ;  /* 0x0000000000007213 */ /* 0x000fc60000000000 */
[----:B------:R-:W-:Y:S01]  /*0450*/  UISETP.GE.U32.AND UP4, UPT, UR4, UR12, UPT ;  /* 0x0000000c0400728c */ /* 0x000fe2000bf86070 */
        /* <DEDUP_REMOVED lines=18> */
[----:B------:R-:W-:Y:S01]  /*0580*/  MOV R2, UR4 ;  /* 0x0000000400027c02 */ /* 0x000fe20008000f00 */
        /* <DEDUP_REMOVED lines=9> */
[----:B------:R-:W-:Y:S01]  /*0620*/  UIMAD UR42, UR42, UR9, URZ ;  /* 0x000000092a2a72a4 */ /* 0x000fe2000f8e02ff */
        /* <DEDUP_REMOVED lines=17> */
[----:B------:R-:W-:Y:S02]  /*0740*/  UISETP.NE.AND UP0, UPT, UR8, URZ, UPT ;  /* 0x000000ff0800728c */ /* 0x000fe4000bf05270 */
[----:B------:R-:W-:Y:S01]  /*0750*/  UIADD3 UR41, UPT, UPT, UR46, 0x1, -UR8 ;  /* 0x000000012e297890 */ /* 0x000fe2000fffe808 */
[----:B---3--:R-:W4:Y:S08]  /*0760*/  @!P4 I2F.S8 R0, R6 ;  /* 0x000000060000c306 */ /* 0x008f300000001400 */
[----:B------:R-:W0:Y:S01]  /*0770*/  @!P4 I2F.S8 R2, R6.B1 ;  /* 0x100000060002c306 */ /* 0x000e220000001400 */
[----:B------:R-:W-:-:S07]  /*0780*/  @!UP1 UIADD3 UR40, UPT, UPT, UR40, -UR12, URZ ;  /* 0x8000000c28289290 */ /* 0x000fce000fffe0ff */
[----:B------:R-:W1:Y:S08]  /*0790*/  @!P4 I2F.S8 R4, R6.B2 ;  /* 0x200000060004c306 */ /* 0x000e700000001400 */
[----:B------:R-:W2:Y:S01]  /*07a0*/  @!P4 I2F.S8 R12, R6.B3 ;  /* 0x30000006000cc306 */ /* 0x000ea20000001400 */
[----:B------:R-:W-:Y:S02]  /*07b0*/  UISETP.LT.AND UP1, UPT, URZ, UR41, UPT ;  /* 0x00000029ff00728c */ /* 0x000fe4000bf21270 */
[----:B------:R-:W-:-:S02]  /*07c0*/  @!UP2 UIADD3 UR40, UPT, UPT, -UR40, URZ, URZ ;  /* 0x000000ff2828a290 */ /* 0x000fc4000fffe1ff */
[----:B------:R-:W-:Y:S02]  /*07d0*/  USEL UR41, URZ, UR41, !UP1 ;  /* 0x00000029ff297287 */ /* 0x000fe4000c800000 */
[----:B------:R-:W-:Y:S01]  /*07e0*/  @!UP0 ULOP3.LUT UR40, URZ, UR8, URZ, 0x33, !UPT ;  /* 0x00000008ff288292 */ /* 0x000fe2000f8e33ff */
[C---:B----4-:R-:W-:Y:S01]  /*07f0*/  @!P4 FMUL.FTZ R24, R5.reuse, R0 ;  /* 0x000000000518c220 */ /* 0x050fe20000410000 */
[C---:B0-----:R-:W-:Y:S01]  /*0800*/  @!P4 FMUL.FTZ R25, R5.reuse, R2 ;  /* 0x000000020519c220 */ /* 0x041fe20000410000 */
[C---:B-1----:R-:W-:Y:S01]  /*0810*/  @!P4 FMUL.FTZ R26, R5.reuse, R4 ;  /* 0x00000004051ac220 */ /* 0x042fe20000410000 */
[----:B--2---:R-:W-:Y:S01]  /*0820*/  @!P4 FMUL.FTZ R27, R5, R12 ;  /* 0x0000000c051bc220 */ /* 0x004fe20000410000 */
[----:B------:R-:W-:Y:S07]  /*0830*/  @P0 BRA `(.L_x_4709) ;  /* 0x00000000004c0947 */ /* 0x000fee0003800000 */
        /* <DEDUP_REMOVED lines=19> */
.L_x_4709:
[----:B------:R-:W-:Y:S05]  /*0970*/  BSYNC.RECONVERGENT B0 ;  /* 0x0000000000007941 */ /* 0x000fea0003800200 */
.L_x_4708:
        /* <DEDUP_REMOVED lines=8> */
.L_x_4711:
[----:B------:R-:W-:Y:S05]  /*0a00*/  BSYNC.RECONVERGENT B0 ;  /* 0x0000000000007941 */ /* 0x000fea0003800200 */
.L_x_4710:
[----:B------:R-:W2:Y:S01]  /*0a10*/  LDCU.64 UR4, c[0x0][0x390] ;  /* 0x00007200ff0477ac */ /* 0x000ea20008000a00 */
[----:B------:R-:W3:Y:S01]  /*0a20*/  S2R R11, SR_CTAID.X ;  /* 0x00000000000b7919 */ /* 0x000ee20000002500 */
[----:B------:R-:W-:Y:S02]  /*0a30*/  ISETP.GT.U32.AND P2, PT, R22, 0x3f, PT ;  /* 0x0000003f1600780c */ /* 0x000fe40003f44070 */
[----:B------:R-:W-:Y:S01]  /*0a40*/  CS2R R14, SRZ ;  /* 0x00000000000e7805 */ /* 0x000fe2000001ff00 */
[----:B------:R-:W4:Y:S01]  /*0a50*/  LDCU.64 UR12, c[0x0][0x3a0] ;  /* 0x00007400ff0c77ac */ /* 0x000f220008000a00 */
[----:B------:R-:W-:Y:S02]  /*0a60*/  ISETP.EQ.U32.AND P4, PT, RZ, UR10, PT ;  /* 0x0000000aff007c0c */ /* 0x000fe4000bf82070 */
[----:B------:R-:W-:Y:S02]  /*0a70*/  CS2R R12, SRZ ;  /* 0x00000000000c7805 */ /* 0x000fe4000001ff00 */
[----:B-----5:R-:W-:Y:S01]  /*0a80*/  @P3 R2UR UR38, R8 ;  /* 0x00000000082632ca */ /* 0x020fe200000e0000 */
[----:B------:R-:W0:Y:S01]  /*0a90*/  LDCU.64 UR14, c[0x0][0x418] ;  /* 0x00008300ff0e77ac */ /* 0x000e220008000a00 */
[----:B------:R-:W-:-:S02]  /*0aa0*/  ISETP.EQ.OR.EX P2, PT, RZ, UR11, P2, P4 ;  /* 0x0000000bff007c0c */ /* 0x000fc40009742740 */
[----:B--2---:R-:W-:Y:S02]  /*0ab0*/  ISETP.NE.U32.AND P0, PT, RZ, UR4, PT ;  /* 0x00000004ff007c0c */ /* 0x004fe4000bf05070 */
[----:B----4-:R-:W-:-:S09]  /*0ac0*/  ISETP.NE.U32.AND P1, PT, RZ, UR12, PT ;  /* 0x0000000cff007c0c */ /* 0x010fd2000bf25070 */
[----:B------:R-:W2:Y:S01]  /*0ad0*/  @!P2 LDC.64 R6, c[0x0][0x450] ;  /* 0x00011400ff06ab82 */ /* 0x000ea20000000a00 */
[----:B------:R-:W-:Y:S01]  /*0ae0*/  ISETP.NE.AND.EX P0, PT, RZ, UR5, PT, P0 ;  /* 0x00000005ff007c0c */ /* 0x000fe2000bf05300 */
[----:B------:R-:W-:Y:S01]  /*0af0*/  VOTEU.ALL UP1, P2 ;  /* 0x0000000000ff7886 */ /* 0x000fe20001020000 */
[----:B------:R-:W-:Y:S01]  /*0b00*/  ISETP.NE.AND.EX P1, PT, RZ, UR13, PT, P1 ;  /* 0x0000000dff007c0c */ /* 0x000fe2000bf25310 */
[----:B0-----:R-:W-:Y:S01]  /*0b10*/  UISETP.NE.U32.AND UP0, UPT, UR14, URZ, UPT ;  /* 0x000000ff0e00728c */ /* 0x001fe2000bf05070 */
[C---:B------:R-:W-:Y:S02]  /*0b20*/  ISETP.GT.U32.OR P0, PT, R22.reuse, 0x23, !P0 ;  /* 0x000000231600780c */ /* 0x040fe40004704470 */
[----:B------:R-:W-:Y:S01]  /*0b30*/  ISETP.GT.U32.OR P1, PT, R22, 0x23, !P1 ;  /* 0x000000231600780c */ /* 0x000fe20004f24470 */
[----:B------:R-:W-:Y:S02]  /*0b40*/  UISETP.NE.AND.EX UP0, UPT, UR15, URZ, UPT, UP0 ;  /* 0x000000ff0f00728c */ /* 0x000fe4000bf05300 */
[----:B------:R-:W-:Y:S01]  /*0b50*/  @!UP1 UIMAD UR8, UR38, UR9, URZ ;  /* 0x00000009260892a4 */ /* 0x000fe2000f8e02ff */
[----:B---3--:R-:W-:-:S03]  /*0b60*/  IMAD R11, R11, 0x90, R10 ;  /* 0x000000900b0b7824 */ /* 0x008fc600078e020a */
[----:B------:R-:W-:-:S04]  /*0b70*/  PLOP3.LUT P3, PT, PT, PT, UP0, 0x80, 0x8 ;  /* 0x000000000008781c */ /* 0x000fc80003f6f008 */
[----:B-1----:R-:W0:Y:S01]  /*0b80*/  @!P0 LDC.64 R2, c[0x0][0x390] ;  /* 0x0000e400ff028b82 */ /* 0x002e220000000a00 */
[----:B------:R-:W1:Y:S07]  /*0b90*/  @UP0 LDCU.64 UR4, c[0x0][0x418] ;  /* 0x00008300ff0407ac */ /* 0x000e6e0008000a00 */
[----:B------:R-:W3:Y:S01]  /*0ba0*/  @!P1 LDC.64 R4, c[0x0][0x3a0] ;  /* 0x0000e800ff049b82 */ /* 0x000ee20000000a00 */
[----:B------:R-:W-:Y:S01]  /*0bb0*/  IMAD.U32 R0, RZ, RZ, UR8 ;  /* 0x00000008ff007e24 */ /* 0x000fe2000f8e00ff */
[----:B------:R-:W-:-:S02]  /*0bc0*/  CS2R R30, SRZ ;  /* 0x00000000001e7805 */ /* 0x000fc4000001ff00 */
[----:B------:R-:W-:Y:S01]  /*0bd0*/  CS2R R28, SRZ ;  /* 0x00000000001c7805 */ /* 0x000fe2000001ff00 */
[----:B-1----:R-:W-:Y:S01]  /*0be0*/  @UP0 UIMAD.WIDE.U32 UR6, UR6, 0x4, UR4 ;  /* 0x00000004060608a5 */ /* 0x002fe2000f8e0004 */
[----:B------:R-:W1:Y:S01]  /*0bf0*/  LDCU.U8 UR4, c[0x0][0x404] ;  /* 0x00008080ff0477ac */ /* 0x000e620008000000 */
[----:B0-----:R-:W-:-:S04]  /*0c00*/  @!P0 IMAD.WIDE.U32 R2, R11, 0x4, R2 ;  /* 0x000000040b028825 */ /* 0x001fc800078e0002 */
[----:B------:R-:W-:Y:S01]  /*0c10*/  MOV R8, UR6 ;  /* 0x0000000600087c02 */ /* 0x000fe20008000f00 */
[----:B------:R-:W-:Y:S01]  /*0c20*/  IMAD.U32 R9, RZ, RZ, UR7 ;  /* 0x00000007ff097e24 */ /* 0x000fe2000f8e00ff */
[----:B------:R2:W4:Y:S01]  /*0c30*/  @!P0 LDG.E.128 R12, desc[UR36][R2.64] ;  /* 0x00000024020c8981 */ /* 0x000522000c1e1d00 */
[----:B---3--:R-:W-:-:S03]  /*0c40*/  @!P1 IMAD.WIDE.U32 R4, R11, 0x4, R4 ;  /* 0x000000040b049825 */ /* 0x008fc600078e0004 */
[----:B------:R-:W3:Y:S01]  /*0c50*/  @P3 LDG.E R8, desc[UR36][R8.64] ;  /* 0x0000002408083981 */ /* 0x000ee2000c1e1900 */
[----:B------:R-:W-:-:S03]  /*0c60*/  @!P2 IMAD R11, R0, 0x90, R11 ;  /* 0x00000090000ba824 */ /* 0x000fc600078e020b */
[----:B------:R-:W3:Y:S01]  /*0c70*/  @!P1 LDG.E.128 R28, desc[UR36][R4.64] ;  /* 0x00000024041c9981 */ /* 0x000ee2000c1e1d00 */
[----:B--2---:R-:W-:Y:S02]  /*0c80*/  @!P2 IMAD.WIDE R2, R11, 0x4, R6 ;  /* 0x000000040b02a825 */ /* 0x004fe400078e0206 */
[----:B------:R-:W0:Y:S03]  /*0c90*/  LDC R7, c[0x0][0x400] ;  /* 0x00010000ff077b82 */ /* 0x000e260000000800 */
[----:B------:R-:W2:Y:S01]  /*0ca0*/  @!P2 LDG.E.128 R32, desc[UR36][R2.64] ;  /* 0x000000240220a981 */ /* 0x000ea2000c1e1d00 */
[----:B-1----:R-:W-:Y:S01]  /*0cb0*/  ISETP.NE.AND P0, PT, RZ, UR4, PT ;  /* 0x00000004ff007c0c */ /* 0x002fe2000bf05270 */
[----:B------:R-:W-:Y:S01]  /*0cc0*/  UMOV UR39, URZ ;  /* 0x000000ff00277c82 */ /* 0x000fe20008000000 */
[----:B------:R-:W-:Y:S01]  /*0cd0*/  USHF.R.S32.HI UR48, URZ, 0x1f, UR47 ;  /* 0x0000001fff307899 */ /* 0x000fe2000801142f */
[----:B------:R-:W-:Y:S01]  /*0ce0*/  BSSY.RECONVERGENT B6, `(.L_x_4712) ;  /* 0x00000d1000067945 */ /* 0x000fe20003800200 */
[----:B0-----:R-:W-:Y:S01]  /*0cf0*/  ISETP.LT.OR P0, PT, R7, 0x1, P0 ;  /* 0x000000010700780c */ /* 0x001fe20000701670 */
[----:B----4-:R-:W-:Y:S01]  /*0d00*/  FADD.FTZ R16, R12, R16 ;  /* 0x000000100c107221 */ /* 0x010fe20000010000 */
[----:B------:R-:W-:Y:S01]  /*0d10*/  FADD.FTZ R17, R13, R17 ;  /* 0x000000110d117221 */ /* 0x000fe20000010000 */
[----:B---3--:R-:W-:Y:S01]  /*0d20*/  @P3 R2UR UR39, R8 ;  /* 0x00000000082732ca */ /* 0x008fe200000e0000 */
[----:B------:R-:W-:Y:S01]  /*0d30*/  FADD.FTZ R24, R28, R24 ;  /* 0x000000181c187221 */ /* 0x000fe20000010000 */
[----:B------:R-:W-:Y:S01]  /*0d40*/  FADD.FTZ R25, R29, R25 ;  /* 0x000000191d197221 */ /* 0x000fe20000010000 */
[----:B------:R-:W-:Y:S01]  /*0d50*/  FADD.FTZ R26, R30, R26 ;  /* 0x0000001a1e1a7221 */ /* 0x000fe20000010000 */
[----:B------:R-:W-:Y:S01]  /*0d60*/  FADD.FTZ R27, R31, R27 ;  /* 0x0000001b1f1b7221 */ /* 0x000fe20000010000 */
[----:B------:R-:W-:Y:S01]  /*0d70*/  FADD.FTZ R18, R14, R18 ;  /* 0x000000120e127221 */ /* 0x000fe20000010000 */
[----:B------:R-:W-:Y:S01]  /*0d80*/  FADD.FTZ R19, R15, R19 ;  /* 0x000000130f137221 */ /* 0x000fe20000010000 */
[----:B--2---:R-:W-:Y:S01]  /*0d90*/  @!P2 FMUL.FTZ R24, R24, R32 ;  /* 0x000000201818a220 */ /* 0x004fe20000410000 */
[----:B------:R-:W-:Y:S01]  /*0da0*/  @!P2 FMUL.FTZ R25, R25, R33 ;  /* 0x000000211919a220 */ /* 0x000fe20000410000 */
[----:B------:R-:W-:Y:S01]  /*0db0*/  @!P2 FMUL.FTZ R26, R26, R34 ;  /* 0x000000221a1aa220 */ /* 0x000fe20000410000 */
[----:B------:R-:W-:Y:S01]  /*0dc0*/  @!P2 FMUL.FTZ R27, R27, R35 ;  /* 0x000000231b1ba220 */ /* 0x000fe20000410000 */
[----:B------:R-:W-:Y:S06]  /*0dd0*/  @P0 BRA `(.L_x_4713) ;  /* 0x0000000000ac0947 */ /* 0x000fec0003800000 */
[----:B------:R-:W-:-:S13]  /*0de0*/  ISETP.GE.AND P0, PT, R10, R7, PT ;  /* 0x000000070a00720c */ /* 0x000fda0003f06270 */
[----:B------:R-:W-:Y:S05]  /*0df0*/  @P0 BRA `(.L_x_4714) ;  /* 0x0000000800fc0947 */ /* 0x000fea0003800000 */
[----:B------:R-:W-:Y:S01]  /*0e00*/  I2FP.F32.U32 R0, R7 ;  /* 0x0000000700007245 */ /* 0x000fe20000201000 */
[----:B------:R-:W-:Y:S01]  /*0e10*/  VIADD R2, R10, 0x2 ;  /* 0x000000020a027836 */ /* 0x000fe20000000000 */
[----:B------:R-:W0:Y:S01]  /*0e20*/  LDCU UR4, c[0x0][0x40c] ;  /* 0x00008180ff0477ac */ /* 0x000e220008000800 */
[----:B------:R-:W-:Y:S01]  /*0e30*/  I2FP.F32.U32 R10, R10 ;  /* 0x0000000a000a7245 */ /* 0x000fe20000201000 */
[----:B------:R-:W1:Y:S02]  /*0e40*/  MUFU.RCP R3, R0 ;  /* 0x0000000000037308 */ /* 0x000e640000001000 */
[----:B------:R-:W-:Y:S01]  /*0e50*/  I2FP.F32.U32 R2, R2 ;  /* 0x0000000200027245 */ /* 0x000fe20000201000 */
[----:B0-----:R-:W-:-:S04]  /*0e60*/  UIADD3 UR4, UPT, UPT, -UR39, UR4, URZ ;  /* 0x0000000427047290 */ /* 0x001fc8000fffe1ff */
[-C--:B-1----:R-:W-:Y:S01]  /*0e70*/  FMUL.FTZ R2, R2, R3.reuse ;  /* 0x0000000302027220 */ /* 0x082fe20000410000 */
[----:B------:R-:W-:-:S03]  /*0e80*/  FMUL.FTZ R10, R10, R3 ;  /* 0x000000030a0a7220 */ /* 0x000fc60000410000 */
[----:B------:R-:W-:Y:S01]  /*0e90*/  FMUL.FTZ R2, R2, 13.28771209716796875 ;  /* 0x41549a7802027820 */ /* 0x000fe20000410000 */
[----:B------:R-:W-:Y:S01]  /*0ea0*/  FMUL.FTZ R10, R10, 13.28771209716796875 ;  /* 0x41549a780a0a7820 */ /* 0x000fe20000410000 */
[----:B------:R-:W-:Y:S02]  /*0eb0*/  I2FP.F32.S32 R0, UR4 ;  /* 0x0000000400007c45 */ /* 0x000fe40008201400 */
[----:B------:R-:W0:Y:S04]  /*0ec0*/  MUFU.EX2 R7, -R2 ;  /* 0x8000000200077308 */ /* 0x000e280000000800 */
[----:B------:R-:W1:Y:S01]  /*0ed0*/  MUFU.EX2 R5, -R10 ;  /* 0x8000000a00057308 */ /* 0x000e620000000800 */
        /* <DEDUP_REMOVED lines=27> */
.L_x_4713:
        /* <DEDUP_REMOVED lines=10> */
[----:B0-----:R-:W-:Y:S01]  /*1130*/  IADD3 R2, PT, PT, R0, 0xffffffe, RZ ;  /* 0x0ffffffe00027810 */ /* 0x001fe20007ffe0ff */
[----:B------:R-:W-:-:S05]  /*1140*/  IMAD.MOV R0, RZ, RZ, -R8 ;  /* 0x000000ffff007224 */ /* 0x000fca00078e0a08 */
        /* <DEDUP_REMOVED lines=37> */
[----:B------:R-:W-:Y:S01]  /*13a0*/  IMAD.U32 R7, RZ, RZ, UR7 ;  /* 0x00000007ff077e24 */ /* 0x000fe2000f8e00ff */
[----:B----4-:R-:W-:Y:S01]  /*13b0*/  MOV R10, UR8 ;  /* 0x00000008000a7c02 */ /* 0x010fe20008000f00 */
[----:B-1----:R-:W-:-:S07]  /*13c0*/  IMAD.U32 R11, RZ, RZ, UR9 ;  /* 0x00000009ff0b7e24 */ /* 0x002fce000f8e00ff */
[----:B------:R-:W-:-:S07]  /*13d0*/  LEPC R20, `(.L_x_4715) ;  /* 0x000000001014794e */ /* 0x000fce0000000000 */
[----:B--2---:R-:W-:Y:S05]  /*13e0*/  CALL.ABS.NOINC R2 ;  /* 0x0000000002007343 */ /* 0x004fea0003c00000 */
.L_x_4715:
        /* <DEDUP_REMOVED lines=8> */
[--C-:B-1----:R-:W-:Y:S02]  /*1470*/  IMAD R2, R5, 0x4, R0.reuse ;  /* 0x0000000405027824 */ /* 0x102fe400078e0200 */
[C---:B------:R-:W-:Y:S02]  /*1480*/  @!P6 IMAD R4, R3.reuse, 0x4, R0 ;  /* 0x000000040304e824 */ /* 0x040fe400078e0200 */
[----:B------:R-:W-:-:S03]  /*1490*/  @!P6 IMAD R3, R3, 0x4, R2 ;  /* 0x000000040303e824 */ /* 0x000fc600078e0202 */
        /* <DEDUP_REMOVED lines=14> */
[----:B------:R-:W-:Y:S01]  /*1580*/  SHF.L.U32 R4, R4, 0x1, RZ ;  /* 0x0000000104047819 */ /* 0x000fe200000006ff */
[C---:B------:R-:W-:Y:S01]  /*1590*/  IMAD R20, R23.reuse, 0x4, R15 ;  /* 0x0000000417147824 */ /* 0x040fe200078e020f */
[----:B------:R0:W1:Y:S01]  /*15a0*/  LDS R16, [R15] ;  /* 0x000000000f107984 */ /* 0x0000620000000800 */
[----:B------:R-:W-:Y:S01]  /*15b0*/  IMAD R30, R23, 0x4, R21 ;  /* 0x00000004171e7824 */ /* 0x000fe200078e0215 */
[----:B------:R-:W-:Y:S02]  /*15c0*/  LOP3.LUT R6, R4, 0xfffffffc, RZ, 0xc0, !PT ;  /* 0xfffffffc04067812 */ /* 0x000fe400078ec0ff */
[----:B------:R0:W2:Y:S02]  /*15d0*/  LDS R18, [R15+0x4] ;  /* 0x000004000f127984 */ /* 0x0000a40000000800 */
[----:B------:R-:W-:-:S02]  /*15e0*/  ISETP.GE.AND P0, PT, R6, R5, PT ;  /* 0x000000050600720c */ /* 0x000fc40003f06270 */
        /* <DEDUP_REMOVED lines=26> */
[----:B------:R-:W1:Y:S08]  /*1790*/  MUFU.SIN R5, R8 ;  /* 0x0000000800057308 */ /* 0x000e700000000400 */
[----:B------:R-:W5:Y:S01]  /*17a0*/  MUFU.COS R9, R13 ;  /* 0x0000000d00097308 */ /* 0x000f620000000000 */
[-C--:B0-----:R-:W-:Y:S01]  /*17b0*/  FMUL.FTZ R7, R19, R6.reuse ;  /* 0x0000000613077220 */ /* 0x081fe20000410000 */
[-C--:B------:R-:W-:Y:S01]  /*17c0*/  FMUL.FTZ R11, R27, R6.reuse ;  /* 0x000000061b0b7220 */ /* 0x080fe20000410000 */
[-C--:B--2---:R-:W-:Y:S01]  /*17d0*/  FMUL.FTZ R12, R18, R6.reuse ;  /* 0x00000006120c7220 */ /* 0x084fe20000410000 */
[----:B----4-:R-:W-:-:S04]  /*17e0*/  FMUL.FTZ R14, R26, R6 ;  /* 0x000000061a0e7220 */ /* 0x010fc80000410000 */
[----:B------:R3:W0:Y:S01]  /*17f0*/  MUFU.COS R4, R8 ;  /* 0x0000000800047308 */ /* 0x0006220000000000 */
[-C--:B-1----:R-:W-:Y:S01]  /*1800*/  FMUL.FTZ R3, R17, R5.reuse ;  /* 0x0000000511037220 */ /* 0x082fe20000410000 */
[-C--:B------:R-:W-:Y:S01]  /*1810*/  FMUL.FTZ R6, R16, R5.reuse ;  /* 0x0000000510067220 */ /* 0x080fe20000410000 */
[----:B---3--:R-:W-:Y:S01]  /*1820*/  FMUL.FTZ R8, R24, R5 ;  /* 0x0000000518087220 */ /* 0x008fe20000410000 */
[----:B-----5:R-:W-:Y:S01]  /*1830*/  FFMA.FTZ R10, R18, R9, -R7 ;  /* 0x00000009120a7223 */ /* 0x020fe20000010807 */
[----:B------:R-:W-:Y:S01]  /*1840*/  FMUL.FTZ R7, R25, R5 ;  /* 0x0000000519077220 */ /* 0x000fe20000410000 */
[-C--:B------:R-:W-:Y:S01]  /*1850*/  FFMA.FTZ R26, R26, R9.reuse, -R11 ;  /* 0x000000091a1a7223 */ /* 0x080fe2000001080b */
[-C--:B------:R-:W-:Y:S01]  /*1860*/  FFMA.FTZ R19, R19, R9.reuse, R12 ;  /* 0x0000000913137223 */ /* 0x080fe2000001000c */
[----:B------:R-:W-:Y:S01]  /*1870*/  FFMA.FTZ R27, R27, R9, R14 ;  /* 0x000000091b1b7223 */ /* 0x000fe2000001000e */
[----:B------:R-:W-:Y:S01]  /*1880*/  MOV R18, R10 ;  /* 0x0000000a00127202 */ /* 0x000fe20000000f00 */
[-C--:B0-----:R-:W-:Y:S01]  /*1890*/  FFMA.FTZ R3, R16, R4.reuse, -R3 ;  /* 0x0000000410037223 */ /* 0x081fe20000010803 */
[-C--:B------:R-:W-:Y:S01]  /*18a0*/  FFMA.FTZ R24, R24, R4.reuse, -R7 ;  /* 0x0000000418187223 */ /* 0x080fe20000010807 */
[-C--:B------:R-:W-:Y:S01]  /*18b0*/  FFMA.FTZ R17, R17, R4.reuse, R6 ;  /* 0x0000000411117223 */ /* 0x080fe20000010006 */
[----:B------:R-:W-:Y:S01]  /*18c0*/  FFMA.FTZ R25, R25, R4, R8 ;  /* 0x0000000419197223 */ /* 0x000fe20000010008 */
[----:B------:R-:W-:-:S07]  /*18d0*/  IMAD.MOV.U32 R16, RZ, RZ, R3 ;  /* 0x000000ffff107224 */ /* 0x000fce00078e0003 */
.L_x_4719:
[----:B------:R-:W-:Y:S05]  /*18e0*/  BSYNC.RECONVERGENT B1 ;  /* 0x0000000000017941 */ /* 0x000fea0003800200 */
.L_x_4718:
        /* <DEDUP_REMOVED lines=8> */
.L_x_4717:
[----:B------:R-:W-:Y:S05]  /*1970*/  BSYNC.RECONVERGENT B0 ;  /* 0x0000000000007941 */ /* 0x000fea0003800200 */
.L_x_4716:
[----:B------:R-:W-:Y:S01]  /*1980*/  BAR.SYNC.DEFER_BLOCKING 0x0 ;  /* 0x0000000000007b1d */ /* 0x000fe20000010000 */
[----:B------:R-:W-:-:S04]  /*1990*/  @!P6 IMAD R23, R23, R28, R29 ;  /* 0x0000001c1717e224 */ /* 0x000fc800078e021d */
[C---:B------:R-:W-:Y:S02]  /*19a0*/  @!P6 IMAD R0, R23.reuse, 0x4, R0 ;  /* 0x000000041700e824 */ /* 0x040fe400078e0200 */
[----:B------:R-:W-:-:S03]  /*19b0*/  @!P6 IMAD R2, R23, 0x4, R2 ;  /* 0x000000041702e824 */ /* 0x000fc600078e0202 */
[----:B---3--:R0:W1:Y:S04]  /*19c0*/  @!P6 LDS.128 R16, [R0] ;  /* 0x000000000010e984 */ /* 0x0080680000000c00 */
[----:B------:R0:W2:Y:S01]  /*19d0*/  @!P6 LDS.128 R24, [R2] ;  /* 0x000000000218e984 */ /* 0x0000a20000000c00 */
[----:B------:R-:W-:Y:S06]  /*19e0*/  BAR.SYNC.DEFER_BLOCKING 0x0 ;  /* 0x0000000000007b1d */ /* 0x000fec0000010000 */
.L_x_4714:
[----:B------:R-:W-:Y:S05]  /*19f0*/  BSYNC.RECONVERGENT B6 ;  /* 0x0000000000067941 */ /* 0x000fea0003800200 */
.L_x_4712:
[----:B------:R-:W-:Y:S01]  /*1a00*/  ISETP.GT.U32.AND P0, PT, R22, 0x3f, PT ;  /* 0x0000003f1600780c */ /* 0x000fe20003f04070 */
[----:B------:R-:W-:Y:S01]  /*1a10*/  BSSY.RECONVERGENT B0, `(.L_x_4720) ;  /* 0x0000016000007945 */ /* 0x000fe20003800200 */
[----:B0-----:R-:W-:-:S11]  /*1a20*/  IMAD.MOV.U32 R0, RZ, RZ, RZ ;  /* 0x000000ffff007224 */ /* 0x001fd600078e00ff */
[----:B------:R-:W-:Y:S05]  /*1a30*/  @P0 BRA `(.L_x_4721) ;  /* 0x00000000004c0947 */ /* 0x000fea0003800000 */
[----:B------:R-:W-:Y:S01]  /*1a40*/  ISETP.GT.U32.AND P0, PT, R22, 0x23, PT ;  /* 0x000000231600780c */ /* 0x000fe20003f04070 */
[----:B------:R-:W0:Y:S01]  /*1a50*/  S2UR UR5, SR_CgaCtaId ;  /* 0x00000000000579c3 */ /* 0x000e220000008800 */
[----:B------:R-:W-:Y:S02]  /*1a60*/  UMOV UR4, 0x400 ;  /* 0x0000040000047882 */ /* 0x000fe40000000000 */
[----:B------:R-:W-:-:S09]  /*1a70*/  UIADD3 UR4, UPT, UPT, UR4, 0x20, URZ ;  /* 0x0000002004047890 */ /* 0x000fd2000fffe0ff */
[----:B------:R-:W3:Y:S08]  /*1a80*/  @!P0 LDC R5, c[0x0][0x3f4] ;  /* 0x0000fd00ff058b82 */ /* 0x000ef00000000800 */
[----:B------:R-:W4:Y:S01]  /*1a90*/  @!P0 LDC.64 R2, c[0x0][0x3b8] ;  /* 0x0000ee00ff028b82 */ /* 0x000f220000000a00 */
[----:B0-----:R-:W-:-:S06]  /*1aa0*/  ULEA UR4, UR5, UR4, 0x18 ;  /* 0x0000000405047291 */ /* 0x001fcc000f8ec0ff */
[----:B------:R-:W-:-:S05]  /*1ab0*/  LEA R4, R22, UR4, 0x4 ;  /* 0x0000000416047c11 */ /* 0x000fca000f8e20ff */
[----:B-1----:R0:W-:Y:S01]  /*1ac0*/  STS.128 [R4], R16 ;  /* 0x0000001004007388 */ /* 0x0021e20000000c00 */
[----:B---3--:R-:W-:Y:S02]  /*1ad0*/  @!P0 IMAD R0, R22, R5, UR40 ;  /* 0x0000002816008e24 */ /* 0x008fe4000f8e0205 */
[----:B------:R-:W-:-:S04]  /*1ae0*/  @!P0 IMAD R5, R5, UR45, RZ ;  /* 0x0000002d05058c24 */ /* 0x000fc8000f8e02ff */
[----:B------:R-:W-:Y:S02]  /*1af0*/  @!P0 IMAD R5, R5, 0x24, R0 ;  /* 0x0000002405058824 */ /* 0x000fe400078e0200 */
[----:B--2---:R-:W-:-:S03]  /*1b00*/  FMUL.FTZ R0, R24, R16 ;  /* 0x0000001018007220 */ /* 0x004fc60000410000 */
[----:B------:R-:W-:-:S05]  /*1b10*/  @!P0 SHF.L.U32 R5, R5, 0x2, RZ ;  /* 0x0000000205058819 */ /* 0x000fca00000006ff */
[----:B----4-:R-:W-:-:S04]  /*1b20*/  @!P0 IMAD.WIDE R2, R5, 0x4, R2 ;  /* 0x0000000405028825 */ /* 0x010fc800078e0202 */
[----:B------:R-:W-:Y:S01]  /*1b30*/  FFMA.FTZ R5, R25, R17, R0 ;  /* 0x0000001119057223 */ /* 0x000fe20000010000 */
[----:B------:R0:W-:Y:S03]  /*1b40*/  @!P0 STG.E.128 desc[UR36][R2.64], R24 ;  /* 0x0000001802008986 */ /* 0x0001e6000c101d24 */
[----:B------:R-:W-:-:S04]  /*1b50*/  FFMA.FTZ R0, R26, R18, R5 ;  /* 0x000000121a007223 */ /* 0x000fc80000010005 */
[----:B------:R-:W-:-:S07]  /*1b60*/  FFMA.FTZ R0, R27, R19, R0 ;  /* 0x000000131b007223 */ /* 0x000fce0000010000 */
.L_x_4721:
[----:B------:R-:W-:Y:S05]  /*1b70*/  BSYNC.RECONVERGENT B0 ;  /* 0x0000000000007941 */ /* 0x000fea0003800200 */
.L_x_4720:
[----:B0-----:R-:W0:Y:S01]  /*1b80*/  SHFL.BFLY PT, R3, R0, 0x10, 0x1f ;  /* 0x0e001f0000037f89 */ /* 0x001e2200000e0000 */
[----:B------:R-:W3:Y:S01]  /*1b90*/  S2UR UR12, SR_CgaCtaId ;  /* 0x00000000000c79c3 */ /* 0x000ee20000008800 */
[----:B------:R-:W-:Y:S01]  /*1ba0*/  UMOV UR11, 0x400 ;  /* 0x00000400000b7882 */ /* 0x000fe20000000000 */
[----:B------:R-:W-:Y:S01]  /*1bb0*/  UIADD3 UR10, UPT, UPT, -UR41, UR46, URZ ;  /* 0x0000002e290a7290 */ /* 0x000fe2000fffe1ff */
[----:B------:R-:W-:Y:S01]  /*1bc0*/  BSSY.RECONVERGENT B0, `(.L_x_4722) ;  /* 0x000002d000007945 */ /* 0x000fe20003800200 */
[----:B------:R-:W-:Y:S01]  /*1bd0*/  UIADD3 UR5, UPT, UPT, UR11, 0x420, URZ ;  /* 0x000004200b057890 */ /* 0x000fe2000fffe0ff */
[----:B------:R-:W-:Y:S02]  /*1be0*/  IMAD.MOV.U32 R252, RZ, RZ, -0x800001 ;  /* 0xff7ffffffffc7424 */ /* 0x000fe400078e00ff */
[----:B0-----:R-:W-:Y:S01]  /*1bf0*/  FADD.FTZ R3, R3, R0 ;  /* 0x0000000003037221 */ /* 0x001fe20000010000 */
[----:B------:R-:W-:Y:S01]  /*1c00*/  SHF.R.U32.HI R0, RZ, 0x3, R22 ;  /* 0x00000003ff007819 */ /* 0x000fe20000011616 */
[----:B---3--:R-:W-:-:S02]  /*1c10*/  ULEA UR4, UR12, UR11, 0x18 ;  /* 0x0000000b0c047291 */ /* 0x008fc4000f8ec0ff */
[----:B------:R-:W-:Y:S01]  /*1c20*/  ULEA UR5, UR12, UR5, 0x18 ;  /* 0x000000050c057291 */ /* 0x000fe2000f8ec0ff */
[----:B------:R-:W0:Y:S01]  /*1c30*/  SHFL.BFLY PT, R2, R3, 0x8, 0x1f ;  /* 0x0d001f0003027f89 */ /* 0x000e2200000e0000 */
[----:B------:R-:W-:Y:S02]  /*1c40*/  LOP3.LUT R0, R0, 0x7c, RZ, 0xc0, !PT ;  /* 0x0000007c00007812 */ /* 0x000fe400078ec0ff */
[----:B------:R-:W-:Y:S01]  /*1c50*/  ULEA UR13, UR10, UR5, 0x2 ;  /* 0x000000050a0d7291 */ /* 0x000fe2000f8e10ff */
[----:B0-----:R-:W-:-:S05]  /*1c60*/  FADD.FTZ R4, R3, R2 ;  /* 0x0000000203047221 */ /* 0x001fca0000010000 */
        /* <DEDUP_REMOVED lines=9> */
[----:B------:R-:W-:Y:S01]  /*1d00*/  @!P0 STS [R0+UR4+0x8], R7 ;  /* 0x0000080700008988 */ /* 0x000fe20008000804 */
[----:B------:R-:W-:Y:S01]  /*1d10*/  BAR.SYNC.DEFER_BLOCKING 0x0 ;  /* 0x0000000000007b1d */ /* 0x000fe20000010000 */
[----:B------:R-:W-:-:S05]  /*1d20*/  ISETP.NE.AND P0, PT, R22, RZ, PT ;  /* 0x000000ff1600720c */ /* 0x000fca0003f05270 */
[----:B------:R-:W0:Y:S04]  /*1d30*/  @!P1 LDS R7, [R2+0x8] ;  /* 0x0000080002079984 */ /* 0x000e280000000800 */
[----:B0-----:R-:W0:Y:S02]  /*1d40*/  SHFL.BFLY PT, R4, R7, 0x1, 0x1f ;  /* 0x0c201f0007047f89 */ /* 0x001e2400000e0000 */
[----:B0-----:R-:W-:-:S06]  /*1d50*/  FADD.FTZ R4, R4, R7 ;  /* 0x0000000704047221 */ /* 0x001fcc0000010000 */
[----:B------:R-:W0:Y:S01]  /*1d60*/  SHFL.IDX PT, R4, R4, RZ, 0x1f ;  /* 0x00001fff04047589 */ /* 0x000e2200000e0000 */
[----:B------:R-:W-:Y:S05]  /*1d70*/  @P0 BRA `(.L_x_4723) ;  /* 0x0000000000440947 */ /* 0x000fea0003800000 */
[----:B------:R-:W3:Y:S01]  /*1d80*/  LDCU.64 UR6, c[0x0][0x438] ;  /* 0x00008700ff0677ac */ /* 0x000ee20008000a00 */
[----:B------:R-:W0:Y:S01]  /*1d90*/  LDCU UR4, c[0x0][0x410] ;  /* 0x00008200ff0477ac */ /* 0x000e220008000800 */
[----:B---3--:R-:W-:-:S04]  /*1da0*/  UISETP.NE.U32.AND UP0, UPT, UR6, URZ, UPT ;  /* 0x000000ff0600728c */ /* 0x008fc8000bf05070 */
[----:B------:R-:W-:Y:S01]  /*1db0*/  UISETP.NE.AND.EX UP0, UPT, UR7, URZ, UPT, UP0 ;  /* 0x000000ff0700728c */ /* 0x000fe2000bf05300 */
[----:B0-----:R-:W-:-:S08]  /*1dc0*/  FMUL.FTZ R252, R4, UR4 ;  /* 0x0000000404fc7c20 */ /* 0x001fd00008410000 */
[----:B------:R-:W-:Y:S05]  /*1dd0*/  BRA.U !UP0, `(.L_x_4724) ;  /* 0x0000000108287547 */ /* 0x000fea000b800000 */
[----:B------:R-:W0:Y:S01]  /*1de0*/  LDCU UR9, c[0x0][0x440] ;  /* 0x00008800ff0977ac */ /* 0x000e220008000800 */
[----:B------:R-:W3:Y:S01]  /*1df0*/  LDCU.64 UR6, c[0x0][0x438] ;  /* 0x00008700ff0677ac */ /* 0x000ee20008000a00 */
[----:B------:R-:W-:-:S04]  /*1e00*/  UIADD3 UR4, UPT, UPT, -UR39, UR46, URZ ;  /* 0x0000002e27047290 */ /* 0x000fc8000fffe1ff */
[----:B0-----:R-:W-:-:S04]  /*1e10*/  UIMAD UR8, UR43, UR9, UR4 ;  /* 0x000000092b0872a4 */ /* 0x001fc8000f8e0204 */
[----:B------:R-:W-:-:S04]  /*1e20*/  UIMAD UR8, UR8, UR9, UR4 ;  /* 0x00000009080872a4 */ /* 0x000fc8000f8e0204 */
[----:B---3--:R-:W-:-:S06]  /*1e30*/  UIMAD.WIDE UR6, UR8, 0x4, UR6 ;  /* 0x00000004080678a5 */ /* 0x008fcc000f8e0206 */
[----:B------:R-:W-:Y:S02]  /*1e40*/  IMAD.U32 R3, RZ, RZ, UR7 ;  /* 0x00000007ff037e24 */ /* 0x000fe4000f8e00ff */
[----:B------:R-:W-:-:S05]  /*1e50*/  IMAD.U32 R2, RZ, RZ, UR6 ;  /* 0x00000006ff027e24 */ /* 0x000fca000f8e00ff */
[----:B------:R-:W3:Y:S02]  /*1e60*/  LDG.E R3, desc[UR36][R2.64] ;  /* 0x0000002402037981 */ /* 0x000ee4000c1e1900 */
[----:B---3--:R-:W-:-:S07]  /*1e70*/  FADD.FTZ R252, R252, R3 ;  /* 0x00000003fcfc7221 */ /* 0x008fce0000010000 */
.L_x_4724:
[----:B------:R3:W-:Y:S02]  /*1e80*/  STS [UR13], R252 ;  /* 0x000000fcff007988 */ /* 0x0007e4000800080d */
.L_x_4723:
[----:B------:R-:W-:Y:S05]  /*1e90*/  BSYNC.RECONVERGENT B0 ;  /* 0x0000000000007941 */ /* 0x000fea0003800200 */
.L_x_4722:
[----:B------:R-:W-:Y:S01]  /*1ea0*/  UIADD3 UR4, UPT, UPT, UR10, 0xf, URZ ;  /* 0x0000000f0a047890 */ /* 0x000fe2000fffe0ff */
[----:B------:R-:W-:Y:S01]  /*1eb0*/  SHF.R.U32.HI R248, RZ, 0x1, R22 ;  /* 0x00000001fff87819 */ /* 0x000fe20000011616 */
[----:B------:R-:W4:Y:S01]  /*1ec0*/  LDCU UR8, c[0x0][0x3f0] ;  /* 0x00007e00ff0877ac */ /* 0x000f220008000800 */
[----:B------:R-:W-:Y:S01]  /*1ed0*/  IMAD.SHL.U32 R22, R22, 0x8, RZ ;  /* 0x0000000816167824 */ /* 0x000fe200078e00ff */
[----:B------:R-:W-:Y:S01]  /*1ee0*/  BSSY B0, `(.L_x_4725) ;  /* 0x0000892000007945 */ /* 0x000fe20003800000 */
[----:B------:R-:W-:Y:S02]  /*1ef0*/  USHF.R.S32.HI UR6, URZ, 0x1f, UR4 ;  /* 0x0000001fff067899 */ /* 0x000fe40008011404 */
[----:B------:R-:W-:Y:S01]  /*1f00*/  UIADD3 UR11, UPT, UPT, UR11, 0x20, URZ ;  /* 0x000000200b0b7890 */ /* 0x000fe2000fffe0ff */
[----:B------:R-:W-:Y:S01]  /*1f10*/  LOP3.LUT R3, R22, 0x8, RZ, 0xc0, !PT ;  /* 0x0000000816037812 */ /* 0x000fe200078ec0ff */
[----:B------:R-:W-:Y:S01]  /*1f20*/  ULEA.HI UR6, UR6, UR4, URZ, 0x4 ;  /* 0x0000000406067291 */ /* 0x000fe2000f8f20ff */
[----:B------:R-:W0:Y:S03]  /*1f30*/  LDCU UR10, c[0x0][0x3f8] ;  /* 0x00007f00ff0a77ac */ /* 0x000e260008000800 */
[----:B------:R-:W-:Y:S01]  /*1f40*/  ULOP3.LUT UR7, UR6, 0xfffffff0, URZ, 0xc0, !UPT ;  /* 0xfffffff006077892 */ /* 0x000fe2000f8ec0ff */
[----:B------:R-:W0:Y:S05]  /*1f50*/  LDCU UR13, c[0x0][0x3f4] ;  /* 0x00007e80ff0d77ac */ /* 0x000e2a0008000800 */
[----:B------:R-:W-:Y:S01]  /*1f60*/  ISETP.GE.AND P0, PT, R248, UR7, PT ;  /* 0x00000007f8007c0c */ /* 0x000fe2000bf06270 */
[----:B----4-:R-:W-:Y:S01]  /*1f70*/  UIMAD UR4, UR42, UR8, UR43 ;  /* 0x000000082a0472a4 */ /* 0x010fe2000f8e022b */
[----:B------:R-:W4:Y:S01]  /*1f80*/  LDCU UR22, c[0x0][0x410] ;  /* 0x00008200ff1677ac */ /* 0x000f220008000800 */
[----:B------:R-:W0:Y:S01]  /*1f90*/  LDCU.64 UR14, c[0x0][0x3c8] ;  /* 0x00007900ff0e77ac */ /* 0x000e220008000a00 */
[----:B------:R-:W0:Y:S01]  /*1fa0*/  LDCU.64 UR16, c[0x0][0x3b8] ;  /* 0x00007700ff1077ac */ /* 0x000e220008000a00 */
[----:B------:R-:W0:Y:S01]  /*1fb0*/  LDCU.64 UR18, c[0x0][0x438] ;  /* 0x00008700ff1277ac */ /* 0x000e220008000a00 */
[----:B------:R-:W0:Y:S01]  /*1fc0*/  LDCU.64 UR20, c[0x0][0x448] ;  /* 0x00008900ff1477ac */ /* 0x000e220008000a00 */
[----:B------:R-:W-:-:S02]  /*1fd0*/  ULEA UR6, UR12, UR11, 0x18 ;  /* 0x0000000b0c067291 */ /* 0x000fc4000f8ec0ff */
[----:B------:R-:W-:Y:S01]  /*1fe0*/  UIMAD UR4, UR4, 0x90, URZ ;  /* 0x00000090040478a4 */ /* 0x000fe2000f8e02ff */
[----:B------:R-:W-:Y:S06]  /*1ff0*/  BAR.SYNC.DEFER_BLOCKING 0x0 ;  /* 0x0000000000007b1d */ /* 0x000fec0000010000 */
[----:B------:R-:W-:Y:S05]  /*2000*/  @P0 BRA `(.L_x_4726) ;  /* 0x0000008400fc0947 */ /* 0x000fea0003800000 */
[----:B------:R-:W5:Y:S01]  /*2010*/  LDS.64 R8, [R3+UR6] ;  /* 0x0000000603087984 */ /* 0x000f620008000a00 */
[----:B------:R-:W1:Y:S01]  /*2020*/  LDCU.64 UR8, c[0x0][0x420] ;  /* 0x00008400ff0877ac */ /* 0x000e620008000a00 */
[C---:B------:R-:W-:Y:S02]  /*2030*/  IADD3 R0, PT, PT, R248.reuse, UR41, RZ ;  /* 0x00000029f8007c10 */ /* 0x040fe4000fffe0ff */
[----:B------:R-:W2:Y:S01]  /*2040*/  LDS.64 R6, [R3+UR6+0x10] ;  /* 0x0000100603067984 */ /* 0x000ea20008000a00 */
[----:B------:R-:W3:Y:S01]  /*2050*/  LDCU UR11, c[0x0][0x440] ;  /* 0x00008800ff0b77ac */ /* 0x000ee20008000800 */
[----:B------:R-:W-:Y:S02]  /*2060*/  LEA R248, R248, UR5, 0x2 ;  /* 0x00000005f8f87c11 */ /* 0x000fe4000f8e10ff */
[----:B0-----:R-:W0:Y:S04]  /*2070*/  LDS.64 R4, [R3+UR6+0x20] ;  /* 0x0000200603047984 */ /* 0x001e280008000a00 */
[----:B------:R-:W-:Y:S04]  /*2080*/  LDS.64 R250, [R3+UR6+0x90] ;  /* 0x0000900603fa7984 */ /* 0x000fe80008000a00 */
[----:B------:R-:W-:Y:S01]  /*2090*/  LDS.64 R244, [R3+UR6+0xa0] ;  /* 0x0000a00603f47984 */ /* 0x000fe20008000a00 */
[----:B-1----:R-:W-:Y:S01]  /*20a0*/  IMAD.U32 R11, RZ, RZ, UR8 ;  /* 0x00000008ff0b7e24 */ /* 0x002fe2000f8e00ff */
[----:B------:R-:W-:Y:S01]  /*20b0*/  ISETP.NE.U32.AND P0, PT, RZ, UR8, PT ;  /* 0x00000008ff007c0c */ /* 0x000fe2000bf05070 */
[----:B------:R-:W-:Y:S01]  /*20c0*/  IMAD.U32 R10, RZ, RZ, UR9 ;  /* 0x00000009ff0a7e24 */ /* 0x000fe2000f8e00ff */
[----:B------:R-:W-:Y:S01]  /*20d0*/  LDS.64 R114, [R3+UR6+0xb0] ;  /* 0x0000b00603727984 */ /* 0x000fe20008000a00 */
[----:B---3--:R-:W-:-:S02]  /*20e0*/  UIMAD UR7, UR43, UR11, UR46 ;  /* 0x0000000b2b0772a4 */ /* 0x008fc4000f8e022e */
[----:B------:R-:W-:Y:S01]  /*20f0*/  IMAD.U32 R247, RZ, RZ, UR11 ;  /* 0x0000000bfff77e24 */ /* 0x000fe2000f8e00ff */
[--C-:B------:R-:W-:Y:S01]  /*2100*/  IADD3 R2, P1, P2, R11, UR47, R0.reuse ;  /* 0x0000002f0b027c10 */ /* 0x100fe2000fa3e000 */
[----:B------:R-:W-:Y:S01]  /*2110*/  LDS.64 R112, [R3+UR6+0xc0] ;  /* 0x0000c00603707984 */ /* 0x000fe20008000a00 */
[----:B------:R-:W-:Y:S01]  /*2120*/  ISETP.NE.AND.EX P0, PT, RZ, UR9, PT, P0 ;  /* 0x00000009ff007c0c */ /* 0x000fe2000bf05300 */
[----:B------:R-:W-:Y:S02]  /*2130*/  IMAD R247, R247, UR7, R0 ;  /* 0x00000007f7f77c24 */ /* 0x000fe4000f8e0200 */
[----:B------:R-:W-:Y:S04]  /*2140*/  LDS.64 R110, [R3+UR6+0xd0] ;  /* 0x0000d006036e7984 */ /* 0x000fe80008000a00 */
[----:B------:R-:W-:Y:S04]  /*2150*/  LDS.64 R108, [R3+UR6+0xe0] ;  /* 0x0000e006036c7984 */ /* 0x000fe80008000a00 */
[----:B------:R-:W-:Y:S04]  /*2160*/  LDS.64 R106, [R3+UR6+0xf0] ;  /* 0x0000f006036a7984 */ /* 0x000fe80008000a00 */
[----:B-----5:R-:W-:Y:S04]  /*2170*/  STL.64 [R1+0x40], R8 ;  /* 0x0000400801007387 */ /* 0x020fe80000100a00 */
[----:B------:R-:W1:Y:S04]  /*2180*/  LDS.64 R8, [R3+UR6+0x30] ;  /* 0x0000300603087984 */ /* 0x000e680008000a00 */
[----:B--2---:R-:W-:Y:S04]  /*2190*/  STL.64 [R1+0x38], R6 ;  /* 0x0000380601007387 */ /* 0x004fe80000100a00 */
[----:B------:R-:W2:Y:S04]  /*21a0*/  LDS.64 R6, [R3+UR6+0x40] ;  /* 0x0000400603067984 */ /* 0x000ea80008000a00 */
[----:B0-----:R-:W-:Y:S04]  /*21b0*/  STL.64 [R1+0x30], R4 ;  /* 0x0000300401007387 */ /* 0x001fe80000100a00 */
[----:B------:R-:W0:Y:S04]  /*21c0*/  LDS.64 R4, [R3+UR6+0x50] ;  /* 0x0000500603047984 */ /* 0x000e280008000a00 */
[----:B------:R-:W-:Y:S04]  /*21d0*/  LDS.64 R104, [R3+UR6+0x100] ;  /* 0x0001000603687984 */ /* 0x000fe80008000a00 */
[----:B------:R-:W-:Y:S04]  /*21e0*/  LDS.64 R102, [R3+UR6+0x110] ;  /* 0x0001100603667984 */ /* 0x000fe80008000a00 */
[----:B------:R-:W-:Y:S04]  /*21f0*/  LDS.64 R100, [R3+UR6+0x120] ;  /* 0x0001200603647984 */ /* 0x000fe80008000a00 */
[----:B------:R-:W-:Y:S04]  /*2200*/  LDS.64 R98, [R3+UR6+0x130] ;  /* 0x0001300603627984 */ /* 0x000fe80008000a00 */
[----:B------:R-:W-:Y:S04]  /*2210*/  LDS.64 R96, [R3+UR6+0x140] ;  /* 0x0001400603607984 */ /* 0x000fe80008000a00 */
[----:B-1----:R-:W-:Y:S04]  /*2220*/  STL.64 [R1+0x28], R8 ;  /* 0x0000280801007387 */ /* 0x002fe80000100a00 */
[----:B------:R-:W1:Y:S04]  /*2230*/  LDS.64 R8, [R3+UR6+0x60] ;  /* 0x0000600603087984 */ /* 0x000e680008000a00 */
[----:B--2---:R-:W-:Y:S04]  /*2240*/  STL.64 [R1+0x20], R6 ;  /* 0x0000200601007387 */ /* 0x004fe80000100a00 */
[----:B------:R-:W2:Y:S04]  /*2250*/  LDS.64 R6, [R3+UR6+0x70] ;  /* 0x0000700603067984 */ /* 0x000ea80008000a00 */
[----:B0-----:R-:W-:Y:S04]  /*2260*/  STL.64 [R1+0x18], R4 ;  /* 0x0000180401007387 */ /* 0x001fe80000100a00 */
[----:B------:R-:W0:Y:S04]  /*2270*/  LDS.64 R4, [R3+UR6+0x80] ;  /* 0x0000800603047984 */ /* 0x000e280008000a00 */
[----:B------:R-:W3:Y:S04]  /*2280*/  LDS.64 R94, [R3+UR6+0x150] ;  /* 0x00015006035e7984 */ /* 0x000ee80008000a00 */
[----:B------:R-:W3:Y:S04]  /*2290*/  LDS.64 R92, [R3+UR6+0x160] ;  /* 0x00016006035c7984 */ /* 0x000ee80008000a00 */
[----:B------:R-:W3:Y:S04]  /*22a0*/  LDS.64 R90, [R3+UR6+0x170] ;  /* 0x00017006035a7984 */ /* 0x000ee80008000a00 */
[----:B------:R-:W3:Y:S04]  /*22b0*/  LDS.64 R88, [R3+UR6+0x180] ;  /* 0x0001800603587984 */ /* 0x000ee80008000a00 */
[----:B------:R-:W3:Y:S04]  /*22c0*/  LDS.64 R86, [R3+UR6+0x190] ;  /* 0x0001900603567984 */ /* 0x000ee80008000a00 */
[----:B-1----:R-:W-:Y:S04]  /*22d0*/  STL.64 [R1+0x10], R8 ;  /* 0x0000100801007387 */ /* 0x002fe80000100a00 */
[----:B------:R-:W1:Y:S04]  /*22e0*/  LDS.64 R84, [R3+UR6+0x1a0] ;  /* 0x0001a00603547984 */ /* 0x000e680008000a00 */
[----:B--2---:R-:W-:Y:S04]  /*22f0*/  STL.64 [R1+0x8], R6 ;  /* 0x0000080601007387 */ /* 0x004fe80000100a00 */
[----:B------:R-:W2:Y:S04]  /*2300*/  LDS.64 R82, [R3+UR6+0x1b0] ;  /* 0x0001b00603527984 */ /* 0x000ea80008000a00 */
[----:B0-----:R-:W-:Y:S04]  /*2310*/  STL.64 [R1], R4 ;  /* 0x0000000401007387 */ /* 0x001fe80000100a00 */
        /* <DEDUP_REMOVED lines=36> */
[----:B-123-5:R-:W-:-:S07]  /*2560*/  IADD3.X R3, PT, PT, R10, UR48, RZ, P1, P2 ;  /* 0x000000300a037c10 */ /* 0x02efce0008fe44ff */
.L_x_4858:
[----:B------:R-:W1:Y:S02]  /*2570*/  LDC R12, c[0x0][0x3f4] ;  /* 0x0000fd00ff0c7b82 */ /* 0x000e640000000800 */
[----:B-1----:R-:W-:-:S04]  /*2580*/  IABS R12, R12 ;  /* 0x0000000c000c7213 */ /* 0x002fc80000000000 */
[----:B0-----:R-:W1:Y:S08]  /*2590*/  I2F.RP R10, R12 ;  /* 0x0000000c000a7306 */ /* 0x001e700000209400 */
[----:B-1----:R-:W1:Y:S02]  /*25a0*/  MUFU.RCP R10, R10 ;  /* 0x0000000a000a7308 */ /* 0x002e640000001000 */
[----:B-1----:R-:W-:-:S06]  /*25b0*/  VIADD R10, R10, 0xffffffe ;  /* 0x0ffffffe0a0a7836 */ /* 0x002fcc0000000000 */
[----:B------:R-:W1:Y:S02]  /*25c0*/  F2I.FTZ.U32.TRUNC.NTZ R11, R10 ;  /* 0x0000000a000b7305 */ /* 0x000e64000021f000 */
[----:B-1----:R-:W-:-:S05]  /*25d0*/  IADD3 R10, PT, PT, RZ, -R11, RZ ;  /* 0x8000000bff0a7210 */ /* 0x002fca0007ffe0ff */
[----:B------:R-:W-:Y:S02]  /*25e0*/  IMAD R13, R10, R12, RZ ;  /* 0x0000000c0a0d7224 */ /* 0x000fe400078e02ff */
[----:B------:R-:W-:-:S04]  /*25f0*/  IMAD.MOV.U32 R10, RZ, RZ, RZ ;  /* 0x000000ffff0a7224 */ /* 0x000fc800078e00ff */
[----:B------:R-:W-:Y:S01]  /*2600*/  IMAD.HI.U32 R11, R11, R13, R10 ;  /* 0x0000000d0b0b7227 */ /* 0x000fe200078e000a */
[----:B------:R-:W-:Y:S01]  /*2610*/  IABS R13, R0 ;  /* 0x00000000000d7213 */ /* 0x000fe20000000000 */
[----:B------:R-:W1:Y:S04]  /*2620*/  LDC R10, c[0x0][0x3f4] ;  /* 0x0000fd00ff0a7b82 */ /* 0x000e680000000800 */
[----:B------:R-:W-:-:S04]  /*2630*/  IMAD.HI.U32 R11, R11, R13, RZ ;  /* 0x0000000d0b0b7227 */ /* 0x000fc800078e00ff */
[----:B------:R-:W-:Y:S01]  /*2640*/  IMAD.MOV R11, RZ, RZ, -R11 ;  /* 0x000000ffff0b7224 */ /* 0x000fe200078e0a0b */
[----:B-1----:R-:W-:-:S05]  /*2650*/  IABS R14, R10 ;  /* 0x0000000a000e7213 */ /* 0x002fca0000000000 */
[----:B------:R-:W-:-:S05]  /*2660*/  IMAD R11, R14, R11, R13 ;  /* 0x0000000b0e0b7224 */ /* 0x000fca00078e020d */
[----:B------:R-:W-:-:S13]  /*2670*/  ISETP.GT.U32.AND P1, PT, R12, R11, PT ;  /* 0x0000000b0c00720c */ /* 0x000fda0003f24070 */
[----:B------:R-:W-:-:S05]  /*2680*/  @!P1 IMAD.IADD R11, R11, 0x1, -R14 ;  /* 0x000000010b0b9824 */ /* 0x000fca00078e0a0e */
[----:B------:R-:W-:Y:S02]  /*2690*/  ISETP.GT.U32.AND P1, PT, R12, R11, PT ;  /* 0x0000000b0c00720c */ /* 0x000fe40003f24070 */
[----:B------:R-:W2:Y:S01]  /*26a0*/  @P0 LDG.E.U8 R12, desc[UR36][R2.64] ;  /* 0x00000024020c0981 */ /* 0x000ea2000c1e1100 */
[C---:B------:R-:W-:Y:S01]  /*26b0*/  ISETP.GE.AND P2, PT, R0.reuse, RZ, PT ;  /* 0x000000ff0000720c */ /* 0x040fe20003f46270 */
[----:B------:R-:W-:Y:S01]  /*26c0*/  BSSY.RECONVERGENT B1, `(.L_x_4727) ;  /* 0x0000022000017945 */ /* 0x000fe20003800200 */
[----:B------:R-:W-:-:S04]  /*26d0*/  ISETP.GE.AND P3, PT, R0, UR46, PT ;  /* 0x0000002e00007c0c */ /* 0x000fc8000bf66270 */
[----:B------:R-:W-:Y:S02]  /*26e0*/  FSEL R117, R117, RZ, P3 ;  /* 0x000000ff75757208 */ /* 0x000fe40001800000 */
[----:B------:R-:W-:Y:S02]  /*26f0*/  FSEL R116, R116, RZ, P3 ;  /* 0x000000ff74747208 */ /* 0x000fe40001800000 */
[----:B------:R-:W-:Y:S01]  /*2700*/  @!P1 IMAD.IADD R11, R11, 0x1, -R14 ;  /* 0x000000010b0b9824 */ /* 0x000fe200078e0a0e */
[----:B------:R-:W-:-:S04]  /*2710*/  ISETP.NE.AND P1, PT, R10, RZ, PT ;  /* 0x000000ff0a00720c */ /* 0x000fc80003f25270 */
[----:B------:R-:W-:-:S09]  /*2720*/  @!P2 IADD3 R11, PT, PT, -R11, RZ, RZ ;  /* 0x000000ff0b0ba210 */ /* 0x000fd20007ffe1ff */
[----:B------:R-:W-:Y:S02]  /*2730*/  @!P1 LOP3.LUT R11, RZ, R10, RZ, 0x33, !PT ;  /* 0x0000000aff0b9212 */ /* 0x000fe400078e33ff */
[----:B------:R-:W-:-:S03]  /*2740*/  ISETP.GE.AND P1, PT, R0, UR46, PT ;  /* 0x0000002e00007c0c */ /* 0x000fc6000bf26270 */
[----:B------:R-:W-:Y:S01]  /*2750*/  IMAD.SHL.U32 R13, R11, 0x4, RZ ;  /* 0x000000040b0d7824 */ /* 0x000fe200078e00ff */
[----:B--2---:R-:W-:Y:S01]  /*2760*/  ISETP.NE.AND P2, PT, R12, RZ, P0 ;  /* 0x000000ff0c00720c */ /* 0x004fe20000745270 */
[----:B------:R-:W-:-:S05]  /*2770*/  IMAD R12, R10, 0x90, RZ ;  /* 0x000000900a0c7824 */ /* 0x000fca00078e02ff */
[----:B------:R-:W-:-:S13]  /*2780*/  ISETP.GE.OR P4, PT, R13, R12, P1 ;  /* 0x0000000c0d00720c */ /* 0x000fda0000f86670 */
[----:B------:R-:W-:Y:S05]  /*2790*/  @P4 BRA `(.L_x_4728) ;  /* 0x0000000000504947 */ /* 0x000fea0003800000 */
[----:B------:R-:W1:Y:S02]  /*27a0*/  S2UR UR7, SR_CTAID.Y ;  /* 0x00000000000779c3 */ /* 0x000e640000002600 */
[----:B-1----:R-:W-:-:S05]  /*27b0*/  IMAD R116, R10, UR7, RZ ;  /* 0x000000070a747c24 */ /* 0x002fca000f8e02ff */
[----:B------:R-:W-:-:S04]  /*27c0*/  IADD3 R15, P4, PT, R116, R11, RZ ;  /* 0x0000000b740f7210 */ /* 0x000fc80007f9e0ff */
[----:B------:R-:W-:Y:S02]  /*27d0*/  LEA.HI.X.SX32 R116, R116, RZ, 0x1, P4 ;  /* 0x000000ff74747211 */ /* 0x000fe400020f0eff */
[----:B------:R-:W-:-:S04]  /*27e0*/  LEA R14, P4, R15, UR14, 0x2 ;  /* 0x0000000e0f0e7c11 */ /* 0x000fc8000f8810ff */
[----:B------:R-:W-:-:S05]  /*27f0*/  LEA.HI.X R15, R15, UR15, R116, 0x2, P4 ;  /* 0x0000000f0f0f7c11 */ /* 0x000fca000a0f1474 */
[----:B------:R1:W2:Y:S02]  /*2800*/  LDG.E R14, desc[UR36][R14.64] ;  /* 0x000000240e0e7981 */ /* 0x0002a4000c1e1900 */
[----:B-1----:R-:W-:-:S04]  /*2810*/  IMAD R15, R10, UR10, RZ ;  /* 0x0000000a0a0f7c24 */ /* 0x002fc8000f8e02ff */
[----:B--2---:R-:W-:Y:S02]  /*2820*/  IMAD R15, R14, R15, RZ ;  /* 0x0000000f0e0f7224 */ /* 0x004fe400078e02ff */
[----:B------:R-:W1:Y:S02]  /*2830*/  S2R R14, SR_TID.X ;  /* 0x00000000000e7919 */ /* 0x000e640000002100 */
[----:B------:R-:W-:Y:S02]  /*2840*/  IMAD R15, R15, 0x90, R13 ;  /* 0x000000900f0f7824 */ /* 0x000fe400078e020d */
[----:B-1----:R-:W-:-:S05]  /*2850*/  IMAD.SHL.U32 R14, R14, 0x2, RZ ;  /* 0x000000020e0e7824 */ /* 0x002fca00078e00ff */
        /* <DEDUP_REMOVED lines=8> */
.L_x_4728:
[----:B----4-:R-:W-:Y:S05]  /*28e0*/  BSYNC.RECONVERGENT B1 ;  /* 0x0000000000017941 */ /* 0x010fea0003800200 */
.L_x_4727:
[----:B------:R-:W-:Y:S01]  /*28f0*/  IMAD.IADD R14, R11, 0x1, R10 ;  /* 0x000000010b0e7824 */ /* 0x000fe200078e020a */
[----:B------:R-:W-:Y:S01]  /*2900*/  BSSY.RECONVERGENT B1, `(.L_x_4729) ;  /* 0x000001b000017945 */ /* 0x000fe20003800200 */
[----:B------:R-:W-:Y:S02]  /*2910*/  FSEL R119, R119, RZ, P3 ;  /* 0x000000ff77777208 */ /* 0x000fe40001800000 */
[----:B------:R-:W-:Y:S01]  /*2920*/  IMAD.SHL.U32 R15, R14, 0x4, RZ ;  /* 0x000000040e0f7824 */ /* 0x000fe200078e00ff */
[----:B------:R-:W-:-:S04]  /*2930*/  FSEL R118, R118, RZ, P3 ;  /* 0x000000ff76767208 */ /* 0x000fc80001800000 */
        /* <DEDUP_REMOVED lines=8> */
[----:B------:R1:W2:Y:S01]  /*29c0*/  LDG.E R118, desc[UR36][R118.64] ;  /* 0x0000002476767981 */ /* 0x0002a2000c1e1900 */
[----:B------:R-:W-:Y:S01]  /*29d0*/  IMAD R15, R10, UR10, RZ ;  /* 0x0000000a0a0f7c24 */ /* 0x000fe2000f8e02ff */
[----:B-1----:R-:W1:Y:S02]  /*29e0*/  S2R R119, SR_TID.X ;  /* 0x0000000000777919 */ /* 0x002e640000002100 */
[----:B-1----:R-:W-:-:S04]  /*29f0*/  SHF.L.U32 R119, R119, 0x1, RZ ;  /* 0x0000000177777819 */ /* 0x002fc800000006ff */
[----:B------:R-:W-:-:S05]  /*2a00*/  LOP3.LUT R119, R119, 0x2, RZ, 0xc0, !PT ;  /* 0x0000000277777812 */ /* 0x000fca00078ec0ff */
[----:B------:R-:W-:Y:S02]  /*2a10*/  IMAD R119, R10, UR4, R119 ;  /* 0x000000040a777c24 */ /* 0x000fe4000f8e0277 */
        /* <DEDUP_REMOVED lines=9> */
.L_x_4730:
[----:B------:R-:W-:Y:S05]  /*2ab0*/  BSYNC.RECONVERGENT B1 ;  /* 0x0000000000017941 */ /* 0x000fea0003800200 */
.L_x_4729:
[----:B------:R-:W-:Y:S01]  /*2ac0*/  IMAD R15, R10, 0x8, R13 ;  /* 0x000000080a0f7824 */ /* 0x000fe200078e020d */
[----:B------:R-:W-:Y:S01]  /*2ad0*/  BSSY.RECONVERGENT B1, `(.L_x_4731) ;  /* 0x0000019000017945 */ /* 0x000fe20003800200 */
[----:B------:R-:W-:Y:S02]  /*2ae0*/  FSEL R121, R121, RZ, P3 ;  /* 0x000000ff79797208 */ /* 0x000fe40001800000 */
[----:B------:R-:W-:Y:S02]  /*2af0*/  FSEL R120, R120, RZ, P3 ;  /* 0x000000ff78787208 */ /* 0x000fe40001800000 */
        /* <DEDUP_REMOVED lines=12> */
[----:B------:R-:W-:-:S05]  /*2bc0*/  IMAD R15, R120, 0x90, R15 ;  /* 0x00000090780f7824 */ /* 0x000fca00078e020f */
[----:B------:R-:W-:Y:S01]  /*2bd0*/  SHF.R.S32.HI R120, RZ, 0x1f, R15 ;  /* 0x0000001fff787819 */ /* 0x000fe2000001140f */
[----:B-1----:R-:W-:-:S05]  /*2be0*/  IMAD.SHL.U32 R121, R121, 0x2, RZ ;  /* 0x0000000279797824 */ /* 0x002fca00078e00ff */
[----:B------:R-:W-:-:S05]  /*2bf0*/  LOP3.LUT R121, R121, 0x2, RZ, 0xc0, !PT ;  /* 0x0000000279797812 */ /* 0x000fca00078ec0ff */
[----:B------:R-:W-:-:S05]  /*2c00*/  IMAD R121, R10, UR4, R121 ;  /* 0x000000040a797c24 */ /* 0x000fca000f8e0279 */
[----:B------:R-:W-:-:S04]  /*2c10*/  IADD3 R15, P4, PT, R121, R15, RZ ;  /* 0x0000000f790f7210 */ /* 0x000fc80007f9e0ff */
[----:B------:R-:W-:Y:S02]  /*2c20*/  LEA.HI.X.SX32 R121, R121, R120, 0x1, P4 ;  /* 0x0000007879797211 */ /* 0x000fe400020f0eff */
[----:B------:R-:W-:-:S04]  /*2c30*/  LEA R120, P4, R15, UR16, 0x2 ;  /* 0x000000100f787c11 */ /* 0x000fc8000f8810ff */
[----:B------:R-:W-:-:S06]  /*2c40*/  LEA.HI.X R121, R15, UR17, R121, 0x2, P4 ;  /* 0x000000110f797c11 */ /* 0x000fcc000a0f1479 */
[----:B------:R-:W5:Y:S03]  /*2c50*/  LDG.E.64 R120, desc[UR36][R120.64] ;  /* 0x0000002478787981 */ /* 0x000f66000c1e1b00 */
.L_x_4732:
[----:B------:R-:W-:Y:S05]  /*2c60*/  BSYNC.RECONVERGENT B1 ;  /* 0x0000000000017941 */ /* 0x000fea0003800200 */
.L_x_4731:
[----:B------:R-:W-:Y:S01]  /*2c70*/  IMAD R15, R10, 0x2, R14 ;  /* 0x000000020a0f7824 */ /* 0x000fe200078e020e */
[----:B------:R-:W-:Y:S01]  /*2c80*/  BSSY.RECONVERGENT B1, `(.L_x_4733) ;  /* 0x000001a000017945 */ /* 0x000fe20003800200 */
[----:B------:R-:W-:Y:S02]  /*2c90*/  FSEL R123, R123, RZ, P3 ;  /* 0x000000ff7b7b7208 */ /* 0x000fe40001800000 */
[----:B------:R-:W-:Y:S02]  /*2ca0*/  FSEL R122, R122, RZ, P3 ;  /* 0x000000ff7a7a7208 */ /* 0x000fe40001800000 */
[----:B------:R-:W-:-:S04]  /*2cb0*/  SHF.L.U32 R15, R15, 0x2, RZ ;  /* 0x000000020f0f7819 */ /* 0x000fc800000006ff */
        /* <DEDUP_REMOVED lines=22> */
.L_x_4734:
[----:B------:R-:W-:Y:S05]  /*2e20*/  BSYNC.RECONVERGENT B1 ;  /* 0x0000000000017941 */ /* 0x000fea0003800200 */
.L_x_4733:
        /* <DEDUP_REMOVED lines=26> */
.L_x_4736:
[----:B------:R-:W-:Y:S05]  /*2fd0*/  BSYNC.RECONVERGENT B1 ;  /* 0x0000000000017941 */ /* 0x000fea0003800200 */
.L_x_4735:
        /* <DEDUP_REMOVED lines=17> */
[----:B------:R-:W-:-:S04]  /*30f0*/  IMAD R15, R126, 0x24, R15 ;  /* 0x000000247e0f7824 */ /* 0x000fc800078e020f */
[----:B------:R-:W-:-:S05]  /*3100*/  IMAD.SHL.U32 R15, R15, 0x4, RZ ;  /* 0x000000040f0f7824 */ /* 0x000fca00078e00ff */
        /* <DEDUP_REMOVED lines=9> */
.L_x_4738:
[----:B------:R-:W-:Y:S05]  /*31a0*/  BSYNC.RECONVERGENT B1 ;  /* 0x0000000000017941 */ /* 0x000fea0003800200 */
.L_x_4737:
[----:B------:R-:W-:Y:S01]  /*31b0*/  IMAD R14, R10, 0x4, R14 ;  /* 0x000000040a0e7824 */ /* 0x000fe200078e020e */
[----:B------:R-:W-:Y:S01]  /*31c0*/  BSSY.RECONVERGENT B1, `(.L_x_4739) ;  /* 0x000001c000017945 */ /* 0x000fe20003800200 */
[----:B------:R-:W-:Y:S02]  /*31d0*/  FSEL R129, R129, RZ, P3 ;  /* 0x000000ff81817208 */ /* 0x000fe40001800000 */
[----:B------:R-:W-:Y:S01]  /*31e0*/  IMAD.IADD R15, R14, 0x1, R10 ;  /* 0x000000010e0f7824 */ /* 0x000fe200078e020a */
[----:B------:R-:W-:-:S04]  /*31f0*/  FSEL R128, R128, RZ, P3 ;  /* 0x000000ff80807208 */ /* 0x000fc80001800000 */
        /* <DEDUP_REMOVED lines=24> */
.L_x_4740:
[----:B------:R-:W-:Y:S05]  /*3380*/  BSYNC.RECONVERGENT B1 ;  /* 0x0000000000017941 */ /* 0x000fea0003800200 */
.L_x_4739:
[----:B------:R-:W-:Y:S01]  /*3390*/  IMAD R15, R10, 0x2, R14 ;  /* 0x000000020a0f7824 */ /* 0x000fe200078e020e */
        /* <DEDUP_REMOVED lines=18> */
[----:B------:R-:W-:Y:S02]  /*34c0*/  SHF.R.S32.HI R130, RZ, 0x1f, R15 ;  /* 0x0000001fff827819 */ /* 0x000fe4000001140f */
[----:B-1----:R-:W-:-:S04]  /*34d0*/  SHF.L.U32 R131, R131, 0x1, RZ ;  /* 0x0000000183837819 */ /* 0x002fc800000006ff */
[----:B------:R-:W-:-:S05]  /*34e0*/  LOP3.LUT R131, R131, 0x2, RZ, 0xc0, !PT ;  /* 0x0000000283837812 */ /* 0x000fca00078ec0ff */
[----:B------:R-:W-:-:S05]  /*34f0*/  IMAD R131, R10, UR4, R131 ;  /* 0x000000040a837c24 */ /* 0x000fca000f8e0283 */
[----:B------:R-:W-:-:S04]  /*3500*/  IADD3 R15, P4, PT, R131, R15, RZ ;  /* 0x0000000f830f7210 */ /* 0x000fc80007f9e0ff */
[----:B------:R-:W-:Y:S02]  /*3510*/  LEA.HI.X.SX32 R131, R131, R130, 0x1, P4 ;  /* 0x0000008283837211 */ /* 0x000fe400020f0eff */
[----:B------:R-:W-:-:S04]  /*3520*/  LEA R130, P4, R15, UR16, 0x2 ;  /* 0x000000100f827c11 */ /* 0x000fc8000f8810ff */
[----:B------:R-:W-:-:S06]  /*3530*/  LEA.HI.X R131, R15, UR17, R131, 0x2, P4 ;  /* 0x000000110f837c11 */ /* 0x000fcc000a0f1483 */
[----:B------:R-:W5:Y:S03]  /*3540*/  LDG.E.64 R130, desc[UR36][R130.64] ;  /* 0x0000002482827981 */ /* 0x000f66000c1e1b00 */
.L_x_4742:
[----:B------:R-:W-:Y:S05]  /*3550*/  BSYNC.RECONVERGENT B1 ;  /* 0x0000000000017941 */ /* 0x000fea0003800200 */
.L_x_4741:
        /* <DEDUP_REMOVED lines=26> */
.L_x_4744:
[----:B------:R-:W-:Y:S05]  /*3700*/  BSYNC.RECONVERGENT B1 ;  /* 0x0000000000017941 */ /* 0x000fea0003800200 */
.L_x_4743:
[----:B------:R-:W-:Y:S01]  /*3710*/  IMAD R246, R10, 0x2, R14 ;  /* 0x000000020af67824 */ /* 0x000fe200078e020e */
[----:B------:R-:W-:Y:S01]  /*3720*/  BSSY.RECONVERGENT B1, `(.L_x_4745) ;  /* 0x000001c000017945 */ /* 0x000fe20003800200 */
[----:B------:R-:W-:Y:S02]  /*3730*/  FSEL R135, R135, RZ, P3 ;  /* 0x000000ff87877208 */ /* 0x000fe40001800000 */
[----:B------:R-:W-:Y:S02]  /*3740*/  FSEL R134, R134, RZ, P3 ;  /* 0x000000ff86867208 */ /* 0x000fe40001800000 */
[----:B------:R-:W-:-:S05]  /*3750*/  LEA R246, R10, R246, 0x1 ;  /* 0x000000f60af67211 */ /* 0x000fca00078e08ff */
[----:B------:R-:W-:-:S05]  /*3760*/  IMAD.SHL.U32 R14, R246, 0x4, RZ ;  /* 0x00000004f60e7824 */ /* 0x000fca00078e00ff */
        /* <DEDUP_REMOVED lines=23> */
.L_x_4746:
[----:B------:R-:W-:Y:S05]  /*38e0*/  BSYNC.RECONVERGENT B1 ;  /* 0x0000000000017941 */ /* 0x000fea0003800200 */
.L_x_4745:
[----:B------:R-:W-:Y:S01]  /*38f0*/  IMAD.IADD R249, R246, 0x1, R10 ;  /* 0x00000001f6f97824 */ /* 0x000fe200078e020a */
        /* <DEDUP_REMOVED lines=27> */
.L_x_4748:
[----:B------:R-:W-:Y:S05]  /*3ab0*/  BSYNC.RECONVERGENT B1 ;  /* 0x0000000000017941 */ /* 0x000fea0003800200 */
.L_x_4747:
        /* <DEDUP_REMOVED lines=28> */
.L_x_4750:
[----:B------:R-:W-:Y:S05]  /*3c80*/  BSYNC.RECONVERGENT B1 ;  /* 0x0000000000017941 */ /* 0x000fea0003800200 */
.L_x_4749:
        /* <DEDUP_REMOVED lines=18> */
[----:B------:R-:W-:-:S04]  /*3db0*/  SHF.L.U32 R14, R14, 0x2, RZ ;  /* 0x000000020e0e7819 */ /* 0x000fc800000006ff */
        /* <DEDUP_REMOVED lines=9> */
.L_x_4752:
[----:B------:R-:W-:Y:S05]  /*3e50*/  BSYNC.RECONVERGENT B1 ;  /* 0x0000000000017941 */ /* 0x000fea0003800200 */
.L_x_4751:
        /* <DEDUP_REMOVED lines=28> */
.L_x_4754:
[----:B------:R-:W-:Y:S05]  /*4020*/  BSYNC.RECONVERGENT B1 ;  /* 0x0000000000017941 */ /* 0x000fea0003800200 */
.L_x_4753:
[----:B------:R-:W-:Y:S01]  /*4030*/  IADD3 R246, PT, PT, R246, R10, RZ ;  /* 0x0000000af6f67210 */ /* 0x000fe20007ffe0ff */
[----:B------:R-:W-:Y:S01]  /*4040*/  BSSY.RECONVERGENT B1, `(.L_x_4755) ;  /* 0x000001b000017945 */ /* 0x000fe20003800200 */
[----:B------:R-:W-:Y:S02]  /*4050*/  FSEL R145, R145, RZ, P3 ;  /* 0x000000ff91917208 */ /* 0x000fe40001800000 */
[----:B------:R-:W-:Y:S01]  /*4060*/  FSEL R144, R144, RZ, P3 ;  /* 0x000000ff90907208 */ /* 0x000fe20001800000 */
        /* <DEDUP_REMOVED lines=24> */
.L_x_4756:
[----:B------:R-:W-:Y:S05]  /*41f0*/  BSYNC.RECONVERGENT B1 ;  /* 0x0000000000017941 */ /* 0x000fea0003800200 */
.L_x_4755:
        /* <DEDUP_REMOVED lines=28> */
.L_x_4758:
[----:B------:R-:W-:Y:S05]  /*43c0*/  BSYNC.RECONVERGENT B1 ;  /* 0x0000000000017941 */ /* 0x000fea0003800200 */
.L_x_4757:
        /* <DEDUP_REMOVED lines=26> */
.L_x_4760:
[----:B------:R-:W-:Y:S05]  /*4570*/  BSYNC.RECONVERGENT B1 ;  /* 0x0000000000017941 */ /* 0x000fea0003800200 */
.L_x_4759:
[----:B------:R-:W-:Y:S01]  /*4580*/  LEA R246, R10, R246, 0x1 ;  /* 0x000000f60af67211 */ /* 0x000fe200078e08ff */
        /* <DEDUP_REMOVED lines=27> */
.L_x_4762:
[----:B------:R-:W-:Y:S05]  /*4740*/  BSYNC.RECONVERGENT B1 ;  /* 0x0000000000017941 */ /* 0x000fea0003800200 */
.L_x_4761:
        /* <DEDUP_REMOVED lines=28> */
.L_x_4764:
[----:B------:R-:W-:Y:S05]  /*4910*/  BSYNC.RECONVERGENT B1 ;  /* 0x0000000000017941 */ /* 0x000fea0003800200 */
.L_x_4763:
        /* <DEDUP_REMOVED lines=28> */
.L_x_4766:
[----:B------:R-:W-:Y:S05]  /*4ae0*/  BSYNC.RECONVERGENT B1 ;  /* 0x0000000000017941 */ /* 0x000fea0003800200 */
.L_x_4765:
        /* <DEDUP_REMOVED lines=28> */
.L_x_4768:
[----:B------:R-:W-:Y:S05]  /*4cb0*/  BSYNC.RECONVERGENT B1 ;  /* 0x0000000000017941 */ /* 0x000fea0003800200 */
.L_x_4767:
        /* <DEDUP_REMOVED lines=28> */
.L_x_4770:
[----:B------:R-:W-:Y:S05]  /*4e80*/  BSYNC.RECONVERGENT B1 ;  /* 0x0000000000017941 */ /* 0x000fea0003800200 */
.L_x_4769:
        /* <DEDUP_REMOVED lines=28> */
.L_x_4772:
[----:B------:R-:W-:Y:S05]  /*5050*/  BSYNC.RECONVERGENT B1 ;  /* 0x0000000000017941 */ /* 0x000fea0003800200 */
.L_x_4771:
        /* <DEDUP_REMOVED lines=28> */
.L_x_4774:
[----:B------:R-:W-:Y:S05]  /*5220*/  BSYNC.RECONVERGENT B1 ;  /* 0x0000000000017941 */ /* 0x000fea0003800200 */
.L_x_4773:
        /* <DEDUP_REMOVED lines=28> */
.L_x_4776:
[----:B------:R-:W-:Y:S05]  /*53f0*/  BSYNC.RECONVERGENT B1 ;  /* 0x0000000000017941 */ /* 0x000fea0003800200 */
.L_x_4775:
        /* <DEDUP_REMOVED lines=28> */
.L_x_4778:
[----:B------:R-:W-:Y:S05]  /*55c0*/  BSYNC.RECONVERGENT B1 ;  /* 0x0000000000017941 */ /* 0x000fea0003800200 */
.L_x_4777:
        /* <DEDUP_REMOVED lines=28> */
.L_x_4780:
[----:B------:R-:W-:Y:S05]  /*5790*/  BSYNC.RECONVERGENT B1 ;  /* 0x0000000000017941 */ /* 0x000fea0003800200 */
.L_x_4779:
        /* <DEDUP_REMOVED lines=28> */
.L_x_4782:
[----:B------:R-:W-:Y:S05]  /*5960*/  BSYNC.RECONVERGENT B1 ;  /* 0x0000000000017941 */ /* 0x000fea0003800200 */
.L_x_4781:
        /* <DEDUP_REMOVED lines=28> */
.L_x_4784:
[----:B------:R-:W-:Y:S05]  /*5b30*/  BSYNC.RECONVERGENT B1 ;  /* 0x0000000000017941 */ /* 0x000fea0003800200 */
.L_x_4783:
        /* <DEDUP_REMOVED lines=28> */
.L_x_4786:
[----:B------:R-:W-:Y:S05]  /*5d00*/  BSYNC.RECONVERGENT B1 ;  /* 0x0000000000017941 */ /* 0x000fea0003800200 */
.L_x_4785:
        /* <DEDUP_REMOVED lines=28> */
.L_x_4788:
[----:B------:R-:W-:Y:S05]  /*5ed0*/  BSYNC.RECONVERGENT B1 ;  /* 0x0000000000017941 */ /* 0x000fea0003800200 */
.L_x_4787:
[----:B------:R-:W-:Y:S01]  /*5ee0*/  IMAD.IADD R249, R246, 0x1, R10 ;  /* 0x00000001f6f97824 */ /* 0x000fe200078e020a */
[----:B------:R-:W-:Y:S01]  /*5ef0*/  BSSY.RECONVERGENT B1, `(.L_x_4789) ;  /* 0x000001e000017945 */ /* 0x000fe20003800200 */
[----:B------:R-:W-:Y:S01]  /*5f00*/  IMAD R246, R10, 0x80, R13 ;  /* 0x000000800af67824 */ /* 0x000fe200078e020d */
[----:B------:R-:W-:Y:S01]  /*5f10*/  FSEL R179, R179, RZ, P3 ;  /* 0x000000ffb3b37208 */ /* 0x000fe20001800000 */
[----:B------:R-:W-:Y:S01]  /*5f20*/  IMAD.SHL.U32 R14, R249, 0x4, RZ ;  /* 0x00000004f90e7824 */ /* 0x000fe200078e00ff */
[----:B------:R-:W-:Y:S02]  /*5f30*/  FSEL R181, R181, RZ, P3 ;  /* 0x000000ffb5b57208 */ /* 0x000fe40001800000 */
[-C--:B------:R-:W-:Y:S02]  /*5f40*/  ISETP.GE.OR P4, PT, R246, R12.reuse, P1 ;  /* 0x0000000cf600720c */ /* 0x080fe40000f86670 */
[----:B------:R-:W-:Y:S02]  /*5f50*/  ISETP.GE.OR P5, PT, R14, R12, P1 ;  /* 0x0000000c0e00720c */ /* 0x000fe40000fa6670 */
[----:B------:R-:W-:-:S11]  /*5f60*/  FSEL R178, R178, RZ, P3 ;  /* 0x000000ffb2b27208 */ /* 0x000fd60001800000 */
        /* <DEDUP_REMOVED lines=8> */
[----:B------:R-:W-:-:S04]  /*5ff0*/  IMAD R13, R10, UR10, RZ ;  /* 0x0000000a0a0d7c24 */ /* 0x000fc8000f8e02ff */
        /* <DEDUP_REMOVED lines=13> */
.L_x_4790:
[----:B------:R-:W-:Y:S05]  /*60d0*/  BSYNC.RECONVERGENT B1 ;  /* 0x0000000000017941 */ /* 0x000fea0003800200 */
.L_x_4789:
[----:B------:R-:W-:Y:S01]  /*60e0*/  BSSY.RECONVERGENT B1, `(.L_x_4791) ;  /* 0x0000018000017945 */ /* 0x000fe20003800200 */
[----:B------:R-:W-:Y:S01]  /*60f0*/  IMAD R13, R10, 0x2, R249 ;  /* 0x000000020a0d7824 */ /* 0x000fe200078e02f9 */
[----:B------:R-:W-:Y:S02]  /*6100*/  FSEL R180, R180, RZ, P3 ;  /* 0x000000ffb4b47208 */ /* 0x000fe40001800000 */
        /* <DEDUP_REMOVED lines=21> */
.L_x_4792:
[----:B------:R-:W-:Y:S05]  /*6260*/  BSYNC.RECONVERGENT B1 ;  /* 0x0000000000017941 */ /* 0x000fea0003800200 */
.L_x_4791:
[----:B------:R-:W-:Y:S01]  /*6270*/  IMAD.SHL.U32 R14, R13, 0x4, RZ ;  /* 0x000000040d0e7824 */ /* 0x000fe200078e00ff */
[----:B------:R-:W-:Y:S01]  /*6280*/  BSSY.RECONVERGENT B1, `(.L_x_4793) ;  /* 0x000001b000017945 */ /* 0x000fe20003800200 */
[----:B------:R-:W-:Y:S01]  /*6290*/  FSEL R183, R183, RZ, P3 ;  /* 0x000000ffb7b77208 */ /* 0x000fe20001800000 */
[----:B------:R-:W-:Y:S01]  /*62a0*/  IMAD.IADD R246, R13, 0x1, R10 ;  /* 0x000000010df67824 */ /* 0x000fe200078e020a */
        /* <DEDUP_REMOVED lines=14> */
[----:B------:R-:W-:Y:S01]  /*6390*/  IMAD.SHL.U32 R13, R13, 0x4, RZ ;  /* 0x000000040d0d7824 */ /* 0x000fe200078e00ff */
[----:B-1----:R-:W-:-:S04]  /*63a0*/  SHF.L.U32 R15, R15, 0x1, RZ ;  /* 0x000000010f0f7819 */ /* 0x002fc800000006ff */
        /* <DEDUP_REMOVED lines=8> */
.L_x_4794:
[----:B------:R-:W-:Y:S05]  /*6430*/  BSYNC.RECONVERGENT B1 ;  /* 0x0000000000017941 */ /* 0x000fea0003800200 */
.L_x_4793:
[----:B------:R-:W-:Y:S01]  /*6440*/  IMAD.SHL.U32 R13, R246, 0x4, RZ ;  /* 0x00000004f60d7824 */ /* 0x000fe200078e00ff */
[----:B------:R-:W-:Y:S01]  /*6450*/  BSSY.RECONVERGENT B1, `(.L_x_4795) ;  /* 0x000001b000017945 */ /* 0x000fe20003800200 */
[----:B------:R-:W-:Y:S02]  /*6460*/  FSEL R185, R185, RZ, P3 ;  /* 0x000000ffb9b97208 */ /* 0x000fe40001800000 */
[----:B------:R-:W-:Y:S02]  /*6470*/  FSEL R184, R184, RZ, P3 ;  /* 0x000000ffb8b87208 */ /* 0x000fe40001800000 */
[----:B------:R-:W-:Y:S01]  /*6480*/  ISETP.GE.OR P4, PT, R13, R12, P1 ;  /* 0x0000000c0d00720c */ /* 0x000fe20000f86670 */
[----:B------:R-:W-:-:S12]  /*6490*/  IMAD.IADD R13, R246, 0x1, R10 ;  /* 0x00000001f60d7824 */ /* 0x000fd800078e020a */
        /* <DEDUP_REMOVED lines=22> */
.L_x_4796:
[----:B------:R-:W-:Y:S05]  /*6600*/  BSYNC.RECONVERGENT B1 ;  /* 0x0000000000017941 */ /* 0x000fea0003800200 */
.L_x_4795:
        /* <DEDUP_REMOVED lines=18> */
[----:B------:R-:W-:Y:S02]  /*6730*/  IMAD.SHL.U32 R13, R13, 0x4, RZ ;  /* 0x000000040d0d7824 */ /* 0x000fe400078e00ff */
[----:B-1----:R-:W-:-:S05]  /*6740*/  IMAD.SHL.U32 R15, R15, 0x2, RZ ;  /* 0x000000020f0f7824 */ /* 0x002fca00078e00ff */
        /* <DEDUP_REMOVED lines=8> */
.L_x_4798:
[----:B------:R-:W-:Y:S05]  /*67d0*/  BSYNC.RECONVERGENT B1 ;  /* 0x0000000000017941 */ /* 0x000fea0003800200 */
.L_x_4797:
[C---:B------:R-:W-:Y:S01]  /*67e0*/  SHF.L.U32 R13, R246.reuse, 0x2, RZ ;  /* 0x00000002f60d7819 */ /* 0x040fe200000006ff */
[----:B------:R-:W-:Y:S01]  /*67f0*/  BSSY.RECONVERGENT B1, `(.L_x_4799) ;  /* 0x000001b000017945 */ /* 0x000fe20003800200 */
[----:B------:R-:W-:Y:S02]  /*6800*/  FSEL R189, R189, RZ, P3 ;  /* 0x000000ffbdbd7208 */ /* 0x000fe40001800000 */
[----:B------:R-:W-:Y:S01]  /*6810*/  ISETP.GE.OR P4, PT, R13, R12, P1 ;  /* 0x0000000c0d00720c */ /* 0x000fe20000f86670 */
[----:B------:R-:W-:Y:S01]  /*6820*/  IMAD.IADD R13, R246, 0x1, R10 ;  /* 0x00000001f60d7824 */ /* 0x000fe200078e020a */
        /* <DEDUP_REMOVED lines=23> */
.L_x_4800:
[----:B------:R-:W-:Y:S05]  /*69a0*/  BSYNC.RECONVERGENT B1 ;  /* 0x0000000000017941 */ /* 0x000fea0003800200 */
.L_x_4799:
[----:B------:R-:W-:Y:S01]  /*69b0*/  IMAD.SHL.U32 R14, R13, 0x4, RZ ;  /* 0x000000040d0e7824 */ /* 0x000fe200078e00ff */
[----:B------:R-:W-:Y:S01]  /*69c0*/  BSSY.RECONVERGENT B1, `(.L_x_4801) ;  /* 0x000001b000017945 */ /* 0x000fe20003800200 */
[----:B------:R-:W-:Y:S02]  /*69d0*/  FSEL R191, R191, RZ, P3 ;  /* 0x000000ffbfbf7208 */ /* 0x000fe40001800000 */
[----:B------:R-:W-:Y:S02]  /*69e0*/  FSEL R190, R190, RZ, P3 ;  /* 0x000000ffbebe7208 */ /* 0x000fe40001800000 */
[----:B------:R-:W-:Y:S02]  /*69f0*/  ISETP.GE.OR P4, PT, R14, R12, P1 ;  /* 0x0000000c0e00720c */ /* 0x000fe40000f86670 */
[----:B------:R-:W-:-:S11]  /*6a00*/  IADD3 R246, PT, PT, R13, R10, RZ ;  /* 0x0000000a0df67210 */ /* 0x000fd60007ffe0ff */
        /* <DEDUP_REMOVED lines=22> */
.L_x_4802:
[----:B------:R-:W-:Y:S05]  /*6b70*/  BSYNC.RECONVERGENT B1 ;  /* 0x0000000000017941 */ /* 0x000fea0003800200 */
.L_x_4801:
        /* <DEDUP_REMOVED lines=28> */
.L_x_4804:
[----:B------:R-:W-:Y:S05]  /*6d40*/  BSYNC.RECONVERGENT B1 ;  /* 0x0000000000017941 */ /* 0x000fea0003800200 */
.L_x_4803:
        /* <DEDUP_REMOVED lines=18> */
[----:B------:R-:W-:Y:S01]  /*6e70*/  SHF.L.U32 R13, R13, 0x2, RZ ;  /* 0x000000020d0d7819 */ /* 0x000fe200000006ff */
        /* <DEDUP_REMOVED lines=9> */
.L_x_4806:
[----:B------:R-:W-:Y:S05]  /*6f10*/  BSYNC.RECONVERGENT B1 ;  /* 0x0000000000017941 */ /* 0x000fea0003800200 */
.L_x_4805:
        /* <DEDUP_REMOVED lines=28> */
.L_x_4808:
[----:B------:R-:W-:Y:S05]  /*70e0*/  BSYNC.RECONVERGENT B1 ;  /* 0x0000000000017941 */ /* 0x000fea0003800200 */
.L_x_4807:
[----:B------:R-:W-:Y:S01]  /*70f0*/  SHF.L.U32 R14, R13, 0x2, RZ ;  /* 0x000000020d0e7819 */ /* 0x000fe200000006ff */
[----:B------:R-:W-:Y:S01]  /*7100*/  BSSY.RECONVERGENT B1, `(.L_x_4809) ;  /* 0x000001b000017945 */ /* 0x000fe20003800200 */
[----:B------:R-:W-:Y:S01]  /*7110*/  FSEL R199, R199, RZ, P3 ;  /* 0x000000ffc7c77208 */ /* 0x000fe20001800000 */
[----:B------:R-:W-:Y:S01]  /*7120*/  IMAD.IADD R246, R13, 0x1, R10 ;  /* 0x000000010df67824 */ /* 0x000fe200078e020a */
        /* <DEDUP_REMOVED lines=24> */
.L_x_4810:
[----:B------:R-:W-:Y:S05]  /*72b0*/  BSYNC.RECONVERGENT B1 ;  /* 0x0000000000017941 */ /* 0x000fea0003800200 */
.L_x_4809:
        /* <DEDUP_REMOVED lines=28> */
.L_x_4812:
[----:B------:R-:W-:Y:S05]  /*7480*/  BSYNC.RECONVERGENT B1 ;  /* 0x0000000000017941 */ /* 0x000fea0003800200 */
.L_x_4811:
        /* <DEDUP_REMOVED lines=28> */
.L_x_4814:
[----:B------:R-:W-:Y:S05]  /*7650*/  BSYNC.RECONVERGENT B1 ;  /* 0x0000000000017941 */ /* 0x000fea0003800200 */
.L_x_4813:
        /* <DEDUP_REMOVED lines=28> */
.L_x_4816:
[----:B------:R-:W-:Y:S05]  /*7820*/  BSYNC.RECONVERGENT B1 ;  /* 0x0000000000017941 */ /* 0x000fea0003800200 */
.L_x_4815:
        /* <DEDUP_REMOVED lines=28> */
.L_x_4818:
[----:B------:R-:W-:Y:S05]  /*79f0*/  BSYNC.RECONVERGENT B1 ;  /* 0x0000000000017941 */ /* 0x000fea0003800200 */
.L_x_4817:
        /* <DEDUP_REMOVED lines=28> */
.L_x_4820:
[----:B------:R-:W-:Y:S05]  /*7bc0*/  BSYNC.RECONVERGENT B1 ;  /* 0x0000000000017941 */ /* 0x000fea0003800200 */
.L_x_4819:
        /* <DEDUP_REMOVED lines=28> */
.L_x_4822:
[----:B------:R-:W-:Y:S05]  /*7d90*/  BSYNC.RECONVERGENT B1 ;  /* 0x0000000000017941 */ /* 0x000fea0003800200 */
.L_x_4821:
        /* <DEDUP_REMOVED lines=28> */
.L_x_4824:
[----:B------:R-:W-:Y:S05]  /*7f60*/  BSYNC.RECONVERGENT B1 ;  /* 0x0000000000017941 */ /* 0x000fea0003800200 */
.L_x_4823:
        /* <DEDUP_REMOVED lines=28> */
.L_x_4826:
[----:B------:R-:W-:Y:S05]  /*8130*/  BSYNC.RECONVERGENT B1 ;  /* 0x0000000000017941 */ /* 0x000fea0003800200 */
.L_x_4825:
        /* <DEDUP_REMOVED lines=28> */
.L_x_4828:
[----:B------:R-:W-:Y:S05]  /*8300*/  BSYNC.RECONVERGENT B1 ;  /* 0x0000000000017941 */ /* 0x000fea0003800200 */
.L_x_4827:
        /* <DEDUP_REMOVED lines=28> */
.L_x_4830:
[----:B------:R-:W-:Y:S05]  /*84d0*/  BSYNC.RECONVERGENT B1 ;  /* 0x0000000000017941 */ /* 0x000fea0003800200 */
.L_x_4829:
        /* <DEDUP_REMOVED lines=28> */
.L_x_4832:
[----:B------:R-:W-:Y:S05]  /*86a0*/  BSYNC.RECONVERGENT B1 ;  /* 0x0000000000017941 */ /* 0x000fea0003800200 */
.L_x_4831:
        /* <DEDUP_REMOVED lines=28> */
.L_x_4834:
[----:B------:R-:W-:Y:S05]  /*8870*/  BSYNC.RECONVERGENT B1 ;  /* 0x0000000000017941 */ /* 0x000fea0003800200 */
.L_x_4833:
        /* <DEDUP_REMOVED lines=28> */
.L_x_4836:
[----:B------:R-:W-:Y:S05]  /*8a40*/  BSYNC.RECONVERGENT B1 ;  /* 0x0000000000017941 */ /* 0x000fea0003800200 */
.L_x_4835:
        /* <DEDUP_REMOVED lines=28> */
.L_x_4838:
[----:B------:R-:W-:Y:S05]  /*8c10*/  BSYNC.RECONVERGENT B1 ;  /* 0x0000000000017941 */ /* 0x000fea0003800200 */
.L_x_4837:
        /* <DEDUP_REMOVED lines=28> */
.L_x_4840:
[----:B------:R-:W-:Y:S05]  /*8de0*/  BSYNC.RECONVERGENT B1 ;  /* 0x0000000000017941 */ /* 0x000fea0003800200 */
.L_x_4839:
        /* <DEDUP_REMOVED lines=28> */
.L_x_4842:
[----:B------:R-:W-:Y:S05]  /*8fb0*/  BSYNC.RECONVERGENT B1 ;  /* 0x0000000000017941 */ /* 0x000fea0003800200 */
.L_x_4841:
        /* <DEDUP_REMOVED lines=28> */
.L_x_4844:
[----:B------:R-:W-:Y:S05]  /*9180*/  BSYNC.RECONVERGENT B1 ;  /* 0x0000000000017941 */ /* 0x000fea0003800200 */
.L_x_4843:
        /* <DEDUP_REMOVED lines=28> */
.L_x_4846:
[----:B------:R-:W-:Y:S05]  /*9350*/  BSYNC.RECONVERGENT B1 ;  /* 0x0000000000017941 */ /* 0x000fea0003800200 */
.L_x_4845:
        /* <DEDUP_REMOVED lines=28> */
.L_x_4848:
[----:B------:R-:W-:Y:S05]  /*9520*/  BSYNC.RECONVERGENT B1 ;  /* 0x0000000000017941 */ /* 0x000fea0003800200 */
.L_x_4847:
        /* <DEDUP_REMOVED lines=28> */
.L_x_4850:
[----:B------:R-:W-:Y:S05]  /*96f0*/  BSYNC.RECONVERGENT B1 ;  /* 0x0000000000017941 */ /* 0x000fea0003800200 */
.L_x_4849:
[C---:B------:R-:W-:Y:S01]  /*9700*/  IMAD.SHL.U32 R13, R246.reuse, 0x4, RZ ;  /* 0x00000004f60d7824 */ /* 0x040fe200078e00ff */
[----:B------:R-:W-:Y:S01]  /*9710*/  IADD3 R14, PT, PT, R246, R10, RZ ;  /* 0x0000000af60e7210 */ /* 0x000fe20007ffe0ff */
[----:B------:R-:W-:Y:S01]  /*9720*/  BSSY.RECONVERGENT B1, `(.L_x_4851) ;  /* 0x000001c000017945 */ /* 0x000fe20003800200 */
[----:B------:R-:W-:Y:S02]  /*9730*/  FSEL R241, R241, RZ, P3 ;  /* 0x000000fff1f17208 */ /* 0x000fe40001800000 */
[----:B------:R-:W-:Y:S01]  /*9740*/  ISETP.GE.OR P5, PT, R13, R12, P1 ;  /* 0x0000000c0d00720c */ /* 0x000fe20000fa6670 */
[----:B------:R-:W-:Y:S01]  /*9750*/  IMAD.SHL.U32 R14, R14, 0x4, RZ ;  /* 0x000000040e0e7824 */ /* 0x000fe200078e00ff */
[----:B------:R-:W-:-:S04]  /*9760*/  FSEL R240, R240, RZ, P3 ;  /* 0x000000fff0f07208 */ /* 0x000fc80001800000 */
        /* <DEDUP_REMOVED lines=23> */
.L_x_4852:
[----:B------:R-:W-:Y:S05]  /*98e0*/  BSYNC.RECONVERGENT B1 ;  /* 0x0000000000017941 */ /* 0x000fea0003800200 */
.L_x_4851:
[----:B------:R-:W-:Y:S01]  /*98f0*/  BSSY.RECONVERGENT B1, `(.L_x_4853) ;  /* 0x0000018000017945 */ /* 0x000fe20003800200 */
[----:B------:R-:W-:Y:S02]  /*9900*/  FSEL R243, R243, RZ, P3 ;  /* 0x000000fff3f37208 */ /* 0x000fe40001800000 */
[----:B------:R-:W-:Y:S01]  /*9910*/  FSEL R242, R242, RZ, P3 ;  /* 0x000000fff2f27208 */ /* 0x000fe20001800000 */
        /* <DEDUP_REMOVED lines=11> */
[----:B------:R-:W-:Y:S02]  /*99d0*/  IMAD R14, R11, 0x90, R14 ;  /* 0x000000900b0e7824 */ /* 0x000fe400078e020e */
[----:B-1----:R-:W-:-:S05]  /*99e0*/  IMAD.SHL.U32 R12, R12, 0x2, RZ ;  /* 0x000000020c0c7824 */ /* 0x002fca00078e00ff */
[----:B------:R-:W-:-:S05]  /*99f0*/  LOP3.LUT R12, R12, 0x2, RZ, 0xc0, !PT ;  /* 0x000000020c0c7812 */ /* 0x000fca00078ec0ff */
[----:B------:R-:W-:Y:S01]  /*9a00*/  IMAD R11, R10, UR4, R12 ;  /* 0x000000040a0b7c24 */ /* 0x000fe2000f8e020c */
[----:B------:R-:W-:-:S04]  /*9a10*/  SHF.R.S32.HI R12, RZ, 0x1f, R14 ;  /* 0x0000001fff0c7819 */ /* 0x000fc8000001140e */
[----:B------:R-:W-:-:S04]  /*9a20*/  IADD3 R10, P3, PT, R11, R14, RZ ;  /* 0x0000000e0b0a7210 */ /* 0x000fc80007f7e0ff */
[----:B------:R-:W-:Y:S02]  /*9a30*/  LEA.HI.X.SX32 R12, R11, R12, 0x1, P3 ;  /* 0x0000000c0b0c7211 */ /* 0x000fe400018f0eff */
[----:B------:R-:W-:-:S04]  /*9a40*/  LEA R242, P3, R10, UR16, 0x2 ;  /* 0x000000100af27c11 */ /* 0x000fc8000f8610ff */
[----:B------:R-:W-:-:S06]  /*9a50*/  LEA.HI.X R243, R10, UR17, R12, 0x2, P3 ;  /* 0x000000110af37c11 */ /* 0x000fcc00098f140c */
[----:B------:R-:W5:Y:S03]  /*9a60*/  LDG.E.64 R242, desc[UR36][R242.64] ;  /* 0x00000024f2f27981 */ /* 0x000f66000c1e1b00 */
.L_x_4854:
[----:B------:R-:W-:Y:S05]  /*9a70*/  BSYNC.RECONVERGENT B1 ;  /* 0x0000000000017941 */ /* 0x000fea0003800200 */
.L_x_4853:
[----:B------:R-:W2:Y:S04]  /*9a80*/  LDL R10, [R1+0x38] ;  /* 0x00003800010a7983 */ /* 0x000ea80000100800 */
[----:B0-----:R0:W-:Y:S04]  /*9a90*/  STL [R1+0x6c], R4 ;  /* 0x00006c0401007387 */ /* 0x0011e80000100800 */
[----:B------:R-:W3:Y:S04]  /*9aa0*/  LDL R11, [R1+0x3c] ;  /* 0x00003c00010b7983 */ /* 0x000ee80000100800 */
[----:B0-----:R-:W4:Y:S04]  /*9ab0*/  LDL R4, [R1+0x40] ;  /* 0x0000400001047983 */ /* 0x001f280000100800 */
[----:B-----5:R0:W-:Y:S04]  /*9ac0*/  STL [R1+0x68], R242 ;  /* 0x000068f201007387 */ /* 0x0201e80000100800 */
[----:B0-----:R-:W4:Y:S04]  /*9ad0*/  LDL R242, [R1+0x44] ;  /* 0x0000440001f27983 */ /* 0x001f280000100800 */
[----:B------:R0:W-:Y:S04]  /*9ae0*/  STL [R1+0x64], R5 ;  /* 0x0000640501007387 */ /* 0x0001e80000100800 */
        /* <DEDUP_REMOVED lines=14> */
[----:B------:R-:W4:Y:S04]  /*9bd0*/  LDL R249, [R1+0x10] ;  /* 0x0000100001f97983 */ /* 0x000f280000100800 */
[----:B------:R-:W4:Y:S04]  /*9be0*/  LDL R246, [R1+0x14] ;  /* 0x0000140001f67983 */ /* 0x000f280000100800 */
[----:B0-----:R-:W4:Y:S04]  /*9bf0*/  LDL R0, [R1+0x1c] ;  /* 0x00001c0001007983 */ /* 0x001f280000100800 */
[----:B------:R-:W4:Y:S04]  /*9c00*/  LDL R15, [R1+0x8] ;  /* 0x00000800010f7983 */ /* 0x000f280000100800 */
[----:B------:R-:W4:Y:S04]  /*9c10*/  LDL R14, [R1+0xc] ;  /* 0x00000c00010e7983 */ /* 0x000f280000100800 */
[----:B------:R-:W4:Y:S04]  /*9c20*/  LDL R13, [R1] ;  /* 0x00000000010d7983 */ /* 0x000f280000100800 */
[----:B------:R-:W4:Y:S01]  /*9c30*/  LDL R12, [R1+0x4] ;  /* 0x00000400010c7983 */ /* 0x000f220000100800 */
[----:B--2---:R-:W-:Y:S01]  /*9c40*/  FMUL.FTZ R10, R10, R118 ;  /* 0x000000760a0a7220 */ /* 0x004fe20000410000 */
[----:B---3--:R-:W-:-:S03]  /*9c50*/  FMUL.FTZ R11, R11, R119 ;  /* 0x000000770b0b7220 */ /* 0x008fc60000410000 */
[----:B----4-:R-:W-:Y:S02]  /*9c60*/  FFMA.FTZ R10, R4, R116, R10 ;  /* 0x00000074040a7223 */ /* 0x010fe4000001000a */
[----:B------:R-:W2:Y:S01]  /*9c70*/  LDL.LU R4, [R1+0x6c] ;  /* 0x00006c0001047983 */ /* 0x000ea20000300800 */
[----:B------:R-:W-:-:S03]  /*9c80*/  FFMA.FTZ R11, R242, R117, R11 ;  /* 0x00000075f20b7223 */ /* 0x000fc6000001000b */
[----:B------:R-:W2:Y:S01]  /*9c90*/  LDL.LU R242, [R1+0x68] ;  /* 0x0000680001f27983 */ /* 0x000ea20000300800 */
[----:B------:R-:W-:-:S03]  /*9ca0*/  FFMA.FTZ R10, R5, R120, R10 ;  /* 0x00000078050a7223 */ /* 0x000fc6000001000a */
[----:B------:R-:W3:Y:S01]  /*9cb0*/  LDL.LU R5, [R1+0x64] ;  /* 0x0000640001057983 */ /* 0x000ee20000300800 */
[----:B------:R-:W-:-:S03]  /*9cc0*/  FFMA.FTZ R11, R243, R121, R11 ;  /* 0x00000079f30b7223 */ /* 0x000fc6000001000b */
[----:B------:R-:W3:Y:S01]  /*9cd0*/  LDL.LU R243, [R1+0x60] ;  /* 0x0000600001f37983 */ /* 0x000ee20000300800 */
        /* <DEDUP_REMOVED lines=113> */
[----:B------:R-:W1:Y:S01]  /*a3f0*/  S2R R246, SR_TID.X ;  /* 0x0000000000f67919 */ /* 0x000e620000002100 */
[----:B------:R-:W-:Y:S02]  /*a400*/  FFMA.FTZ R11, R25, R229, R11 ;  /* 0x000000e5190b7223 */ /* 0x000fe4000001000b */
[----:B------:R-:W-:Y:S02]  /*a410*/  FFMA.FTZ R10, R22, R230, R10 ;  /* 0x000000e6160a7223 */ /* 0x000fe4000001000a */
[----:B------:R-:W-:Y:S02]  /*a420*/  FFMA.FTZ R11, R23, R231, R11 ;  /* 0x000000e7170b7223 */ /* 0x000fe4000001000b */
[----:B------:R-:W-:Y:S02]  /*a430*/  FFMA.FTZ R10, R20, R232, R10 ;  /* 0x000000e8140a7223 */ /* 0x000fe4000001000a */
[----:B------:R-:W-:-:S02]  /*a440*/  FFMA.FTZ R11, R21, R233, R11 ;  /* 0x000000e9150b7223 */ /* 0x000fc4000001000b */
[----:B------:R-:W-:Y:S02]  /*a450*/  FFMA.FTZ R10, R18, R234, R10 ;  /* 0x000000ea120a7223 */ /* 0x000fe4000001000a */
[----:B------:R-:W-:Y:S02]  /*a460*/  FFMA.FTZ R11, R19, R235, R11 ;  /* 0x000000eb130b7223 */ /* 0x000fe4000001000b */
[----:B------:R-:W-:Y:S02]  /*a470*/  FFMA.FTZ R10, R16, R236, R10 ;  /* 0x000000ec100a7223 */ /* 0x000fe4000001000a */
[----:B------:R-:W-:Y:S02]  /*a480*/  FFMA.FTZ R11, R17, R237, R11 ;  /* 0x000000ed110b7223 */ /* 0x000fe4000001000b */
[----:B------:R-:W-:Y:S02]  /*a490*/  FFMA.FTZ R10, R8, R238, R10 ;  /* 0x000000ee080a7223 */ /* 0x000fe4000001000a */
[----:B------:R-:W-:-:S02]  /*a4a0*/  FFMA.FTZ R11, R9, R239, R11 ;  /* 0x000000ef090b7223 */ /* 0x000fc4000001000b */
[----:B------:R-:W-:Y:S02]  /*a4b0*/  FFMA.FTZ R10, R6, R240, R10 ;  /* 0x000000f0060a7223 */ /* 0x000fe4000001000a */
[----:B------:R-:W-:Y:S01]  /*a4c0*/  FFMA.FTZ R11, R7, R241, R11 ;  /* 0x000000f1070b7223 */ /* 0x000fe2000001000b */
[----:B------:R-:W-:Y:S01]  /*a4d0*/  UMOV UR7, 0xffffffff ;  /* 0xffffffff00077882 */ /* 0x000fe20000000000 */
[----:B--2---:R-:W-:Y:S02]  /*a4e0*/  FFMA.FTZ R10, R4, R242, R10 ;  /* 0x000000f2040a7223 */ /* 0x004fe4000001000a */
[----:B---3--:R-:W-:Y:S01]  /*a4f0*/  FFMA.FTZ R11, R5, R243, R11 ;  /* 0x000000f3050b7223 */ /* 0x008fe2000001000b */
[----:B-1----:R-:W-:-:S03]  /*a500*/  LOP3.LUT R246, R246, 0x1, RZ, 0xc0, !PT ;  /* 0x00000001f6f67812 */ /* 0x002fc600078ec0ff */
[----:B------:R-:W-:Y:S01]  /*a510*/  FADD.FTZ R10, R10, R11 ;  /* 0x0000000b0a0a7221 */ /* 0x000fe20000010000 */
[----:B0-----:R-:W-:Y:S06]  /*a520*/  BRA.DIV UR7, `(.L_x_4855) ;  /* 0x0000005e07287947 */ /* 0x001fec000b800000 */
[----:B------:R0:W1:Y:S02]  /*a530*/  SHFL.BFLY PT, R14, R10, 0x1, 0x1f ;  /* 0x0c201f000a0e7f89 */ /* 0x00006400000e0000 */
.L_x_4928:
[----:B------:R-:W-:Y:S01]  /*a540*/  ISETP.EQ.U32.OR P1, PT, R246, 0x1, P1 ;  /* 0x00000001f600780c */ /* 0x000fe20000f22470 */
[----:B-1----:R-:W-:Y:S01]  /*a550*/  FADD.FTZ R12, R10, R14 ;  /* 0x0000000e0a0c7221 */ /* 0x002fe20000010000 */
[----:B------:R-:W-:Y:S03]  /*a560*/  BSSY.RECONVERGENT B1, `(.L_x_4856) ;  /* 0x0000019000017945 */ /* 0x000fe60003800200 */
[----:B------:R-:W-:-:S08]  /*a570*/  FMUL.FTZ R12, R12, UR22 ;  /* 0x000000160c0c7c20 */ /* 0x000fd00008410000 */
[----:B------:R-:W-:Y:S05]  /*a580*/  @P1 BRA `(.L_x_4857) ;  /* 0x0000000000581947 */ /* 0x000fea0003800000 */
[----:B------:R-:W-:-:S04]  /*a590*/  ISETP.NE.U32.AND P1, PT, RZ, UR18, PT ;  /* 0x00000012ff007c0c */ /* 0x000fc8000bf25070 */
[----:B------:R-:W-:-:S13]  /*a5a0*/  ISETP.NE.AND.EX P3, PT, RZ, UR19, PT, P1 ;  /* 0x00000013ff007c0c */ /* 0x000fda000bf65310 */
[----:B0-----:R-:W0:Y:S02]  /*a5b0*/  @P3 LDC.64 R10, c[0x0][0x438] ;  /* 0x00010e00ff0a3b82 */ /* 0x001e240000000a00 */
[----:B0----5:R-:W-:-:S06]  /*a5c0*/  @P3 IMAD.WIDE R10, R247, 0x4, R10 ;  /* 0x00000004f70a3825 */ /* 0x021fcc00078e020a */
[----:B------:R0:W2:Y:S01]  /*a5d0*/  @P3 LDG.E R10, desc[UR36][R10.64] ;  /* 0x000000240a0a3981 */ /* 0x0000a2000c1e1900 */
[----:B------:R-:W-:-:S04]  /*a5e0*/  ISETP.NE.U32.AND P1, PT, RZ, UR20, PT ;  /* 0x00000014ff007c0c */ /* 0x000fc8000bf25070 */
[----:B------:R-:W-:-:S13]  /*a5f0*/  ISETP.NE.AND.EX P1, PT, RZ, UR21, PT, P1 ;  /* 0x00000015ff007c0c */ /* 0x000fda000bf25310 */
[----:B0-----:R-:W0:Y:S01]  /*a600*/  @P1 LDC R11, c[0x0][0x430] ;  /* 0x00010c00ff0b1b82 */ /* 0x001e220000000800 */
[----:B------:R-:W1:Y:S01]  /*a610*/  @P1 S2R R13, SR_CTAID.X ;  /* 0x00000000000d1919 */ /* 0x000e620000002500 */
[----:B--2---:R-:W-:-:S06]  /*a620*/  @P3 FADD.FTZ R12, R12, R10 ;  /* 0x0000000a0c0c3221 */ /* 0x004fcc0000010000 */
[----:B------:R-:W0:Y:S02]  /*a630*/  @P1 LDC R10, c[0x0][0x408] ;  /* 0x00010200ff0a1b82 */ /* 0x000e240000000800 */
[----:B0-----:R-:W-:-:S04]  /*a640*/  @P1 IADD3 R10, PT, PT, R11, R10, RZ ;  /* 0x0000000a0b0a1210 */ /* 0x001fc80007ffe0ff */
[----:B------:R-:W-:Y:S02]  /*a650*/  @P1 ISETP.GE.AND P3, PT, R0, R10, PT ;  /* 0x0000000a0000120c */ /* 0x000fe40003f66270 */
[----:B------:R-:W1:Y:S02]  /*a660*/  @P1 LDC.64 R10, c[0x0][0x448] ;  /* 0x00011200ff0a1b82 */ /* 0x000e640000000a00 */
[----:B-1----:R-:W-:-:S06]  /*a670*/  @P1 IMAD.WIDE.U32 R10, R13, 0x4, R10 ;  /* 0x000000040d0a1825 */ /* 0x002fcc00078e000a */
[----:B------:R0:W2:Y:S02]  /*a680*/  @P1 LDG.E R10, desc[UR36][R10.64] ;  /* 0x000000240a0a1981 */ /* 0x0000a4000c1e1900 */
[----:B0-----:R-:W-:-:S04]  /*a690*/  @P1 SEL R11, RZ, UR39, P3 ;  /* 0x00000027ff0b1c07 */ /* 0x001fc80009800000 */
[----:B------:R-:W-:-:S04]  /*a6a0*/  @P1 IADD3 R11, PT, PT, R0, -UR46, R11 ;  /* 0x8000002e000b1c10 */ /* 0x000fc8000fffe00b */
[----:B------:R-:W-:-:S05]  /*a6b0*/  @P1 I2FP.F32.S32 R11, R11 ;  /* 0x0000000b000b1245 */ /* 0x000fca0000201400 */
[----:B--2---:R-:W-:-:S05]  /*a6c0*/  @P1 FFMA.FTZ R12, R11, R10, R12 ;  /* 0x0000000a0b0c1223 */ /* 0x004fca000001000c */
[----:B------:R1:W-:Y:S01]  /*a6d0*/  STS [R248], R12 ;  /* 0x0000000cf8007388 */ /* 0x0003e20000000800 */
[----:B------:R-:W-:-:S07]  /*a6e0*/  @!P2 FMNMX.FTZ R252, R252, R12, !PT ;  /* 0x0000000cfcfca209 */ /* 0x000fce0007810000 */
.L_x_4857:
[----:B------:R-:W-:Y:S05]  /*a6f0*/  BSYNC.RECONVERGENT B1 ;  /* 0x0000000000017941 */ /* 0x000fea0003800200 */
.L_x_4856:
[----:B------:R-:W-:Y:S01]  /*a700*/  UIADD3 UR7, UPT, UPT, UR46, 0x1, -UR13 ;  /* 0x000000012e077890 */ /* 0x000fe2000fffe80d */
[----:B-----5:R-:W-:Y:S01]  /*a710*/  VIADD R0, R0, 0x40 ;  /* 0x0000004000007836 */ /* 0x020fe20000000000 */
[----:B------:R-:W-:Y:S01]  /*a720*/  IADD3 R2, P2, PT, R2, 0x40, RZ ;  /* 0x0000004002027810 */ /* 0x000fe20007f5e0ff */
[----:B-1----:R-:W-:Y:S01]  /*a730*/  VIADD R248, R248, 0x100 ;  /* 0x00000100f8f87836 */ /* 0x002fe20000000000 */
[----:B------:R-:W-:Y:S01]  /*a740*/  UISETP.LT.AND UP0, UPT, URZ, UR7, UPT ;  /* 0x00000007ff00728c */ /* 0x000fe2000bf01270 */
[----:B------:R-:W-:Y:S02]  /*a750*/  VIADD R247, R247, 0x40 ;  /* 0x00000040f7f77836 */ /* 0x000fe40000000000 */
[----:B------:R-:W-:Y:S01]  /*a760*/  IMAD.X R3, RZ, RZ, R3, P2 ;  /* 0x000000ffff037224 */ /* 0x000fe200010e0603 */
[----:B------:R-:W-:-:S04]  /*a770*/  USEL UR7, URZ, UR7, !UP0 ;  /* 0x00000007ff077287 */ /* 0x000fc8000c000000 */
[----:B------:R-:W-:-:S04]  /*a780*/  UIADD3 UR8, UPT, UPT, -UR7, UR46, URZ ;  /* 0x0000002e07087290 */ /* 0x000fc8000fffe1ff */
[----:B------:R-:W-:-:S04]  /*a790*/  UIADD3 UR8, UPT, UPT, UR8, 0xf, URZ ;  /* 0x0000000f08087890 */ /* 0x000fc8000fffe0ff */
[----:B------:R-:W-:-:S04]  /*a7a0*/  USHF.R.S32.HI UR9, URZ, 0x1f, UR8 ;  /* 0x0000001fff097899 */ /* 0x000fc80008011408 */
[----:B------:R-:W-:-:S04]  /*a7b0*/  ULEA.HI UR9, UR9, UR8, URZ, 0x4 ;  /* 0x0000000809097291 */ /* 0x000fc8000f8f20ff */
[----:B------:R-:W-:-:S04]  /*a7c0*/  ULOP3.LUT UR9, UR9, 0xfffffff0, URZ, 0xc0, !UPT ;  /* 0xfffffff009097892 */ /* 0x000fc8000f8ec0ff */
[----:B------:R-:W-:-:S06]  /*a7d0*/  UIADD3 UR9, UPT, UPT, UR7, UR9, URZ ;  /* 0x0000000907097290 */ /* 0x000fcc000fffe0ff */
[----:B------:R-:W-:-:S13]  /*a7e0*/  ISETP.GE.AND P1, PT, R0, UR9, PT ;  /* 0x0000000900007c0c */ /* 0x000fda000bf26270 */
[----:B------:R-:W-:Y:S05]  /*a7f0*/  @!P1 BRA `(.L_x_4858) ;  /* 0xffffff7c005c9947 */ /* 0x000fea000383ffff */
.L_x_4726:
[----:B0---4-:R-:W-:Y:S05]  /*a800*/  BSYNC B0 ;  /* 0x0000000000007941 */ /* 0x011fea0003800000 */
.L_x_4725:
[----:B------:R-:W0:Y:S01]  /*a810*/  S2R R3, SR_TID.X ;  /* 0x0000000000037919 */ /* 0x000e220000002100 */
[----:B------:R-:W4:Y:S02]  /*a820*/  LDCU UR7, c[0x0][0x3f4] ;  /* 0x00007e80ff0777ac */ /* 0x000f240008000800 */
[----:B----4-:R-:W-:-:S06]  /*a830*/  UIADD3 UR7, UPT, UPT, UR46, 0x1, -UR7 ;  /* 0x000000012e077890 */ /* 0x010fcc000fffe807 */
[----:B------:R-:W-:Y:S01]  /*a840*/  VIMNMX R4, PT, PT, RZ, UR7, !PT ;  /* 0x00000007ff047c48 */ /* 0x000fe2000ffe0100 */
        /* <DEDUP_REMOVED lines=9> */
[----:B------:R0:W4:Y:S02]  /*a8e0*/  SHFL.BFLY PT, R14, R2, 0x2, 0x1f ;  /* 0x0c401f00020e7f89 */ /* 0x00012400000e0000 */
.L_x_4934:
[----:B-1----:R-:W1:Y:S01]  /*a8f0*/  S2R R18, SR_CgaCtaId ;  /* 0x0000000000127919 */ /* 0x002e620000008800 */
[----:B------:R-:W-:Y:S01]  /*a900*/  MOV R13, 0x400 ;  /* 0x00000400000d7802 */ /* 0x000fe20000000f00 */
[----:B------:R-:W-:Y:S05]  /*a910*/  WARPSYNC.ALL ;  /* 0x0000000000007948 */ /* 0x000fea0003800000 */
[----:B----4-:R-:W-:Y:S02]  /*a920*/  FMNMX.FTZ R14, R2, R14, !PT ;  /* 0x0000000e020e7209 */ /* 0x010fe40007810000 */
[----:B-1----:R-:W-:-:S04]  /*a930*/  LEA R0, R18, R13, 0x18 ;  /* 0x0000000d12007211 */ /* 0x002fc800078ec0ff */
[-C--:B------:R-:W-:Y:S02]  /*a940*/  @!P0 LEA.HI R5, R3, R0.reuse, RZ, 0x1d ;  /* 0x0000000003058211 */ /* 0x080fe400078fe8ff */
[----:B0-----:R-:W-:-:S03]  /*a950*/  LEA R2, R6, R0, 0x2 ;  /* 0x0000000006027211 */ /* 0x001fc600078e10ff */
[----:B------:R0:W-:Y:S01]  /*a960*/  @!P0 STS [R5], R14 ;  /* 0x0000000e05008388 */ /* 0x0001e20000000800 */
[----:B------:R-:W-:Y:S01]  /*a970*/  BAR.SYNC.DEFER_BLOCKING 0x0 ;  /* 0x0000000000007b1d */ /* 0x000fe20000010000 */
[----:B------:R-:W-:Y:S01]  /*a980*/  ISETP.GT.U32.AND P0, PT, R6, 0x3, PT ;  /* 0x000000030600780c */ /* 0x000fe20003f04070 */
[----:B0-----:R-:W-:Y:S01]  /*a990*/  IMAD.MOV.U32 R5, RZ, RZ, -0x800001 ;  /* 0xff7fffffff057424 */ /* 0x001fe200078e00ff */
[----:B------:R-:W-:Y:S01]  /*a9a0*/  UIADD3 UR12, UPT, UPT, UR46, 0x1, URZ ;  /* 0x000000012e0c7890 */ /* 0x000fe2000fffe0ff */
[----:B------:R-:W-:-:S04]  /*a9b0*/  IMAD.MOV.U32 R10, RZ, RZ, RZ ;  /* 0x000000ffff0a7224 */ /* 0x000fc800078e00ff */
        /* <DEDUP_REMOVED lines=8> */
[----:B------:R-:W-:-:S04]  /*aa40*/  IMAD.SHL.U32 R5, R3, 0x4, RZ ;  /* 0x0000000403057824 */ /* 0x000fc800078e00ff */
        /* <DEDUP_REMOVED lines=12> */
[----:B------:R-:W-:Y:S02]  /*ab10*/  LOP3.LUT R8, RZ, R3, RZ, 0x33, !PT ;  /* 0x00000003ff087212 */ /* 0x000fe400078e33ff */
[----:B------:R-:W-:Y:S01]  /*ab20*/  VIADDMNMX R9, R7, 0x80, R10, !PT ;  /* 0x0000008007097846 */ /* 0x000fe2000780010a */
        /* <DEDUP_REMOVED lines=11> */
[----:B------:R-:W-:Y:S02]  /*abe0*/  LOP3.LUT R9, R8, 0x3, RZ, 0xc0, !PT ;  /* 0x0000000308097812 */ /* 0x000fe400078ec0ff */
[----:B------:R-:W-:Y:S01]  /*abf0*/  MOV R8, R7 ;  /* 0x0000000700087202 */ /* 0x000fe20000000f00 */
[----:B------:R-:W-:Y:S02]  /*ac00*/  IMAD.IADD R11, R5, 0x1, R12 ;  /* 0x00000001050b7824 */ /* 0x000fe400078e020c */
[----:B------:R-:W-:-:S07]  /*ac10*/  IMAD.MOV R9, RZ, RZ, -R9 ;  /* 0x000000ffff097224 */ /* 0x000fce00078e0a09 */
.L_x_4865:
        /* <DEDUP_REMOVED lines=11> */
.L_x_4864:
[----:B------:R-:W-:Y:S05]  /*acd0*/  BSYNC.RECONVERGENT B1 ;  /* 0x0000000000017941 */ /* 0x000fea0003800200 */
.L_x_4863:
[----:B------:R-:W-:Y:S05]  /*ace0*/  @!P1 BRA `(.L_x_4861) ;  /* 0x0000001400009947 */ /* 0x000fea0003800000 */
[----:B------:R-:W-:Y:S02]  /*acf0*/  VIADD R13, R13, 0x420 ;  /* 0x000004200d0d7836 */ /* 0x000fe40000000000 */
[----:B------:R-:W-:-:S03]  /*ad00*/  IMAD.SHL.U32 R9, R4, 0x4, RZ ;  /* 0x0000000404097824 */ /* 0x000fc600078e00ff */
[----:B------:R-:W-:Y:S01]  /*ad10*/  LEA R18, R18, R13, 0x18 ;  /* 0x0000000d12127211 */ /* 0x000fe200078ec0ff */
[C---:B------:R-:W-:Y:S01]  /*ad20*/  IMAD R9, R8.reuse, 0x4, -R9 ;  /* 0x0000000408097824 */ /* 0x040fe200078e0a09 */
[----:B------:R-:W-:-:S03]  /*ad30*/  IADD3 R8, PT, PT, R8, 0x200, RZ ;  /* 0x0000020008087810 */ /* 0x000fc60007ffe0ff */
[----:B------:R-:W-:Y:S01]  /*ad40*/  IMAD.IADD R9, R18, 0x1, R9 ;  /* 0x0000000112097824 */ /* 0x000fe200078e0209 */
[----:B------:R-:W-:-:S04]  /*ad50*/  ISETP.GT.AND P0, PT, R8, UR46, PT ;  /* 0x0000002e08007c0c */ /* 0x000fc8000bf04270 */
[----:B------:R-:W1:Y:S04]  /*ad60*/  LDS R11, [R9] ;  /* 0x00000000090b7984 */ /* 0x000e680000000800 */
[----:B------:R-:W0:Y:S04]  /*ad70*/  LDS R12, [R9+0x200] ;  /* 0x00020000090c7984 */ /* 0x000e280000000800 */
[----:B------:R-:W4:Y:S04]  /*ad80*/  LDS R13, [R9+0x400] ;  /* 0x00040000090d7984 */ /* 0x000f280000000800 */
[----:B------:R-:W5:Y:S01]  /*ad90*/  LDS R14, [R9+0x600] ;  /* 0x00060000090e7984 */ /* 0x000f620000000800 */
        /* <DEDUP_REMOVED lines=21> */
[----:B0-----:R-:W-:Y:S01]  /*aef0*/  IADD3 R11, PT, PT, -R8, UR46, RZ ;  /* 0x0000002e080b7c10 */ /* 0x001fe2000fffe1ff */
[----:B------:R-:W-:Y:S01]  /*af00*/  BSSY.RECONVERGENT B1, `(.L_x_4866) ;  /* 0x000006c000017945 */ /* 0x000fe20003800200 */
[----:B------:R-:W-:Y:S01]  /*af10*/  VIADD R9, R9, 0xc00 ;  /* 0x00000c0009097836 */ /* 0x000fe20000000000 */
[----:B------:R-:W-:Y:S02]  /*af20*/  PLOP3.LUT P0, PT, PT, PT, PT, 0x80, 0x8 ;  /* 0x000000000008781c */ /* 0x000fe40003f0f070 */
[----:B------:R-:W-:-:S13]  /*af30*/  ISETP.GT.AND P1, PT, R11, 0x5ff, PT ;  /* 0x000005ff0b00780c */ /* 0x000fda0003f24270 */
[----:B------:R-:W-:Y:S05]  /*af40*/  @!P1 BRA `(.L_x_4867) ;  /* 0x00000004009c9947 */ /* 0x000fea0003800000 */
[----:B--2---:R-:W-:Y:S01]  /*af50*/  IMAD.U32 R27, RZ, RZ, UR46 ;  /* 0x0000002eff1b7e24 */ /* 0x004fe2000f8e00ff */
[----:B------:R-:W-:-:S03]  /*af60*/  PLOP3.LUT P0, PT, PT, PT, PT, 0x8, 0x80 ;  /* 0x000000000080781c */ /* 0x000fc60003f0e170 */
[----:B------:R-:W-:-:S10]  /*af70*/  VIADD R27, R27, 0xfffffa01 ;  /* 0xfffffa011b1b7836 */ /* 0x000fd40000000000 */
.L_x_4868:
[----:B------:R-:W0:Y:S01]  /*af80*/  LDS R11, [R9+-0x400] ;  /* 0xfffc0000090b7984 */ /* 0x000e220000000800 */
[----:B------:R-:W-:-:S03]  /*af90*/  VIADD R8, R8, 0x800 ;  /* 0x0000080008087836 */ /* 0x000fc60000000000 */
[----:B------:R-:W1:Y:S02]  /*afa0*/  LDS R12, [R9+-0x200] ;  /* 0xfffe0000090c7984 */ /* 0x000e640000000800 */
        /* <DEDUP_REMOVED lines=15> */
[----:B--2---:R-:W-:Y:S01]  /*b0a0*/  FADD.FTZ R13, -R28, R13 ;  /* 0x0000000d1c0d7221 */ /* 0x004fe20000010100 */
        /* <DEDUP_REMOVED lines=81> */
.L_x_4867:
[----:B------:R-:W-:Y:S05]  /*b5c0*/  BSYNC.RECONVERGENT B1 ;  /* 0x0000000000017941 */ /* 0x000fea0003800200 */
.L_x_4866:
        /* <DEDUP_REMOVED lines=10> */
[----:B------:R-:W2:Y:S04]  /*b670*/  LDS R15, [R9+0x400] ;  /* 0x00040000090f7984 */ /* 0x000ea80000000800 */
[----:B------:R-:W3:Y:S04]  /*b680*/  LDS R16, [R9+0x600] ;  /* 0x0006000009107984 */ /* 0x000ee80000000800 */
[----:B------:R-:W3:Y:S04]  /*b690*/  LDS R17, [R9+0x800] ;  /* 0x0008000009117984 */ /* 0x000ee80000000800 */
[----:B------:R-:W3:Y:S01]  /*b6a0*/  LDS R18, [R9+0xa00] ;  /* 0x000a000009127984 */ /* 0x000ee20000000800 */
        /* <DEDUP_REMOVED lines=9> */
[----:B--2---:R-:W-:Y:S01]  /*b740*/  FADD.FTZ R15, -R28, R15 ;  /* 0x0000000f1c0f7221 */ /* 0x004fe20000010100 */
        /* <DEDUP_REMOVED lines=31> */
.L_x_4870:
[----:B------:R-:W-:Y:S05]  /*b940*/  BSYNC.RECONVERGENT B1 ;  /* 0x0000000000017941 */ /* 0x000fea0003800200 */
.L_x_4869:
        /* <DEDUP_REMOVED lines=27> */
.L_x_4862:
[----:B------:R-:W-:Y:S01]  /*bb00*/  IMAD.U32 R12, RZ, RZ, UR12 ;  /* 0x0000000cff0c7e24 */ /* 0x000fe2000f8e00ff */
[----:B------:R-:W-:Y:S01]  /*bb10*/  LOP3.LUT R10, RZ, R3, RZ, 0x33, !PT ;  /* 0x00000003ff0a7212 */ /* 0x000fe200078e33ff */
[----:B------:R-:W-:Y:S03]  /*bb20*/  BSSY.RECONVERGENT B1, `(.L_x_4871) ;  /* 0x0000024000017945 */ /* 0x000fe60003800200 */
[----:B------:R-:W-:-:S04]  /*bb30*/  VIADDMNMX R11, R7, 0x80, R12, !PT ;  /* 0x00000080070b7846 */ /* 0x000fc8000780010c */
        /* <DEDUP_REMOVED lines=8> */
[--C-:B------:R-:W-:Y:S01]  /*bbc0*/  IADD3 R16, P0, P2, R8, UR5, R7.reuse ;  /* 0x0000000508107c10 */ /* 0x100fe2000fa1e007 */
[----:B------:R-:W-:Y:S01]  /*bbd0*/  IMAD.MOV.U32 R10, RZ, RZ, RZ ;  /* 0x000000ffff0a7224 */ /* 0x000fe200078e00ff */
[----:B------:R-:W-:Y:S01]  /*bbe0*/  LEA.HI R8, R12, 0x1, RZ, 0x19 ;  /* 0x000000010c087811 */ /* 0x000fe200078fc8ff */
[----:B------:R-:W-:Y:S01]  /*bbf0*/  IMAD.MOV.U32 R11, RZ, RZ, R7 ;  /* 0x000000ffff0b7224 */ /* 0x000fe200078e0007 */
[----:B------:R-:W-:Y:S02]  /*bc00*/  LEA R12, R18, R13, 0x18 ;  /* 0x0000000d120c7211 */ /* 0x000fe400078ec0ff */
[----:B------:R-:W-:Y:S02]  /*bc10*/  LOP3.LUT R8, R8, 0x3, RZ, 0xc0, !PT ;  /* 0x0000000308087812 */ /* 0x000fe400078ec0ff */
[----:B------:R-:W-:Y:S01]  /*bc20*/  IADD3.X R9, PT, PT, R9, UR9, RZ, P0, P2 ;  /* 0x0000000909097c10 */ /* 0x000fe200087e44ff */
[----:B------:R-:W-:Y:S01]  /*bc30*/  IMAD.IADD R12, R5, 0x1, R12 ;  /* 0x00000001050c7824 */ /* 0x000fe200078e020c */
[----:B------:R-:W-:-:S07]  /*bc40*/  IADD3 R13, PT, PT, -R8, RZ, RZ ;  /* 0x000000ff080d7210 */ /* 0x000fce0007ffe1ff */
.L_x_4873:
[----:B------:R-:W-:-:S06]  /*bc50*/  IMAD.MOV.U32 R8, RZ, RZ, R16 ;  /* 0x000000ffff087224 */ /* 0x000fcc00078e0010 */
[----:B------:R0:W4:Y:S01]  /*bc60*/  LDG.E.U8 R8, desc[UR36][R8.64] ;  /* 0x0000002408087981 */ /* 0x000122000c1e1100 */
[----:B------:R-:W-:Y:S01]  /*bc70*/  IMAD.MOV.U32 R15, RZ, RZ, RZ ;  /* 0x000000ffff0f7224 */ /* 0x000fe200078e00ff */
[----:B------:R-:W-:Y:S01]  /*bc80*/  IADD3 R16, P2, PT, R16, 0x80, RZ ;  /* 0x0000008010107810 */ /* 0x000fe20007f5e0ff */
[----:B------:R-:W-:Y:S02]  /*bc90*/  VIADD R13, R13, 0x1 ;  /* 0x000000010d0d7836 */ /* 0x000fe40000000000 */
[----:B------:R-:W-:Y:S01]  /*bca0*/  VIADD R11, R11, 0x80 ;  /* 0x000000800b0b7836 */ /* 0x000fe20000000000 */
[----:B0-----:R-:W-:Y:S02]  /*bcb0*/  IADD3.X R9, PT, PT, RZ, R9, RZ, P2, !PT ;  /* 0x00000009ff097210 */ /* 0x001fe400017fe4ff */
[----:B----4-:R-:W-:-:S13]  /*bcc0*/  ISETP.NE.AND P0, PT, R8, RZ, PT ;  /* 0x000000ff0800720c */ /* 0x010fda0003f05270 */
[----:B------:R-:W1:Y:S02]  /*bcd0*/  @!P0 LDS R14, [R12] ;  /* 0x000000000c0e8984 */ /* 0x000e640000000800 */
[----:B-1----:R-:W-:-:S04]  /*bce0*/  @!P0 FADD.FTZ R14, -R28, R14 ;  /* 0x0000000e1c0e8221 */ /* 0x002fc80000010100 */
[----:B------:R-:W-:-:S04]  /*bcf0*/  @!P0 FMUL.FTZ R14, R14, 1.4426950216293334961 ;  /* 0x3fb8aa3b0e0e8820 */ /* 0x000fc80000410000 */
[----:B------:R-:W0:Y:S01]  /*bd00*/  @!P0 MUFU.EX2 R15, R14 ;  /* 0x0000000e000f8308 */ /* 0x000e220000000800 */
[----:B------:R-:W-:Y:S01]  /*bd10*/  ISETP.NE.AND P0, PT, R13, RZ, PT ;  /* 0x000000ff0d00720c */ /* 0x000fe20003f05270 */
[----:B0-----:R0:W-:Y:S01]  /*bd20*/  STS [R12], R15 ;  /* 0x0000000f0c007388 */ /* 0x0011e20000000800 */
[----:B------:R-:W-:Y:S01]  /*bd30*/  FADD.FTZ R10, R15, R10 ;  /* 0x0000000a0f0a7221 */ /* 0x000fe20000010000 */
[----:B0-----:R-:W-:-:S10]  /*bd40*/  VIADD R12, R12, 0x200 ;  /* 0x000002000c0c7836 */ /* 0x001fd40000000000 */
[----:B------:R-:W-:Y:S05]  /*bd50*/  @P0 BRA `(.L_x_4873) ;  /* 0xfffffffc00bc0947 */ /* 0x000fea000383ffff */
.L_x_4872:
[----:B------:R-:W-:Y:S05]  /*bd60*/  BSYNC.RECONVERGENT B1 ;  /* 0x0000000000017941 */ /* 0x000fea0003800200 */
.L_x_4871:
[----:B------:R-:W-:Y:S05]  /*bd70*/  @!P1 BRA `(.L_x_4861) ;  /* 0x0000000000dc9947 */ /* 0x000fea0003800000 */
[----:B------:R-:W0:Y:S01]  /*bd80*/  S2R R12, SR_CgaCtaId ;  /* 0x00000000000c7919 */ /* 0x000e220000008800 */
[----:B------:R-:W4:Y:S01]  /*bd90*/  LDC.64 R14, c[0x0][0x420] ;  /* 0x00010800ff0e7b82 */ /* 0x000f220000000a00 */
[----:B------:R-:W-:Y:S01]  /*bda0*/  MOV R9, 0x400 ;  /* 0x0000040000097802 */ /* 0x000fe20000000f00 */
[----:B------:R-:W-:-:S04]  /*bdb0*/  IMAD.SHL.U32 R8, R4, 0x4, RZ ;  /* 0x0000000404087824 */ /* 0x000fc800078e00ff */
[----:B------:R-:W-:Y:S02]  /*bdc0*/  VIADD R9, R9, 0x420 ;  /* 0x0000042009097836 */ /* 0x000fe40000000000 */
[----:B------:R-:W-:Y:S01]  /*bdd0*/  IMAD R8, R11, 0x4, -R8 ;  /* 0x000000040b087824 */ /* 0x000fe200078e0a08 */
[----:B----4-:R-:W-:-:S04]  /*bde0*/  IADD3 R14, P0, P1, R14, UR5, R11 ;  /* 0x000000050e0e7c10 */ /* 0x010fc8000f91e00b */
[----:B------:R-:W-:Y:S02]  /*bdf0*/  IADD3 R14, P2, PT, R14, 0x100, RZ ;  /* 0x000001000e0e7810 */ /* 0x000fe40007f5e0ff */
[----:B0-----:R-:W-:Y:S02]  /*be00*/  LEA R13, R12, R9, 0x18 ;  /* 0x000000090c0d7211 */ /* 0x001fe400078ec0ff */
[----:B------:R-:W-:Y:S02]  /*be10*/  IADD3.X R9, PT, PT, R15, UR9, RZ, P0, P1 ;  /* 0x000000090f097c10 */ /* 0x000fe400087e24ff */
[----:B------:R-:W-:Y:S02]  /*be20*/  IADD3 R12, PT, PT, R8, 0x400, R13 ;  /* 0x00000400080c7810 */ /* 0x000fe40007ffe00d */
[----:B------:R-:W-:-:S07]  /*be30*/  IADD3.X R9, PT, PT, RZ, R9, RZ, P2, !PT ;  /* 0x00000009ff097210 */ /* 0x000fce00017fe4ff */
.L_x_4874:
[----:B------:R-:W-:-:S05]  /*be40*/  IMAD.MOV.U32 R8, RZ, RZ, R14 ;  /* 0x000000ffff087224 */ /* 0x000fca00078e000e */
[----:B------:R-:W4:Y:S04]  /*be50*/  LDG.E.U8 R16, desc[UR36][R8.64+-0x100] ;  /* 0xffff002408107981 */ /* 0x000f28000c1e1100 */
[----:B------:R-:W5:Y:S04]  /*be60*/  LDG.E.U8 R13, desc[UR36][R8.64+-0x80] ;  /* 0xffff8024080d7981 */ /* 0x000f68000c1e1100 */
[----:B------:R-:W2:Y:S04]  /*be70*/  LDG.E.U8 R14, desc[UR36][R8.64] ;  /* 0x00000024080e7981 */ /* 0x000ea8000c1e1100 */
[----:B------:R-:W3:Y:S01]  /*be80*/  LDG.E.U8 R15, desc[UR36][R8.64+0x80] ;  /* 0x00008024080f7981 */ /* 0x000ee2000c1e1100 */
[----:B------:R-:W-:Y:S01]  /*be90*/  VIADD R11, R11, 0x200 ;  /* 0x000002000b0b7836 */ /* 0x000fe20000000000 */
[----:B----4-:R-:W-:-:S02]  /*bea0*/  ISETP.NE.AND P0, PT, R16, RZ, PT ;  /* 0x000000ff1000720c */ /* 0x010fc40003f05270 */
[----:B-----5:R-:W-:Y:S02]  /*beb0*/  ISETP.NE.AND P1, PT, R13, RZ, PT ;  /* 0x000000ff0d00720c */ /* 0x020fe40003f25270 */
[----:B--2---:R-:W-:Y:S02]  /*bec0*/  ISETP.NE.AND P2, PT, R14, RZ, PT ;  /* 0x000000ff0e00720c */ /* 0x004fe40003f45270 */
        /* <DEDUP_REMOVED lines=9> */
[----:B------:R-:W-:Y:S02]  /*bf60*/  IMAD.MOV.U32 R15, RZ, RZ, RZ ;  /* 0x000000ffff0f7224 */ /* 0x000fe400078e00ff */
[----:B------:R0:W1:Y:S01]  /*bf70*/  @!P0 MUFU.EX2 R13, R14 ;  /* 0x0000000e000d8308 */ /* 0x0000620000000800 */
[----:B------:R-:W-:Y:S01]  /*bf80*/  @!P1 FMUL.FTZ R16, R16, 1.4426950216293334961 ;  /* 0x3fb8aa3b10109820 */ /* 0x000fe20000410000 */
[C---:B--2---:R-:W-:Y:S01]  /*bf90*/  @!P2 FADD.FTZ R18, -R28.reuse, R17 ;  /* 0x000000111c12a221 */ /* 0x044fe20000010100 */
[----:B------:R-:W-:Y:S02]  /*bfa0*/  IMAD.MOV.U32 R17, RZ, RZ, RZ ;  /* 0x000000ffff117224 */ /* 0x000fe400078e00ff */
[----:B---3--:R-:W-:Y:S01]  /*bfb0*/  @!P3 FADD.FTZ R20, -R28, R19 ;  /* 0x000000131c14b221 */ /* 0x008fe20000010100 */
[----:B------:R-:W2:Y:S01]  /*bfc0*/  @!P1 MUFU.EX2 R15, R16 ;  /* 0x00000010000f9308 */ /* 0x000ea20000000800 */
[----:B------:R-:W-:Y:S01]  /*bfd0*/  @!P2 FMUL.FTZ R18, R18, 1.4426950216293334961 ;  /* 0x3fb8aa3b1212a820 */ /* 0x000fe20000410000 */
[----:B------:R-:W-:-:S02]  /*bfe0*/  HFMA2 R19, -RZ, RZ, 0, 0 ;  /* 0x00000000ff137431 */ /* 0x000fc400000001ff */
[----:B------:R-:W-:Y:S01]  /*bff0*/  @!P3 FMUL.FTZ R20, R20, 1.4426950216293334961 ;  /* 0x3fb8aa3b1414b820 */ /* 0x000fe20000410000 */
[----:B------:R-:W-:Y:S01]  /*c000*/  ISETP.GT.AND P0, PT, R11, UR46, PT ;  /* 0x0000002e0b007c0c */ /* 0x000fe2000bf04270 */
        /* <DEDUP_REMOVED lines=14> */
.L_x_4861:
[----:B------:R-:W-:Y:S05]  /*c0f0*/  BSYNC.RECONVERGENT B0 ;  /* 0x0000000000007941 */ /* 0x000fea0003800200 */
.L_x_4860:
[----:B0-----:R-:W0:Y:S01]  /*c100*/  SHFL.BFLY PT, R9, R10, 0x10, 0x1f ;  /* 0x0e001f000a097f89 */ /* 0x001e2200000e0000 */
[C---:B------:R-:W-:Y:S01]  /*c110*/  ISETP.NE.AND P0, PT, R6.reuse, RZ, PT ;  /* 0x000000ff0600720c */ /* 0x040fe20003f05270 */
[----:B------:R-:W4:Y:S01]  /*c120*/  LDCU.U8 UR8, c[0x0][0x48c] ;  /* 0x00009180ff0877ac */ /* 0x000f220008000000 */
[----:B------:R-:W-:Y:S01]  /*c130*/  ISETP.GT.U32.AND P1, PT, R6, 0x3, PT ;  /* 0x000000030600780c */ /* 0x000fe20003f24070 */
[----:B------:R-:W5:Y:S10]  /*c140*/  LDC R19, c[0x0][0x3f8] ;  /* 0x0000fe00ff137b82 */ /* 0x000f740000000800 */
[----:B------:R-:W-:-:S04]  /*c150*/  @!P0 SHF.R.U32.HI R14, RZ, 0x3, R3 ;  /* 0x00000003ff0e8819 */ /* 0x000fc80000011603 */
[----:B------:R-:W-:Y:S01]  /*c160*/  @!P0 LOP3.LUT R15, R14, 0x7c, RZ, 0xc0, !PT ;  /* 0x0000007c0e0f8812 */ /* 0x000fe200078ec0ff */
[----:B----4-:R-:W-:-:S04]  /*c170*/  UISETP.NE.AND UP0, UPT, UR8, URZ, UPT ;  /* 0x000000ff0800728c */ /* 0x010fc8000bf05270 */
        /* <DEDUP_REMOVED lines=12> */
[----:B------:R-:W-:-:S05]  /*c240*/  ISETP.GT.AND P0, PT, R7, UR46, PT ;  /* 0x0000002e07007c0c */ /* 0x000fca000bf04270 */
[----:B------:R-:W0:Y:S04]  /*c250*/  @!P1 LDS R13, [R2+0x10] ;  /* 0x00001000020d9984 */ /* 0x000e280000000800 */
[----:B0-----:R-:W0:Y:S02]  /*c260*/  SHFL.BFLY PT, R0, R13, 0x2, 0x1f ;  /* 0x0c401f000d007f89 */ /* 0x001e2400000e0000 */
[----:B0-----:R-:W-:Y:S02]  /*c270*/  FADD.FTZ R6, R0, R13 ;  /* 0x0000000d00067221 */ /* 0x001fe40000010000 */
[----:B------:R-:W5:Y:S03]  /*c280*/  S2R R0, SR_CTAID.X ;  /* 0x0000000000007919 */ /* 0x000f660000002500 */
[----:B------:R-:W0:Y:S02]  /*c290*/  SHFL.BFLY PT, R9, R6, 0x1, 0x1f ;  /* 0x0c201f0006097f89 */ /* 0x000e2400000e0000 */
[----:B0-----:R-:W-:Y:S01]  /*c2a0*/  FADD.FTZ R10, R6, R9 ;  /* 0x00000009060a7221 */ /* 0x001fe20000010000 */
[----:B------:R-:W-:Y:S01]  /*c2b0*/  CS2R R8, SRZ ;  /* 0x0000000000087805 */ /* 0x000fe2000001ff00 */
[----:B-----5:R-:W-:-:S04]  /*c2c0*/  IMAD R37, R19, UR6, R0 ;  /* 0x0000000613257c24 */ /* 0x020fc8000f8e0200 */
[----:B------:R-:W0:Y:S02]  /*c2d0*/  SHFL.IDX PT, R10, R10, RZ, 0x1f ;  /* 0x00001fff0a0a7589 */ /* 0x000e2400000e0000 */
[----:B0-----:R-:W-:-:S04]  /*c2e0*/  FADD.FTZ R11, R10, 9.9999999747524270788e-07 ;  /* 0x358637bd0a0b7421 */ /* 0x001fc80000010000 */
[----:B------:R0:W4:Y:S01]  /*c2f0*/  MUFU.RCP R35, R11 ;  /* 0x0000000b00237308 */ /* 0x0001220000001000 */
[----:B------:R-:W-:Y:S05]  /*c300*/  BRA.U !UP0, `(.L_x_4875) ;  /* 0x0000000108187547 */ /* 0x000fea000b800000 */
[----:B------:R-:W5:Y:S08]  /*c310*/  LDC R2, c[0x0][0x488] ;  /* 0x00012200ff027b82 */ /* 0x000f700000000800 */
[----:B------:R-:W5:Y:S08]  /*c320*/  LDC R6, c[0x0][0x40c] ;  /* 0x00010300ff067b82 */ /* 0x000f700000000800 */
[----:B------:R-:W1:Y:S01]  /*c330*/  LDC R9, c[0x0][0x3f4] ;  /* 0x0000fd00ff097b82 */ /* 0x000e620000000800 */
[----:B-----5:R-:W-:-:S04]  /*c340*/  IMAD R2, R37, R2, R6 ;  /* 0x0000000225027224 */ /* 0x020fc800078e0206 */
[----:B-1----:R-:W-:-:S05]  /*c350*/  IMAD R8, R2, R9, RZ ;  /* 0x0000000902087224 */ /* 0x002fca00078e02ff */
[----:B------:R-:W-:-:S07]  /*c360*/  SHF.R.S32.HI R9, RZ, 0x1f, R8 ;  /* 0x0000001fff097819 */ /* 0x000fce0000011408 */
.L_x_4875:
[----:B------:R-:W-:Y:S04]  /*c370*/  BSSY.RECONVERGENT B0, `(.L_x_4876) ;  /* 0x0000168000007945 */ /* 0x000fe80003800200 */
[----:B------:R-:W-:Y:S05]  /*c380*/  @P0 BRA `(.L_x_4877) ;  /* 0x0000001400980947 */ /* 0x000fea0003800000 */
[----:B------:R-:W-:-:S09]  /*c390*/  UISETP.NE.AND UP0, UPT, UR8, URZ, UPT ;  /* 0x000000ff0800728c */ /* 0x000fd2000bf05270 */
[----:B------:R-:W-:Y:S05]  /*c3a0*/  BRA.U UP0, `(.L_x_4878) ;  /* 0x0000000900807547 */ /* 0x000fea000b800000 */
[----:B------:R-:W-:Y:S01]  /*c3b0*/  MOV R6, UR12 ;  /* 0x0000000c00067c02 */ /* 0x000fe20008000f00 */
        /* <DEDUP_REMOVED lines=8> */
[----:B------:R-:W5:Y:S01]  /*c440*/  S2UR UR7, SR_CgaCtaId ;  /* 0x00000000000779c3 */ /* 0x000f620000008800 */
        /* <DEDUP_REMOVED lines=8> */
[----:B-----5:R-:W-:-:S06]  /*c4d0*/  ULEA UR6, UR7, UR6, 0x18 ;  /* 0x0000000607067291 */ /* 0x020fcc000f8ec0ff */
[----:B------:R-:W-:-:S07]  /*c4e0*/  VIADD R2, R5, UR6 ;  /* 0x0000000605027c36 */ /* 0x000fce0008000000 */
.L_x_4881:
[----:B------:R-:W4:Y:S01]  /*c4f0*/  LDS R6, [R2] ;  /* 0x0000000002067984 */ /* 0x000f220000000800 */
[----:B------:R-:W-:-:S04]  /*c500*/  IADD3 R8, PT, PT, R8, 0x1, RZ ;  /* 0x0000000108087810 */ /* 0x000fc80007ffe0ff */
[----:B------:R-:W-:Y:S01]  /*c510*/  ISETP.NE.AND P0, PT, R8, RZ, PT ;  /* 0x000000ff0800720c */ /* 0x000fe20003f05270 */
[----:B----4-:R-:W-:-:S05]  /*c520*/  FMUL.FTZ R9, R6, R35 ;  /* 0x0000002306097220 */ /* 0x010fca0000410000 */
[----:B------:R4:W-:Y:S02]  /*c530*/  STS [R2], R9 ;  /* 0x0000000902007388 */ /* 0x0009e40000000800 */
[----:B----4-:R-:W-:-:S05]  /*c540*/  VIADD R2, R2, 0x200 ;  /* 0x0000020002027836 */ /* 0x010fca0000000000 */
[----:B------:R-:W-:Y:S05]  /*c550*/  @P0 BRA `(.L_x_4881) ;  /* 0xfffffffc00e40947 */ /* 0x000fea000383ffff */
.L_x_4880:
[----:B------:R-:W-:Y:S05]  /*c560*/  BSYNC.RECONVERGENT B1 ;  /* 0x0000000000017941 */ /* 0x000fea0003800200 */
.L_x_4879:
[----:B------:R-:W-:Y:S05]  /*c570*/  @!P1 BRA `(.L_x_4877) ;  /* 0x00000014001c9947 */ /* 0x000fea0003800000 */
[----:B------:R-:W5:Y:S01]  /*c580*/  S2UR UR7, SR_CgaCtaId ;  /* 0x00000000000779c3 */ /* 0x000f620000008800 */
[----:B------:R-:W-:Y:S01]  /*c590*/  UMOV UR6, 0x400 ;  /* 0x0000040000067882 */ /* 0x000fe20000000000 */
[----:B------:R-:W-:Y:S01]  /*c5a0*/  IMAD.SHL.U32 R2, R4, 0x4, RZ ;  /* 0x0000000404027824 */ /* 0x000fe200078e00ff */
[----:B------:R-:W-:-:S03]  /*c5b0*/  UIADD3 UR6, UPT, UPT, UR6, 0x420, URZ ;  /* 0x0000042006067890 */ /* 0x000fc6000fffe0ff */
[C---:B------:R-:W-:Y:S02]  /*c5c0*/  IMAD R2, R7.reuse, 0x4, -R2 ;  /* 0x0000000407027824 */ /* 0x040fe400078e0a02 */
[----:B------:R-:W-:-:S05]  /*c5d0*/  VIADD R7, R7, 0x200 ;  /* 0x0000020007077836 */ /* 0x000fca0000000000 */
[----:B------:R-:W-:Y:S01]  /*c5e0*/  ISETP.GT.AND P0, PT, R7, UR46, PT ;  /* 0x0000002e07007c0c */ /* 0x000fe2000bf04270 */
[----:B-----5:R-:W-:-:S09]  /*c5f0*/  ULEA UR6, UR7, UR6, 0x18 ;  /* 0x0000000607067291 */ /* 0x020fd2000f8ec0ff */
[----:B------:R-:W4:Y:S04]  /*c600*/  LDS R6, [R2+UR6] ;  /* 0x0000000602067984 */ /* 0x000f280008000800 */
[----:B------:R-:W0:Y:S04]  /*c610*/  LDS R8, [R2+UR6+0x200] ;  /* 0x0002000602087984 */ /* 0x000e280008000800 */
[----:B------:R-:W5:Y:S04]  /*c620*/  LDS R10, [R2+UR6+0x400] ;  /* 0x00040006020a7984 */ /* 0x000f680008000800 */
[----:B------:R-:W1:Y:S01]  /*c630*/  LDS R12, [R2+UR6+0x600] ;  /* 0x00060006020c7984 */ /* 0x000e620008000800 */
[-C--:B----4-:R-:W-:Y:S01]  /*c640*/  FMUL.FTZ R9, R6, R35.reuse ;  /* 0x0000002306097220 */ /* 0x090fe20000410000 */
[----:B------:R-:W-:Y:S01]  /*c650*/  IADD3 R6, PT, PT, R2, UR6, RZ ;  /* 0x0000000602067c10 */ /* 0x000fe2000fffe0ff */
[----:B0-----:R-:W-:-:S03]  /*c660*/  FMUL.FTZ R11, R8, R35 ;  /* 0x00000023080b7220 */ /* 0x001fc60000410000 */
[----:B------:R0:W-:Y:S01]  /*c670*/  STS [R2+UR6], R9 ;  /* 0x0000000902007988 */ /* 0x0001e20008000806 */
[----:B-----5:R-:W-:-:S03]  /*c680*/  FMUL.FTZ R13, R10, R35 ;  /* 0x000000230a0d7220 */ /* 0x020fc60000410000 */
[----:B------:R0:W-:Y:S01]  /*c690*/  STS [R2+UR6+0x200], R11 ;  /* 0x0002000b02007988 */ /* 0x0001e20008000806 */
[----:B-1----:R-:W-:-:S03]  /*c6a0*/  FMUL.FTZ R15, R12, R35 ;  /* 0x000000230c0f7220 */ /* 0x002fc60000410000 */
[----:B------:R0:W-:Y:S04]  /*c6b0*/  STS [R2+UR6+0x400], R13 ;  /* 0x0004000d02007988 */ /* 0x0001e80008000806 */
        /* <DEDUP_REMOVED lines=8> */
[----:B------:R-:W-:Y:S01]  /*c740*/  IMAD.U32 R34, RZ, RZ, UR46 ;  /* 0x0000002eff227e24 */ /* 0x000fe2000f8e00ff */
[----:B------:R-:W-:-:S03]  /*c750*/  PLOP3.LUT P0, PT, PT, PT, PT, 0x8, 0x80 ;  /* 0x000000000080781c */ /* 0x000fc60003f0e170 */
[----:B------:R-:W-:-:S10]  /*c760*/  VIADD R34, R34, 0xfffffa01 ;  /* 0xfffffa0122227836 */ /* 0x000fd40000000000 */
.L_x_4884:
[----:B------:R-:W0:Y:S01]  /*c770*/  LDS R2, [R6+-0x400] ;  /* 0xfffc000006027984 */ /* 0x000e220000000800 */
[----:B------:R-:W-:-:S03]  /*c780*/  VIADD R7, R7, 0x800 ;  /* 0x0000080007077836 */ /* 0x000fc60000000000 */
[----:B------:R-:W1:Y:S02]  /*c790*/  LDS R8, [R6+-0x200] ;  /* 0xfffe000006087984 */ /* 0x000e640000000800 */
        /* <DEDUP_REMOVED lines=8> */
[----:B--2---:R-:W2:Y:S04]  /*c820*/  LDS R24, [R6+0xe00] ;  /* 0x000e000006187984 */ /* 0x004ea80000000800 */
        /* <DEDUP_REMOVED lines=17> */
[C---:B--2---:R-:W-:Y:S02]  /*c940*/  FMUL.FTZ R9, R35.reuse, R18 ;  /* 0x0000001223097220 */ /* 0x044fe40000410000 */
        /* <DEDUP_REMOVED lines=8> */
[----:B----4-:R-:W-:-:S03]  /*c9d0*/  FMUL.FTZ R31, R35, R31 ;  /* 0x0000001f231f7220 */ /* 0x010fc60000410000 */
[----:B------:R-:W-:Y:S01]  /*c9e0*/  STS [R6+0xa00], R23 ;  /* 0x000a001706007388 */ /* 0x000fe20000000800 */
[----:B-----5:R-:W-:-:S03]  /*c9f0*/  FMUL.FTZ R15, R35, R32 ;  /* 0x00000020230f7220 */ /* 0x020fc60000410000 */
        /* <DEDUP_REMOVED lines=11> */
.L_x_4883:
[----:B------:R-:W-:Y:S05]  /*cab0*/  BSYNC.RECONVERGENT B1 ;  /* 0x0000000000017941 */ /* 0x000fea0003800200 */
.L_x_4882:
        /* <DEDUP_REMOVED lines=14> */
[C---:B0-----:R-:W-:Y:S01]  /*cba0*/  FMUL.FTZ R9, R35.reuse, R2 ;  /* 0x0000000223097220 */ /* 0x041fe20000410000 */
[----:B-1----:R-:W-:-:S04]  /*cbb0*/  FMUL.FTZ R11, R35, R8 ;  /* 0x00000008230b7220 */ /* 0x002fc80000410000 */
[----:B------:R-:W-:Y:S01]  /*cbc0*/  STS [R6+-0x400], R9 ;  /* 0xfffc000906007388 */ /* 0x000fe20000000800 */
[----:B----4-:R-:W-:-:S03]  /*cbd0*/  FMUL.FTZ R13, R35, R10 ;  /* 0x0000000a230d7220 */ /* 0x010fc60000410000 */
[----:B------:R-:W-:Y:S01]  /*cbe0*/  STS [R6+-0x200], R11 ;  /* 0xfffe000b06007388 */ /* 0x000fe20000000800 */
[----:B-----5:R-:W-:-:S03]  /*cbf0*/  FMUL.FTZ R15, R35, R12 ;  /* 0x0000000c230f7220 */ /* 0x020fc60000410000 */
[----:B------:R-:W-:Y:S01]  /*cc00*/  STS [R6], R13 ;  /* 0x0000000d06007388 */ /* 0x000fe20000000800 */
[----:B--2---:R-:W-:-:S03]  /*cc10*/  FMUL.FTZ R17, R35, R14 ;  /* 0x0000000e23117220 */ /* 0x004fc60000410000 */
        /* <DEDUP_REMOVED lines=9> */
.L_x_4886:
[----:B------:R-:W-:Y:S05]  /*ccb0*/  BSYNC.RECONVERGENT B1 ;  /* 0x0000000000017941 */ /* 0x000fea0003800200 */
.L_x_4885:
[----:B------:R-:W-:-:S13]  /*ccc0*/  ISETP.GT.AND P1, PT, R7, UR46, PT ;  /* 0x0000002e07007c0c */ /* 0x000fda000bf24270 */
[----:B------:R-:W-:Y:S05]  /*ccd0*/  @!P0 BRA P1, `(.L_x_4877) ;  /* 0x0000000c00448947 */ /* 0x000fea0000800000 */
[----:B------:R-:W0:Y:S04]  /*cce0*/  LDS R2, [R6+-0x400] ;  /* 0xfffc000006027984 */ /* 0x000e280000000800 */
[----:B------:R-:W1:Y:S04]  /*ccf0*/  LDS R8, [R6+-0x200] ;  /* 0xfffe000006087984 */ /* 0x000e680000000800 */
[----:B------:R-:W4:Y:S04]  /*cd00*/  LDS R10, [R6] ;  /* 0x00000000060a7984 */ /* 0x000f280000000800 */
[----:B------:R-:W5:Y:S01]  /*cd10*/  LDS R12, [R6+0x200] ;  /* 0x00020000060c7984 */ /* 0x000f620000000800 */
[C---:B0-----:R-:W-:Y:S01]  /*cd20*/  FMUL.FTZ R7, R35.reuse, R2 ;  /* 0x0000000223077220 */ /* 0x041fe20000410000 */
[----:B-1----:R-:W-:-:S04]  /*cd30*/  FMUL.FTZ R9, R35, R8 ;  /* 0x0000000823097220 */ /* 0x002fc80000410000 */
[----:B------:R0:W-:Y:S01]  /*cd40*/  STS [R6+-0x400], R7 ;  /* 0xfffc000706007388 */ /* 0x0001e20000000800 */
[----:B----4-:R-:W-:-:S03]  /*cd50*/  FMUL.FTZ R11, R35, R10 ;  /* 0x0000000a230b7220 */ /* 0x010fc60000410000 */
[----:B------:R0:W-:Y:S01]  /*cd60*/  STS [R6+-0x200], R9 ;  /* 0xfffe000906007388 */ /* 0x0001e20000000800 */
[----:B-----5:R-:W-:-:S03]  /*cd70*/  FMUL.FTZ R13, R35, R12 ;  /* 0x0000000c230d7220 */ /* 0x020fc60000410000 */
[----:B------:R0:W-:Y:S04]  /*cd80*/  STS [R6], R11 ;  /* 0x0000000b06007388 */ /* 0x0001e80000000800 */
[----:B------:R0:W-:Y:S01]  /*cd90*/  STS [R6+0x200], R13 ;  /* 0x0002000d06007388 */ /* 0x0001e20000000800 */
[----:B------:R-:W-:Y:S05]  /*cda0*/  BRA `(.L_x_4877) ;  /* 0x0000000c00107947 */ /* 0x000fea0003800000 */
.L_x_4878:
[----:B------:R-:W-:Y:S01]  /*cdb0*/  IMAD.U32 R6, RZ, RZ, UR12 ;  /* 0x0000000cff067e24 */ /* 0x000fe2000f8e00ff */
[----:B------:R-:W-:Y:S01]  /*cdc0*/  LOP3.LUT R2, RZ, R3, RZ, 0x33, !PT ;  /* 0x00000003ff027212 */ /* 0x000fe200078e33ff */
[----:B------:R-:W-:Y:S03]  /*cdd0*/  BSSY.RECONVERGENT B1, `(.L_x_4887) ;  /* 0x0000023000017945 */ /* 0x000fe60003800200 */
[----:B0-----:R-:W-:-:S04]  /*cde0*/  VIADDMNMX R11, R7, 0x80, R6, !PT ;  /* 0x00000080070b7846 */ /* 0x001fc80007800106 */
[----:B------:R-:W-:-:S04]  /*cdf0*/  IADD3 R2, PT, PT, -R4, R11, R2 ;  /* 0x0000000b04027210 */ /* 0x000fc80007ffe102 */
[C---:B------:R-:W-:Y:S02]  /*ce00*/  LOP3.LUT R6, R2.reuse, 0x180, RZ, 0xc0, !PT ;  /* 0x0000018002067812 */ /* 0x040fe400078ec0ff */
[----:B------:R-:W-:Y:S02]  /*ce10*/  ISETP.GE.U32.AND P1, PT, R2, 0x180, PT ;  /* 0x000001800200780c */ /* 0x000fe40003f26070 */
[----:B------:R-:W-:-:S13]  /*ce20*/  ISETP.NE.AND P0, PT, R6, 0x180, PT ;  /* 0x000001800600780c */ /* 0x000fda0003f05270 */
[----:B------:R-:W-:Y:S05]  /*ce30*/  @!P0 BRA `(.L_x_4888) ;  /* 0x0000000000708947 */ /* 0x000fea0003800000 */
[----:B------:R-:W0:Y:S01]  /*ce40*/  S2UR UR7, SR_CgaCtaId ;  /* 0x00000000000779c3 */ /* 0x000e220000008800 */
[----:B------:R-:W5:Y:S01]  /*ce50*/  LDCU.64 UR10, c[0x0][0x480] ;  /* 0x00009000ff0a77ac */ /* 0x000f620008000a00 */
[----:B------:R-:W-:Y:S02]  /*ce60*/  LEA.HI R2, R2, 0x1, RZ, 0x19 ;  /* 0x0000000102027811 */ /* 0x000fe400078fc8ff */
[----:B------:R-:W-:Y:S01]  /*ce70*/  IADD3 R15, P0, PT, R7, R8, RZ ;  /* 0x00000008070f7210 */ /* 0x000fe20007f1e0ff */
[----:B------:R-:W-:Y:S02]  /*ce80*/  UMOV UR6, 0x400 ;  /* 0x0000040000067882 */ /* 0x000fe40000000000 */
[C---:B------:R-:W-:Y:S01]  /*ce90*/  IMAD.SHL.U32 R6, R2.reuse, 0x80, RZ ;  /* 0x0000008002067824 */ /* 0x040fe200078e00ff */
[----:B------:R-:W-:Y:S01]  /*cea0*/  UIADD3 UR6, UPT, UPT, UR6, 0x420, URZ ;  /* 0x0000042006067890 */ /* 0x000fe2000fffe0ff */
[----:B------:R-:W-:Y:S02]  /*ceb0*/  LOP3.LUT R2, R2, 0x3, RZ, 0xc0, !PT ;  /* 0x0000000302027812 */ /* 0x000fe400078ec0ff */
[----:B------:R-:W-:-:S02]  /*cec0*/  IADD3.X R10, PT, PT, RZ, R9, RZ, P0, !PT ;  /* 0x00000009ff0a7210 */ /* 0x000fc400007fe4ff */
[----:B------:R-:W-:-:S05]  /*ced0*/  LOP3.LUT R6, R6, 0x180, RZ, 0xc0, !PT ;  /* 0x0000018006067812 */ /* 0x000fca00078ec0ff */
[----:B------:R-:W-:Y:S01]  /*cee0*/  IMAD.IADD R7, R7, 0x1, R6 ;  /* 0x0000000107077824 */ /* 0x000fe200078e0206 */
[----:B-----5:R-:W-:Y:S01]  /*cef0*/  LEA R12, P0, R15, UR10, 0x2 ;  /* 0x0000000a0f0c7c11 */ /* 0x020fe2000f8010ff */
[----:B------:R-:W-:-:S03]  /*cf00*/  IMAD.MOV R6, RZ, RZ, -R2 ;  /* 0x000000ffff067224 */ /* 0x000fc600078e0a02 */
[----:B------:R-:W-:Y:S01]  /*cf10*/  LEA.HI.X R15, R15, UR11, R10, 0x2, P0 ;  /* 0x0000000b0f0f7c11 */ /* 0x000fe200080f140a */
[----:B0-----:R-:W-:-:S06]  /*cf20*/  ULEA UR6, UR7, UR6, 0x18 ;  /* 0x0000000607067291 */ /* 0x001fcc000f8ec0ff */
[----:B------:R-:W-:-:S07]  /*cf30*/  VIADD R2, R5, UR6 ;  /* 0x0000000605027c36 */ /* 0x000fce0008000000 */
.L_x_4889:
[----:B----4-:R-:W4:Y:S01]  /*cf40*/  LDS R10, [R2] ;  /* 0x00000000020a7984 */ /* 0x010f220000000800 */
[----:B------:R-:W-:Y:S01]  /*cf50*/  MOV R11, R15 ;  /* 0x0000000f000b7202 */ /* 0x000fe20000000f00 */
[----:B------:R-:W-:-:S05]  /*cf60*/  VIADD R6, R6, 0x1 ;  /* 0x0000000106067836 */ /* 0x000fca0000000000 */
[----:B------:R-:W-:Y:S01]  /*cf70*/  ISETP.NE.AND P0, PT, R6, RZ, PT ;  /* 0x000000ff0600720c */ /* 0x000fe20003f05270 */
[----:B----4-:R-:W-:Y:S01]  /*cf80*/  FMUL.FTZ R13, R10, R35 ;  /* 0x000000230a0d7220 */ /* 0x010fe20000410000 */
[----:B------:R-:W-:Y:S01]  /*cf90*/  IMAD.MOV.U32 R10, RZ, RZ, R12 ;  /* 0x000000ffff0a7224 */ /* 0x000fe200078e000c */
[----:B------:R-:W-:-:S03]  /*cfa0*/  IADD3 R12, P2, PT, R12, 0x200, RZ ;  /* 0x000002000c0c7810 */ /* 0x000fc60007f5e0ff */
[----:B------:R0:W-:Y:S02]  /*cfb0*/  STS [R2], R13 ;  /* 0x0000000d02007388 */ /* 0x0001e40000000800 */
[----:B------:R-:W-:Y:S02]  /*cfc0*/  IMAD.X R15, RZ, RZ, R15, P2 ;  /* 0x000000ffff0f7224 */ /* 0x000fe400010e060f */
[----:B------:R4:W-:Y:S01]  /*cfd0*/  STG.E desc[UR36][R10.64], R13 ;  /* 0x0000000d0a007986 */ /* 0x0009e2000c101924 */
[----:B0-----:R-:W-:Y:S02]  /*cfe0*/  VIADD R2, R2, 0x200 ;  /* 0x0000020002027836 */ /* 0x001fe40000000000 */
[----:B------:R-:W-:Y:S05]  /*cff0*/  @P0 BRA `(.L_x_4889) ;  /* 0xfffffffc00d00947 */ /* 0x000fea000383ffff */
.L_x_4888:
[----:B------:R-:W-:Y:S05]  /*d000*/  BSYNC.RECONVERGENT B1 ;  /* 0x0000000000017941 */ /* 0x000fea0003800200 */
.L_x_4887:
[----:B------:R-:W-:Y:S05]  /*d010*/  @!P1 BRA `(.L_x_4877) ;  /* 0x0000000800749947 */ /* 0x000fea0003800000 */
[----:B----4-:R-:W0:Y:S01]  /*d020*/  S2R R11, SR_CgaCtaId ;  /* 0x00000000000b7919 */ /* 0x010e220000008800 */
[----:B------:R-:W4:Y:S01]  /*d030*/  LDCU.64 UR6, c[0x0][0x480] ;  /* 0x00009000ff0677ac */ /* 0x000f220008000a00 */
[C---:B------:R-:W-:Y:S01]  /*d040*/  IADD3 R6, P0, PT, R7.reuse, R8, RZ ;  /* 0x0000000807067210 */ /* 0x040fe20007f1e0ff */
[----:B------:R-:W-:Y:S01]  /*d050*/  BSSY.RECONVERGENT B1, `(.L_x_4890) ;  /* 0x000005b000017945 */ /* 0x000fe20003800200 */
[----:B------:R-:W-:Y:S02]  /*d060*/  IADD3 R10, PT, PT, -R7, UR46, RZ ;  /* 0x0000002e070a7c10 */ /* 0x000fe4000fffe1ff */
[----:B------:R-:W-:Y:S01]  /*d070*/  MOV R2, 0x400 ;  /* 0x0000040000027802 */ /* 0x000fe20000000f00 */
[----:B------:R-:W-:Y:S01]  /*d080*/  IMAD.X R9, RZ, RZ, R9, P0 ;  /* 0x000000ffff097224 */ /* 0x000fe200000e0609 */
[----:B------:R-:W-:Y:S02]  /*d090*/  ISETP.GT.AND P1, PT, R10, 0x5ff, PT ;  /* 0x000005ff0a00780c */ /* 0x000fe40003f24270 */
[----:B----4-:R-:W-:-:S04]  /*d0a0*/  LEA R8, P0, R6, UR6, 0x2 ;  /* 0x0000000606087c11 */ /* 0x010fc8000f8010ff */
[----:B------:R-:W-:Y:S02]  /*d0b0*/  LEA.HI.X R9, R6, UR7, R9, 0x2, P0 ;  /* 0x0000000706097c11 */ /* 0x000fe400080f1409 */
[----:B------:R-:W-:Y:S01]  /*d0c0*/  IADD3 R6, PT, PT, R2, 0x420, RZ ;  /* 0x0000042002067810 */ /* 0x000fe20007ffe0ff */
[----:B------:R-:W-:Y:S01]  /*d0d0*/  IMAD.SHL.U32 R2, R4, 0x4, RZ ;  /* 0x0000000404027824 */ /* 0x000fe200078e00ff */
[----:B------:R-:W-:-:S03]  /*d0e0*/  IADD3 R8, P0, PT, R8, 0x400, RZ ;  /* 0x0000040008087810 */ /* 0x000fc60007f1e0ff */
[----:B------:R-:W-:Y:S01]  /*d0f0*/  IMAD R2, R7, 0x4, -R2 ;  /* 0x0000000407027824 */ /* 0x000fe200078e0a02 */
[----:B0-----:R-:W-:Y:S01]  /*d100*/  LEA R11, R11, R6, 0x18 ;  /* 0x000000060b0b7211 */ /* 0x001fe200078ec0ff */
[----:B------:R-:W-:Y:S01]  /*d110*/  IMAD.X R9, RZ, RZ, R9, P0 ;  /* 0x000000ffff097224 */ /* 0x000fe200000e0609 */
[----:B------:R-:W-:Y:S02]  /*d120*/  PLOP3.LUT P0, PT, PT, PT, PT, 0x80, 0x8 ;  /* 0x000000000008781c */ /* 0x000fe40003f0f070 */
[----:B------:R-:W-:Y:S01]  /*d130*/  IADD3 R2, PT, PT, R2, 0x400, R11 ;  /* 0x0000040002027810 */ /* 0x000fe20007ffe00b */
[----:B------:R-:W-:Y:S10]  /*d140*/  @!P1 BRA `(.L_x_4891) ;  /* 0x00000004002c9947 */ /* 0x000ff40003800000 */
[----:B------:R-:W-:Y:S01]  /*d150*/  IMAD.U32 R32, RZ, RZ, UR46 ;  /* 0x0000002eff207e24 */ /* 0x000fe2000f8e00ff */
[----:B------:R-:W-:-:S04]  /*d160*/  PLOP3.LUT P0, PT, PT, PT, PT, 0x8, 0x80 ;  /* 0x000000000080781c */ /* 0x000fc80003f0e170 */
[----:B------:R-:W-:-:S09]  /*d170*/  IADD3 R32, PT, PT, R32, -0x5ff, RZ ;  /* 0xfffffa0120207810 */ /* 0x000fd20007ffe0ff */
.L_x_4892:
[----:B------:R-:W0:Y:S01]  /*d180*/  LDS R6, [R2+-0x400] ;  /* 0xfffc000002067984 */ /* 0x000e220000000800 */
[----:B------:R-:W-:-:S03]  /*d190*/  VIADD R7, R7, 0x800 ;  /* 0x0000080007077836 */ /* 0x000fc60000000000 */
[----:B------:R-:W4:Y:S02]  /*d1a0*/  LDS R10, [R2+-0x200] ;  /* 0xfffe0000020a7984 */ /* 0x000f240000000800 */
[----:B------:R-:W-:Y:S02]  /*d1b0*/  ISETP.GE.AND P1, PT, R7, R32, PT ;  /* 0x000000200700720c */ /* 0x000fe40003f26270 */
[----:B------:R-:W5:Y:S04]  /*d1c0*/  LDS R12, [R2] ;  /* 0x00000000020c7984 */ /* 0x000f680000000800 */
[----:B--2---:R-:W-:Y:S04]  /*d1d0*/  LDS R24, [R2+0xc00] ;  /* 0x000c000002187984 */ /* 0x004fe80000000800 */
[----:B------:R-:W2:Y:S04]  /*d1e0*/  LDS R14, [R2+0x200] ;  /* 0x00020000020e7984 */ /* 0x000ea80000000800 */
[----:B------:R-:W-:Y:S04]  /*d1f0*/  LDS R22, [R2+0xa00] ;  /* 0x000a000002167984 */ /* 0x000fe80000000800 */
[----:B------:R-:W-:Y:S04]  /*d200*/  LDS R26, [R2+0xe00] ;  /* 0x000e0000021a7984 */ /* 0x000fe80000000800 */
[----:B------:R-:W3:Y:S04]  /*d210*/  LDS R16, [R2+0x400] ;  /* 0x0004000002107984 */ /* 0x000ee80000000800 */
[----:B------:R-:W3:Y:S04]  /*d220*/  LDS R18, [R2+0x600] ;  /* 0x0006000002127984 */ /* 0x000ee80000000800 */
[----:B------:R-:W3:Y:S01]  /*d230*/  LDS R20, [R2+0x800] ;  /* 0x0008000002147984 */ /* 0x000ee20000000800 */
[----:B0-----:R-:W-:-:S03]  /*d240*/  FMUL.FTZ R11, R35, R6 ;  /* 0x00000006230b7220 */ /* 0x001fc60000410000 */
[----:B------:R-:W0:Y:S01]  /*d250*/  LDS R27, [R2+0x1000] ;  /* 0x00100000021b7984 */ /* 0x000e220000000800 */
[----:B----4-:R-:W-:-:S03]  /*d260*/  FMUL.FTZ R13, R35, R10 ;  /* 0x0000000a230d7220 */ /* 0x010fc60000410000 */
[----:B------:R-:W-:Y:S01]  /*d270*/  LDS R6, [R2+0x1a00] ;  /* 0x001a000002067984 */ /* 0x000fe20000000800 */
[----:B-----5:R-:W-:-:S03]  /*d280*/  FMUL.FTZ R15, R35, R12 ;  /* 0x0000000c230f7220 */ /* 0x020fc60000410000 */
[----:B-1----:R-:W-:Y:S04]  /*d290*/  LDS R28, [R2+0x1200] ;  /* 0x00120000021c7984 */ /* 0x002fe80000000800 */
[----:B------:R-:W1:Y:S01]  /*d2a0*/  LDS R29, [R2+0x1400] ;  /* 0x00140000021d7984 */ /* 0x000e620000000800 */
[----:B--2---:R-:W-:-:S03]  /*d2b0*/  FMUL.FTZ R17, R35, R14 ;  /* 0x0000000e23117220 */ /* 0x004fc60000410000 */
[----:B------:R-:W-:Y:S04]  /*d2c0*/  LDS R30, [R2+0x1600] ;  /* 0x00160000021e7984 */ /* 0x000fe80000000800 */
[----:B------:R-:W2:Y:S04]  /*d2d0*/  LDS R31, [R2+0x1800] ;  /* 0x00180000021f7984 */ /* 0x000ea80000000800 */
[----:B------:R-:W-:Y:S01]  /*d2e0*/  STG.E desc[UR36][R8.64+-0x200], R13 ;  /* 0xfffe000d08007986 */ /* 0x000fe2000c101924 */
[----:B---3--:R-:W-:-:S03]  /*d2f0*/  FMUL.FTZ R21, R35, R16 ;  /* 0x0000001023157220 */ /* 0x008fc60000410000 */
[----:B------:R3:W-:Y:S01]  /*d300*/  STS [R2+-0x200], R13 ;  /* 0xfffe000d02007388 */ /* 0x0007e20000000800 */
[----:B------:R-:W-:-:S03]  /*d310*/  FMUL.FTZ R23, R35, R18 ;  /* 0x0000001223177220 */ /* 0x000fc60000410000 */
[----:B------:R-:W-:Y:S01]  /*d320*/  STG.E desc[UR36][R8.64+-0x400], R11 ;  /* 0xfffc000b08007986 */ /* 0x000fe2000c101924 */
[----:B------:R-:W-:-:S03]  /*d330*/  FMUL.FTZ R25, R35, R20 ;  /* 0x0000001423197220 */ /* 0x000fc60000410000 */
[----:B------:R4:W-:Y:S01]  /*d340*/  STS [R2+-0x400], R11 ;  /* 0xfffc000b02007388 */ /* 0x0009e20000000800 */
[----:B---3--:R-:W-:-:S03]  /*d350*/  FMUL.FTZ R13, R35, R24 ;  /* 0x00000018230d7220 */ /* 0x008fc60000410000 */
[----:B------:R-:W-:Y:S01]  /*d360*/  STG.E desc[UR36][R8.64], R15 ;  /* 0x0000000f08007986 */ /* 0x000fe2000c101924 */
[----:B0-----:R-:W-:-:S03]  /*d370*/  FMUL.FTZ R27, R35, R27 ;  /* 0x0000001b231b7220 */ /* 0x001fc60000410000 */
[----:B------:R0:W-:Y:S01]  /*d380*/  STS [R2], R15 ;  /* 0x0000000f02007388 */ /* 0x0001e20000000800 */
[----:B----4-:R-:W-:-:S03]  /*d390*/  FMUL.FTZ R11, R35, R22 ;  /* 0x00000016230b7220 */ /* 0x010fc60000410000 */
[----:B------:R-:W-:Y:S04]  /*d3a0*/  STG.E desc[UR36][R8.64+0xc00], R13 ;  /* 0x000c000d08007986 */ /* 0x000fe8000c101924 */
[----:B------:R3:W-:Y:S01]  /*d3b0*/  STS [R2+0xc00], R13 ;  /* 0x000c000d02007388 */ /* 0x0007e20000000800 */
[C---:B-1----:R-:W-:Y:S01]  /*d3c0*/  FMUL.FTZ R29, R35.reuse, R29 ;  /* 0x0000001d231d7220 */ /* 0x042fe20000410000 */
[C---:B0-----:R-:W-:Y:S02]  /*d3d0*/  FMUL.FTZ R15, R35.reuse, R26 ;  /* 0x0000001a230f7220 */ /* 0x041fe40000410000 */
[----:B------:R-:W-:Y:S04]  /*d3e0*/  STG.E desc[UR36][R8.64+0x200], R17 ;  /* 0x0002001108007986 */ /* 0x000fe8000c101924 */
[----:B------:R0:W-:Y:S01]  /*d3f0*/  STS [R2+0x200], R17 ;  /* 0x0002001102007388 */ /* 0x0001e20000000800 */
[C---:B--2---:R-:W-:Y:S01]  /*d400*/  FMUL.FTZ R31, R35.reuse, R31 ;  /* 0x0000001f231f7220 */ /* 0x044fe20000410000 */
[C---:B---3--:R-:W-:Y:S01]  /*d410*/  FMUL.FTZ R13, R35.reuse, R6 ;  /* 0x00000006230d7220 */ /* 0x048fe20000410000 */
[----:B------:R-:W-:Y:S01]  /*d420*/  IADD3 R6, P2, PT, R8, 0x2000, RZ ;  /* 0x0000200008067810 */ /* 0x000fe20007f5e0ff */
[----:B------:R-:W-:Y:S04]  /*d430*/  STG.E desc[UR36][R8.64+0xa00], R11 ;  /* 0x000a000b08007986 */ /* 0x000fe8000c101924 */
[----:B------:R1:W-:Y:S01]  /*d440*/  STS [R2+0xa00], R11 ;  /* 0x000a000b02007388 */ /* 0x0003e20000000800 */
[----:B0-----:R-:W-:-:S03]  /*d450*/  FMUL.FTZ R17, R35, R28 ;  /* 0x0000001c23117220 */ /* 0x001fc60000410000 */
[----:B------:R-:W-:Y:S04]  /*d460*/  STG.E desc[UR36][R8.64+0xe00], R15 ;  /* 0x000e000f08007986 */ /* 0x000fe8000c101924 */
[----:B------:R0:W-:Y:S01]  /*d470*/  STS [R2+0xe00], R15 ;  /* 0x000e000f02007388 */ /* 0x0001e20000000800 */
[----:B-1----:R-:W-:-:S03]  /*d480*/  FMUL.FTZ R11, R35, R30 ;  /* 0x0000001e230b7220 */ /* 0x002fc60000410000 */
[----:B------:R-:W-:Y:S04]  /*d490*/  STG.E desc[UR36][R8.64+0x400], R21 ;  /* 0x0004001508007986 */ /* 0x000fe8000c101924 */
[----:B------:R-:W-:Y:S01]  /*d4a0*/  STS [R2+0x400], R21 ;  /* 0x0004001502007388 */ /* 0x000fe20000000800 */
[----:B0-----:R-:W-:-:S03]  /*d4b0*/  IMAD.X R15, RZ, RZ, R9, P2 ;  /* 0x000000ffff0f7224 */ /* 0x001fc600010e0609 */
        /* <DEDUP_REMOVED lines=17> */
[----:B------:R-:W-:Y:S01]  /*d5d0*/  MOV R9, R15 ;  /* 0x0000000f00097202 */ /* 0x000fe20000000f00 */
[----:B-1----:R-:W-:Y:S01]  /*d5e0*/  VIADD R2, R2, 0x2000 ;  /* 0x0000200002027836 */ /* 0x002fe20000000000 */
[----:B------:R-:W-:Y:S06]  /*d5f0*/  @!P1 BRA `(.L_x_4892) ;  /* 0xfffffff800e09947 */ /* 0x000fec000383ffff */
.L_x_4891:
[----:B------:R-:W-:Y:S05]  /*d600*/  BSYNC.RECONVERGENT B1 ;  /* 0x0000000000017941 */ /* 0x000fea0003800200 */
.L_x_4890:
[----:B------:R-:W-:Y:S01]  /*d610*/  IADD3 R6, PT, PT, -R7, UR46, RZ ;  /* 0x0000002e07067c10 */ /* 0x000fe2000fffe1ff */
[----:B------:R-:W-:Y:S03]  /*d620*/  BSSY.RECONVERGENT B1, `(.L_x_4893) ;  /* 0x000002a000017945 */ /* 0x000fe60003800200 */
[----:B------:R-:W-:-:S13]  /*d630*/  ISETP.GT.AND P1, PT, R6, 0x1ff, PT ;  /* 0x000001ff0600780c */ /* 0x000fda0003f24270 */
[----:B------:R-:W-:Y:S05]  /*d640*/  @!P1 BRA `(.L_x_4894) ;  /* 0x00000000009c9947 */ /* 0x000fea0003800000 */
[----:B------:R-:W0:Y:S01]  /*d650*/  LDS R6, [R2+-0x400] ;  /* 0xfffc000002067984 */ /* 0x000e220000000800 */
[----:B------:R-:W-:Y:S01]  /*d660*/  PLOP3.LUT P0, PT, PT, PT, PT, 0x8, 0x80 ;  /* 0x000000000080781c */ /* 0x000fe20003f0e170 */
[----:B------:R-:W-:Y:S02]  /*d670*/  VIADD R7, R7, 0x400 ;  /* 0x0000040007077836 */ /* 0x000fe40000000000 */
[----:B------:R-:W4:Y:S04]  /*d680*/  LDS R10, [R2+-0x200] ;  /* 0xfffe0000020a7984 */ /* 0x000f280000000800 */
[----:B------:R-:W5:Y:S04]  /*d690*/  LDS R12, [R2] ;  /* 0x00000000020c7984 */ /* 0x000f680000000800 */
[----:B------:R-:W1:Y:S04]  /*d6a0*/  LDS R14, [R2+0x200] ;  /* 0x00020000020e7984 */ /* 0x000e680000000800 */
[----:B------:R-:W2:Y:S04]  /*d6b0*/  LDS R16, [R2+0x400] ;  /* 0x0004000002107984 */ /* 0x000ea80000000800 */
[----:B------:R-:W3:Y:S04]  /*d6c0*/  LDS R18, [R2+0x600] ;  /* 0x0006000002127984 */ /* 0x000ee80000000800 */
[----:B------:R-:W3:Y:S04]  /*d6d0*/  LDS R20, [R2+0x800] ;  /* 0x0008000002147984 */ /* 0x000ee80000000800 */
[----:B------:R-:W3:Y:S01]  /*d6e0*/  LDS R22, [R2+0xa00] ;  /* 0x000a000002167984 */ /* 0x000ee20000000800 */
[C---:B0-----:R-:W-:Y:S01]  /*d6f0*/  FMUL.FTZ R11, R35.reuse, R6 ;  /* 0x00000006230b7220 */ /* 0x041fe20000410000 */
[----:B------:R-:W-:Y:S01]  /*d700*/  IADD3 R6, P1, PT, R8, 0x1000, RZ ;  /* 0x0000100008067810 */ /* 0x000fe20007f3e0ff */
[----:B----4-:R-:W-:-:S03]  /*d710*/  FMUL.FTZ R13, R35, R10 ;  /* 0x0000000a230d7220 */ /* 0x010fc60000410000 */
[----:B------:R-:W-:Y:S01]  /*d720*/  STG.E desc[UR36][R8.64+-0x400], R11 ;  /* 0xfffc000b08007986 */ /* 0x000fe2000c101924 */
[----:B-----5:R-:W-:-:S03]  /*d730*/  FMUL.FTZ R15, R35, R12 ;  /* 0x0000000c230f7220 */ /* 0x020fc60000410000 */
[----:B------:R-:W-:Y:S01]  /*d740*/  STS [R2+-0x400], R11 ;  /* 0xfffc000b02007388 */ /* 0x000fe20000000800 */
[----:B-1----:R-:W-:-:S03]  /*d750*/  FMUL.FTZ R17, R35, R14 ;  /* 0x0000000e23117220 */ /* 0x002fc60000410000 */
[----:B------:R-:W-:Y:S01]  /*d760*/  STG.E desc[UR36][R8.64+-0x200], R13 ;  /* 0xfffe000d08007986 */ /* 0x000fe2000c101924 */
[----:B--2---:R-:W-:-:S03]  /*d770*/  FMUL.FTZ R21, R35, R16 ;  /* 0x0000001023157220 */ /* 0x004fc60000410000 */
[----:B------:R0:W-:Y:S01]  /*d780*/  STS [R2+-0x200], R13 ;  /* 0xfffe000d02007388 */ /* 0x0001e20000000800 */
[----:B---3--:R-:W-:-:S03]  /*d790*/  FMUL.FTZ R23, R35, R18 ;  /* 0x0000001223177220 */ /* 0x008fc60000410000 */
        /* <DEDUP_REMOVED lines=17> */
[----:B-1----:R-:W-:-:S07]  /*d8b0*/  VIADD R2, R2, 0x1000 ;  /* 0x0000100002027836 */ /* 0x002fce0000000000 */
.L_x_4894:
[----:B------:R-:W-:Y:S05]  /*d8c0*/  BSYNC.RECONVERGENT B1 ;  /* 0x0000000000017941 */ /* 0x000fea0003800200 */
.L_x_4893:
[----:B------:R-:W-:-:S13]  /*d8d0*/  ISETP.LE.OR P0, PT, R7, UR46, P0 ;  /* 0x0000002e07007c0c */ /* 0x000fda0008703670 */
[----:B------:R-:W-:Y:S05]  /*d8e0*/  @!P0 BRA `(.L_x_4877) ;  /* 0x0000000000408947 */ /* 0x000fea0003800000 */
[----:B------:R-:W0:Y:S04]  /*d8f0*/  LDS R6, [R2+-0x400] ;  /* 0xfffc000002067984 */ /* 0x000e280000000800 */
[----:B------:R-:W4:Y:S04]  /*d900*/  LDS R10, [R2+-0x200] ;  /* 0xfffe0000020a7984 */ /* 0x000f280000000800 */
[----:B------:R-:W5:Y:S04]  /*d910*/  LDS R12, [R2] ;  /* 0x00000000020c7984 */ /* 0x000f680000000800 */
[----:B------:R-:W1:Y:S01]  /*d920*/  LDS R14, [R2+0x200] ;  /* 0x00020000020e7984 */ /* 0x000e620000000800 */
[-C--:B0-----:R-:W-:Y:S01]  /*d930*/  FMUL.FTZ R7, R6, R35.reuse ;  /* 0x0000002306077220 */ /* 0x081fe20000410000 */
[----:B----4-:R-:W-:-:S04]  /*d940*/  FMUL.FTZ R11, R10, R35 ;  /* 0x000000230a0b7220 */ /* 0x010fc80000410000 */
[----:B------:R0:W-:Y:S01]  /*d950*/  STG.E desc[UR36][R8.64+-0x400], R7 ;  /* 0xfffc000708007986 */ /* 0x0001e2000c101924 */
[----:B-----5:R-:W-:-:S03]  /*d960*/  FMUL.FTZ R13, R12, R35 ;  /* 0x000000230c0d7220 */ /* 0x020fc60000410000 */
[----:B------:R0:W-:Y:S01]  /*d970*/  STS [R2+-0x400], R7 ;  /* 0xfffc000702007388 */ /* 0x0001e20000000800 */
[----:B-1----:R-:W-:-:S03]  /*d980*/  FMUL.FTZ R15, R14, R35 ;  /* 0x000000230e0f7220 */ /* 0x002fc60000410000 */
[----:B------:R0:W-:Y:S04]  /*d990*/  STG.E desc[UR36][R8.64+-0x200], R11 ;  /* 0xfffe000b08007986 */ /* 0x0001e8000c101924 */
[----:B------:R0:W-:Y:S04]  /*d9a0*/  STS [R2+-0x200], R11 ;  /* 0xfffe000b02007388 */ /* 0x0001e80000000800 */
[----:B------:R0:W-:Y:S04]  /*d9b0*/  STG.E desc[UR36][R8.64], R13 ;  /* 0x0000000d08007986 */ /* 0x0001e8000c101924 */
[----:B------:R0:W-:Y:S04]  /*d9c0*/  STS [R2], R13 ;  /* 0x0000000d02007388 */ /* 0x0001e80000000800 */
[----:B------:R0:W-:Y:S04]  /*d9d0*/  STG.E desc[UR36][R8.64+0x200], R15 ;  /* 0x0002000f08007986 */ /* 0x0001e8000c101924 */
[----:B------:R0:W-:Y:S02]  /*d9e0*/  STS [R2+0x200], R15 ;  /* 0x0002000f02007388 */ /* 0x0001e40000000800 */
.L_x_4877:
[----:B------:R-:W-:Y:S05]  /*d9f0*/  BSYNC.RECONVERGENT B0 ;  /* 0x0000000000007941 */ /* 0x000fea0003800200 */
.L_x_4876:
[----:B------:R-:W1:Y:S01]  /*da00*/  LDCU.64 UR10, c[0x0][0x3b0] ;  /* 0x00007600ff0a77ac */ /* 0x000e620008000a00 */
[----:B------:R-:W-:Y:S02]  /*da10*/  SHF.R.U32.HI R17, RZ, 0x6, R3 ;  /* 0x00000006ff117819 */ /* 0x000fe40000011603 */
[----:B0---4-:R-:W-:Y:S02]  /*da20*/  CS2R R10, SRZ ;  /* 0x00000000000a7805 */ /* 0x011fe4000001ff00 */
[----:B------:R-:W-:Y:S01]  /*da30*/  LOP3.LUT R5, R5, 0xfc, RZ, 0xc0, !PT ;  /* 0x000000fc05057812 */ /* 0x000fe200078ec0ff */
[----:B------:R-:W-:Y:S01]  /*da40*/  ULEA.HI UR6, UR46, UR46, URZ, 0x1 ;  /* 0x0000002e2e067291 */ /* 0x000fe2000f8f08ff */
[----:B------:R-:W0:Y:S03]  /*da50*/  LDCU.64 UR12, c[0x0][0x3c8] ;  /* 0x00007900ff0c77ac */ /* 0x000e260008000a00 */
[----:B------:R-:W-:-:S04]  /*da60*/  ULOP3.LUT UR6, UR6, 0xfffffffe, URZ, 0xc0, !UPT ;  /* 0xfffffffe06067892 */ /* 0x000fc8000f8ec0ff */
[----:B------:R-:W-:Y:S01]  /*da70*/  UIADD3 UR6, UPT, UPT, -UR6, UR46, URZ ;  /* 0x0000002e06067290 */ /* 0x000fe2000fffe1ff */
[----:B-1----:R-:W-:-:S05]  /*da80*/  ISETP.EQ.U32.AND P1, PT, RZ, UR10, PT ;  /* 0x0000000aff007c0c */ /* 0x002fca000bf22070 */
[----:B------:R-:W-:-:S04]  /*da90*/  ISETP.NE.AND P0, PT, R17, UR6, PT ;  /* 0x0000000611007c0c */ /* 0x000fc8000bf05270 */
[----:B------:R-:W-:-:S04]  /*daa0*/  ISETP.GT.U32.OR P0, PT, R5, 0x8f, P0 ;  /* 0x0000008f0500780c */ /* 0x000fc80000704470 */
[----:B------:R-:W-:Y:S01]  /*dab0*/  ISETP.EQ.OR.EX P0, PT, RZ, UR11, P0, P1 ;  /* 0x0000000bff007c0c */ /* 0x000fe20008702710 */
[----:B------:R-:W1:-:S12]  /*dac0*/  LDCU.64 UR10, c[0x0][0x3c8] ;  /* 0x00007900ff0a77ac */ /* 0x000e580008000a00 */
        /* <DEDUP_REMOVED lines=13> */
[----:B------:R-:W1:Y:S01]  /*dba0*/  LDC.64 R6, c[0x0][0x3c0] ;  /* 0x0000f000ff067b82 */ /* 0x000e620000000a00 */
[----:B------:R-:W-:Y:S01]  /*dbb0*/  IMAD.IADD R29, R4, 0x1, R17 ;  /* 0x00000001041d7824 */ /* 0x000fe200078e0211 */
[----:B------:R-:W-:Y:S01]  /*dbc0*/  BSSY.RECONVERGENT B1, `(.L_x_4897) ;  /* 0x0000093000017945 */ /* 0x000fe20003800200 */
[----:B------:R-:W-:Y:S02]  /*dbd0*/  IMAD.MOV.U32 R15, RZ, RZ, RZ ;  /* 0x000000ffff0f7224 */ /* 0x000fe400078e00ff */
[----:B0-----:R-:W-:-:S04]  /*dbe0*/  IMAD.U32 R16, RZ, RZ, UR7 ;  /* 0x00000007ff107e24 */ /* 0x001fc8000f8e00ff */
[C---:B------:R-:W-:Y:S01]  /*dbf0*/  IMAD R21, R16.reuse, UR4, R5 ;  /* 0x0000000410157c24 */ /* 0x040fe2000f8e0205 */
[----:B------:R-:W-:-:S03]  /*dc00*/  VIMNMX R20, PT, PT, R16, UR46, PT ;  /* 0x0000002e10147c48 */ /* 0x000fc6000bfe0100 */
[----:B-1----:R-:W-:Y:S01]  /*dc10*/  IMAD.WIDE R6, R21, 0x4, R6 ;  /* 0x0000000415067825 */ /* 0x002fe200078e0206 */
[----:B------:R-:W-:-:S13]  /*dc20*/  ISETP.GE.AND P0, PT, R29, R20, PT ;  /* 0x000000141d00720c */ /* 0x000fda0003f06270 */
[----:B------:R-:W-:Y:S05]  /*dc30*/  @P0 BRA `(.L_x_4898) ;  /* 0x00000008002c0947 */ /* 0x000fea0003800000 */
[----:B------:R-:W-:Y:S01]  /*dc40*/  VIADD R18, R29, 0x2 ;  /* 0x000000021d127836 */ /* 0x000fe20000000000 */
[----:B------:R-:W-:Y:S01]  /*dc50*/  LOP3.LUT R13, RZ, R4, RZ, 0x33, !PT ;  /* 0x00000004ff0d7212 */ /* 0x000fe200078e33ff */
[----:B------:R-:W-:Y:S01]  /*dc60*/  BSSY.RECONVERGENT B2, `(.L_x_4899) ;  /* 0x000004b000027945 */ /* 0x000fe20003800200 */
[----:B------:R-:W-:Y:S01]  /*dc70*/  IMAD R51, R19, R16, RZ ;  /* 0x0000001013337224 */ /* 0x000fe200078e02ff */
[----:B------:R-:W-:Y:S02]  /*dc80*/  MOV R31, R29 ;  /* 0x0000001d001f7202 */ /* 0x000fe40000000f00 */
[----:B------:R-:W-:Y:S02]  /*dc90*/  CS2R R14, SRZ ;  /* 0x00000000000e7805 */ /* 0x000fe4000001ff00 */
[----:B------:R-:W-:-:S04]  /*dca0*/  VIMNMX R12, PT, PT, R20, R18, !PT ;  /* 0x00000012140c7248 */ /* 0x000fc80007fe0100 */
[----:B------:R-:W-:Y:S02]  /*dcb0*/  IADD3 R50, PT, PT, -R17, R12, R13 ;  /* 0x0000000c11327210 */ /* 0x000fe40007ffe10d */
[----:B------:R-:W-:Y:S02]  /*dcc0*/  CS2R R12, SRZ ;  /* 0x00000000000c7805 */ /* 0x000fe4000001ff00 */
        /* <DEDUP_REMOVED lines=8> */
[C---:B------:R-:W-:Y:S02]  /*dd50*/  VIADD R28, R29.reuse, 0x6 ;  /* 0x000000061d1c7836 */ /* 0x040fe40000000000 */
[----:B------:R-:W-:Y:S01]  /*dd60*/  VIADD R30, R29, 0x4 ;  /* 0x000000041d1e7836 */ /* 0x000fe20000000000 */
[----:B------:R-:W-:Y:S01]  /*dd70*/  IADD3 R32, PT, PT, -R20, RZ, RZ ;  /* 0x000000ff14207210 */ /* 0x000fe20007ffe1ff */
[----:B------:R-:W-:Y:S02]  /*dd80*/  IMAD.MOV.U32 R31, RZ, RZ, R29 ;  /* 0x000000ffff1f7224 */ /* 0x000fe400078e001d */
[----:B------:R-:W-:Y:S01]  /*dd90*/  IMAD.MOV.U32 R12, RZ, RZ, RZ ;  /* 0x000000ffff0c7224 */ /* 0x000fe200078e00ff */
[----:B0-----:R-:W-:-:S06]  /*dda0*/  ULEA UR7, UR8, UR7, 0x18 ;  /* 0x0000000708077291 */ /* 0x001fcc000f8ec0ff */
[----:B------:R-:W-:-:S05]  /*ddb0*/  LEA R21, R17, UR7, 0x2 ;  /* 0x0000000711157c11 */ /* 0x000fca000f8e10ff */
[----:B------:R-:W-:-:S07]  /*ddc0*/  VIADD R33, R21, 0x10 ;  /* 0x0000001015217836 */ /* 0x000fce0000000000 */
.L_x_4901:
[----:B------:R-:W-:Y:S01]  /*ddd0*/  IADD3 R21, P0, PT, R31, UR5, RZ ;  /* 0x000000051f157c10 */ /* 0x000fe2000ff1e0ff */
[----:B------:R-:W-:Y:S04]  /*dde0*/  LDS R48, [R33] ;  /* 0x0000000021307984 */ /* 0x000fe80000000800 */
[----:B------:R-:W-:Y:S01]  /*ddf0*/  IMAD.X R22, RZ, RZ, UR9, P0 ;  /* 0x00000009ff167e24 */ /* 0x000fe200080e06ff */
[C---:B------:R-:W-:Y:S01]  /*de00*/  LEA R20, P0, R21.reuse, UR10, 0x2 ;  /* 0x0000000a15147c11 */ /* 0x040fe2000f8010ff */
[----:B------:R-:W-:Y:S03]  /*de10*/  LDS R49, [R33+0x8] ;  /* 0x0000080021317984 */ /* 0x000fe60000000800 */
[----:B------:R-:W-:-:S05]  /*de20*/  LEA.HI.X R21, R21, UR11, R22, 0x2, P0 ;  /* 0x0000000b15157c11 */ /* 0x000fca00080f1416 */
[----:B------:R-:W4:Y:S04]  /*de30*/  LDG.E R22, desc[UR36][R20.64] ;  /* 0x0000002414167981 */ /* 0x000f28000c1e1900 */
[----:B------:R-:W3:Y:S04]  /*de40*/  LDG.E R23, desc[UR36][R20.64+0x8] ;  /* 0x0000082414177981 */ /* 0x000ee8000c1e1900 */
[----:B--2---:R-:W2:Y:S04]  /*de50*/  LDG.E R25, desc[UR36][R20.64+0x10] ;  /* 0x0000102414197981 */ /* 0x004ea8000c1e1900 */
[----:B------:R-:W2:Y:S01]  /*de60*/  LDG.E R27, desc[UR36][R20.64+0x18] ;  /* 0x00001824141b7981 */ /* 0x000ea2000c1e1900 */
[----:B----4-:R-:W-:-:S02]  /*de70*/  IMAD R22, R51, R22, R31 ;  /* 0x0000001633167224 */ /* 0x010fc400078e021f */
[C---:B---3--:R-:W-:Y:S02]  /*de80*/  IMAD R24, R51.reuse, R23, R18 ;  /* 0x0000001733187224 */ /* 0x048fe400078e0212 */
[----:B------:R-:W-:Y:S02]  /*de90*/  IMAD R23, R22, 0x90, RZ ;  /* 0x0000009016177824 */ /* 0x000fe400078e02ff */
[----:B--2---:R-:W-:Y:S02]  /*dea0*/  IMAD R26, R51, R25, R30 ;  /* 0x00000019331a7224 */ /* 0x004fe400078e021e */
[----:B------:R-:W-:-:S04]  /*deb0*/  IMAD.WIDE R22, R23, 0x4, R6 ;  /* 0x0000000417167825 */ /* 0x000fc800078e0206 */
[----:B------:R-:W-:Y:S01]  /*dec0*/  IMAD R25, R24, 0x90, RZ ;  /* 0x0000009018197824 */ /* 0x000fe200078e02ff */
[----:B------:R-:W2:Y:S01]  /*ded0*/  LDG.E.128 R36, desc[UR36][R22.64] ;  /* 0x0000002416247981 */ /* 0x000ea2000c1e1d00 */
[----:B------:R-:W-:Y:S02]  /*dee0*/  IMAD R34, R51, R27, R28 ;  /* 0x0000001b33227224 */ /* 0x000fe400078e021c */
[----:B------:R-:W-:Y:S02]  /*def0*/  IMAD R27, R26, 0x90, RZ ;  /* 0x000000901a1b7824 */ /* 0x000fe400078e02ff */
[----:B------:R-:W-:-:S04]  /*df00*/  IMAD.WIDE R24, R25, 0x4, R6 ;  /* 0x0000000419187825 */ /* 0x000fc800078e0206 */
[----:B------:R-:W-:Y:S01]  /*df10*/  IMAD R35, R34, 0x90, RZ ;  /* 0x0000009022237824 */ /* 0x000fe200078e02ff */
[----:B------:R-:W3:Y:S01]  /*df20*/  LDG.E.128 R40, desc[UR36][R24.64] ;  /* 0x0000002418287981 */ /* 0x000ee2000c1e1d00 */
[----:B------:R-:W-:-:S03]  /*df30*/  IMAD.WIDE R20, R27, 0x4, R6 ;  /* 0x000000041b147825 */ /* 0x000fc600078e0206 */
[----:B------:R-:W2:Y:S01]  /*df40*/  LDS R34, [R33+-0x10] ;  /* 0xfffff00021227984 */ /* 0x000ea20000000800 */
[----:B------:R-:W-:-:S03]  /*df50*/  IMAD.WIDE R26, R35, 0x4, R6 ;  /* 0x00000004231a7825 */ /* 0x000fc600078e0206 */
[----:B------:R-:W4:Y:S04]  /*df60*/  LDG.E.128 R44, desc[UR36][R20.64] ;  /* 0x00000024142c7981 */ /* 0x000f28000c1e1d00 */
[----:B------:R-:W4:Y:S04]  /*df70*/  LDG.E.128 R52, desc[UR36][R26.64] ;  /* 0x000000241a347981 */ /* 0x000f28000c1e1d00 */
[----:B------:R0:W3:Y:S01]  /*df80*/  LDS R35, [R33+-0x8] ;  /* 0xfffff80021237984 */ /* 0x0000e20000000800 */
[----:B------:R-:W-:-:S05]  /*df90*/  VIADD R32, R32, 0x4 ;  /* 0x0000000420207836 */ /* 0x000fca0000000000 */
[----:B------:R-:W-:Y:S01]  /*dfa0*/  ISETP.NE.AND P0, PT, R32, RZ, PT ;  /* 0x000000ff2000720c */ /* 0x000fe20003f05270 */
[----:B------:R-:W-:Y:S01]  /*dfb0*/  VIADD R18, R18, 0x8 ;  /* 0x0000000812127836 */ /* 0x000fe20000000000 */
[----:B------:R-:W-:Y:S01]  /*dfc0*/  IADD3 R31, PT, PT, R31, 0x8, RZ ;  /* 0x000000081f1f7810 */ /* 0x000fe20007ffe0ff */
[----:B0-----:R-:W-:Y:S02]  /*dfd0*/  VIADD R33, R33, 0x20 ;  /* 0x0000002021217836 */ /* 0x001fe40000000000 */
[----:B------:R-:W-:Y:S02]  /*dfe0*/  VIADD R30, R30, 0x8 ;  /* 0x000000081e1e7836 */ /* 0x000fe40000000000 */
[----:B------:R-:W-:Y:S02]  /*dff0*/  VIADD R28, R28, 0x8 ;  /* 0x000000081c1c7836 */ /* 0x000fe40000000000 */
[-C--:B--2---:R-:W-:Y:S01]  /*e000*/  FFMA.FTZ R23, R36, R34.reuse, R12 ;  /* 0x0000002224177223 */ /* 0x084fe2000001000c */
[-C--:B------:R-:W-:Y:S01]  /*e010*/  FFMA.FTZ R12, R37, R34.reuse, R13 ;  /* 0x00000022250c7223 */ /* 0x080fe2000001000d */
[-C--:B------:R-:W-:Y:S01]  /*e020*/  FFMA.FTZ R13, R38, R34.reuse, R14 ;  /* 0x00000022260d7223 */ /* 0x080fe2000001000e */
[----:B------:R-:W-:-:S02]  /*e030*/  FFMA.FTZ R34, R39, R34, R15 ;  /* 0x0000002227227223 */ /* 0x000fc4000001000f */
        /* <DEDUP_REMOVED lines=13> */
.L_x_4900:
[----:B------:R-:W-:Y:S05]  /*e110*/  BSYNC.RECONVERGENT B2 ;  /* 0x0000000000027941 */ /* 0x000fea0003800200 */
.L_x_4899:
        /* <DEDUP_REMOVED lines=10> */
[----:B------:R-:W4:Y:S04]  /*e1c0*/  LDG.E R18, desc[UR36][R20.64] ;  /* 0x0000002414127981 */ /* 0x000f28000c1e1900 */
[----:B------:R-:W3:Y:S01]  /*e1d0*/  LDG.E R22, desc[UR36][R20.64+0x8] ;  /* 0x0000082414167981 */ /* 0x000ee2000c1e1900 */
[----:B--2---:R-:W-:Y:S01]  /*e1e0*/  HFMA2 R25, -RZ, RZ, 0, 8.58306884765625e-06 ;  /* 0x00000090ff197431 */ /* 0x004fe200000001ff */
[----:B------:R-:W0:Y:S01]  /*e1f0*/  S2UR UR8, SR_CgaCtaId ;  /* 0x00000000000879c3 */ /* 0x000e220000008800 */
[----:B------:R-:W-:Y:S02]  /*e200*/  UMOV UR7, 0x400 ;  /* 0x0000040000077882 */ /* 0x000fe40000000000 */
[----:B------:R-:W-:-:S04]  /*e210*/  UIADD3 UR7, UPT, UPT, UR7, 0x420, URZ ;  /* 0x0000042007077890 */ /* 0x000fc8000fffe0ff */
[----:B0-----:R-:W-:Y:S01]  /*e220*/  ULEA UR7, UR8, UR7, 0x18 ;  /* 0x0000000708077291 */ /* 0x001fe2000f8ec0ff */
[C-C-:B----4-:R-:W-:Y:S02]  /*e230*/  IMAD R18, R51.reuse, R18, R31.reuse ;  /* 0x0000001233127224 */ /* 0x150fe400078e021f */
[----:B---3--:R-:W-:Y:S02]  /*e240*/  IMAD R22, R51, R22, R31 ;  /* 0x0000001633167224 */ /* 0x008fe400078e021f */
[----:B------:R-:W-:Y:S02]  /*e250*/  IMAD R23, R18, 0x90, RZ ;  /* 0x0000009012177824 */ /* 0x000fe400078e02ff */
[----:B------:R-:W-:Y:S02]  /*e260*/  IMAD R25, R22, R25, 0x120 ;  /* 0x0000012016197424 */ /* 0x000fe400078e0219 */
[----:B------:R-:W-:-:S04]  /*e270*/  IMAD.WIDE R22, R23, 0x4, R6 ;  /* 0x0000000417167825 */ /* 0x000fc800078e0206 */
[----:B------:R-:W-:Y:S01]  /*e280*/  IMAD.WIDE R24, R25, 0x4, R6 ;  /* 0x0000000419187825 */ /* 0x000fe200078e0206 */
[----:B------:R-:W2:Y:S05]  /*e290*/  LDG.E.128 R32, desc[UR36][R22.64] ;  /* 0x0000002416207981 */ /* 0x000eaa000c1e1d00 */
[----:B------:R-:W3:Y:S01]  /*e2a0*/  LDG.E.128 R24, desc[UR36][R24.64] ;  /* 0x0000002418187981 */ /* 0x000ee2000c1e1d00 */
[C---:B------:R-:W-:Y:S02]  /*e2b0*/  IMAD.IADD R18, R31.reuse, 0x1, -R4 ;  /* 0x000000011f127824 */ /* 0x040fe400078e0a04 */
[----:B------:R-:W-:-:S03]  /*e2c0*/  VIADD R31, R31, 0x4 ;  /* 0x000000041f1f7836 */ /* 0x000fc60000000000 */
[----:B------:R-:W-:-:S05]  /*e2d0*/  LEA R18, R18, UR7, 0x2 ;  /* 0x0000000712127c11 */ /* 0x000fca000f8e10ff */
        /* <DEDUP_REMOVED lines=10> */
.L_x_4903:
[----:B------:R-:W-:Y:S05]  /*e380*/  BSYNC.RECONVERGENT B2 ;  /* 0x0000000000027941 */ /* 0x000fea0003800200 */
.L_x_4902:
[----:B------:R-:W-:Y:S05]  /*e390*/  @P0 BRA `(.L_x_4898) ;  /* 0x0000000000540947 */ /* 0x000fea0003800000 */
[----:B------:R-:W0:Y:S01]  /*e3a0*/  LDCU.64 UR14, c[0x0][0x3c8] ;  /* 0x00007900ff0e77ac */ /* 0x000e220008000a00 */
[----:B------:R-:W-:-:S05]  /*e3b0*/  IADD3 R18, P0, PT, R31, UR5, RZ ;  /* 0x000000051f127c10 */ /* 0x000fca000ff1e0ff */
[----:B------:R-:W-:Y:S01]  /*e3c0*/  IMAD.X R21, RZ, RZ, UR9, P0 ;  /* 0x00000009ff157e24 */ /* 0x000fe200080e06ff */
[----:B0-----:R-:W-:-:S04]  /*e3d0*/  LEA R22, P0, R18, UR14, 0x2 ;  /* 0x0000000e12167c11 */ /* 0x001fc8000f8010ff */
[----:B------:R-:W-:-:S05]  /*e3e0*/  LEA.HI.X R23, R18, UR15, R21, 0x2, P0 ;  /* 0x0000000f12177c11 */ /* 0x000fca00080f1415 */
[----:B------:R-:W4:Y:S01]  /*e3f0*/  LDG.E R22, desc[UR36][R22.64] ;  /* 0x0000002416167981 */ /* 0x000f22000c1e1900 */
[----:B------:R-:W0:Y:S01]  /*e400*/  S2UR UR8, SR_CgaCtaId ;  /* 0x00000000000879c3 */ /* 0x000e220000008800 */
[----:B------:R-:W-:Y:S02]  /*e410*/  UMOV UR7, 0x400 ;  /* 0x0000040000077882 */ /* 0x000fe40000000000 */
[----:B------:R-:W-:-:S04]  /*e420*/  UIADD3 UR7, UPT, UPT, UR7, 0x420, URZ ;  /* 0x0000042007077890 */ /* 0x000fc8000fffe0ff */
[----:B0-----:R-:W-:Y:S01]  /*e430*/  ULEA UR7, UR8, UR7, 0x18 ;  /* 0x0000000708077291 */ /* 0x001fe2000f8ec0ff */
[----:B----4-:R-:W-:-:S04]  /*e440*/  IMAD R18, R51, R22, R31 ;  /* 0x0000001633127224 */ /* 0x010fc800078e021f */
[----:B------:R-:W-:-:S04]  /*e450*/  IMAD R21, R18, 0x90, RZ ;  /* 0x0000009012157824 */ /* 0x000fc800078e02ff */
[----:B------:R-:W-:-:S05]  /*e460*/  IMAD.WIDE R20, R21, 0x4, R6 ;  /* 0x0000000415147825 */ /* 0x000fca00078e0206 */
[----:B--2---:R-:W2:Y:S01]  /*e470*/  LDG.E.128 R24, desc[UR36][R20.64] ;  /* 0x0000002414187981 */ /* 0x004ea2000c1e1d00 */
[----:B------:R-:W-:-:S05]  /*e480*/  IMAD.IADD R18, R31, 0x1, -R4 ;  /* 0x000000011f127824 */ /* 0x000fca00078e0a04 */
[----:B------:R-:W-:-:S06]  /*e490*/  LEA R18, R18, UR7, 0x2 ;  /* 0x0000000712127c11 */ /* 0x000fcc000f8e10ff */
[----:B------:R-:W2:Y:S02]  /*e4a0*/  LDS R18, [R18] ;  /* 0x0000000012127984 */ /* 0x000ea40000000800 */
[-C--:B--2---:R-:W-:Y:S01]  /*e4b0*/  FFMA.FTZ R12, R24, R18.reuse, R12 ;  /* 0x00000012180c7223 */ /* 0x084fe2000001000c */
[-C--:B------:R-:W-:Y:S01]  /*e4c0*/  FFMA.FTZ R13, R25, R18.reuse, R13 ;  /* 0x00000012190d7223 */ /* 0x080fe2000001000d */
[-C--:B------:R-:W-:Y:S01]  /*e4d0*/  FFMA.FTZ R14, R26, R18.reuse, R14 ;  /* 0x000000121a0e7223 */ /* 0x080fe2000001000e */
[----:B------:R-:W-:-:S07]  /*e4e0*/  FFMA.FTZ R15, R27, R18, R15 ;  /* 0x000000121b0f7223 */ /* 0x000fce000001000f */
.L_x_4898:
[----:B------:R-:W-:Y:S05]  /*e4f0*/  BSYNC.RECONVERGENT B1 ;  /* 0x0000000000017941 */ /* 0x000fea0003800200 */
.L_x_4897:
[----:B------:R-:W-:Y:S01]  /*e500*/  ISETP.GE.AND P0, PT, R29, UR46, PT ;  /* 0x0000002e1d007c0c */ /* 0x000fe2000bf06270 */
[----:B------:R-:W-:-:S12]  /*e510*/  BSSY.RECONVERGENT B3, `(.L_x_4904) ;  /* 0x0000151000037945 */ /* 0x000fd80003800200 */
[----:B------:R-:W-:Y:S05]  /*e520*/  @P0 BRA `(.L_x_4905) ;  /* 0x00000014003c0947 */ /* 0x000fea0003800000 */
[----:B------:R-:W-:Y:S01]  /*e530*/  MOV R18, 0x2 ;  /* 0x0000000200127802 */ /* 0x000fe20000000f00 */
[----:B------:R-:W-:Y:S01]  /*e540*/  BSSY.RECONVERGENT B2, `(.L_x_4906) ;  /* 0x00000be000027945 */ /* 0x000fe20003800200 */
[----:B------:R-:W-:Y:S01]  /*e550*/  LOP3.LUT R30, RZ, R4, RZ, 0x33, !PT ;  /* 0x00000004ff1e7212 */ /* 0x000fe200078e33ff */
[----:B------:R-:W-:Y:S01]  /*e560*/  IMAD R32, R19, R16, RZ ;  /* 0x0000001013207224 */ /* 0x000fe200078e02ff */
[----:B------:R-:W-:-:S04]  /*e570*/  VIADDMNMX R18, R29, R18, UR46, !PT ;  /* 0x0000002e1d127e46 */ /* 0x000fc8000f800112 */
[----:B------:R-:W-:-:S04]  /*e580*/  IADD3 R30, PT, PT, -R17, R18, R30 ;  /* 0x00000012111e7210 */ /* 0x000fc80007ffe11e */
        /* <DEDUP_REMOVED lines=8> */
[----:B------:R-:W-:Y:S02]  /*e610*/  VIADD R29, R29, 0x4 ;  /* 0x000000041d1d7836 */ /* 0x000fe40000000000 */
[----:B------:R-:W-:Y:S01]  /*e620*/  IMAD.MOV R23, RZ, RZ, -R16 ;  /* 0x000000ffff177224 */ /* 0x000fe200078e0a10 */
[----:B------:R-:W1:Y:S01]  /*e630*/  LDC R34, c[0x0][0x3f4] ;  /* 0x0000fd00ff227b82 */ /* 0x000e620000000800 */
[----:B0-----:R-:W-:-:S06]  /*e640*/  ULEA UR7, UR8, UR7, 0x18 ;  /* 0x0000000708077291 */ /* 0x001fcc000f8ec0ff */
[----:B------:R-:W-:-:S05]  /*e650*/  LEA R22, R17, UR7, 0x2 ;  /* 0x0000000711167c11 */ /* 0x000fca000f8e10ff */
[----:B------:R-:W-:-:S07]  /*e660*/  VIADD R22, R22, 0x10 ;  /* 0x0000001016167836 */ /* 0x000fce0000000000 */
.L_x_4917:
[----:B-1----:R-:W-:Y:S01]  /*e670*/  IMAD.MOV.U32 R16, RZ, RZ, R34 ;  /* 0x000000ffff107224 */ /* 0x002fe200078e0022 */
[----:B------:R-:W-:Y:S01]  /*e680*/  IADD3 R21, PT, PT, R29, -0x4, RZ ;  /* 0xfffffffc1d157810 */ /* 0x000fe20007ffe0ff */
[----:B------:R-:W-:Y:S01]  /*e690*/  VIADD R23, R23, 0x4 ;  /* 0x0000000417177836 */ /* 0x000fe20000000000 */
[----:B------:R-:W-:Y:S01]  /*e6a0*/  BSSY.RECONVERGENT B4, `(.L_x_4909) ;  /* 0x000002d000047945 */ /* 0x000fe20003800200 */
[----:B------:R-:W-:Y:S01]  /*e6b0*/  VIADD R33, R29, 0xfffffffe ;  /* 0xfffffffe1d217836 */ /* 0x000fe20000000000 */
[-C--:B------:R-:W-:Y:S01]  /*e6c0*/  ISETP.GE.AND P4, PT, R21, R16.reuse, PT ;  /* 0x000000101500720c */ /* 0x080fe20003f86270 */
[----:B------:R-:W-:Y:S01]  /*e6d0*/  VIADD R35, R29, 0x2 ;  /* 0x000000021d237836 */ /* 0x000fe20000000000 */
[----:B------:R-:W-:Y:S02]  /*e6e0*/  ISETP.NE.AND P0, PT, R23, RZ, PT ;  /* 0x000000ff1700720c */ /* 0x000fe40003f05270 */
[-C--:B------:R-:W-:Y:S02]  /*e6f0*/  ISETP.GE.AND P1, PT, R33, R16.reuse, PT ;  /* 0x000000102100720c */ /* 0x080fe40003f26270 */
[----:B------:R-:W-:-:S02]  /*e700*/  ISETP.GE.AND P2, PT, R29, R16, PT ;  /* 0x000000101d00720c */ /* 0x000fc40003f46270 */
[----:B------:R-:W-:-:S05]  /*e710*/  ISETP.GE.AND P3, PT, R35, R16, PT ;  /* 0x000000102300720c */ /* 0x000fca0003f66270 */
[----:B------:R-:W-:Y:S08]  /*e720*/  @!P4 BRA `(.L_x_4910) ;  /* 0x000000000090c947 */ /* 0x000ff00003800000 */
[----:B--2---:R-:W-:Y:S01]  /*e730*/  IABS R25, R16 ;  /* 0x0000001000197213 */ /* 0x004fe20000000000 */
[----:B------:R-:W0:Y:S01]  /*e740*/  LDS R28, [R22+-0x10] ;  /* 0xfffff000161c7984 */ /* 0x000e220000000800 */
[----:B------:R-:W-:Y:S02]  /*e750*/  IABS R26, R21 ;  /* 0x00000015001a7213 */ /* 0x000fe40000000000 */
        /* <DEDUP_REMOVED lines=33> */
.L_x_4910:
[----:B------:R-:W-:Y:S05]  /*e970*/  BSYNC.RECONVERGENT B4 ;  /* 0x0000000000047941 */ /* 0x000fea0003800200 */
.L_x_4909:
[----:B------:R-:W-:Y:S04]  /*e980*/  BSSY.RECONVERGENT B4, `(.L_x_4911) ;  /* 0x0000026000047945 */ /* 0x000fe80003800200 */
[----:B------:R-:W-:Y:S05]  /*e990*/  @!P1 BRA `(.L_x_4912) ;  /* 0x0000000000909947 */ /* 0x000fea0003800000 */
[----:B------:R-:W-:Y:S01]  /*e9a0*/  IABS R21, R16 ;  /* 0x0000001000157213 */ /* 0x000fe20000000000 */
[----:B------:R-:W0:Y:S01]  /*e9b0*/  LDS R28, [R22+-0x8] ;  /* 0xfffff800161c7984 */ /* 0x000e220000000800 */
[----:B--2---:R-:W-:Y:S02]  /*e9c0*/  IABS R26, R33 ;  /* 0x00000021001a7213 */ /* 0x004fe40000000000 */
        /* <DEDUP_REMOVED lines=8> */
[----:B------:R-:W-:-:S05]  /*ea50*/  HFMA2 R18, -RZ, RZ, 0, 0 ;  /* 0x00000000ff127431 */ /* 0x000fca00000001ff */
        /* <DEDUP_REMOVED lines=24> */
.L_x_4912:
[----:B------:R-:W-:Y:S05]  /*ebe0*/  BSYNC.RECONVERGENT B4 ;  /* 0x0000000000047941 */ /* 0x000fea0003800200 */
.L_x_4911:
[----:B------:R-:W-:Y:S04]  /*ebf0*/  BSSY.RECONVERGENT B4, `(.L_x_4913) ;  /* 0x0000026000047945 */ /* 0x000fe80003800200 */
[----:B------:R-:W-:Y:S05]  /*ec00*/  @!P2 BRA `(.L_x_4914) ;  /* 0x000000000090a947 */ /* 0x000fea0003800000 */
[----:B------:R-:W-:Y:S01]  /*ec10*/  IABS R21, R16 ;  /* 0x0000001000157213 */ /* 0x000fe20000000000 */
[----:B------:R-:W0:Y:S01]  /*ec20*/  LDS R28, [R22] ;  /* 0x00000000161c7984 */ /* 0x000e220000000800 */
        /* <DEDUP_REMOVED lines=34> */
.L_x_4914:
[----:B------:R-:W-:Y:S05]  /*ee50*/  BSYNC.RECONVERGENT B4 ;  /* 0x0000000000047941 */ /* 0x000fea0003800200 */
.L_x_4913:
[----:B------:R-:W-:Y:S04]  /*ee60*/  BSSY.RECONVERGENT B4, `(.L_x_4915) ;  /* 0x0000026000047945 */ /* 0x000fe80003800200 */
[----:B------:R-:W-:Y:S05]  /*ee70*/  @!P3 BRA `(.L_x_4916) ;  /* 0x000000000090b947 */ /* 0x000fea0003800000 */
[----:B------:R-:W-:Y:S01]  /*ee80*/  IABS R21, R16 ;  /* 0x0000001000157213 */ /* 0x000fe20000000000 */
[----:B------:R-:W0:Y:S01]  /*ee90*/  LDS R28, [R22+0x8] ;  /* 0x00000800161c7984 */ /* 0x000e220000000800 */
        /* <DEDUP_REMOVED lines=18> */
[----:B------:R-:W-:-:S04]  /*efc0*/  @!P1 IMAD.IADD R18, R18, 0x1, -R21 ;  /* 0x0000000112129824 */ /* 0x000fc800078e0a15 */
        /* <DEDUP_REMOVED lines=15> */
.L_x_4916:
[----:B------:R-:W-:Y:S05]  /*f0c0*/  BSYNC.RECONVERGENT B4 ;  /* 0x0000000000047941 */ /* 0x000fea0003800200 */
.L_x_4915:
[----:B------:R-:W-:Y:S01]  /*f0d0*/  IADD3 R29, PT, PT, R29, 0x8, RZ ;  /* 0x000000081d1d7810 */ /* 0x000fe20007ffe0ff */
[----:B------:R-:W-:Y:S01]  /*f0e0*/  VIADD R22, R22, 0x20 ;  /* 0x0000002016167836 */ /* 0x000fe20000000000 */
[----:B------:R-:W-:Y:S06]  /*f0f0*/  @P0 BRA `(.L_x_4917) ;  /* 0xfffffff4005c0947 */ /* 0x000fec000383ffff */
[----:B------:R-:W-:Y:S05]  /*f100*/  BSYNC.RECONVERGENT B1 ;  /* 0x0000000000017941 */ /* 0x000fea0003800200 */
.L_x_4908:
[----:B------:R-:W-:-:S07]  /*f110*/  VIADD R29, R29, 0xfffffffc ;  /* 0xfffffffc1d1d7836 */ /* 0x000fce0000000000 */
.L_x_4907:
[----:B------:R-:W-:Y:S05]  /*f120*/  BSYNC.RECONVERGENT B2 ;  /* 0x0000000000027941 */ /* 0x000fea0003800200 */
.L_x_4906:
[----:B------:R-:W-:-:S13]  /*f130*/  LOP3.LUT P0, R31, R31, 0x3, RZ, 0xc0, !PT ;  /* 0x000000031f1f7812 */ /* 0x000fda000780c0ff */
[----:B------:R-:W-:Y:S05]  /*f140*/  @!P0 BRA `(.L_x_4905) ;  /* 0x0000000800348947 */ /* 0x000fea0003800000 */
[----:B------:R-:W-:Y:S01]  /*f150*/  ISETP.NE.AND P0, PT, R31, 0x1, PT ;  /* 0x000000011f00780c */ /* 0x000fe20003f05270 */
[----:B------:R-:W-:-:S12]  /*f160*/  BSSY.RECONVERGENT B1, `(.L_x_4918) ;  /* 0x000005c000017945 */ /* 0x000fd80003800200 */
[----:B------:R-:W-:Y:S05]  /*f170*/  @!P0 BRA `(.L_x_4919) ;  /* 0x0000000400688947 */ /* 0x000fea0003800000 */
[----:B------:R-:W0:Y:S01]  /*f180*/  S2UR UR8, SR_CgaCtaId ;  /* 0x00000000000879c3 */ /* 0x000e220000008800 */
[----:B------:R-:W-:Y:S01]  /*f190*/  UMOV UR7, 0x400 ;  /* 0x0000040000077882 */ /* 0x000fe20000000000 */
[C---:B------:R-:W-:Y:S01]  /*f1a0*/  ISETP.GE.AND P1, PT, R29.reuse, R16, PT ;  /* 0x000000101d00720c */ /* 0x040fe20003f26270 */
[----:B------:R-:W-:Y:S01]  /*f1b0*/  UIADD3 UR7, UPT, UPT, UR7, 0x420, URZ ;  /* 0x0000042007077890 */ /* 0x000fe2000fffe0ff */
[C---:B------:R-:W-:Y:S01]  /*f1c0*/  IMAD.IADD R18, R29.reuse, 0x1, -R4 ;  /* 0x000000011d127824 */ /* 0x040fe200078e0a04 */
[----:B------:R-:W-:Y:S01]  /*f1d0*/  BSSY.RECONVERGENT B2, `(.L_x_4920) ;  /* 0x000002b000027945 */ /* 0x000fe20003800200 */
[----:B------:R-:W-:-:S05]  /*f1e0*/  VIADD R31, R29, 0x2 ;  /* 0x000000021d1f7836 */ /* 0x000fca0000000000 */
[----:B------:R-:W-:Y:S01]  /*f1f0*/  ISETP.GE.AND P0, PT, R31, R16, PT ;  /* 0x000000101f00720c */ /* 0x000fe20003f06270 */
[----:B0-----:R-:W-:-:S06]  /*f200*/  ULEA UR7, UR8, UR7, 0x18 ;  /* 0x0000000708077291 */ /* 0x001fcc000f8ec0ff */
[----:B------:R-:W-:Y:S01]  /*f210*/  LEA R23, R18, UR7, 0x2 ;  /* 0x0000000712177c11 */ /* 0x000fe2000f8e10ff */
[----:B------:R-:W-:Y:S06]  /*f220*/  @!P1 BRA `(.L_x_4921) ;  /* 0x0000000000949947 */ /* 0x000fec0003800000 */
[----:B------:R-:W-:Y:S01]  /*f230*/  IABS R21, R16 ;  /* 0x0000001000157213 */ /* 0x000fe20000000000 */
[----:B------:R-:W0:Y:S01]  /*f240*/  LDCU.64 UR14, c[0x0][0x3c8] ;  /* 0x00007900ff0e77ac */ /* 0x000e220008000a00 */
[----:B--2---:R-:W-:Y:S02]  /*f250*/  IABS R24, R29 ;  /* 0x0000001d00187213 */ /* 0x004fe40000000000 */
[----:B------:R-:W1:Y:S01]  /*f260*/  I2F.RP R20, R21 ;  /* 0x0000001500147306 */ /* 0x000e620000209400 */
[----:B------:R-:W-:Y:S02]  /*f270*/  ISETP.GE.AND P2, PT, R29, RZ, PT ;  /* 0x000000ff1d00720c */ /* 0x000fe40003f46270 */
[----:B------:R-:W-:-:S05]  /*f280*/  ISETP.NE.AND P3, PT, R16, RZ, PT ;  /* 0x000000ff1000720c */ /* 0x000fca0003f65270 */
[----:B-1----:R-:W1:Y:S02]  /*f290*/  MUFU.RCP R20, R20 ;  /* 0x0000001400147308 */ /* 0x002e640000001000 */
[----:B-1----:R-:W-:-:S06]  /*f2a0*/  IADD3 R22, PT, PT, R20, 0xffffffe, RZ ;  /* 0x0ffffffe14167810 */ /* 0x002fcc0007ffe0ff */
        /* <DEDUP_REMOVED lines=15> */
[----:B------:R-:W-:-:S05]  /*f3a0*/  IADD3 R19, P1, PT, R18, UR5, RZ ;  /* 0x0000000512137c10 */ /* 0x000fca000ff3e0ff */
[----:B------:R-:W-:Y:S01]  /*f3b0*/  IMAD.X R22, RZ, RZ, UR9, P1 ;  /* 0x00000009ff167e24 */ /* 0x000fe200088e06ff */
[----:B0-----:R-:W-:-:S04]  /*f3c0*/  LEA R20, P1, R19, UR14, 0x2 ;  /* 0x0000000e13147c11 */ /* 0x001fc8000f8210ff */
[----:B------:R-:W-:Y:S02]  /*f3d0*/  LEA.HI.X R21, R19, UR15, R22, 0x2, P1 ;  /* 0x0000000f13157c11 */ /* 0x000fe400088f1416 */
[----:B------:R-:W0:Y:S04]  /*f3e0*/  LDS R22, [R23] ;  /* 0x0000000017167984 */ /* 0x000e280000000800 */
        /* <DEDUP_REMOVED lines=9> */
.L_x_4921:
[----:B------:R-:W-:Y:S05]  /*f480*/  BSYNC.RECONVERGENT B2 ;  /* 0x0000000000027941 */ /* 0x000fea0003800200 */
.L_x_4920:
[----:B------:R-:W-:Y:S04]  /*f490*/  BSSY.RECONVERGENT B2, `(.L_x_4922) ;  /* 0x0000027000027945 */ /* 0x000fe80003800200 */
[----:B------:R-:W-:Y:S05]  /*f4a0*/  @!P0 BRA `(.L_x_4923) ;  /* 0x0000000000948947 */ /* 0x000fea0003800000 */
[----:B------:R-:W-:Y:S01]  /*f4b0*/  IABS R21, R16 ;  /* 0x0000001000157213 */ /* 0x000fe20000000000 */
[----:B------:R-:W0:Y:S01]  /*f4c0*/  LDCU.64 UR14, c[0x0][0x3c8] ;  /* 0x00007900ff0e77ac */ /* 0x000e220008000a00 */
[----:B--2---:R-:W-:Y:S02]  /*f4d0*/  IABS R24, R31 ;  /* 0x0000001f00187213 */ /* 0x004fe40000000000 */
        /* <DEDUP_REMOVED lines=24> */
[----:B------:R-:W0:Y:S04]  /*f660*/  LDS R22, [R23+0x8] ;  /* 0x0000080017167984 */ /* 0x000e280000000800 */
        /* <DEDUP_REMOVED lines=9> */
.L_x_4923:
[----:B------:R-:W-:Y:S05]  /*f700*/  BSYNC.RECONVERGENT B2 ;  /* 0x0000000000027941 */ /* 0x000fea0003800200 */
.L_x_4922:
[----:B------:R-:W-:-:S07]  /*f710*/  IADD3 R29, PT, PT, R29, 0x4, RZ ;  /* 0x000000041d1d7810 */ /* 0x000fce0007ffe0ff */
.L_x_4919:
[----:B------:R-:W-:Y:S05]  /*f720*/  BSYNC.RECONVERGENT B1 ;  /* 0x0000000000017941 */ /* 0x000fea0003800200 */
.L_x_4918:
[----:B------:R-:W-:-:S04]  /*f730*/  LOP3.LUT P0, RZ, R30, 0x2, RZ, 0xc0, !PT ;  /* 0x000000021eff7812 */ /* 0x000fc8000780c0ff */
[----:B------:R-:W-:-:S13]  /*f740*/  ISETP.LT.OR P0, PT, R29, R16, P0 ;  /* 0x000000101d00720c */ /* 0x000fda0000701670 */
[----:B------:R-:W-:Y:S05]  /*f750*/  @P0 BRA `(.L_x_4905) ;  /* 0x0000000000b00947 */ /* 0x000fea0003800000 */
        /* <DEDUP_REMOVED lines=20> */
[----:B------:R-:W-:-:S05]  /*f8a0*/  @!P0 IMAD.IADD R18, R18, 0x1, -R21 ;  /* 0x0000000112128824 */ /* 0x000fca00078e0a15 */
[----:B------:R-:W-:-:S05]  /*f8b0*/  MOV R20, R18 ;  /* 0x0000001200147202 */ /* 0x000fca0000000f00 */
[----:B------:R-:W-:Y:S01]  /*f8c0*/  @!P1 IMAD.MOV R20, RZ, RZ, -R20 ;  /* 0x000000ffff149224 */ /* 0x000fe200078e0a14 */
[----:B------:R-:W-:-:S04]  /*f8d0*/  @!P2 LOP3.LUT R20, RZ, R16, RZ, 0x33, !PT ;  /* 0x00000010ff14a212 */ /* 0x000fc800078e33ff */
[----:B------:R-:W-:-:S05]  /*f8e0*/  IADD3 R19, P0, PT, R20, UR5, RZ ;  /* 0x0000000514137c10 */ /* 0x000fca000ff1e0ff */
[----:B------:R-:W-:Y:S01]  /*f8f0*/  IMAD.X R22, RZ, RZ, UR9, P0 ;  /* 0x00000009ff167e24 */ /* 0x000fe200080e06ff */
[----:B0-----:R-:W-:-:S04]  /*f900*/  LEA R18, P0, R19, UR14, 0x2 ;  /* 0x0000000e13127c11 */ /* 0x001fc8000f8010ff */
[----:B------:R-:W-:-:S06]  /*f910*/  LEA.HI.X R19, R19, UR15, R22, 0x2, P0 ;  /* 0x0000000f13137c11 */ /* 0x000fcc00080f1416 */
[----:B------:R-:W2:Y:S01]  /*f920*/  LDG.E R19, desc[UR36][R18.64] ;  /* 0x0000002412137981 */ /* 0x000ea2000c1e1900 */
[----:B------:R-:W0:Y:S01]  /*f930*/  S2UR UR8, SR_CgaCtaId ;  /* 0x00000000000879c3 */ /* 0x000e220000008800 */
[----:B------:R-:W-:Y:S02]  /*f940*/  UMOV UR7, 0x400 ;  /* 0x0000040000077882 */ /* 0x000fe40000000000 */
[----:B------:R-:W-:Y:S01]  /*f950*/  UIADD3 UR7, UPT, UPT, UR7, 0x420, URZ ;  /* 0x0000042007077890 */ /* 0x000fe2000fffe0ff */
[----:B------:R-:W-:-:S03]  /*f960*/  IMAD.IADD R29, R29, 0x1, -R4 ;  /* 0x000000011d1d7824 */ /* 0x000fc600078e0a04 */
[----:B0-----:R-:W-:-:S06]  /*f970*/  ULEA UR7, UR8, UR7, 0x18 ;  /* 0x0000000708077291 */ /* 0x001fcc000f8ec0ff */
[----:B------:R-:W-:-:S06]  /*f980*/  LEA R29, R29, UR7, 0x2 ;  /* 0x000000071d1d7c11 */ /* 0x000fcc000f8e10ff */
[----:B------:R-:W0:Y:S01]  /*f990*/  LDS R29, [R29] ;  /* 0x000000001d1d7984 */ /* 0x000e220000000800 */
        /* <DEDUP_REMOVED lines=8> */
.L_x_4905:
[----:B------:R-:W-:Y:S05]  /*fa20*/  BSYNC.RECONVERGENT B3 ;  /* 0x0000000000037941 */ /* 0x000fea0003800200 */
.L_x_4904:
[----:B------:R-:W-:-:S13]  /*fa30*/  ISETP.NE.AND P0, PT, R17, UR6, PT ;  /* 0x0000000611007c0c */ /* 0x000fda000bf05270 */
[----:B------:R-:W-:Y:S05]  /*fa40*/  @P0 BRA `(.L_x_4896) ;  /* 0x0000000000e80947 */ /* 0x000fea0003800000 */
[----:B------:R-:W0:Y:S01]  /*fa50*/  LDC R6, c[0x0][0x478] ;  /* 0x00011e00ff067b82 */ /* 0x000e220000000800 */
[----:B------:R-:W-:Y:S01]  /*fa60*/  IADD3 R33, PT, PT, R5, UR44, RZ ;  /* 0x0000002c05217c10 */ /* 0x000fe2000fffe0ff */
[----:B------:R-:W1:Y:S01]  /*fa70*/  LDCU.64 UR14, c[0x0][0x460] ;  /* 0x00008c00ff0e77ac */ /* 0x000e620008000a00 */
[----:B0-----:R-:W-:-:S13]  /*fa80*/  ISETP.NE.AND P1, PT, R6, 0x2, PT ;  /* 0x000000020600780c */ /* 0x001fda0003f25270 */
[----:B------:R-:W0:Y:S08]  /*fa90*/  @!P1 LDC.64 R6, c[0x0][0x3a8] ;  /* 0x0000ea00ff069b82 */ /* 0x000e300000000a00 */
[----:B------:R-:W4:Y:S08]  /*faa0*/  @!P1 LDC.64 R22, c[0x0][0x468] ;  /* 0x00011a00ff169b82 */ /* 0x000f300000000a00 */
[----:B------:R-:W2:Y:S01]  /*fab0*/  @P1 LDC.64 R18, c[0x0][0x3a8] ;  /* 0x0000ea00ff121b82 */ /* 0x000ea20000000a00 */
[----:B0-----:R-:W-:-:S04]  /*fac0*/  @!P1 IADD3 R6, P0, PT, R33, R6, RZ ;  /* 0x0000000621069210 */ /* 0x001fc80007f1e0ff */
[----:B------:R-:W-:Y:S01]  /*fad0*/  @!P1 LEA.HI.X.SX32 R7, R33, R7, 0x1, P0 ;  /* 0x0000000721079211 */ /* 0x000fe200000f0eff */
[----:B----4-:R-:W4:Y:S04]  /*fae0*/  @!P1 LDG.E R22, desc[UR36][R22.64+0x8] ;  /* 0x0000082416169981 */ /* 0x010f28000c1e1900 */
[----:B------:R-:W3:Y:S01]  /*faf0*/  @!P1 LDG.E R17, desc[UR36][R6.64] ;  /* 0x0000002406119981 */ /* 0x000ee2000c1e1900 */
[----:B-1----:R-:W-:-:S04]  /*fb00*/  ISETP.NE.U32.AND P0, PT, RZ, UR14, PT ;  /* 0x0000000eff007c0c */ /* 0x002fc8000bf05070 */
[----:B------:R-:W-:Y:S01]  /*fb10*/  ISETP.NE.AND.EX P0, PT, RZ, UR15, PT, P0 ;  /* 0x0000000fff007c0c */ /* 0x000fe2000bf05300 */
[----:B------:R-:W0:Y:S01]  /*fb20*/  S2UR UR8, SR_CgaCtaId ;  /* 0x00000000000879c3 */ /* 0x000e220000008800 */
[----:B------:R-:W-:Y:S01]  /*fb30*/  UMOV UR7, 0x400 ;  /* 0x0000040000077882 */ /* 0x000fe20000000000 */
[----:B------:R-:W-:Y:S01]  /*fb40*/  IADD3 R4, PT, PT, -R4, UR46, RZ ;  /* 0x0000002e04047c10 */ /* 0x000fe2000fffe1ff */
[----:B------:R-:W1:Y:S09]  /*fb50*/  LDCU.64 UR14, c[0x0][0x3c0] ;  /* 0x00007800ff0e77ac */ /* 0x000e720008000a00 */
[----:B------:R-:W1:Y:S08]  /*fb60*/  @P0 LDC R35, c[0x0][0x3f8] ;  /* 0x0000fe00ff230b82 */ /* 0x000e700000000800 */
[----:B------:R-:W0:Y:S01]  /*fb70*/  @P0 LDC.64 R20, c[0x0][0x458] ;  /* 0x00011600ff140b82 */ /* 0x000e220000000a00 */
[----:B--2---:R-:W-:-:S04]  /*fb80*/  @P1 IMAD.WIDE R6, R33, 0x4, R18 ;  /* 0x0000000421061825 */ /* 0x004fc800078e0212 */
[----:B-1----:R-:W-:-:S04]  /*fb90*/  @P0 IMAD R0, R35, UR38, R0 ;  /* 0x0000002623000c24 */ /* 0x002fc8000f8e0200 */
[----:B------:R-:W-:-:S04]  /*fba0*/  @P0 IMAD R19, R0, 0x90, R5 ;  /* 0x0000009000130824 */ /* 0x000fc800078e0205 */
[----:B0-----:R-:W-:Y:S01]  /*fbb0*/  @P0 IMAD.WIDE R18, R19, 0x4, R20 ;  /* 0x0000000413120825 */ /* 0x001fe200078e0214 */
[----:B---3--:R-:W4:Y:S08]  /*fbc0*/  @!P1 I2F.S8 R25, R17 ;  /* 0x0000001100199306 */ /* 0x008f300000001400 */
[----:B------:R-:W0:Y:S08]  /*fbd0*/  @!P1 I2F.S8 R27, R17.B1 ;  /* 0x10000011001b9306 */ /* 0x000e300000001400 */
[----:B------:R-:W1:Y:S08]  /*fbe0*/  @!P1 I2F.S8 R29, R17.B2 ;  /* 0x20000011001d9306 */ /* 0x000e700000001400 */
[----:B------:R-:W2:Y:S01]  /*fbf0*/  @!P1 I2F.S8 R31, R17.B3 ;  /* 0x30000011001f9306 */ /* 0x000ea20000001400 */
[C---:B----4-:R-:W-:Y:S01]  /*fc00*/  @!P1 FMUL.FTZ R24, R22.reuse, R25 ;  /* 0x0000001916189220 */ /* 0x050fe20000410000 */
[C---:B0-----:R-:W-:Y:S01]  /*fc10*/  @!P1 FMUL.FTZ R25, R22.reuse, R27 ;  /* 0x0000001b16199220 */ /* 0x041fe20000410000 */
[C---:B-1----:R-:W-:Y:S01]  /*fc20*/  @!P1 FMUL.FTZ R26, R22.reuse, R29 ;  /* 0x0000001d161a9220 */ /* 0x042fe20000410000 */
[----:B--2---:R-:W-:-:S02]  /*fc30*/  @!P1 FMUL.FTZ R27, R22, R31 ;  /* 0x0000001f161b9220 */ /* 0x004fc40000410000 */
[----:B------:R-:W2:Y:S04]  /*fc40*/  @P0 LDG.E.128 R20, desc[UR36][R18.64] ;  /* 0x0000002412140981 */ /* 0x000ea8000c1e1d00 */
[----:B------:R0:W3:Y:S01]  /*fc50*/  @P1 LDG.E.128 R24, desc[UR36][R6.64] ;  /* 0x0000002406181981 */ /* 0x0000e2000c1e1d00 */
[----:B------:R-:W-:-:S04]  /*fc60*/  UIADD3 UR7, UPT, UPT, UR7, 0x420, URZ ;  /* 0x0000042007077890 */ /* 0x000fc8000fffe0ff */
[----:B------:R-:W-:Y:S01]  /*fc70*/  ULEA UR7, UR8, UR7, 0x18 ;  /* 0x0000000708077291 */ /* 0x000fe2000f8ec0ff */
[----:B------:R-:W-:-:S05]  /*fc80*/  IMAD R16, R2, R16, R5 ;  /* 0x0000001002107224 */ /* 0x000fca00078e0205 */
[----:B------:R-:W-:Y:S01]  /*fc90*/  LEA R4, R4, UR7, 0x2 ;  /* 0x0000000704047c11 */ /* 0x000fe2000f8e10ff */
[----:B------:R-:W-:-:S04]  /*fca0*/  UIMAD UR7, UR40, 0x90, URZ ;  /* 0x00000090280778a4 */ /* 0x000fc8000f8e02ff */
[----:B------:R-:W1:Y:S01]  /*fcb0*/  LDS R17, [R4] ;  /* 0x0000000004117984 */ /* 0x000e620000000800 */
[----:B------:R-:W-:Y:S01]  /*fcc0*/  SHF.R.S32.HI R0, RZ, 0x1f, R16 ;  /* 0x0000001fff007819 */ /* 0x000fe20000011410 */
[----:B0-----:R-:W-:Y:S01]  /*fcd0*/  IMAD.U32 R7, RZ, RZ, UR7 ;  /* 0x00000007ff077e24 */ /* 0x001fe2000f8e00ff */
[----:B------:R-:W-:-:S04]  /*fce0*/  IADD3 R16, P1, PT, R16, UR7, RZ ;  /* 0x0000000710107c10 */ /* 0x000fc8000ff3e0ff */
        /* <DEDUP_REMOVED lines=12> */
[C---:B-1----:R-:W-:Y:S01]  /*fdb0*/  FFMA.FTZ R12, R17.reuse, R8, R12 ;  /* 0x00000008110c7223 */ /* 0x042fe2000001000c */
[C---:B------:R-:W-:Y:S01]  /*fdc0*/  FFMA.FTZ R13, R17.reuse, R9, R13 ;  /* 0x00000009110d7223 */ /* 0x040fe2000001000d */
[C---:B------:R-:W-:Y:S01]  /*fdd0*/  FFMA.FTZ R14, R17.reuse, R10, R14 ;  /* 0x0000000a110e7223 */ /* 0x040fe2000001000e */
[----:B------:R-:W-:-:S07]  /*fde0*/  FFMA.FTZ R15, R17, R11, R15 ;  /* 0x0000000b110f7223 */ /* 0x000fce000001000f */
.L_x_4896:
[----:B------:R-:W-:Y:S05]  /*fdf0*/  BSYNC.RECONVERGENT B0 ;  /* 0x0000000000007941 */ /* 0x000fea0003800200 */
.L_x_4895:
[----:B------:R-:W-:Y:S01]  /*fe00*/  BAR.SYNC.DEFER_BLOCKING 0x0 ;  /* 0x0000000000007b1d */ /* 0x000fe20000010000 */
[----:B------:R-:W-:-:S04]  /*fe10*/  ISETP.GT.U32.AND P1, PT, R5, 0x8f, PT ;  /* 0x0000008f0500780c */ /* 0x000fc80003f24070 */
[----:B------:R-:W-:-:S09]  /*fe20*/  ISETP.GT.U32.OR P0, PT, R3, 0x3f, P1 ;  /* 0x0000003f0300780c */ /* 0x000fd20000f04470 */
[----:B------:R-:W-:Y:S05]  /*fe30*/  @P1 BRA `(.L_x_4924) ;  /* 0x0000000000441947 */ /* 0x000fea0003800000 */
[----:B------:R-:W1:Y:S01]  /*fe40*/  S2UR UR5, SR_CgaCtaId ;  /* 0x00000000000579c3 */ /* 0x000e620000008800 */
[----:B------:R-:W-:Y:S01]  /*fe50*/  UMOV UR4, 0x400 ;  /* 0x0000040000047882 */ /* 0x000fe20000000000 */
[C---:B------:R-:W-:Y:S01]  /*fe60*/  LOP3.LUT R0, R3.reuse, 0x3c0, RZ, 0xc0, !PT ;  /* 0x000003c003007812 */ /* 0x040fe200078ec0ff */
[----:B------:R-:W-:Y:S01]  /*fe70*/  UIADD3 UR4, UPT, UPT, UR4, 0x420, URZ ;  /* 0x0000042004047890 */ /* 0x000fe2000fffe0ff */
[----:B------:R-:W-:Y:S02]  /*fe80*/  ISETP.GT.U32.AND P2, PT, R3, 0x3f, PT ;  /* 0x0000003f0300780c */ /* 0x000fe40003f44070 */
[----:B------:R-:W-:Y:S01]  /*fe90*/  ISETP.NE.AND P1, PT, R0, 0x40, PT ;  /* 0x000000400000780c */ /* 0x000fe20003f25270 */
[----:B-1----:R-:W-:-:S06]  /*fea0*/  ULEA UR4, UR5, UR4, 0x18 ;  /* 0x0000000405047291 */ /* 0x002fcc000f8ec0ff */
[----:B------:R-:W-:Y:S01]  /*feb0*/  LEA R0, R5, UR4, 0x2 ;  /* 0x0000000405007c11 */ /* 0x000fe2000f8e10ff */
[----:B------:R-:W-:Y:S05]  /*fec0*/  WARPSYNC.ALL ;  /* 0x0000000000007948 */ /* 0x000fea0003800000 */
[----:B------:R-:W-:Y:S01]  /*fed0*/  @!P1 STS.128 [R0], R12 ;  /* 0x0000000c00009388 */ /* 0x000fe20000000c00 */
[----:B------:R-:W-:Y:S06]  /*fee0*/  BAR.SYNC.DEFER_BLOCKING 0x0 ;  /* 0x0000000000007b1d */ /* 0x000fec0000010000 */
[----:B0----5:R-:W0:Y:S02]  /*fef0*/  @!P2 LDS.128 R8, [R0] ;  /* 0x000000000008a984 */ /* 0x021e240000000c00 */
[----:B0-----:R-:W-:Y:S01]  /*ff00*/  @!P2 FADD.FTZ R12, R12, R8 ;  /* 0x000000080c0ca221 */ /* 0x001fe20000010000 */
[----:B------:R-:W-:Y:S01]  /*ff10*/  @!P2 FADD.FTZ R13, R13, R9 ;  /* 0x000000090d0da221 */ /* 0x000fe20000010000 */
[----:B------:R-:W-:Y:S01]  /*ff20*/  @!P2 FADD.FTZ R14, R14, R10 ;  /* 0x0000000a0e0ea221 */ /* 0x000fe20000010000 */
[----:B------:R-:W-:Y:S01]  /*ff30*/  @!P2 FADD.FTZ R15, R15, R11 ;  /* 0x0000000b0f0fa221 */ /* 0x000fe20000010000 */
[----:B------:R-:W-:Y:S06]  /*ff40*/  BAR.SYNC.DEFER_BLOCKING 0x0 ;  /* 0x0000000000007b1d */ /* 0x000fec0000010000 */
.L_x_4924:
[----:B------:R-:W-:Y:S05]  /*ff50*/  @P0 EXIT ;  /* 0x000000000000094d */ /* 0x000fea0003800000 */
[----:B------:R-:W1:Y:S02]  /*ff60*/  LDCU UR4, c[0x0][0x478] ;  /* 0x00008f00ff0477ac */ /* 0x000e640008000800 */
[----:B-1----:R-:W-:-:S09]  /*ff70*/  UISETP.NE.AND UP0, UPT, UR4, 0x2, UPT ;  /* 0x000000020400788c */ /* 0x002fd2000bf05270 */
[----:B------:R-:W-:Y:S05]  /*ff80*/  BRA.U UP0, `(.L_x_4925) ;  /* 0x00000001007c7547 */ /* 0x000fea000b800000 */
[----:B0-----:R-:W0:Y:S01]  /*ff90*/  LDC.64 R6, c[0x0][0x470] ;  /* 0x00011c00ff067b82 */ /* 0x001e220000000a00 */
[----:B------:R-:W1:Y:S01]  /*ffa0*/  LDCU.64 UR4, c[0x0][0x380] ;  /* 0x00007000ff0477ac */ /* 0x000e620008000a00 */
[----:B0-----:R-:W4:Y:S02]  /*ffb0*/  LDG.E R6, desc[UR36][R6.64] ;  /* 0x0000002406067981 */ /* 0x001f24000c1e1900 */
[C---:B----4-:R-:W-:Y:S01]  /*ffc0*/  FMUL.FTZ R14, R6.reuse, R14 ;  /* 0x0000000e060e7220 */ /* 0x050fe20000410000 */
[C---:B------:R-:W-:Y:S01]  /*ffd0*/  FMUL.FTZ R15, R6.reuse, R15 ;  /* 0x0000000f060f7220 */ /* 0x040fe20000410000 */
[C---:B------:R-:W-:Y:S01]  /*ffe0*/  FMUL.FTZ R13, R6.reuse, R13 ;  /* 0x0000000d060d7220 */ /* 0x040fe20000410000 */
[----:B------:R-:W-:Y:S01]  /*fff0*/  FMUL.FTZ R12, R6, R12 ;  /* 0x0000000c060c7220 */ /* 0x000fe20000410000 */
[----:B------:R-:W-:Y:S02]  /*10000*/  IMAD.IADD R6, R2, 0x1, R5 ;  /* 0x0000000102067824 */ /* 0x000fe400078e0205 */
[----:B------:R-:W0:Y:S03]  /*10010*/  F2I.S8.NTZ R14, R14 ;  /* 0x0000000e000e7305 */ /* 0x000e260000202100 */
[----:B-1----:R-:W-:-:S05]  /*10020*/  IADD3 R2, P0, PT, R6, UR4, RZ ;  /* 0x0000000406027c10 */ /* 0x002fca000ff1e0ff */
        /* <DEDUP_REMOVED lines=9> */
[----:B0-----:R-:W-:Y:S02]  /*100c0*/  PRMT R13, R13, 0x8880, RZ ;  /* 0x000088800d0d7816 */ /* 0x001fe400000000ff */
[----:B------:R-:W-:Y:S02]  /*100d0*/  LEA R7, R0, R7, 0x18 ;  /* 0x0000000700077211 */ /* 0x000fe400078ec0ff */
[----:B------:R-:W-:Y:S02]  /*100e0*/  PRMT R3, R13, 0x7710, RZ ;  /* 0x000077100d037816 */ /* 0x000fe400000000ff */
[----:B-1----:R-:W-:-:S04]  /*100f0*/  PRMT R4, R12, 0x8880, RZ ;  /* 0x000088800c047816 */ /* 0x002fc800000000ff */
[----:B------:R-:W-:Y:S02]  /*10100*/  PRMT R0, R4, 0x7710, RZ ;  /* 0x0000771004007816 */ /* 0x000fe400000000ff */
[----:B------:R-:W-:Y:S02]  /*10110*/  LOP3.LUT R4, R3, 0xff, RZ, 0xc0, !PT ;  /* 0x000000ff03047812 */ /* 0x000fe400078ec0ff */
[----:B------:R-:W-:Y:S02]  /*10120*/  LOP3.LUT R5, R0, 0xff, RZ, 0xc0, !PT ;  /* 0x000000ff00057812 */ /* 0x000fe400078ec0ff */
[----:B------:R-:W-:Y:S01]  /*10130*/  LEA.HI.X.SX32 R3, R6, UR5, 0x1, P0 ;  /* 0x0000000506037c11 */ /* 0x000fe200080f0eff */
[----:B------:R-:W-:-:S04]  /*10140*/  IMAD R4, R4, 0x100, R7 ;  /* 0x0000010004047824 */ /* 0x000fc800078e0207 */
[----:B------:R-:W-:-:S05]  /*10150*/  IMAD.IADD R5, R4, 0x1, R5 ;  /* 0x0000000104057824 */ /* 0x000fca00078e0205 */
[----:B------:R-:W-:Y:S01]  /*10160*/  STG.E desc[UR36][R2.64], R5 ;  /* 0x0000000502007986 */ /* 0x000fe2000c101924 */
[----:B------:R-:W-:Y:S05]  /*10170*/  EXIT ;  /* 0x000000000000794d */ /* 0x000fea0003800000 */
.L_x_4925:
[----:B0-----:R-:W0:Y:S01]  /*10180*/  LDC.64 R6, c[0x0][0x380] ;  /* 0x0000e000ff067b82 */ /* 0x001e220000000a00 */
[----:B------:R-:W-:-:S04]  /*10190*/  IMAD.IADD R3, R2, 0x1, R5 ;  /* 0x0000000102037824 */ /* 0x000fc800078e0205 */
[----:B0-----:R-:W-:-:S05]  /*101a0*/  IMAD.WIDE R2, R3, 0x4, R6 ;  /* 0x0000000403027825 */ /* 0x001fca00078e0206 */
[----:B------:R-:W-:Y:S01]  /*101b0*/  STG.E.128 desc[UR36][R2.64], R12 ;  /* 0x0000000c02007986 */ /* 0x000fe2000c101d24 */
[----:B------:R-:W-:Y:S05]  /*101c0*/  EXIT ;  /* 0x000000000000794d */ /* 0x000fea0003800000 */
.L_x_4855:
[----:B------:R-:W-:Y:S01]  /*101d0*/  BSSY B1, `(.L_x_4926) ;  /* 0x0000008000017945 */ /* 0x000fe20003800000 */
[----:B------:R-:W-:Y:S01]  /*101e0*/  MOV R13, R10 ;  /* 0x0000000a000d7202 */ /* 0x000fe20000000f00 */
[----:B------:R-:W-:Y:S02]  /*101f0*/  IMAD.MOV.U32 R12, RZ, RZ, 0x1 ;  /* 0x00000001ff0c7424 */ /* 0x000fe400078e00ff */
[----:B------:R-:W-:Y:S02]  /*10200*/  IMAD.MOV.U32 R11, RZ, RZ, 0x1f ;  /* 0x0000001fff0b7424 */ /* 0x000fe400078e00ff */
[----:B------:R-:W-:-:S07]  /*10210*/  IMAD.MOV.U32 R15, RZ, RZ, -0x1 ;  /* 0xffffffffff0f7424 */ /* 0x000fce00078e00ff */
[----:B-----5:R-:W-:Y:S05]  /*10220*/  WARPSYNC.COLLECTIVE R15, `(.L_x_4927) ;  /* 0x000000000f087348 */ /* 0x020fea0003c00000 */
[----:B------:R0:W1:Y:S02]  /*10230*/  SHFL.BFLY P6, R14, R13, R12, R11 ;  /* 0x0c00000c0d0e7389 */ /* 0x00006400000c000b */
[----:B01---5:R-:W-:Y:S05]  /*10240*/  ENDCOLLECTIVE ;  /* 0x000000000000791b */ /* 0x023fea0003800000 */
.L_x_4927:
[----:B------:R-:W-:Y:S05]  /*10250*/  BSYNC B1 ;  /* 0x0000000000017941 */ /* 0x000fea0003800000 */
.L_x_4926:
[----:B------:R-:W-:Y:S05]  /*10260*/  BRA `(.L_x_4928) ;  /* 0xffffffa000b47947 */ /* 0x000fea000383ffff */
.L_x_4859:
[----:B------:R-:W-:Y:S01]  /*10270*/  BSSY B0, `(.L_x_4929) ;  /* 0x0000008000007945 */ /* 0x000fe20003800000 */
[----:B------:R-:W-:Y:S01]  /*10280*/  MOV R13, R252 ;  /* 0x000000fc000d7202 */ /* 0x000fe20000000f00 */
[----:B------:R-:W-:Y:S02]  /*10290*/  IMAD.MOV.U32 R12, RZ, RZ, 0x10 ;  /* 0x00000010ff0c7424 */ /* 0x000fe400078e00ff */
[----:B------:R-:W-:Y:S02]  /*102a0*/  IMAD.MOV.U32 R11, RZ, RZ, 0x1f ;  /* 0x0000001fff0b7424 */ /* 0x000fe400078e00ff */
[----:B------:R-:W-:-:S07]  /*102b0*/  IMAD.MOV.U32 R15, RZ, RZ, -0x1 ;  /* 0xffffffffff0f7424 */ /* 0x000fce00078e00ff */
[----:B-123--:R-:W-:Y:S05]  /*102c0*/  WARPSYNC.COLLECTIVE R15, `(.L_x_4930) ;  /* 0x000000000f087348 */ /* 0x00efea0003c00000 */
[----:B------:R0:W4:Y:S02]  /*102d0*/  SHFL.BFLY P6, R14, R13, R12, R11 ;  /* 0x0c00000c0d0e7389 */ /* 0x00012400000c000b */
[----:B01234-:R-:W-:Y:S05]  /*102e0*/  ENDCOLLECTIVE ;  /* 0x000000000000791b */ /* 0x01ffea0003800000 */
.L_x_4930:
[----:B------:R-:W-:Y:S05]  /*102f0*/  BSYNC B0 ;  /* 0x0000000000007941 */ /* 0x000fea0003800000 */
.L_x_4929:
[----:B------:R-:W-:Y:S01]  /*10300*/  FMNMX.FTZ R13, R14, R252, !PT ;  /* 0x000000fc0e0d7209 */ /* 0x000fe20007810000 */
[----:B------:R-:W-:Y:S02]  /*10310*/  HFMA2 R12, -RZ, RZ, 0, 4.76837158203125e-07 ;  /* 0x00000008ff0c7431 */ /* 0x000fe400000001ff */
[----:B------:R-:W-:Y:S02]  /*10320*/  IMAD.MOV.U32 R11, RZ, RZ, 0x1f ;  /* 0x0000001fff0b7424 */ /* 0x000fe400078e00ff */
[----:B------:R-:W-:-:S07]  /*10330*/  IMAD.MOV.U32 R15, RZ, RZ, -0x1 ;  /* 0xffffffffff0f7424 */ /* 0x000fce00078e00ff */
[----:B------:R-:W-:Y:S05]  /*10340*/  WARPSYNC.COLLECTIVE R15, `(.L_x_4931) ;  /* 0x000000000f087348 */ /* 0x000fea0003c00000 */
[----:B------:R0:W1:Y:S02]  /*10350*/  SHFL.BFLY P6, R14, R13, R12, R11 ;  /* 0x0c00000c0d0e7389 */ /* 0x00006400000c000b */
[----:B01----:R-:W-:Y:S05]  /*10360*/  ENDCOLLECTIVE ;  /* 0x000000000000791b */ /* 0x003fea0003800000 */
.L_x_4931:
[----:B------:R-:W-:Y:S02]  /*10370*/  MOV R12, 0x4 ;  /* 0x00000004000c7802 */ /* 0x000fe40000000f00 */
[----:B------:R-:W-:-:S05]  /*10380*/  FMNMX.FTZ R0, R13, R14, !PT ;  /* 0x0000000e0d007209 */ /* 0x000fca0007810000 */
[----:B------:R-:W-:-:S07]  /*10390*/  IMAD.MOV.U32 R13, RZ, RZ, R0 ;  /* 0x000000ffff0d7224 */ /* 0x000fce00078e0000 */
[----:B------:R-:W-:Y:S05]  /*103a0*/  WARPSYNC.COLLECTIVE R15, `(.L_x_4932) ;  /* 0x000000000f087348 */ /* 0x000fea0003c00000 */
[----:B------:R0:W1:Y:S02]  /*103b0*/  SHFL.BFLY P6, R14, R13, R12, R11 ;  /* 0x0c00000c0d0e7389 */ /* 0x00006400000c000b */
[----:B01----:R-:W-:Y:S05]  /*103c0*/  ENDCOLLECTIVE ;  /* 0x000000000000791b */ /* 0x003fea0003800000 */
.L_x_4932:
[----:B------:R-:W-:Y:S01]  /*103d0*/  IMAD.MOV.U32 R12, RZ, RZ, 0x2 ;  /* 0x00000002ff0c7424 */ /* 0x000fe200078e00ff */
[----:B------:R-:W-:-:S05]  /*103e0*/  FMNMX.FTZ R2, R0, R14, !PT ;  /* 0x0000000e00027209 */ /* 0x000fca0007810000 */
[----:B------:R-:W-:-:S07]  /*103f0*/  IMAD.MOV.U32 R13, RZ, RZ, R2 ;  /* 0x000000ffff0d7224 */ /* 0x000fce00078e0002 */
[----:B------:R-:W-:Y:S05]  /*10400*/  WARPSYNC.COLLECTIVE R15, `(.L_x_4933) ;  /* 0x000000000f087348 */ /* 0x000fea0003c00000 */
[----:B------:R0:W1:Y:S02]  /*10410*/  SHFL.BFLY P6, R14, R13, R12, R11 ;  /* 0x0c00000c0d0e7389 */ /* 0x00006400000c000b */
[----:B01----:R-:W-:Y:S05]  /*10420*/  ENDCOLLECTIVE ;  /* 0x000000000000791b */ /* 0x003fea0003800000 */
.L_x_4933:
[----:B------:R-:W-:Y:S05]  /*10430*/  BRA `(.L_x_4934) ;  /* 0xffffffa4002c7947 */ /* 0x000fea000383ffff */
.L_x_4935:
        /* <DEDUP_REMOVED lines=12> */
.L_x_5608:


//--------------------- .text._ZN4mmha33masked_multihead_attention_kernelIfLi144ELi256ELi4ELi64ELi64ELb0ELb1EEEv26Multihead_attention_paramsIT_XT5_EE --------------------------
	.section	.text._ZN4mmha33masked_multihead_attention_kernelIfLi144ELi256ELi4ELi64ELi64ELb0ELb1EEEv26Multihead_attention_paramsIT_XT5_EE,"ax",@progbits
	.align	128
        .global         _ZN4mmha33masked_multihead_attention_kernelIfLi144ELi256ELi4ELi64ELi64ELb0ELb1EEEv26Multihead_attention_paramsIT_XT5_EE
        .type           _ZN4mmha33masked_multihead_attention_kernelIfLi144ELi256ELi4ELi64ELi64ELb0ELb1EEEv26Multihead_attention_paramsIT_XT5_EE,@function
        .size           _ZN4mmha33masked_multihead_attention_kernelIfLi144ELi256ELi4ELi64ELi64ELb0ELb1EEEv26Multihead_attention_paramsIT_XT5_EE,(.L_x_5609 - _ZN4mmha33masked_multihead_attention_kernelIfLi144ELi256ELi4ELi64ELi64ELb0ELb1EEEv26Multihead_attention_paramsIT_XT5_EE)
        .other          _ZN4mmha33masked_multihead_attention_kernelIfLi144ELi256ELi4ELi64ELi64ELb0ELb1EEEv26Multihead_attention_paramsIT_XT5_EE,@"STO_CUDA_ENTRY STV_DEFAULT"
_ZN4mmha33masked_multihead_attention_kernelIfLi144ELi256ELi4ELi64ELi64ELb0ELb1EEEv26Multihead_attention_paramsIT_XT5_EE:
.text._ZN4mmha33masked_multihead_attention_kernelIfLi144ELi256ELi4ELi64ELi64ELb0ELb1EEEv26Multihead_attention_paramsIT_XT5_EE:
        /* <DEDUP_REMOVED lines=12> */
.L_x_4936:
[----:B------:R-:W1:Y:S01]  /*00c0*/  LDC R8, c[0x0][0x3f0] ;  /* 0x0000fc00ff087b82 */ /* 0x000e620000000800 */
[----:B------:R-:W3:Y:S01]  /*00d0*/  S2R R86, SR_CTAID.X ;  /* 0x0000000000567919 */ /* 0x000ee20000002500 */
[----:B------:R-:W4:Y:S06]  /*00e0*/  S2R R23, SR_TID.X ;  /* 0x0000000000177919 */ /* 0x000f2c0000002100 */
[----:B------:R-:W0:Y:S08]  /*00f0*/  LDC R6, c[0x0][0x478] ;  /* 0x00011e00ff067b82 */ /* 0x000e300000000800 */
[----:B------:R-:W3:Y:S01]  /*0100*/  LDC R4, c[0x0][0x3e8] ;  /* 0x0000fa00ff047b82 */ /* 0x000ee20000000800 */
[----:B-1----:R-:W-:-:S07]  /*0110*/  IABS R5, R8 ;  /* 0x0000000800057213 */ /* 0x002fce0000000000 */
[----:B------:R-:W1:Y:S01]  /*0120*/  LDC R36, c[0x0][0x3f8] ;  /* 0x0000fe00ff247b82 */ /* 0x000e620000000800 */
[----:B--2---:R-:W-:Y:S01]  /*0130*/  LOP3.LUT R9, R89, R8, RZ, 0x3c, !PT ;  /* 0x0000000859097212 */ /* 0x004fe200078e3cff */
[----:B------:R-:W2:Y:S01]  /*0140*/  I2F.RP R0, R5 ;  /* 0x0000000500007306 */ /* 0x000ea20000209400 */
[----:B0-----:R-:W-:-:S05]  /*0150*/  ISETP.NE.AND P1, PT, R6, 0x2, PT ;  /* 0x000000020600780c */ /* 0x001fca0003f25270 */
[----:B------:R-:W0:Y:S01]  /*0160*/  LDC.64 R28, c[0x0][0x460] ;  /* 0x00011800ff1c7b82 */ /* 0x000e220000000a00 */
[----:B----4-:R-:W-:Y:S01]  /*0170*/  IMAD.SHL.U32 R33, R23, 0x4, RZ ;  /* 0x0000000417217824 */ /* 0x010fe200078e00ff */
[----:B---3--:R-:W-:Y:S01]  /*0180*/  ISETP.NE.AND P0, PT, R4, RZ, PT ;  /* 0x000000ff0400720c */ /* 0x008fe20003f05270 */
[----:B--2---:R-:W2:Y:S01]  /*0190*/  MUFU.RCP R0, R0 ;  /* 0x0000000000007308 */ /* 0x004ea20000001000 */
[----:B-1----:R-:W-:-:S11]  /*01a0*/  IMAD R32, R89, R36, R86 ;  /* 0x0000002459207224 */ /* 0x002fd600078e0256 */
[----:B------:R-:W-:Y:S02]  /*01b0*/  @!P0 IMAD R22, R32, 0x90, RZ ;  /* 0x0000009020168824 */ /* 0x000fe400078e02ff */
[----:B--2---:R-:W-:Y:S01]  /*01c0*/  VIADD R2, R0, 0xffffffe ;  /* 0x0ffffffe00027836 */ /* 0x004fe20000000000 */
[----:B------:R-:W-:-:S03]  /*01d0*/  IABS R0, R89 ;  /* 0x0000005900007213 */ /* 0x000fc60000000000 */
[----:B------:R1:W2:Y:S02]  /*01e0*/  F2I.FTZ.U32.TRUNC.NTZ R3, R2 ;  /* 0x0000000200037305 */ /* 0x0002a4000021f000 */
[----:B-1----:R-:W-:Y:S02]  /*01f0*/  IMAD.MOV.U32 R2, RZ, RZ, RZ ;  /* 0x000000ffff027224 */ /* 0x002fe400078e00ff */
[----:B--2---:R-:W-:-:S04]  /*0200*/  IMAD.MOV R10, RZ, RZ, -R3 ;  /* 0x000000ffff0a7224 */ /* 0x004fc800078e0a03 */
[----:B------:R-:W-:Y:S02]  /*0210*/  IMAD R7, R10, R5, RZ ;  /* 0x000000050a077224 */ /* 0x000fe400078e02ff */
[----:B------:R-:W1:Y:S02]  /*0220*/  @!P1 LDC.64 R10, c[0x0][0x398] ;  /* 0x0000e600ff0a9b82 */ /* 0x000e640000000a00 */
[----:B------:R-:W-:-:S04]  /*0230*/  IMAD.HI.U32 R2, R3, R7, R2 ;  /* 0x0000000703027227 */ /* 0x000fc800078e0002 */
[----:B------:R-:W-:Y:S02]  /*0240*/  IMAD.MOV.U32 R3, RZ, RZ, R0 ;  /* 0x000000ffff037224 */ /* 0x000fe400078e0000 */
[----:B------:R-:W2:Y:S02]  /*0250*/  @!P1 LDC.64 R6, c[0x0][0x468] ;  /* 0x00011a00ff069b82 */ /* 0x000ea40000000a00 */
[----:B------:R-:W-:-:S05]  /*0260*/  IMAD.HI.U32 R0, R2, R3, RZ ;  /* 0x0000000302007227 */ /* 0x000fca00078e00ff */
[----:B------:R-:W-:-:S05]  /*0270*/  IADD3 R2, PT, PT, -R0, RZ, RZ ;  /* 0x000000ff00027210 */ /* 0x000fca0007ffe1ff */
[----:B------:R-:W-:Y:S02]  /*0280*/  IMAD R2, R5, R2, R3 ;  /* 0x0000000205027224 */ /* 0x000fe400078e0203 */
[----:B------:R-:W-:-:S03]  /*0290*/  @P0 IMAD R3, R89, R4, RZ ;  /* 0x0000000459030224 */ /* 0x000fc600078e02ff */
[----:B------:R-:W-:Y:S01]  /*02a0*/  ISETP.GT.U32.AND P2, PT, R5, R2, PT ;  /* 0x000000020500720c */ /* 0x000fe20003f44070 */
[----:B------:R-:W-:Y:S01]  /*02b0*/  @P0 IMAD R22, R86, 0x90, R3 ;  /* 0x0000009056160824 */ /* 0x000fe200078e0203 */
[----:B0-----:R-:W-:-:S03]  /*02c0*/  ISETP.NE.U32.AND P0, PT, R28, RZ, PT ;  /* 0x000000ff1c00720c */ /* 0x001fc60003f05070 */
[----:B------:R-:W-:Y:S01]  /*02d0*/  IMAD.IADD R27, R33, 0x1, R22 ;  /* 0x00000001211b7824 */ /* 0x000fe200078e0216 */
[----:B------:R-:W-:Y:S01]  /*02e0*/  ISETP.NE.AND.EX P0, PT, R29, RZ, PT, P0 ;  /* 0x000000ff1d00720c */ /* 0x000fe20003f05300 */
[----:B--2---:R-:W2:Y:S03]  /*02f0*/  @!P1 LDG.E R7, desc[UR36][R6.64+0x4] ;  /* 0x0000042406079981 */ /* 0x004ea6000c1e1900 */
[----:B-1----:R-:W-:-:S03]  /*0300*/  @!P1 IADD3 R4, P4, PT, R27, R10, RZ ;  /* 0x0000000a1b049210 */ /* 0x002fc60007f9e0ff */
[----:B------:R-:W-:-:S05]  /*0310*/  @!P2 IMAD.IADD R2, R2, 0x1, -R5 ;  /* 0x000000010202a824 */ /* 0x000fca00078e0a05 */
[----:B------:R-:W-:Y:S02]  /*0320*/  ISETP.GE.U32.AND P3, PT, R2, R5, PT ;  /* 0x000000050200720c */ /* 0x000fe40003f66070 */
[----:B------:R-:W-:Y:S01]  /*0330*/  @!P1 LEA.HI.X.SX32 R5, R27, R11, 0x1, P4 ;  /* 0x0000000b1b059211 */ /* 0x000fe200020f0eff */
[----:B------:R-:W0:Y:S04]  /*0340*/  @P0 LDC.64 R2, c[0x0][0x460] ;  /* 0x00011800ff020b82 */ /* 0x000e280000000a00 */
[----:B------:R1:W3:Y:S01]  /*0350*/  @!P1 LDG.E R12, desc[UR36][R4.64] ;  /* 0x00000024040c9981 */ /* 0x0002e2000c1e1900 */
[----:B------:R-:W-:Y:S01]  /*0360*/  @!P2 VIADD R0, R0, 0x1 ;  /* 0x000000010000a836 */ /* 0x000fe20000000000 */
[----:B------:R-:W-:Y:S02]  /*0370*/  ISETP.GE.AND P4, PT, R9, RZ, PT ;  /* 0x000000ff0900720c */ /* 0x000fe40003f86270 */
[----:B------:R-:W-:-:S02]  /*0380*/  ISETP.NE.AND P2, PT, R8, RZ, PT ;  /* 0x000000ff0800720c */ /* 0x000fc40003f45270 */
[----:B------:R-:W-:Y:S01]  /*0390*/  @P3 VIADD R0, R0, 0x1 ;  /* 0x0000000100003836 */ /* 0x000fe20000000000 */
[----:B-1----:R-:W1:Y:S04]  /*03a0*/  LDC.64 R4, c[0x0][0x4a0] ;  /* 0x00012800ff047b82 */ /* 0x002e680000000a00 */
[----:B------:R-:W-:-:S05]  /*03b0*/  MOV R39, R0 ;  /* 0x0000000000277202 */ /* 0x000fca0000000f00 */
[----:B------:R-:W-:Y:S01]  /*03c0*/  @!P4 IMAD.MOV R39, RZ, RZ, -R39 ;  /* 0x000000ffff27c224 */ /* 0x000fe200078e0a27 */
[----:B------:R-:W-:Y:S01]  /*03d0*/  @!P2 LOP3.LUT R39, RZ, R8, RZ, 0x33, !PT ;  /* 0x00000008ff27a212 */ /* 0x000fe200078e33ff */
[----:B------:R-:W-:-:S04]  /*03e0*/  IMAD.MOV.U32 R19, RZ, RZ, RZ ;  /* 0x000000ffff137224 */ /* 0x000fc800078e00ff */
[----:B0-----:R-:W-:-:S05]  /*03f0*/  @P0 IMAD.WIDE R2, R39, 0x4, R2 ;  /* 0x0000000427020825 */ /* 0x001fca00078e0202 */
[----:B------:R0:W5:Y:S01]  /*0400*/  @P0 LDG.E R19, desc[UR36][R2.64] ;  /* 0x0000002402130981 */ /* 0x000162000c1e1900 */
[----:B-1----:R-:W-:-:S04]  /*0410*/  ISETP.NE.U32.AND P0, PT, R4, RZ, PT ;  /* 0x000000ff0400720c */ /* 0x002fc80003f05070 */
[----:B------:R-:W-:Y:S02]  /*0420*/  ISETP.NE.AND.EX P0, PT, R5, RZ, PT, P0 ;  /* 0x000000ff0500720c */ /* 0x000fe40003f05300 */
[----:B------:R-:W-:-:S11]  /*0430*/  ISETP.GT.U32.AND P2, PT, R23, 0x23, PT ;  /* 0x000000231700780c */ /* 0x000fd60003f44070 */
[----:B------:R-:W1:Y:S01]  /*0440*/  @P0 LDC.64 R14, c[0x0][0x4a0] ;  /* 0x00012800ff0e0b82 */ /* 0x000e620000000a00 */
[----:B------:R-:W-:Y:S01]  /*0450*/  BSSY.RECONVERGENT B0, `(.L_x_4937) ;  /* 0x000001f000007945 */ /* 0x000fe20003800200 */
[----:B---3--:R-:W2:Y:S08]  /*0460*/  @!P1 I2F.S8 R4, R12 ;  /* 0x0000000c00049306 */ /* 0x008eb00000001400 */
[----:B------:R-:W3:Y:S08]  /*0470*/  @!P1 I2F.S8 R0, R12.B1 ;  /* 0x1000000c00009306 */ /* 0x000ef00000001400 */
[----:B------:R-:W4:Y:S08]  /*0480*/  @!P1 I2F.S8 R8, R12.B2 ;  /* 0x2000000c00089306 */ /* 0x000f300000001400 */
[----:B------:R-:W0:Y:S01]  /*0490*/  @!P1 I2F.S8 R10, R12.B3 ;  /* 0x3000000c000a9306 */ /* 0x000e220000001400 */
[C---:B--2---:R-:W-:Y:S01]  /*04a0*/  @!P1 FMUL.FTZ R4, R7.reuse, R4 ;  /* 0x0000000407049220 */ /* 0x044fe20000410000 */
[C---:B---3--:R-:W-:Y:S01]  /*04b0*/  @!P1 FMUL.FTZ R5, R7.reuse, R0 ;  /* 0x0000000007059220 */ /* 0x048fe20000410000 */
[C---:B----4-:R-:W-:Y:S01]  /*04c0*/  @!P1 FMUL.FTZ R6, R7.reuse, R8 ;  /* 0x0000000807069220 */ /* 0x050fe20000410000 */
[----:B------:R-:W-:Y:S01]  /*04d0*/  CS2R R8, SRZ ;  /* 0x0000000000087805 */ /* 0x000fe2000001ff00 */
[----:B0-----:R-:W-:Y:S01]  /*04e0*/  @!P1 FMUL.FTZ R7, R7, R10 ;  /* 0x0000000a07079220 */ /* 0x001fe20000410000 */
[----:B------:R-:W-:Y:S01]  /*04f0*/  CS2R R10, SRZ ;  /* 0x00000000000a7805 */ /* 0x000fe2000001ff00 */
[----:B-1----:R-:W-:Y:S06]  /*0500*/  @P2 BRA `(.L_x_4938) ;  /* 0x00000000004c2947 */ /* 0x002fec0003800000 */
        /* <DEDUP_REMOVED lines=19> */
.L_x_4938:
[----:B------:R-:W-:Y:S05]  /*0640*/  BSYNC.RECONVERGENT B0 ;  /* 0x0000000000007941 */ /* 0x000fea0003800200 */
.L_x_4937:
[----:B------:R-:W-:Y:S05]  /*0650*/  @!P1 BRA `(.L_x_4939) ;  /* 0x0000000000209947 */ /* 0x000fea0003800000 */
[----:B------:R-:W-:Y:S01]  /*0660*/  BSSY.RECONVERGENT B0, `(.L_x_4939) ;  /* 0x0000007000007945 */ /* 0x000fe20003800200 */
[----:B------:R-:W-:Y:S02]  /*0670*/  CS2R R6, SRZ ;  /* 0x0000000000067805 */ /* 0x000fe4000001ff00 */
[----:B------:R-:W-:Y:S01]  /*0680*/  CS2R R4, SRZ ;  /* 0x0000000000047805 */ /* 0x000fe2000001ff00 */
[----:B------:R-:W-:Y:S06]  /*0690*/  @P2 BRA `(.L_x_4940) ;  /* 0x00000000000c2947 */ /* 0x000fec0003800000 */
[----:B------:R-:W1:Y:S02]  /*06a0*/  LDC.64 R4, c[0x0][0x398] ;  /* 0x0000e600ff047b82 */ /* 0x000e640000000a00 */
[----:B-1----:R-:W-:-:S06]  /*06b0*/  IMAD.WIDE R4, R27, 0x4, R4 ;  /* 0x000000041b047825 */ /* 0x002fcc00078e0204 */
[----:B------:R-:W5:Y:S02]  /*06c0*/  LDG.E.128 R4, desc[UR36][R4.64] ;  /* 0x0000002404047981 */ /* 0x000f64000c1e1d00 */
.L_x_4940:
[----:B------:R-:W-:Y:S05]  /*06d0*/  BSYNC.RECONVERGENT B0 ;  /* 0x0000000000007941 */ /* 0x000fea0003800200 */
.L_x_4939:
[----:B------:R-:W-:Y:S01]  /*06e0*/  @P0 IMAD.WIDE.U32 R2, R89, 0x4, R14 ;  /* 0x0000000459020825 */ /* 0x000fe200078e000e */
[----:B------:R-:W1:Y:S01]  /*06f0*/  LDCU.64 UR4, c[0x0][0x390] ;  /* 0x00007200ff0477ac */ /* 0x000e620008000a00 */
[----:B------:R-:W2:Y:S03]  /*0700*/  LDCU.64 UR6, c[0x0][0x3a0] ;  /* 0x00007400ff0677ac */ /* 0x000ea60008000a00 */
[----:B------:R3:W4:Y:S01]  /*0710*/  @P0 LDG.E R0, desc[UR36][R2.64] ;  /* 0x0000002402000981 */ /* 0x000722000c1e1900 */
[----:B------:R-:W-:Y:S01]  /*0720*/  ISETP.EQ.U32.AND P4, PT, R28, RZ, PT ;  /* 0x000000ff1c00720c */ /* 0x000fe20003f82070 */
[----:B------:R-:W0:Y:S01]  /*0730*/  LDC.64 R16, c[0x0][0x418] ;  /* 0x00010600ff107b82 */ /* 0x000e220000000a00 */
[----:B------:R-:W-:Y:S02]  /*0740*/  ISETP.GT.U32.AND P2, PT, R23, 0x3f, PT ;  /* 0x0000003f1700780c */ /* 0x000fe40003f44070 */
[----:B------:R-:W-:-:S02]  /*0750*/  CS2R R26, SRZ ;  /* 0x00000000001a7805 */ /* 0x000fc4000001ff00 */
[----:B------:R-:W-:Y:S02]  /*0760*/  CS2R R24, SRZ ;  /* 0x0000000000187805 */ /* 0x000fe4000001ff00 */
[----:B------:R-:W-:Y:S02]  /*0770*/  ISETP.EQ.OR.EX P2, PT, R29, RZ, P2, P4 ;  /* 0x000000ff1d00720c */ /* 0x000fe40001742740 */
[----:B------:R-:W-:Y:S01]  /*0780*/  CS2R R30, SRZ ;  /* 0x00000000001e7805 */ /* 0x000fe2000001ff00 */
[----:B------:R-:W3:Y:S01]  /*0790*/  LDC R38, c[0x0][0x3f4] ;  /* 0x0000fd00ff267b82 */ /* 0x000ee20000000800 */
[----:B-1----:R-:W-:Y:S02]  /*07a0*/  ISETP.NE.U32.AND P1, PT, RZ, UR4, PT ;  /* 0x00000004ff007c0c */ /* 0x002fe4000bf25070 */
[----:B--2---:R-:W-:Y:S02]  /*07b0*/  ISETP.NE.U32.AND P3, PT, RZ, UR6, PT ;  /* 0x00000006ff007c0c */ /* 0x004fe4000bf65070 */
[----:B------:R-:W-:-:S02]  /*07c0*/  CS2R R28, SRZ ;  /* 0x00000000001c7805 */ /* 0x000fc4000001ff00 */
[----:B------:R-:W-:-:S03]  /*07d0*/  ISETP.NE.AND.EX P1, PT, RZ, UR5, PT, P1 ;  /* 0x00000005ff007c0c */ /* 0x000fc6000bf25310 */
[----:B------:R-:W1:Y:S01]  /*07e0*/  @!P2 LDC.64 R14, c[0x0][0x450] ;  /* 0x00011400ff0eab82 */ /* 0x000e620000000a00 */
[----:B------:R-:W-:Y:S01]  /*07f0*/  ISETP.NE.AND.EX P3, PT, RZ, UR7, PT, P3 ;  /* 0x00000007ff007c0c */ /* 0x000fe2000bf65330 */
[----:B------:R-:W2:Y:S01]  /*0800*/  LDCU.U8 UR4, c[0x0][0x404] ;  /* 0x00008080ff0477ac */ /* 0x000ea20008000000 */
[C---:B------:R-:W-:Y:S02]  /*0810*/  ISETP.GT.U32.OR P1, PT, R23.reuse, 0x23, !P1 ;  /* 0x000000231700780c */ /* 0x040fe40004f24470 */
[----:B------:R-:W-:Y:S02]  /*0820*/  ISETP.GT.U32.OR P3, PT, R23, 0x23, !P3 ;  /* 0x000000231700780c */ /* 0x000fe40005f64470 */
[----:B0-----:R-:W-:Y:S01]  /*0830*/  ISETP.NE.U32.AND P4, PT, R16, RZ, PT ;  /* 0x000000ff1000720c */ /* 0x001fe20003f85070 */
[----:B-----5:R-:W-:-:S03]  /*0840*/  @!P2 IMAD R16, R19, R36, RZ ;  /* 0x000000241310a224 */ /* 0x020fc600078e02ff */
[----:B------:R-:W-:Y:S01]  /*0850*/  ISETP.NE.AND.EX P4, PT, R17, RZ, PT, P4 ;  /* 0x000000ff1100720c */ /* 0x000fe20003f85340 */
[----:B------:R-:W-:-:S04]  /*0860*/  IMAD R17, R86, 0x90, R33 ;  /* 0x0000009056117824 */ /* 0x000fc800078e0221 */
[----:B------:R-:W0:Y:S08]  /*0870*/  @!P1 LDC.64 R12, c[0x0][0x390] ;  /* 0x0000e400ff0c9b82 */ /* 0x000e300000000a00 */
[----:B------:R-:W2:Y:S01]  /*0880*/  @!P3 LDC.64 R20, c[0x0][0x3a0] ;  /* 0x0000e800ff14bb82 */ /* 0x000ea20000000a00 */
[----:B---3--:R-:W-:-:S07]  /*0890*/  IABS R37, R38 ;  /* 0x0000002600257213 */ /* 0x008fce0000000000 */
[----:B------:R-:W3:Y:S01]  /*08a0*/  @P4 LDC.64 R34, c[0x0][0x418] ;  /* 0x00010600ff224b82 */ /* 0x000ee20000000a00 */
[----:B0-----:R-:W-:-:S04]  /*08b0*/  @!P1 IMAD.WIDE.U32 R2, R17, 0x4, R12 ;  /* 0x0000000411029825 */ /* 0x001fc800078e000c */
[----:B------:R-:W-:Y:S01]  /*08c0*/  @!P2 IMAD R13, R16, 0x90, R17 ;  /* 0x00000090100da824 */ /* 0x000fe200078e0211 */
[----:B------:R-:W4:Y:S01]  /*08d0*/  @!P1 LDG.E.128 R24, desc[UR36][R2.64] ;  /* 0x0000002402189981 */ /* 0x000f22000c1e1d00 */
[----:B--2---:R-:W-:-:S04]  /*08e0*/  @!P3 IMAD.WIDE.U32 R20, R17, 0x4, R20 ;  /* 0x000000041114b825 */ /* 0x004fc800078e0014 */
[----:B-1----:R-:W-:Y:S01]  /*08f0*/  @!P2 IMAD.WIDE R12, R13, 0x4, R14 ;  /* 0x000000040d0ca825 */ /* 0x002fe200078e020e */
[----:B------:R0:W2:Y:S05]  /*0900*/  @!P3 LDG.E.128 R28, desc[UR36][R20.64] ;  /* 0x00000024141cb981 */ /* 0x0000aa000c1e1d00 */
[----:B------:R-:W2:Y:S01]  /*0910*/  @!P2 LDG.E.128 R12, desc[UR36][R12.64] ;  /* 0x000000240c0ca981 */ /* 0x000ea2000c1e1d00 */
[----:B------:R-:W1:Y:S01]  /*0920*/  I2F.RP R16, R37 ;  /* 0x0000002500107306 */ /* 0x000e620000209400 */
[----:B------:R-:W4:Y:S08]  /*0930*/  @!P0 LDC R17, c[0x0][0x40c] ;  /* 0x00010300ff118b82 */ /* 0x000f300000000800 */
[----:B0-----:R-:W4:Y:S01]  /*0940*/  @P0 LDC R21, c[0x0][0x430] ;  /* 0x00010c00ff150b82 */ /* 0x001f220000000800 */
[----:B-1----:R-:W0:Y:S02]  /*0950*/  MUFU.RCP R16, R16 ;  /* 0x0000001000107308 */ /* 0x002e240000001000 */
[----:B0-----:R-:W-:-:S06]  /*0960*/  VIADD R2, R16, 0xffffffe ;  /* 0x0ffffffe10027836 */ /* 0x001fcc0000000000 */
[----:B------:R0:W1:Y:S02]  /*0970*/  F2I.FTZ.U32.TRUNC.NTZ R3, R2 ;  /* 0x0000000200037305 */ /* 0x000064000021f000 */
[----:B0-----:R-:W-:Y:S02]  /*0980*/  IMAD.MOV.U32 R2, RZ, RZ, RZ ;  /* 0x000000ffff027224 */ /* 0x001fe400078e00ff */
[----:B-1----:R-:W-:Y:S01]  /*0990*/  IMAD.MOV R20, RZ, RZ, -R3 ;  /* 0x000000ffff147224 */ /* 0x002fe200078e0a03 */
[----:B------:R-:W-:Y:S01]  /*09a0*/  ISETP.NE.AND P1, PT, R38, RZ, PT ;  /* 0x000000ff2600720c */ /* 0x000fe20003f25270 */
[----:B------:R-:W-:Y:S02]  /*09b0*/  IMAD.MOV.U32 R18, RZ, RZ, RZ ;  /* 0x000000ffff127224 */ /* 0x000fe400078e00ff */
[C---:B---3--:R-:W-:Y:S01]  /*09c0*/  @P4 IMAD.WIDE.U32 R34, R89.reuse, 0x4, R34 ;  /* 0x0000000459224825 */ /* 0x048fe200078e0022 */
[----:B------:R-:W-:Y:S03]  /*09d0*/  BSSY.RECONVERGENT B6, `(.L_x_4941) ;  /* 0x00000e6000067945 */ /* 0x000fe60003800200 */
[----:B------:R-:W-:Y:S01]  /*09e0*/  IMAD R89, R89, R38, RZ ;  /* 0x0000002659597224 */ /* 0x000fe200078e02ff */
[----:B------:R0:W5:Y:S04]  /*09f0*/  @P4 LDG.E R18, desc[UR36][R34.64] ;  /* 0x0000002422124981 */ /* 0x000168000c1e1900 */
[----:B------:R-:W-:Y:S01]  /*0a00*/  SHF.R.S32.HI R88, RZ, 0x1f, R89 ;  /* 0x0000001fff587819 */ /* 0x000fe20000011459 */
[----:B0-----:R-:W-:Y:S01]  /*0a10*/  IMAD R35, R39, R36, RZ ;  /* 0x0000002427237224 */ /* 0x001fe200078e02ff */
[----:B----4-:R-:W-:Y:S01]  /*0a20*/  @P0 IADD3 R17, PT, PT, R0, R21, RZ ;  /* 0x0000001500110210 */ /* 0x010fe20007ffe0ff */
[----:B------:R-:W-:-:S02]  /*0a30*/  IMAD R21, R20, R37, RZ ;  /* 0x0000002514157224 */ /* 0x000fc400078e02ff */
[----:B------:R-:W0:Y:S01]  /*0a40*/  LDC R20, c[0x0][0x400] ;  /* 0x00010000ff147b82 */ /* 0x000e220000000800 */
[----:B------:R-:W-:Y:S01]  /*0a50*/  IABS R16, R17 ;  /* 0x0000001100107213 */ /* 0x000fe20000000000 */
[----:B------:R-:W-:-:S06]  /*0a60*/  IMAD.HI.U32 R3, R3, R21, R2 ;  /* 0x0000001503037227 */ /* 0x000fcc00078e0002 */
[----:B------:R-:W-:-:S04]  /*0a70*/  IMAD.HI.U32 R3, R3, R16, RZ ;  /* 0x0000001003037227 */ /* 0x000fc800078e00ff */
[----:B------:R-:W-:-:S04]  /*0a80*/  IMAD.MOV R3, RZ, RZ, -R3 ;  /* 0x000000ffff037224 */ /* 0x000fc800078e0a03 */
[----:B------:R-:W-:-:S05]  /*0a90*/  IMAD R16, R37, R3, R16 ;  /* 0x0000000325107224 */ /* 0x000fca00078e0210 */
[----:B------:R-:W-:-:S13]  /*0aa0*/  ISETP.GT.U32.AND P0, PT, R37, R16, PT ;  /* 0x000000102500720c */ /* 0x000fda0003f04070 */
[----:B------:R-:W-:-:S05]  /*0ab0*/  @!P0 IMAD.IADD R16, R16, 0x1, -R37 ;  /* 0x0000000110108824 */ /* 0x000fca00078e0a25 */
[----:B------:R-:W-:Y:S02]  /*0ac0*/  ISETP.GT.U32.AND P0, PT, R37, R16, PT ;  /* 0x000000102500720c */ /* 0x000fe40003f04070 */
[----:B------:R-:W-:-:S11]  /*0ad0*/  ISETP.GE.AND P3, PT, R17, RZ, PT ;  /* 0x000000ff1100720c */ /* 0x000fd60003f66270 */
[----:B------:R-:W-:Y:S01]  /*0ae0*/  @!P0 IMAD.IADD R16, R16, 0x1, -R37 ;  /* 0x0000000110108824 */ /* 0x000fe200078e0a25 */
[----:B------:R-:W-:-:S04]  /*0af0*/  ISETP.NE.AND P0, PT, RZ, UR4, PT ;  /* 0x00000004ff007c0c */ /* 0x000fc8000bf05270 */
[----:B0-----:R-:W-:Y:S02]  /*0b00*/  ISETP.LT.OR P0, PT, R20, 0x1, P0 ;  /* 0x000000011400780c */ /* 0x001fe40000701670 */
[----:B------:R-:W-:Y:S01]  /*0b10*/  IADD3 R2, PT, PT, R17, 0x1, -R38 ;  /* 0x0000000111027810 */ /* 0x000fe20007ffe826 */
[----:B------:R-:W-:Y:S01]  /*0b20*/  @!P3 IMAD.MOV R16, RZ, RZ, -R16 ;  /* 0x000000ffff10b224 */ /* 0x000fe200078e0a10 */
[----:B------:R-:W-:Y:S01]  /*0b30*/  @!P1 LOP3.LUT R16, RZ, R38, RZ, 0x33, !PT ;  /* 0x00000026ff109212 */ /* 0x000fe200078e33ff */
[----:B------:R-:W-:Y:S01]  /*0b40*/  FADD.FTZ R24, R24, R8 ;  /* 0x0000000818187221 */ /* 0x000fe20000010000 */
[----:B------:R-:W-:Y:S01]  /*0b50*/  FADD.FTZ R25, R25, R9 ;  /* 0x0000000919197221 */ /* 0x000fe20000010000 */
[----:B------:R-:W-:Y:S01]  /*0b60*/  FADD.FTZ R26, R26, R10 ;  /* 0x0000000a1a1a7221 */ /* 0x000fe20000010000 */
[----:B------:R-:W-:Y:S01]  /*0b70*/  FADD.FTZ R27, R27, R11 ;  /* 0x0000000b1b1b7221 */ /* 0x000fe20000010000 */
[----:B------:R-:W-:Y:S01]  /*0b80*/  VIMNMX R2, PT, PT, RZ, R2, !PT ;  /* 0x00000002ff027248 */ /* 0x000fe20007fe0100 */
[----:B--2---:R-:W-:Y:S01]  /*0b90*/  FADD.FTZ R28, R28, R4 ;  /* 0x000000041c1c7221 */ /* 0x004fe20000010000 */
        /* <DEDUP_REMOVED lines=8> */
[----:B------:R-:W-:-:S13]  /*0c20*/  ISETP.GE.AND P0, PT, R33, R20, PT ;  /* 0x000000142100720c */ /* 0x000fda0003f06270 */
[----:B------:R-:W-:Y:S05]  /*0c30*/  @P0 BRA `(.L_x_4943) ;  /* 0x0000000800fc0947 */ /* 0x000fea0003800000 */
[----:B------:R-:W-:Y:S01]  /*0c40*/  I2FP.F32.U32 R3, R20 ;  /* 0x0000001400037245 */ /* 0x000fe20000201000 */
[----:B------:R-:W0:Y:S01]  /*0c50*/  LDCU UR4, c[0x0][0x40c] ;  /* 0x00008180ff0477ac */ /* 0x000e220008000800 */
[----:B------:R-:W-:-:S04]  /*0c60*/  IADD3 R0, PT, PT, R33, 0x2, RZ ;  /* 0x0000000221007810 */ /* 0x000fc80007ffe0ff */
[----:B------:R-:W1:Y:S01]  /*0c70*/  MUFU.RCP R3, R3 ;  /* 0x0000000300037308 */ /* 0x000e620000001000 */
[----:B------:R-:W-:-:S05]  /*0c80*/  I2FP.F32.U32 R0, R0 ;  /* 0x0000000000007245 */ /* 0x000fca0000201000 */
[----:B-1----:R-:W-:Y:S01]  /*0c90*/  FMUL.FTZ R4, R0, R3 ;  /* 0x0000000300047220 */ /* 0x002fe20000410000 */
[----:B------:R-:W-:-:S03]  /*0ca0*/  I2FP.F32.U32 R0, R33 ;  /* 0x0000002100007245 */ /* 0x000fc60000201000 */
[----:B------:R-:W-:Y:S02]  /*0cb0*/  FMUL.FTZ R5, R4, 13.28771209716796875 ;  /* 0x41549a7804057820 */ /* 0x000fe40000410000 */
[----:B------:R-:W-:Y:S01]  /*0cc0*/  FMUL.FTZ R4, R0, R3 ;  /* 0x0000000300047220 */ /* 0x000fe20000410000 */
[----:B0----5:R-:W-:-:S03]  /*0cd0*/  IADD3 R0, PT, PT, -R18, UR4, RZ ;  /* 0x0000000412007c10 */ /* 0x021fc6000fffe1ff */
        /* <DEDUP_REMOVED lines=31> */
.L_x_4942:
        /* <DEDUP_REMOVED lines=13> */
[----:B0-----:R-:W-:Y:S02]  /*0fa0*/  HFMA2 R4, -RZ, RZ, 0, 0 ;  /* 0x00000000ff047431 */ /* 0x001fe400000001ff */
        /* <DEDUP_REMOVED lines=39> */
[----:B--2--5:R-:W-:Y:S05]  /*1220*/  CALL.ABS.NOINC R14 ;  /* 0x000000000e007343 */ /* 0x024fea0003c00000 */
.L_x_4944:
[----:B------:R-:W0:Y:S01]  /*1230*/  S2R R3, SR_CgaCtaId ;  /* 0x0000000000037919 */ /* 0x000e220000008800 */
[----:B------:R-:W1:Y:S01]  /*1240*/  LDC R9, c[0x0][0x400] ;  /* 0x00010000ff097b82 */ /* 0x000e620000000800 */
[----:B------:R-:W-:Y:S01]  /*1250*/  MOV R0, 0x400 ;  /* 0x0000040000007802 */ /* 0x000fe20000000f00 */
[----:B------:R-:W-:Y:S05]  /*1260*/  WARPSYNC.ALL ;  /* 0x0000000000007948 */ /* 0x000fea0003800000 */
[----:B------:R-:W-:Y:S01]  /*1270*/  ISETP.NE.AND P6, PT, R38, RZ, PT ;  /* 0x000000ff2600720c */ /* 0x000fe20003fc5270 */
[----:B------:R-:W-:-:S12]  /*1280*/  VIADD R0, R0, 0x410 ;  /* 0x0000041000007836 */ /* 0x000fd80000000000 */
[----:B------:R-:W-:Y:S01]  /*1290*/  @!P6 IMAD R4, R34, R37, R36 ;  /* 0x000000252204e224 */ /* 0x000fe200078e0224 */
[----:B0-----:R-:W-:-:S04]  /*12a0*/  LEA R0, R3, R0, 0x18 ;  /* 0x0000000003007211 */ /* 0x001fc800078ec0ff */
[----:B-1----:R-:W-:Y:S01]  /*12b0*/  LEA R3, R9, R0, 0x2 ;  /* 0x0000000009037211 */ /* 0x002fe200078e10ff */
[----:B------:R-:W-:-:S04]  /*12c0*/  @!P6 IMAD R5, R4, 0x4, R0 ;  /* 0x000000040405e824 */ /* 0x000fc800078e0200 */
        /* <DEDUP_REMOVED lines=14> */
[----:B------:R-:W-:Y:S02]  /*13b0*/  IMAD R39, R4, 0x4, R3 ;  /* 0x0000000404277824 */ /* 0x000fe400078e0203 */
[----:B------:R-:W-:Y:S01]  /*13c0*/  IMAD.SHL.U32 R5, R5, 0x2, RZ ;  /* 0x0000000205057824 */ /* 0x000fe200078e00ff */
[C---:B------:R-:W-:Y:S01]  /*13d0*/  LEA R20, R34.reuse, R21, 0x2 ;  /* 0x0000001522147211 */ /* 0x040fe200078e10ff */
[----:B------:R-:W-:Y:S01]  /*13e0*/  IMAD R38, R34, 0x4, R39 ;  /* 0x0000000422267824 */ /* 0x000fe200078e0227 */
[----:B------:R0:W1:Y:S02]  /*13f0*/  LDS R24, [R21] ;  /* 0x0000000015187984 */ /* 0x0000640000000800 */
[----:B------:R-:W-:-:S02]  /*1400*/  LOP3.LUT R7, R5, 0xfffffffc, RZ, 0xc0, !PT ;  /* 0xfffffffc05077812 */ /* 0x000fc400078ec0ff */
[----:B------:R0:W2:Y:S02]  /*1410*/  LDS R26, [R21+0x4] ;  /* 0x00000400151a7984 */ /* 0x0000a40000000800 */
[----:B------:R-:W-:Y:S02]  /*1420*/  ISETP.GE.AND P0, PT, R7, R9, PT ;  /* 0x000000090700720c */ /* 0x000fe40003f06270 */
        /* <DEDUP_REMOVED lines=9> */
[----:B------:R-:W1:Y:S04]  /*14c0*/  LDCU UR4, c[0x0][0x40c] ;  /* 0x00008180ff0477ac */ /* 0x000e680008000800 */
[----:B------:R-:W2:Y:S01]  /*14d0*/  MUFU.RCP R5, R5 ;  /* 0x0000000500057308 */ /* 0x000ea20000001000 */
[----:B------:R-:W-:-:S05]  /*14e0*/  I2FP.F32.S32 R4, R4 ;  /* 0x0000000400047245 */ /* 0x000fca0000201400 */
[----:B--2---:R-:W-:Y:S01]  /*14f0*/  FMUL.FTZ R6, R4, R5 ;  /* 0x0000000504067220 */ /* 0x004fe20000410000 */
[----:B------:R-:W-:Y:S02]  /*1500*/  I2FP.F32.S32 R4, R7 ;  /* 0x0000000700047245 */ /* 0x000fe40000201400 */
[----:B-1---5:R-:W-:Y:S01]  /*1510*/  IADD3 R7, PT, PT, -R18, UR4, RZ ;  /* 0x0000000412077c10 */ /* 0x022fe2000fffe1ff */
[----:B------:R-:W-:Y:S02]  /*1520*/  FMUL.FTZ R6, R6, 13.28771209716796875 ;  /* 0x41549a7806067820 */ /* 0x000fe40000410000 */
[----:B------:R-:W-:Y:S01]  /*1530*/  FMUL.FTZ R4, R4, R5 ;  /* 0x0000000504047220 */ /* 0x000fe20000410000 */
[----:B------:R-:W-:-:S03]  /*1540*/  I2FP.F32.S32 R7, R7 ;  /* 0x0000000700077245 */ /* 0x000fc60000201400 */
[----:B------:R-:W-:Y:S01]  /*1550*/  FMUL.FTZ R4, R4, 13.28771209716796875 ;  /* 0x41549a7804047820 */ /* 0x000fe20000410000 */
[----:B------:R-:W1:Y:S05]  /*1560*/  MUFU.EX2 R6, -R6 ;  /* 0x8000000600067308 */ /* 0x000e6a0000000800 */
[----:B------:R-:W2:Y:S01]  /*1570*/  MUFU.EX2 R4, -R4 ;  /* 0x8000000400047308 */ /* 0x000ea20000000800 */
[----:B-1----:R-:W-:-:S04]  /*1580*/  FMUL.FTZ R5, R7, R6 ;  /* 0x0000000607057220 */ /* 0x002fc80000410000 */
[----:B------:R-:W-:Y:S01]  /*1590*/  FMUL.RZ R15, R5, 0.15915493667125701904 ;  /* 0x3e22f983050f7820 */ /* 0x000fe2000040c000 */
[----:B--2---:R-:W-:-:S03]  /*15a0*/  FMUL.FTZ R5, R7, R4 ;  /* 0x0000000407057220 */ /* 0x004fc60000410000 */
[----:B------:R-:W0:Y:S01]  /*15b0*/  MUFU.SIN R9, R15 ;  /* 0x0000000f00097308 */ /* 0x000e220000000400 */
[----:B------:R-:W-:-:S07]  /*15c0*/  FMUL.RZ R13, R5, 0.15915493667125701904 ;  /* 0x3e22f983050d7820 */ /* 0x000fce000040c000 */
[----:B------:R-:W1:Y:S08]  /*15d0*/  MUFU.COS R8, R15 ;  /* 0x0000000f00087308 */ /* 0x000e700000000000 */
[----:B------:R-:W2:Y:S01]  /*15e0*/  MUFU.SIN R6, R13 ;  /* 0x0000000d00067308 */ /* 0x000ea20000000400 */
[-C--:B0-----:R-:W-:Y:S01]  /*15f0*/  FMUL.FTZ R7, R27, R9.reuse ;  /* 0x000000091b077220 */ /* 0x081fe20000410000 */
[-C--:B------:R-:W-:Y:S01]  /*1600*/  FMUL.FTZ R11, R31, R9.reuse ;  /* 0x000000091f0b7220 */ /* 0x080fe20000410000 */
[-C--:B------:R-:W-:Y:S01]  /*1610*/  FMUL.FTZ R12, R26, R9.reuse ;  /* 0x000000091a0c7220 */ /* 0x080fe20000410000 */
[----:B----4-:R-:W-:-:S04]  /*1620*/  FMUL.FTZ R14, R30, R9 ;  /* 0x000000091e0e7220 */ /* 0x010fc80000410000 */
        /* <DEDUP_REMOVED lines=9> */
[----:B---3--:R-:W-:Y:S01]  /*16c0*/  FMUL.FTZ R6, R28, R6 ;  /* 0x000000061c067220 */ /* 0x008fe20000410000 */
[-C--:B0-----:R-:W-:Y:S01]  /*16d0*/  FFMA.FTZ R7, R24, R5.reuse, -R7 ;  /* 0x0000000518077223 */ /* 0x081fe20000010807 */
[-C--:B------:R-:W-:Y:S01]  /*16e0*/  FFMA.FTZ R28, R28, R5.reuse, -R9 ;  /* 0x000000051c1c7223 */ /* 0x080fe20000010809 */
[-C--:B------:R-:W-:Y:S01]  /*16f0*/  FFMA.FTZ R25, R25, R5.reuse, R4 ;  /* 0x0000000519197223 */ /* 0x080fe20000010004 */
[----:B------:R-:W-:Y:S01]  /*1700*/  FFMA.FTZ R29, R29, R5, R6 ;  /* 0x000000051d1d7223 */ /* 0x000fe20000010006 */
[----:B------:R-:W-:-:S07]  /*1710*/  IMAD.MOV.U32 R24, RZ, RZ, R7 ;  /* 0x000000ffff187224 */ /* 0x000fce00078e0007 */
.L_x_4948:
[----:B------:R-:W-:Y:S05]  /*1720*/  BSYNC.RECONVERGENT B1 ;  /* 0x0000000000017941 */ /* 0x000fea0003800200 */
.L_x_4947:
        /* <DEDUP_REMOVED lines=8> */
.L_x_4946:
[----:B------:R-:W-:Y:S05]  /*17b0*/  BSYNC.RECONVERGENT B0 ;  /* 0x0000000000007941 */ /* 0x000fea0003800200 */
.L_x_4945:
[----:B------:R-:W-:Y:S01]  /*17c0*/  BAR.SYNC.DEFER_BLOCKING 0x0 ;  /* 0x0000000000007b1d */ /* 0x000fe20000010000 */
[----:B------:R-:W-:-:S04]  /*17d0*/  @!P6 IMAD R34, R34, R37, R36 ;  /* 0x000000252222e224 */ /* 0x000fc800078e0224 */
[C---:B------:R-:W-:Y:S01]  /*17e0*/  @!P6 IMAD R0, R34.reuse, 0x4, R0 ;  /* 0x000000042200e824 */ /* 0x040fe200078e0200 */
[----:B------:R-:W-:-:S04]  /*17f0*/  @!P6 LEA R3, R34, R3, 0x2 ;  /* 0x000000032203e211 */ /* 0x000fc800078e10ff */
[----:B---3--:R0:W1:Y:S04]  /*1800*/  @!P6 LDS.128 R24, [R0] ;  /* 0x000000000018e984 */ /* 0x0080680000000c00 */
[----:B------:R0:W2:Y:S01]  /*1810*/  @!P6 LDS.128 R28, [R3] ;  /* 0x00000000031ce984 */ /* 0x0000a20000000c00 */
[----:B------:R-:W-:Y:S06]  /*1820*/  BAR.SYNC.DEFER_BLOCKING 0x0 ;  /* 0x0000000000007b1d */ /* 0x000fec0000010000 */
.L_x_4943:
[----:B------:R-:W-:Y:S05]  /*1830*/  BSYNC.RECONVERGENT B6 ;  /* 0x0000000000067941 */ /* 0x000fea0003800200 */
.L_x_4941:
        /* <DEDUP_REMOVED lines=11> */
[----:B---3--:R-:W-:-:S02]  /*18f0*/  @!P0 IMAD R3, R32, R7, RZ ;  /* 0x0000000720038224 */ /* 0x008fc400078e02ff */
[----:B------:R-:W-:-:S04]  /*1900*/  @!P0 IMAD R0, R23, R7, R16 ;  /* 0x0000000717008224 */ /* 0x000fc800078e0210 */
        /* <DEDUP_REMOVED lines=10> */
.L_x_4950:
[----:B------:R-:W-:Y:S05]  /*19b0*/  BSYNC.RECONVERGENT B0 ;  /* 0x0000000000007941 */ /* 0x000fea0003800200 */
.L_x_4949:
[----:B0-----:R-:W0:Y:S01]  /*19c0*/  SHFL.BFLY PT, R3, R0, 0x10, 0x1f ;  /* 0x0e001f0000037f89 */ /* 0x001e2200000e0000 */
[----:B------:R-:W3:Y:S01]  /*19d0*/  S2UR UR14, SR_CgaCtaId ;  /* 0x00000000000e79c3 */ /* 0x000ee20000008800 */
[----:B------:R-:W-:Y:S01]  /*19e0*/  UMOV UR15, 0x400 ;  /* 0x00000400000f7882 */ /* 0x000fe20000000000 */
[----:B------:R-:W-:Y:S01]  /*19f0*/  BSSY.RECONVERGENT B0, `(.L_x_4951) ;  /* 0x000002c000007945 */ /* 0x000fe20003800200 */
[----:B0-----:R-:W-:Y:S01]  /*1a00*/  FADD.FTZ R4, R3, R0 ;  /* 0x0000000003047221 */ /* 0x001fe20000010000 */
[----:B------:R-:W-:Y:S01]  /*1a10*/  SHF.R.U32.HI R0, RZ, 0x3, R23 ;  /* 0x00000003ff007819 */ /* 0x000fe20000011617 */
[----:B---3--:R-:W-:-:S03]  /*1a20*/  ULEA UR4, UR14, UR15, 0x18 ;  /* 0x0000000f0e047291 */ /* 0x008fc6000f8ec0ff */
[----:B------:R-:W0:Y:S02]  /*1a30*/  SHFL.BFLY PT, R3, R4, 0x8, 0x1f ;  /* 0x0d001f0004037f89 */ /* 0x000e2400000e0000 */
[----:B0-----:R-:W-:Y:S01]  /*1a40*/  FADD.FTZ R5, R4, R3 ;  /* 0x0000000304057221 */ /* 0x001fe20000010000 */
[----:B------:R-:W-:-:S04]  /*1a50*/  LOP3.LUT R4, R0, 0x7c, RZ, 0xc0, !PT ;  /* 0x0000007c00047812 */ /* 0x000fc800078ec0ff */
        /* <DEDUP_REMOVED lines=8> */
[----:B0-----:R-:W-:Y:S01]  /*1ae0*/  FADD.FTZ R5, R7, R8 ;  /* 0x0000000807057221 */ /* 0x001fe20000010000 */
[----:B------:R-:W-:-:S04]  /*1af0*/  IMAD.IADD R7, R17, 0x1, -R2 ;  /* 0x0000000111077824 */ /* 0x000fc800078e0a02 */
[----:B------:R-:W-:Y:S01]  /*1b00*/  @!P0 STS [R4+UR4+0x8], R5 ;  /* 0x0000080504008988 */ /* 0x000fe20008000804 */
[----:B------:R-:W-:Y:S01]  /*1b10*/  BAR.SYNC.DEFER_BLOCKING 0x0 ;  /* 0x0000000000007b1d */ /* 0x000fe20000010000 */
[----:B------:R-:W-:Y:S01]  /*1b20*/  ISETP.NE.AND P0, PT, R23, RZ, PT ;  /* 0x000000ff1700720c */ /* 0x000fe20003f05270 */
[----:B------:R-:W-:-:S04]  /*1b30*/  UIADD3 UR4, UPT, UPT, UR15, 0x410, URZ ;  /* 0x000004100f047890 */ /* 0x000fc8000fffe0ff */
[----:B------:R-:W-:-:S06]  /*1b40*/  ULEA UR4, UR14, UR4, 0x18 ;  /* 0x000000040e047291 */ /* 0x000fcc000f8ec0ff */
[----:B------:R-:W-:Y:S01]  /*1b50*/  LEA R87, R7, UR4, 0x2 ;  /* 0x0000000407577c11 */ /* 0x000fe2000f8e10ff */
[----:B------:R-:W0:Y:S04]  /*1b60*/  @!P1 LDS R5, [R3+0x8] ;  /* 0x0000080003059984 */ /* 0x000e280000000800 */
[----:B0-----:R-:W0:Y:S02]  /*1b70*/  SHFL.BFLY PT, R0, R5, 0x1, 0x1f ;  /* 0x0c201f0005007f89 */ /* 0x001e2400000e0000 */
[----:B0-----:R-:W-:Y:S01]  /*1b80*/  FADD.FTZ R6, R0, R5 ;  /* 0x0000000500067221 */ /* 0x001fe20000010000 */
[----:B------:R-:W-:-:S05]  /*1b90*/  IMAD.MOV.U32 R0, RZ, RZ, -0x800001 ;  /* 0xff7fffffff007424 */ /* 0x000fca00078e00ff */
        /* <DEDUP_REMOVED lines=9> */
[----:B------:R-:W3:Y:S01]  /*1c30*/  LDC.64 R4, c[0x0][0x438] ;  /* 0x00010e00ff047b82 */ /* 0x000ee20000000a00 */
[----:B-----5:R-:W-:-:S04]  /*1c40*/  IMAD.IADD R3, R17, 0x1, -R18 ;  /* 0x0000000111037824 */ /* 0x020fc800078e0a12 */
[----:B0-----:R-:W-:-:S04]  /*1c50*/  IMAD R6, R86, UR5, R3 ;  /* 0x0000000556067c24 */ /* 0x001fc8000f8e0203 */
[----:B------:R-:W-:-:S04]  /*1c60*/  IMAD R3, R6, UR5, R3 ;  /* 0x0000000506037c24 */ /* 0x000fc8000f8e0203 */
[----:B---3--:R-:W-:-:S06]  /*1c70*/  IMAD.WIDE R4, R3, 0x4, R4 ;  /* 0x0000000403047825 */ /* 0x008fcc00078e0204 */
[----:B------:R-:W3:Y:S02]  /*1c80*/  LDG.E R5, desc[UR36][R4.64] ;  /* 0x0000002404057981 */ /* 0x000ee4000c1e1900 */
[----:B---3--:R-:W-:-:S07]  /*1c90*/  FADD.FTZ R0, R0, R5 ;  /* 0x0000000500007221 */ /* 0x008fce0000010000 */
.L_x_4953:
[----:B------:R3:W-:Y:S02]  /*1ca0*/  STS [R87], R0 ;  /* 0x0000000057007388 */ /* 0x0007e40000000800 */
.L_x_4952:
[----:B------:R-:W-:Y:S05]  /*1cb0*/  BSYNC.RECONVERGENT B0 ;  /* 0x0000000000007941 */ /* 0x000fea0003800200 */
.L_x_4951:
[----:B------:R-:W-:Y:S01]  /*1cc0*/  IADD3 R3, PT, PT, R7, 0x7, RZ ;  /* 0x0000000707037810 */ /* 0x000fe20007ffe0ff */
[----:B------:R-:W4:Y:S01]  /*1cd0*/  LDCU UR5, c[0x0][0x3f0] ;  /* 0x00007e00ff0577ac */ /* 0x000f220008000800 */
[----:B------:R-:W-:Y:S02]  /*1ce0*/  BSSY B0, `(.L_x_4954) ;  /* 0x000079b000007945 */ /* 0x000fe40003800000 */
[----:B------:R-:W-:Y:S01]  /*1cf0*/  SHF.R.S32.HI R4, RZ, 0x1f, R3 ;  /* 0x0000001fff047819 */ /* 0x000fe20000011403 */
[----:B------:R-:W0:Y:S03]  /*1d00*/  LDCU UR16, c[0x0][0x3f8] ;  /* 0x00007f00ff1077ac */ /* 0x000e260008000800 */
[----:B------:R-:W-:Y:S01]  /*1d10*/  LEA.HI R4, R4, R3, RZ, 0x3 ;  /* 0x0000000304047211 */ /* 0x000fe200078f18ff */
[----:B------:R-:W0:Y:S01]  /*1d20*/  LDCU UR17, c[0x0][0x410] ;  /* 0x00008200ff1177ac */ /* 0x000e220008000800 */
[----:B------:R-:W-:-:S02]  /*1d30*/  SHF.R.U32.HI R3, RZ, 0x2, R23 ;  /* 0x00000002ff037819 */ /* 0x000fc40000011617 */
[----:B------:R-:W-:Y:S01]  /*1d40*/  LOP3.LUT R5, R4, 0xfffffff8, RZ, 0xc0, !PT ;  /* 0xfffffff804057812 */ /* 0x000fe200078ec0ff */
[----:B------:R-:W0:Y:S01]  /*1d50*/  LDCU.64 UR6, c[0x0][0x3c8] ;  /* 0x00007900ff0677ac */ /* 0x000e220008000a00 */
[----:B------:R-:W-:Y:S02]  /*1d60*/  BAR.SYNC.DEFER_BLOCKING 0x0 ;  /* 0x0000000000007b1d */ /* 0x000fe40000010000 */
[----:B------:R-:W-:Y:S01]  /*1d70*/  ISETP.GE.AND P0, PT, R3, R5, PT ;  /* 0x000000050300720c */ /* 0x000fe20003f06270 */
[----:B----4-:R-:W-:-:S03]  /*1d80*/  IMAD R35, R35, UR5, R86 ;  /* 0x0000000523237c24 */ /* 0x010fc6000f8e0256 */
[----:B------:R-:W4:Y:S01]  /*1d90*/  LDCU.64 UR8, c[0x0][0x3b8] ;  /* 0x00007700ff0877ac */ /* 0x000f220008000a00 */
[----:B------:R-:W-:Y:S01]  /*1da0*/  IMAD R85, R35, 0x90, RZ ;  /* 0x0000009023557824 */ /* 0x000fe200078e02ff */
[----:B------:R-:W0:Y:S01]  /*1db0*/  LDCU.64 UR10, c[0x0][0x438] ;  /* 0x00008700ff0a77ac */ /* 0x000e220008000a00 */
[----:B------:R-:W0:Y:S06]  /*1dc0*/  LDCU.64 UR12, c[0x0][0x448] ;  /* 0x00008900ff0c77ac */ /* 0x000e2c0008000a00 */
[----:B------:R-:W-:Y:S05]  /*1dd0*/  @P0 BRA `(.L_x_4955) ;  /* 0x00000078002c0947 */ /* 0x000fea0003800000 */
[----:B0-----:R-:W0:Y:S01]  /*1de0*/  LDC R6, c[0x0][0x3f4] ;  /* 0x0000fd00ff067b82 */ /* 0x001e220000000800 */
[----:B------:R-:W-:Y:S01]  /*1df0*/  UIADD3 UR5, UPT, UPT, UR15, 0x10, URZ ;  /* 0x000000100f057890 */ /* 0x000fe2000fffe0ff */
[----:B------:R-:W-:Y:S01]  /*1e00*/  LOP3.LUT R4, R33, 0xc, RZ, 0xc0, !PT ;  /* 0x0000000c21047812 */ /* 0x000fe200078ec0ff */
[----:B------:R-:W1:Y:S01]  /*1e10*/  LDCU.64 UR18, c[0x0][0x420] ;  /* 0x00008400ff1277ac */ /* 0x000e620008000a00 */
[C---:B------:R-:W-:Y:S02]  /*1e20*/  IMAD.IADD R10, R2.reuse, 0x1, R3 ;  /* 0x00000001020a7824 */ /* 0x040fe400078e0203 */
[----:B------:R-:W-:Y:S01]  /*1e30*/  IMAD.IADD R5, R2, 0x1, R5 ;  /* 0x0000000102057824 */ /* 0x000fe200078e0205 */
[----:B------:R-:W-:-:S09]  /*1e40*/  ULEA UR5, UR14, UR5, 0x18 ;  /* 0x000000050e057291 */ /* 0x000fd2000f8ec0ff */
[----:B------:R-:W2:Y:S04]  /*1e50*/  LDS R84, [R4+UR5] ;  /* 0x0000000504547984 */ /* 0x000ea80008000800 */
[----:B------:R-:W2:Y:S01]  /*1e60*/  LDS R83, [R4+UR5+0x10] ;  /* 0x0000100504537984 */ /* 0x000ea20008000800 */
[----:B-1----:R-:W-:Y:S02]  /*1e70*/  ISETP.NE.U32.AND P0, PT, RZ, UR18, PT ;  /* 0x00000012ff007c0c */ /* 0x002fe4000bf05070 */
[----:B0-----:R-:W-:Y:S01]  /*1e80*/  IABS R57, R6 ;  /* 0x0000000600397213 */ /* 0x001fe20000000000 */
[----:B------:R-:W0:Y:S01]  /*1e90*/  LDS R82, [R4+UR5+0x20] ;  /* 0x0000200504527984 */ /* 0x000e220008000800 */
[----:B------:R-:W-:Y:S02]  /*1ea0*/  ISETP.NE.AND.EX P0, PT, RZ, UR19, PT, P0 ;  /* 0x00000013ff007c0c */ /* 0x000fe4000bf05300 */
[----:B------:R-:W1:Y:S01]  /*1eb0*/  I2F.RP R6, R57 ;  /* 0x0000003900067306 */ /* 0x000e620000209400 */
[----:B------:R-:W0:Y:S04]  /*1ec0*/  LDS R81, [R4+UR5+0x30] ;  /* 0x0000300504517984 */ /* 0x000e280008000800 */
[----:B------:R-:W0:Y:S04]  /*1ed0*/  LDS R80, [R4+UR5+0x40] ;  /* 0x0000400504507984 */ /* 0x000e280008000800 */
[----:B------:R-:W0:Y:S04]  /*1ee0*/  LDS R79, [R4+UR5+0x50] ;  /* 0x00005005044f7984 */ /* 0x000e280008000800 */
[----:B------:R-:W0:Y:S01]  /*1ef0*/  LDS R78, [R4+UR5+0x60] ;  /* 0x00006005044e7984 */ /* 0x000e220008000800 */
[----:B-1----:R-:W1:Y:S03]  /*1f00*/  MUFU.RCP R6, R6 ;  /* 0x0000000600067308 */ /* 0x002e660000001000 */
[----:B------:R-:W0:Y:S04]  /*1f10*/  LDS R77, [R4+UR5+0x70] ;  /* 0x00007005044d7984 */ /* 0x000e280008000800 */
[----:B------:R-:W0:Y:S04]  /*1f20*/  LDS R76, [R4+UR5+0x80] ;  /* 0x00008005044c7984 */ /* 0x000e280008000800 */
[----:B------:R-:W0:Y:S04]  /*1f30*/  LDS R75, [R4+UR5+0x90] ;  /* 0x00009005044b7984 */ /* 0x000e280008000800 */
[----:B------:R-:W0:Y:S01]  /*1f40*/  LDS R74, [R4+UR5+0xa0] ;  /* 0x0000a005044a7984 */ /* 0x000e220008000800 */
[----:B-1----:R-:W-:-:S03]  /*1f50*/  VIADD R6, R6, 0xffffffe ;  /* 0x0ffffffe06067836 */ /* 0x002fc60000000000 */
[----:B------:R-:W1:Y:S01]  /*1f60*/  LDS R73, [R4+UR5+0xb0] ;  /* 0x0000b00504497984 */ /* 0x000e620008000800 */
[----:B------:R3:W4:Y:S03]  /*1f70*/  F2I.FTZ.U32.TRUNC.NTZ R7, R6 ;  /* 0x0000000600077305 */ /* 0x000726000021f000 */
[----:B------:R-:W0:Y:S04]  /*1f80*/  LDS R72, [R4+UR5+0xc0] ;  /* 0x0000c00504487984 */ /* 0x000e280008000800 */
[----:B------:R-:W0:Y:S04]  /*1f90*/  LDS R71, [R4+UR5+0xd0] ;  /* 0x0000d00504477984 */ /* 0x000e280008000800 */
[----:B------:R-:W0:Y:S01]  /*1fa0*/  LDS R70, [R4+UR5+0xe0] ;  /* 0x0000e00504467984 */ /* 0x000e220008000800 */
[----:B---3--:R-:W-:-:S03]  /*1fb0*/  IMAD.MOV.U32 R6, RZ, RZ, RZ ;  /* 0x000000ffff067224 */ /* 0x008fc600078e00ff */
[----:B------:R-:W3:Y:S01]  /*1fc0*/  LDS R69, [R4+UR5+0xf0] ;  /* 0x0000f00504457984 */ /* 0x000ee20008000800 */
[----:B----4-:R-:W-:-:S03]  /*1fd0*/  IMAD.MOV R8, RZ, RZ, -R7 ;  /* 0x000000ffff087224 */ /* 0x010fc600078e0a07 */
[----:B------:R-:W4:Y:S01]  /*1fe0*/  LDS R68, [R4+UR5+0x100] ;  /* 0x0001000504447984 */ /* 0x000f220008000800 */
[----:B------:R-:W-:Y:S01]  /*1ff0*/  IMAD R11, R8, R57, RZ ;  /* 0x00000039080b7224 */ /* 0x000fe200078e02ff */
[----:B------:R-:W-:Y:S02]  /*2000*/  IADD3 R8, P1, P2, R89, UR18, R10 ;  /* 0x0000001259087c10 */ /* 0x000fe4000fa3e00a */
[----:B------:R-:W0:Y:S01]  /*2010*/  LDS R67, [R4+UR5+0x110] ;  /* 0x0001100504437984 */ /* 0x000e220008000800 */
[----:B------:R-:W-:Y:S01]  /*2020*/  IMAD.HI.U32 R6, R7, R11, R6 ;  /* 0x0000000b07067227 */ /* 0x000fe200078e0006 */
[----:B------:R-:W-:Y:S02]  /*2030*/  IADD3.X R7, PT, PT, R88, UR19, RZ, P1, P2 ;  /* 0x0000001358077c10 */ /* 0x000fe40008fe44ff */
        /* <DEDUP_REMOVED lines=46> */
[----:B------:R-:W3:Y:S01]  /*2320*/  LDCU UR5, c[0x0][0x440] ;  /* 0x00008800ff0577ac */ /* 0x000ee20008000800 */
[----:B-1----:R-:W-:Y:S01]  /*2330*/  LEA R4, R3, UR4, 0x2 ;  /* 0x0000000403047c11 */ /* 0x002fe2000f8e10ff */
[----:B---3--:R-:W-:-:S04]  /*2340*/  IMAD R11, R86, UR5, R17 ;  /* 0x00000005560b7c24 */ /* 0x008fc8000f8e0211 */
[----:B--2-4-:R-:W-:-:S07]  /*2350*/  IMAD R3, R11, UR5, R10 ;  /* 0x000000050b037c24 */ /* 0x014fce000f8e020a */
.L_x_5087:
[----:B------:R-:W1:Y:S01]  /*2360*/  LDC R148, c[0x0][0x3f4] ;  /* 0x0000fd00ff947b82 */ /* 0x000e620000000800 */
[----:B------:R-:W-:Y:S01]  /*2370*/  IABS R153, R10 ;  /* 0x0000000a00997213 */ /* 0x000fe20000000000 */
[----:B0-----:R-:W-:Y:S01]  /*2380*/  @P0 IMAD.MOV.U32 R13, RZ, RZ, R7 ;  /* 0x000000ffff0d0224 */ /* 0x001fe200078e0007 */
[----:B------:R-:W-:-:S03]  /*2390*/  @P0 MOV R12, R8 ;  /* 0x00000008000c0202 */ /* 0x000fc60000000f00 */
[----:B------:R-:W-:Y:S01]  /*23a0*/  IMAD.HI.U32 R14, R6, R153, RZ ;  /* 0x00000099060e7227 */ /* 0x000fe200078e00ff */
[C---:B------:R-:W-:Y:S01]  /*23b0*/  ISETP.GE.AND P2, PT, R10.reuse, RZ, PT ;  /* 0x000000ff0a00720c */ /* 0x040fe20003f46270 */
[----:B-----5:R2:W5:Y:S01]  /*23c0*/  @P0 LDG.E.U8 R11, desc[UR36][R12.64] ;  /* 0x000000240c0b0981 */ /* 0x020562000c1e1100 */
[----:B------:R-:W-:Y:S01]  /*23d0*/  ISETP.GE.AND P5, PT, R10, R17, PT ;  /* 0x000000110a00720c */ /* 0x000fe20003fa6270 */
[----:B------:R-:W-:Y:S01]  /*23e0*/  IMAD.MOV R14, RZ, RZ, -R14 ;  /* 0x000000ffff0e7224 */ /* 0x000fe200078e0a0e */
[----:B------:R-:W-:Y:S02]  /*23f0*/  BSSY.RECONVERGENT B1, `(.L_x_4956) ;  /* 0x000002d000017945 */ /* 0x000fe40003800200 */
[----:B------:R-:W-:Y:S02]  /*2400*/  FSEL R146, R146, RZ, P5 ;  /* 0x000000ff92927208 */ /* 0x000fe40002800000 */
[----:B------:R-:W-:Y:S02]  /*2410*/  FSEL R151, R151, RZ, P5 ;  /* 0x000000ff97977208 */ /* 0x000fe40002800000 */
[----:B------:R-:W-:-:S02]  /*2420*/  FSEL R149, R149, RZ, P5 ;  /* 0x000000ff95957208 */ /* 0x000fc40002800000 */
[----:B-1----:R-:W-:Y:S02]  /*2430*/  IABS R150, R148 ;  /* 0x0000009400967213 */ /* 0x002fe40000000000 */
[----:B------:R-:W-:-:S03]  /*2440*/  ISETP.NE.AND P3, PT, R148, RZ, PT ;  /* 0x000000ff9400720c */ /* 0x000fc60003f65270 */
[----:B------:R-:W-:-:S05]  /*2450*/  IMAD R153, R150, R14, R153 ;  /* 0x0000000e96997224 */ /* 0x000fca00078e0299 */
[----:B------:R-:W-:-:S13]  /*2460*/  ISETP.GT.U32.AND P1, PT, R57, R153, PT ;  /* 0x000000993900720c */ /* 0x000fda0003f24070 */
[----:B------:R-:W-:-:S05]  /*2470*/  @!P1 IMAD.IADD R153, R153, 0x1, -R150 ;  /* 0x0000000199999824 */ /* 0x000fca00078e0a96 */
[----:B------:R-:W-:-:S13]  /*2480*/  ISETP.GT.U32.AND P1, PT, R57, R153, PT ;  /* 0x000000993900720c */ /* 0x000fda0003f24070 */
[----:B------:R-:W-:Y:S01]  /*2490*/  @!P1 IMAD.IADD R153, R153, 0x1, -R150 ;  /* 0x0000000199999824 */ /* 0x000fe200078e0a96 */
[----:B------:R-:W-:Y:S01]  /*24a0*/  ISETP.GE.AND P1, PT, R10, R17, PT ;  /* 0x000000110a00720c */ /* 0x000fe20003f26270 */
[----:B------:R-:W-:Y:S02]  /*24b0*/  IMAD R150, R148, 0x90, RZ ;  /* 0x0000009094967824 */ /* 0x000fe400078e02ff */
[----:B------:R-:W-:Y:S01]  /*24c0*/  @!P2 IMAD.MOV R153, RZ, RZ, -R153 ;  /* 0x000000ffff99a224 */ /* 0x000fe200078e0a99 */
[----:B------:R-:W-:-:S04]  /*24d0*/  @!P3 LOP3.LUT R153, RZ, R148, RZ, 0x33, !PT ;  /* 0x00000094ff99b212 */ /* 0x000fc800078e33ff */
[C---:B------:R-:W-:Y:S01]  /*24e0*/  IADD3 R155, PT, PT, R153.reuse, R148, RZ ;  /* 0x00000094999b7210 */ /* 0x040fe20007ffe0ff */
[----:B------:R-:W-:-:S04]  /*24f0*/  IMAD.SHL.U32 R157, R153, 0x4, RZ ;  /* 0x00000004999d7824 */ /* 0x000fc800078e00ff */
[C---:B------:R-:W-:Y:S01]  /*2500*/  IMAD R159, R148.reuse, 0x2, R155 ;  /* 0x00000002949f7824 */ /* 0x040fe200078e029b */
[-C--:B------:R-:W-:Y:S01]  /*2510*/  ISETP.GE.OR P6, PT, R157, R150.reuse, P1 ;  /* 0x000000969d00720c */ /* 0x080fe20000fc6670 */
[----:B--2---:R-:W-:Y:S02]  /*2520*/  IMAD.SHL.U32 R13, R155, 0x4, RZ ;  /* 0x000000049b0d7824 */ /* 0x004fe400078e00ff */
[----:B------:R-:W-:Y:S02]  /*2530*/  IMAD.SHL.U32 R159, R159, 0x4, RZ ;  /* 0x000000049f9f7824 */ /* 0x000fe400078e00ff */
[----:B------:R-:W-:Y:S01]  /*2540*/  IMAD R161, R148, 0x8, R157 ;  /* 0x0000000894a17824 */ /* 0x000fe200078e029d */
[-C--:B------:R-:W-:Y:S02]  /*2550*/  ISETP.GE.OR P2, PT, R13, R150.reuse, P1 ;  /* 0x000000960d00720c */ /* 0x080fe40000f46670 */
[-C--:B------:R-:W-:Y:S02]  /*2560*/  ISETP.GE.OR P4, PT, R159, R150.reuse, P1 ;  /* 0x000000969f00720c */ /* 0x080fe40000f86670 */
[----:B------:R-:W-:-:S03]  /*2570*/  ISETP.GE.OR P3, PT, R161, R150, P1 ;  /* 0x00000096a100720c */ /* 0x000fc60000f66670 */
[----:B------:R-:W-:Y:S10]  /*2580*/  @P6 BRA `(.L_x_4957) ;  /* 0x00000000004c6947 */ /* 0x000ff40003800000 */
        /* <DEDUP_REMOVED lines=9> */
[----:B-1----:R-:W-:-:S05]  /*2620*/  LOP3.LUT R149, R149, 0x3, RZ, 0xc0, !PT ;  /* 0x0000000395957812 */ /* 0x002fca00078ec0ff */
[----:B------:R-:W-:Y:S02]  /*2630*/  IMAD R149, R85, R148, R149 ;  /* 0x0000009455957224 */ /* 0x000fe400078e0295 */
[----:B--2---:R-:W-:-:S03]  /*2640*/  IMAD R12, R14, R13, RZ ;  /* 0x0000000d0e0c7224 */ /* 0x004fc600078e02ff */
[----:B------:R-:W-:Y:S01]  /*2650*/  SHF.R.S32.HI R13, RZ, 0x1f, R149 ;  /* 0x0000001fff0d7819 */ /* 0x000fe20000011495 */
[----:B------:R-:W-:-:S05]  /*2660*/  IMAD R12, R12, 0x90, R157 ;  /* 0x000000900c0c7824 */ /* 0x000fca00078e029d */
[----:B------:R-:W-:-:S04]  /*2670*/  IADD3 R149, P6, PT, R12, R149, RZ ;  /* 0x000000950c957210 */ /* 0x000fc80007fde0ff */
[----:B------:R-:W-:Y:S02]  /*2680*/  LEA.HI.X.SX32 R154, R12, R13, 0x1, P6 ;  /* 0x0000000d0c9a7211 */ /* 0x000fe400030f0eff */
[----:B------:R-:W-:-:S04]  /*2690*/  LEA R12, P6, R149, UR8, 0x2 ;  /* 0x00000008950c7c11 */ /* 0x000fc8000f8c10ff */
[----:B------:R-:W-:-:S05]  /*26a0*/  LEA.HI.X R13, R149, UR9, R154, 0x2, P6 ;  /* 0x00000009950d7c11 */ /* 0x000fca000b0f149a */
[----:B------:R1:W5:Y:S04]  /*26b0*/  LDG.E R149, desc[UR36][R12.64] ;  /* 0x000000240c957981 */ /* 0x000368000c1e1900 */
.L_x_4957:
[----:B------:R-:W-:Y:S05]  /*26c0*/  BSYNC.RECONVERGENT B1 ;  /* 0x0000000000017941 */ /* 0x000fea0003800200 */
.L_x_4956:
        /* <DEDUP_REMOVED lines=22> */
.L_x_4959:
[----:B------:R-:W-:Y:S05]  /*2830*/  BSYNC.RECONVERGENT B1 ;  /* 0x0000000000017941 */ /* 0x000fea0003800200 */
.L_x_4958:
[----:B------:R-:W-:Y:S04]  /*2840*/  BSSY.RECONVERGENT B1, `(.L_x_4960) ;  /* 0x0000015000017945 */ /* 0x000fe80003800200 */
[----:B------:R-:W-:Y:S05]  /*2850*/  @P3 BRA `(.L_x_4961) ;  /* 0x00000000004c3947 */ /* 0x000fea0003800000 */
[----:B------:R-:W1:Y:S02]  /*2860*/  S2UR UR5, SR_CTAID.Y ;  /* 0x00000000000579c3 */ /* 0x000e640000002600 */
[----:B-12---:R-:W-:-:S05]  /*2870*/  IMAD R12, R148, UR5, RZ ;  /* 0x00000005940c7c24 */ /* 0x006fca000f8e02ff */
        /* <DEDUP_REMOVED lines=17> */
.L_x_4961:
[----:B------:R-:W-:Y:S05]  /*2990*/  BSYNC.RECONVERGENT B1 ;  /* 0x0000000000017941 */ /* 0x000fea0003800200 */
.L_x_4960:
[----:B------:R-:W-:Y:S01]  /*29a0*/  BSSY.RECONVERGENT B1, `(.L_x_4962) ;  /* 0x0000016000017945 */ /* 0x000fe20003800200 */
[----:B------:R-:W-:-:S03]  /*29b0*/  FSEL R152, R152, RZ, P5 ;  /* 0x000000ff98987208 */ /* 0x000fc60002800000 */
[----:B------:R-:W-:Y:S05]  /*29c0*/  @P4 BRA `(.L_x_4963) ;  /* 0x00000000004c4947 */ /* 0x000fea0003800000 */
[----:B------:R-:W1:Y:S02]  /*29d0*/  S2UR UR5, SR_CTAID.Y ;  /* 0x00000000000579c3 */ /* 0x000e640000002600 */
[----:B-12---:R-:W-:-:S05]  /*29e0*/  IMAD R12, R148, UR5, RZ ;  /* 0x00000005940c7c24 */ /* 0x006fca000f8e02ff */
[----:B------:R-:W-:-:S04]  /*29f0*/  IADD3 R13, P2, PT, R12, R153, RZ ;  /* 0x000000990c0d7210 */ /* 0x000fc80007f5e0ff */
[----:B---3--:R-:W-:Y:S02]  /*2a00*/  LEA.HI.X.SX32 R14, R12, RZ, 0x1, P2 ;  /* 0x000000ff0c0e7211 */ /* 0x008fe400010f0eff */
        /* <DEDUP_REMOVED lines=15> */
.L_x_4963:
[----:B------:R-:W-:Y:S05]  /*2b00*/  BSYNC.RECONVERGENT B1 ;  /* 0x0000000000017941 */ /* 0x000fea0003800200 */
.L_x_4962:
[C---:B---34-:R-:W-:Y:S01]  /*2b10*/  LEA R15, R148.reuse, R157, 0x4 ;  /* 0x0000009d940f7211 */ /* 0x058fe200078e20ff */
[C-C-:B------:R-:W-:Y:S01]  /*2b20*/  IMAD R156, R148.reuse, 0x4, R155.reuse ;  /* 0x00000004949c7824 */ /* 0x140fe200078e029b */
[----:B------:R-:W-:Y:S01]  /*2b30*/  BSSY.RECONVERGENT B1, `(.L_x_4964) ;  /* 0x000001d000017945 */ /* 0x000fe20003800200 */
[----:B------:R-:W-:Y:S01]  /*2b40*/  IMAD R155, R148, 0x4, R155 ;  /* 0x00000004949b7824 */ /* 0x000fe200078e029b */
[----:B------:R-:W-:Y:S01]  /*2b50*/  ISETP.GE.OR P4, PT, R15, R150, P1 ;  /* 0x000000960f00720c */ /* 0x000fe20000f86670 */
[----:B-12---:R-:W-:Y:S01]  /*2b60*/  IMAD.SHL.U32 R13, R156, 0x4, RZ ;  /* 0x000000049c0d7824 */ /* 0x006fe200078e00ff */
[----:B------:R-:W-:Y:S01]  /*2b70*/  FSEL R89, R89, RZ, P5 ;  /* 0x000000ff59597208 */ /* 0x000fe20002800000 */
[----:B------:R-:W-:-:S03]  /*2b80*/  IMAD.IADD R154, R155, 0x1, R148 ;  /* 0x000000019b9a7824 */ /* 0x000fc600078e0294 */
[----:B------:R-:W-:Y:S01]  /*2b90*/  ISETP.GE.OR P2, PT, R13, R150, P1 ;  /* 0x000000960d00720c */ /* 0x000fe20000f46670 */
[----:B------:R-:W-:-:S05]  /*2ba0*/  IMAD.SHL.U32 R13, R154, 0x4, RZ ;  /* 0x000000049a0d7824 */ /* 0x000fca00078e00ff */
[----:B------:R-:W-:Y:S01]  /*2bb0*/  ISETP.GE.OR P3, PT, R13, R150, P1 ;  /* 0x000000960d00720c */ /* 0x000fe20000f66670 */
[----:B------:R-:W-:-:S12]  /*2bc0*/  @P4 BRA `(.L_x_4965) ;  /* 0x00000000004c4947 */ /* 0x000fd80003800000 */
        /* <DEDUP_REMOVED lines=19> */
.L_x_4965:
[----:B------:R-:W-:Y:S05]  /*2d00*/  BSYNC.RECONVERGENT B1 ;  /* 0x0000000000017941 */ /* 0x000fea0003800200 */
.L_x_4964:
[----:B------:R-:W-:Y:S01]  /*2d10*/  BSSY.RECONVERGENT B1, `(.L_x_4966) ;  /* 0x0000017000017945 */ /* 0x000fe20003800200 */
[----:B------:R-:W-:-:S03]  /*2d20*/  FSEL R86, R86, RZ, P5 ;  /* 0x000000ff56567208 */ /* 0x000fc60002800000 */
[----:B------:R-:W-:Y:S05]  /*2d30*/  @P2 BRA `(.L_x_4967) ;  /* 0x0000000000502947 */ /* 0x000fea0003800000 */
[----:B------:R-:W2:Y:S02]  /*2d40*/  S2UR UR5, SR_CTAID.Y ;  /* 0x00000000000579c3 */ /* 0x000ea40000002600 */
[----:B--2---:R-:W-:-:S05]  /*2d50*/  IMAD R12, R148, UR5, RZ ;  /* 0x00000005940c7c24 */ /* 0x004fca000f8e02ff */
[----:B------:R-:W-:-:S04]  /*2d60*/  IADD3 R13, P2, PT, R12, R153, RZ ;  /* 0x000000990c0d7210 */ /* 0x000fc80007f5e0ff */
[----:B-1----:R-:W-:Y:S02]  /*2d70*/  LEA.HI.X.SX32 R14, R12, RZ, 0x1, P2 ;  /* 0x000000ff0c0e7211 */ /* 0x002fe400010f0eff */
        /* <DEDUP_REMOVED lines=16> */
.L_x_4967:
[----:B------:R-:W-:Y:S05]  /*2e80*/  BSYNC.RECONVERGENT B1 ;  /* 0x0000000000017941 */ /* 0x000fea0003800200 */
.L_x_4966:
        /* <DEDUP_REMOVED lines=23> */
.L_x_4969:
[----:B------:R-:W-:Y:S05]  /*3000*/  BSYNC.RECONVERGENT B1 ;  /* 0x0000000000017941 */ /* 0x000fea0003800200 */
.L_x_4968:
[C-C-:B--23--:R-:W-:Y:S01]  /*3010*/  IMAD R13, R148.reuse, 0x2, R155.reuse ;  /* 0x00000002940d7824 */ /* 0x14cfe200078e029b */
[----:B------:R-:W-:Y:S01]  /*3020*/  BSSY.RECONVERGENT B1, `(.L_x_4970) ;  /* 0x0000022000017945 */ /* 0x000fe20003800200 */
[----:B-1----:R-:W-:Y:S01]  /*3030*/  IMAD R14, R148, 0x2, R155 ;  /* 0x00000002940e7824 */ /* 0x002fe200078e029b */
[----:B------:R-:W-:Y:S01]  /*3040*/  FSEL R88, R88, RZ, P5 ;  /* 0x000000ff58587208 */ /* 0x000fe20002800000 */
[C---:B------:R-:W-:Y:S02]  /*3050*/  IMAD R155, R148.reuse, 0x2, R13 ;  /* 0x00000002949b7824 */ /* 0x040fe400078e020d */
[----:B------:R-:W-:Y:S01]  /*3060*/  IMAD R15, R148, 0x20, R157 ;  /* 0x00000020940f7824 */ /* 0x000fe200078e029d */
[----:B------:R-:W-:Y:S01]  /*3070*/  SHF.L.U32 R13, R14, 0x2, RZ ;  /* 0x000000020e0d7819 */ /* 0x000fe200000006ff */
[----:B------:R-:W-:-:S03]  /*3080*/  IMAD.IADD R154, R155, 0x1, R148 ;  /* 0x000000019b9a7824 */ /* 0x000fc600078e0294 */
[-C--:B------:R-:W-:Y:S01]  /*3090*/  ISETP.GE.OR P6, PT, R13, R150.reuse, P1 ;  /* 0x000000960d00720c */ /* 0x080fe20000fc6670 */
[----:B------:R-:W-:Y:S01]  /*30a0*/  IMAD.SHL.U32 R13, R155, 0x4, RZ ;  /* 0x000000049b0d7824 */ /* 0x000fe200078e00ff */
[----:B------:R-:W-:-:S04]  /*30b0*/  ISETP.GE.OR P4, PT, R15, R150, P1 ;  /* 0x000000960f00720c */ /* 0x000fc80000f86670 */
        /* <DEDUP_REMOVED lines=13> */
[----:B-1----:R-:W-:Y:S01]  /*3190*/  LOP3.LUT R88, R88, 0x3, RZ, 0xc0, !PT ;  /* 0x0000000358587812 */ /* 0x002fe200078ec0ff */
        /* <DEDUP_REMOVED lines=10> */
.L_x_4971:
[----:B------:R-:W-:Y:S05]  /*3240*/  BSYNC.RECONVERGENT B1 ;  /* 0x0000000000017941 */ /* 0x000fea0003800200 */
.L_x_4970:
[----:B------:R-:W-:Y:S01]  /*3250*/  BSSY.RECONVERGENT B1, `(.L_x_4972) ;  /* 0x0000016000017945 */ /* 0x000fe20003800200 */
[----:B------:R-:W-:-:S03]  /*3260*/  FSEL R93, R93, RZ, P5 ;  /* 0x000000ff5d5d7208 */ /* 0x000fc60002800000 */
        /* <DEDUP_REMOVED lines=20> */
.L_x_4973:
[----:B------:R-:W-:Y:S05]  /*33b0*/  BSYNC.RECONVERGENT B1 ;  /* 0x0000000000017941 */ /* 0x000fea0003800200 */
.L_x_4972:
[----:B------:R-:W-:Y:S01]  /*33c0*/  BSSY.RECONVERGENT B1, `(.L_x_4974) ;  /* 0x0000017000017945 */ /* 0x000fe20003800200 */
[----:B------:R-:W-:-:S03]  /*33d0*/  FSEL R90, R90, RZ, P5 ;  /* 0x000000ff5a5a7208 */ /* 0x000fc60002800000 */
[----:B------:R-:W-:Y:S05]  /*33e0*/  @P2 BRA `(.L_x_4975) ;  /* 0x0000000000502947 */ /* 0x000fea0003800000 */
[----:B------:R-:W1:Y:S02]  /*33f0*/  S2UR UR5, SR_CTAID.Y ;  /* 0x00000000000579c3 */ /* 0x000e640000002600 */
[----:B-1----:R-:W-:-:S05]  /*3400*/  IMAD R12, R148, UR5, RZ ;  /* 0x00000005940c7c24 */ /* 0x002fca000f8e02ff */
[----:B------:R-:W-:-:S04]  /*3410*/  IADD3 R13, P2, PT, R12, R153, RZ ;  /* 0x000000990c0d7210 */ /* 0x000fc80007f5e0ff */
[----:B--2---:R-:W-:Y:S02]  /*3420*/  LEA.HI.X.SX32 R14, R12, RZ, 0x1, P2 ;  /* 0x000000ff0c0e7211 */ /* 0x004fe400010f0eff */
        /* <DEDUP_REMOVED lines=16> */
.L_x_4975:
[----:B------:R-:W-:Y:S05]  /*3530*/  BSYNC.RECONVERGENT B1 ;  /* 0x0000000000017941 */ /* 0x000fea0003800200 */
.L_x_4974:
[----:B------:R-:W-:Y:S01]  /*3540*/  BSSY.RECONVERGENT B1, `(.L_x_4976) ;  /* 0x0000018000017945 */ /* 0x000fe20003800200 */
[----:B------:R-:W-:Y:S01]  /*3550*/  IMAD R159, R148, 0x2, R155 ;  /* 0x00000002949f7824 */ /* 0x000fe200078e029b */
[----:B------:R-:W-:Y:S02]  /*3560*/  FSEL R95, R95, RZ, P5 ;  /* 0x000000ff5f5f7208 */ /* 0x000fe40002800000 */
[----:B------:R-:W-:Y:S05]  /*3570*/  @P3 BRA `(.L_x_4977) ;  /* 0x0000000000503947 */ /* 0x000fea0003800000 */
[----:B------:R-:W1:Y:S02]  /*3580*/  S2UR UR5, SR_CTAID.Y ;  /* 0x00000000000579c3 */ /* 0x000e640000002600 */
[----:B-1-3--:R-:W-:-:S05]  /*3590*/  IMAD R12, R148, UR5, RZ ;  /* 0x00000005940c7c24 */ /* 0x00afca000f8e02ff */
        /* <DEDUP_REMOVED lines=18> */
.L_x_4977:
[----:B------:R-:W-:Y:S05]  /*36c0*/  BSYNC.RECONVERGENT B1 ;  /* 0x0000000000017941 */ /* 0x000fea0003800200 */
.L_x_4976:
[C---:B-1-34-:R-:W-:Y:S01]  /*36d0*/  IMAD.SHL.U32 R13, R159.reuse, 0x4, RZ ;  /* 0x000000049f0d7824 */ /* 0x05afe200078e00ff */
[----:B------:R-:W-:Y:S01]  /*36e0*/  BSSY.RECONVERGENT B1, `(.L_x_4978) ;  /* 0x0000021000017945 */ /* 0x000fe20003800200 */
[----:B------:R-:W-:Y:S01]  /*36f0*/  IMAD.IADD R161, R159, 0x1, R148 ;  /* 0x000000019fa17824 */ /* 0x000fe200078e0294 */
[----:B------:R-:W-:Y:S02]  /*3700*/  FSEL R92, R92, RZ, P5 ;  /* 0x000000ff5c5c7208 */ /* 0x000fe40002800000 */
[----:B------:R-:W-:Y:S01]  /*3710*/  ISETP.GE.OR P6, PT, R13, R150, P1 ;  /* 0x000000960d00720c */ /* 0x000fe20000fc6670 */
[C---:B------:R-:W-:Y:S01]  /*3720*/  IMAD.SHL.U32 R13, R161.reuse, 0x4, RZ ;  /* 0x00000004a10d7824 */ /* 0x040fe200078e00ff */
[----:B------:R-:W-:-:S04]  /*3730*/  IADD3 R155, PT, PT, R161, R148, RZ ;  /* 0x00000094a19b7210 */ /* 0x000fc80007ffe0ff */
[----:B------:R-:W-:Y:S01]  /*3740*/  ISETP.GE.OR P2, PT, R13, R150, P1 ;  /* 0x000000960d00720c */ /* 0x000fe20000f46670 */
[C---:B------:R-:W-:Y:S02]  /*3750*/  IMAD.SHL.U32 R13, R155.reuse, 0x4, RZ ;  /* 0x000000049b0d7824 */ /* 0x040fe400078e00ff */
[----:B--2---:R-:W-:-:S03]  /*3760*/  IMAD.IADD R15, R155, 0x1, R148 ;  /* 0x000000019b0f7824 */ /* 0x004fc600078e0294 */
        /* <DEDUP_REMOVED lines=24> */
.L_x_4979:
[----:B------:R-:W-:Y:S05]  /*38f0*/  BSYNC.RECONVERGENT B1 ;  /* 0x0000000000017941 */ /* 0x000fea0003800200 */
.L_x_4978:
        /* <DEDUP_REMOVED lines=23> */
.L_x_4981:
[----:B------:R-:W-:Y:S05]  /*3a70*/  BSYNC.RECONVERGENT B1 ;  /* 0x0000000000017941 */ /* 0x000fea0003800200 */
.L_x_4980:
[----:B------:R-:W-:Y:S01]  /*3a80*/  BSSY.RECONVERGENT B1, `(.L_x_4982) ;  /* 0x0000017000017945 */ /* 0x000fe20003800200 */
[----:B------:R-:W-:-:S03]  /*3a90*/  FSEL R94, R94, RZ, P5 ;  /* 0x000000ff5e5e7208 */ /* 0x000fc60002800000 */
        /* <DEDUP_REMOVED lines=21> */
.L_x_4983:
[----:B------:R-:W-:Y:S05]  /*3bf0*/  BSYNC.RECONVERGENT B1 ;  /* 0x0000000000017941 */ /* 0x000fea0003800200 */
.L_x_4982:
[----:B------:R-:W-:Y:S01]  /*3c00*/  BSSY.RECONVERGENT B1, `(.L_x_4984) ;  /* 0x0000018000017945 */ /* 0x000fe20003800200 */
[----:B------:R-:W-:Y:S01]  /*3c10*/  FSEL R99, R99, RZ, P5 ;  /* 0x000000ff63637208 */ /* 0x000fe20002800000 */
[----:B------:R-:W-:Y:S02]  /*3c20*/  IMAD.IADD R161, R15, 0x1, R148 ;  /* 0x000000010fa17824 */ /* 0x000fe400078e0294 */
[----:B------:R-:W-:Y:S05]  /*3c30*/  @P4 BRA `(.L_x_4985) ;  /* 0x0000000000504947 */ /* 0x000fea0003800000 */
[----:B------:R-:W1:Y:S02]  /*3c40*/  S2UR UR5, SR_CTAID.Y ;  /* 0x00000000000579c3 */ /* 0x000e640000002600 */
[----:B-123--:R-:W-:-:S05]  /*3c50*/  IMAD R12, R148, UR5, RZ ;  /* 0x00000005940c7c24 */ /* 0x00efca000f8e02ff */
        /* <DEDUP_REMOVED lines=18> */
.L_x_4985:
[----:B------:R-:W-:Y:S05]  /*3d80*/  BSYNC.RECONVERGENT B1 ;  /* 0x0000000000017941 */ /* 0x000fea0003800200 */
.L_x_4984:
[----:B-1234-:R-:W-:Y:S01]  /*3d90*/  IMAD.SHL.U32 R13, R161, 0x4, RZ ;  /* 0x00000004a10d7824 */ /* 0x01efe200078e00ff */
[----:B------:R-:W-:Y:S01]  /*3da0*/  BSSY.RECONVERGENT B1, `(.L_x_4986) ;  /* 0x0000020000017945 */ /* 0x000fe20003800200 */
[----:B------:R-:W-:Y:S01]  /*3db0*/  IMAD R159, R148, 0x2, R161 ;  /* 0x00000002949f7824 */ /* 0x000fe200078e02a1 */
[----:B------:R-:W-:Y:S01]  /*3dc0*/  FSEL R96, R96, RZ, P5 ;  /* 0x000000ff60607208 */ /* 0x000fe20002800000 */
[----:B------:R-:W-:Y:S01]  /*3dd0*/  IMAD R15, R148, 0x40, R157 ;  /* 0x00000040940f7824 */ /* 0x000fe200078e029d */
[----:B------:R-:W-:Y:S01]  /*3de0*/  ISETP.GE.OR P6, PT, R13, R150, P1 ;  /* 0x000000960d00720c */ /* 0x000fe20000fc6670 */
[C---:B------:R-:W-:Y:S01]  /*3df0*/  IMAD.SHL.U32 R13, R159.reuse, 0x4, RZ ;  /* 0x000000049f0d7824 */ /* 0x040fe200078e00ff */
[----:B------:R-:W-:Y:S02]  /*3e00*/  IADD3 R155, PT, PT, R159, R148, RZ ;  /* 0x000000949f9b7210 */ /* 0x000fe40007ffe0ff */
[-C--:B------:R-:W-:Y:S02]  /*3e10*/  ISETP.GE.OR P4, PT, R15, R150.reuse, P1 ;  /* 0x000000960f00720c */ /* 0x080fe40000f86670 */
        /* <DEDUP_REMOVED lines=24> */
.L_x_4987:
[----:B------:R-:W-:Y:S05]  /*3fa0*/  BSYNC.RECONVERGENT B1 ;  /* 0x0000000000017941 */ /* 0x000fea0003800200 */
.L_x_4986:
        /* <DEDUP_REMOVED lines=22> */
.L_x_4989:
[----:B------:R-:W-:Y:S05]  /*4110*/  BSYNC.RECONVERGENT B1 ;  /* 0x0000000000017941 */ /* 0x000fea0003800200 */
.L_x_4988:
        /* <DEDUP_REMOVED lines=23> */
.L_x_4991:
[----:B------:R-:W-:Y:S05]  /*4290*/  BSYNC.RECONVERGENT B1 ;  /* 0x0000000000017941 */ /* 0x000fea0003800200 */
.L_x_4990:
[----:B------:R-:W-:Y:S01]  /*42a0*/  BSSY.RECONVERGENT B1, `(.L_x_4992) ;  /* 0x0000018000017945 */ /* 0x000fe20003800200 */
[----:B------:R-:W-:Y:S02]  /*42b0*/  FSEL R103, R103, RZ, P5 ;  /* 0x000000ff67677208 */ /* 0x000fe40002800000 */
[----:B------:R-:W-:Y:S01]  /*42c0*/  IADD3 R159, PT, PT, R155, R148, RZ ;  /* 0x000000949b9f7210 */ /* 0x000fe20007ffe0ff */
[----:B------:R-:W-:Y:S06]  /*42d0*/  @P3 BRA `(.L_x_4993) ;  /* 0x0000000000503947 */ /* 0x000fec0003800000 */
        /* <DEDUP_REMOVED lines=20> */
.L_x_4993:
[----:B------:R-:W-:Y:S05]  /*4420*/  BSYNC.RECONVERGENT B1 ;  /* 0x0000000000017941 */ /* 0x000fea0003800200 */
.L_x_4992:
        /* <DEDUP_REMOVED lines=34> */
.L_x_4995:
[----:B------:R-:W-:Y:S05]  /*4650*/  BSYNC.RECONVERGENT B1 ;  /* 0x0000000000017941 */ /* 0x000fea0003800200 */
.L_x_4994:
        /* <DEDUP_REMOVED lines=23> */
.L_x_4997:
[----:B------:R-:W-:Y:S05]  /*47d0*/  BSYNC.RECONVERGENT B1 ;  /* 0x0000000000017941 */ /* 0x000fea0003800200 */
.L_x_4996:
        /* <DEDUP_REMOVED lines=23> */
.L_x_4999:
[----:B------:R-:W-:Y:S05]  /*4950*/  BSYNC.RECONVERGENT B1 ;  /* 0x0000000000017941 */ /* 0x000fea0003800200 */
.L_x_4998:
        /* <DEDUP_REMOVED lines=24> */
.L_x_5001:
[----:B------:R-:W-:Y:S05]  /*4ae0*/  BSYNC.RECONVERGENT B1 ;  /* 0x0000000000017941 */ /* 0x000fea0003800200 */
.L_x_5000:
[C---:B-1234-:R-:W-:Y:S01]  /*4af0*/  IMAD.SHL.U32 R13, R159.reuse, 0x4, RZ ;  /* 0x000000049f0d7824 */ /* 0x05efe200078e00ff */
[----:B------:R-:W-:Y:S01]  /*4b00*/  IADD3 R161, PT, PT, R159, R148, RZ ;  /* 0x000000949fa17210 */ /* 0x000fe20007ffe0ff */
[----:B------:R-:W-:Y:S01]  /*4b10*/  BSSY.RECONVERGENT B1, `(.L_x_5002) ;  /* 0x0000020000017945 */ /* 0x000fe20003800200 */
[----:B------:R-:W-:Y:S02]  /*4b20*/  FSEL R104, R104, RZ, P5 ;  /* 0x000000ff68687208 */ /* 0x000fe40002800000 */
[----:B------:R-:W-:Y:S01]  /*4b30*/  ISETP.GE.OR P6, PT, R13, R150, P1 ;  /* 0x000000960d00720c */ /* 0x000fe20000fc6670 */
[C---:B------:R-:W-:Y:S02]  /*4b40*/  IMAD.SHL.U32 R13, R161.reuse, 0x4, RZ ;  /* 0x00000004a10d7824 */ /* 0x040fe400078e00ff */
[----:B------:R-:W-:-:S03]  /*4b50*/  IMAD.IADD R155, R161, 0x1, R148 ;  /* 0x00000001a19b7824 */ /* 0x000fc600078e0294 */
[----:B------:R-:W-:Y:S01]  /*4b60*/  ISETP.GE.OR P2, PT, R13, R150, P1 ;  /* 0x000000960d00720c */ /* 0x000fe20000f46670 */
[C---:B------:R-:W-:Y:S02]  /*4b70*/  IMAD.SHL.U32 R13, R155.reuse, 0x4, RZ ;  /* 0x000000049b0d7824 */ /* 0x040fe400078e00ff */
[----:B------:R-:W-:-:S03]  /*4b80*/  IMAD.IADD R15, R155, 0x1, R148 ;  /* 0x000000019b0f7824 */ /* 0x000fc600078e0294 */
[----:B------:R-:W-:Y:S02]  /*4b90*/  ISETP.GE.OR P3, PT, R13, R150, P1 ;  /* 0x000000960d00720c */ /* 0x000fe40000f66670 */
[----:B------:R-:W-:-:S04]  /*4ba0*/  SHF.L.U32 R13, R15, 0x2, RZ ;  /* 0x000000020f0d7819 */ /* 0x000fc800000006ff */
        /* <DEDUP_REMOVED lines=22> */
.L_x_5003:
[----:B------:R-:W-:Y:S05]  /*4d10*/  BSYNC.RECONVERGENT B1 ;  /* 0x0000000000017941 */ /* 0x000fea0003800200 */
.L_x_5002:
        /* <DEDUP_REMOVED lines=23> */
.L_x_5005:
[----:B------:R-:W-:Y:S05]  /*4e90*/  BSYNC.RECONVERGENT B1 ;  /* 0x0000000000017941 */ /* 0x000fea0003800200 */
.L_x_5004:
        /* <DEDUP_REMOVED lines=23> */
.L_x_5007:
[----:B------:R-:W-:Y:S05]  /*5010*/  BSYNC.RECONVERGENT B1 ;  /* 0x0000000000017941 */ /* 0x000fea0003800200 */
.L_x_5006:
        /* <DEDUP_REMOVED lines=24> */
.L_x_5009:
[----:B------:R-:W-:Y:S05]  /*51a0*/  BSYNC.RECONVERGENT B1 ;  /* 0x0000000000017941 */ /* 0x000fea0003800200 */
.L_x_5008:
[C---:B-1234-:R-:W-:Y:S01]  /*51b0*/  IMAD.SHL.U32 R13, R159.reuse, 0x4, RZ ;  /* 0x000000049f0d7824 */ /* 0x05efe200078e00ff */
[----:B------:R-:W-:Y:S01]  /*51c0*/  BSSY.RECONVERGENT B1, `(.L_x_5010) ;  /* 0x0000021000017945 */ /* 0x000fe20003800200 */
[--C-:B------:R-:W-:Y:S01]  /*51d0*/  IMAD.IADD R161, R159, 0x1, R148.reuse ;  /* 0x000000019fa17824 */ /* 0x100fe200078e0294 */
[----:B------:R-:W-:Y:S02]  /*51e0*/  FSEL R113, R113, RZ, P5 ;  /* 0x000000ff71717208 */ /* 0x000fe40002800000 */
[----:B------:R-:W-:Y:S01]  /*51f0*/  ISETP.GE.OR P6, PT, R13, R150, P1 ;  /* 0x000000960d00720c */ /* 0x000fe20000fc6670 */
[C---:B------:R-:W-:Y:S02]  /*5200*/  IMAD.SHL.U32 R13, R161.reuse, 0x4, RZ ;  /* 0x00000004a10d7824 */ /* 0x040fe400078e00ff */
[----:B------:R-:W-:-:S03]  /*5210*/  IMAD.IADD R155, R161, 0x1, R148 ;  /* 0x00000001a19b7824 */ /* 0x000fc600078e0294 */
[----:B------:R-:W-:Y:S01]  /*5220*/  ISETP.GE.OR P2, PT, R13, R150, P1 ;  /* 0x000000960d00720c */ /* 0x000fe20000f46670 */
[C---:B------:R-:W-:Y:S01]  /*5230*/  IMAD.IADD R15, R155.reuse, 0x1, R148 ;  /* 0x000000019b0f7824 */ /* 0x040fe200078e0294 */
[----:B------:R-:W-:-:S04]  /*5240*/  SHF.L.U32 R13, R155, 0x2, RZ ;  /* 0x000000029b0d7819 */ /* 0x000fc800000006ff */
        /* <DEDUP_REMOVED lines=24> */
.L_x_5011:
[----:B------:R-:W-:Y:S05]  /*53d0*/  BSYNC.RECONVERGENT B1 ;  /* 0x0000000000017941 */ /* 0x000fea0003800200 */
.L_x_5010:
        /* <DEDUP_REMOVED lines=14> */
[----:B------:R-:W-:Y:S02]  /*54c0*/  IMAD R159, R85, R148, R108 ;  /* 0x00000094559f7224 */ /* 0x000fe400078e026c */
        /* <DEDUP_REMOVED lines=8> */
.L_x_5013:
[----:B------:R-:W-:Y:S05]  /*5550*/  BSYNC.RECONVERGENT B1 ;  /* 0x0000000000017941 */ /* 0x000fea0003800200 */
.L_x_5012:
        /* <DEDUP_REMOVED lines=23> */
.L_x_5015:
[----:B------:R-:W-:Y:S05]  /*56d0*/  BSYNC.RECONVERGENT B1 ;  /* 0x0000000000017941 */ /* 0x000fea0003800200 */
.L_x_5014:
        /* <DEDUP_REMOVED lines=24> */
.L_x_5017:
[----:B------:R-:W-:Y:S05]  /*5860*/  BSYNC.RECONVERGENT B1 ;  /* 0x0000000000017941 */ /* 0x000fea0003800200 */
.L_x_5016:
[----:B-1234-:R-:W-:Y:S01]  /*5870*/  IMAD.SHL.U32 R13, R161, 0x4, RZ ;  /* 0x00000004a10d7824 */ /* 0x01efe200078e00ff */
[----:B------:R-:W-:Y:S01]  /*5880*/  BSSY.RECONVERGENT B1, `(.L_x_5018) ;  /* 0x0000020000017945 */ /* 0x000fe20003800200 */
[C---:B------:R-:W-:Y:S01]  /*5890*/  IMAD R159, R148.reuse, 0x2, R161 ;  /* 0x00000002949f7824 */ /* 0x040fe200078e02a1 */
[----:B------:R-:W-:Y:S01]  /*58a0*/  FSEL R117, R117, RZ, P5 ;  /* 0x000000ff75757208 */ /* 0x000fe20002800000 */
[----:B------:R-:W-:Y:S01]  /*58b0*/  IMAD R157, R148, 0x80, R157 ;  /* 0x00000080949d7824 */ /* 0x000fe200078e029d */
[-C--:B------:R-:W-:Y:S01]  /*58c0*/  ISETP.GE.OR P6, PT, R13, R150.reuse, P1 ;  /* 0x000000960d00720c */ /* 0x080fe20000fc6670 */
[C---:B------:R-:W-:Y:S01]  /*58d0*/  IMAD.IADD R155, R159.reuse, 0x1, R148 ;  /* 0x000000019f9b7824 */ /* 0x040fe200078e0294 */
[----:B------:R-:W-:Y:S02]  /*58e0*/  SHF.L.U32 R13, R159, 0x2, RZ ;  /* 0x000000029f0d7819 */ /* 0x000fe400000006ff */
        /* <DEDUP_REMOVED lines=25> */
.L_x_5019:
[----:B------:R-:W-:Y:S05]  /*5a80*/  BSYNC.RECONVERGENT B1 ;  /* 0x0000000000017941 */ /* 0x000fea0003800200 */
.L_x_5018:
        /* <DEDUP_REMOVED lines=22> */
.L_x_5021:
[----:B------:R-:W-:Y:S05]  /*5bf0*/  BSYNC.RECONVERGENT B1 ;  /* 0x0000000000017941 */ /* 0x000fea0003800200 */
.L_x_5020:
        /* <DEDUP_REMOVED lines=23> */
.L_x_5023:
[----:B------:R-:W-:Y:S05]  /*5d70*/  BSYNC.RECONVERGENT B1 ;  /* 0x0000000000017941 */ /* 0x000fea0003800200 */
.L_x_5022:
[----:B------:R-:W-:Y:S01]  /*5d80*/  BSSY.RECONVERGENT B1, `(.L_x_5024) ;  /* 0x0000018000017945 */ /* 0x000fe20003800200 */
[----:B------:R-:W-:Y:S01]  /*5d90*/  FSEL R114, R114, RZ, P5 ;  /* 0x000000ff72727208 */ /* 0x000fe20002800000 */
[----:B------:R-:W-:Y:S02]  /*5da0*/  IMAD.IADD R157, R155, 0x1, R148 ;  /* 0x000000019b9d7824 */ /* 0x000fe400078e0294 */
        /* <DEDUP_REMOVED lines=21> */
.L_x_5025:
[----:B------:R-:W-:Y:S05]  /*5f00*/  BSYNC.RECONVERGENT B1 ;  /* 0x0000000000017941 */ /* 0x000fea0003800200 */
.L_x_5024:
[C---:B-1-34-:R-:W-:Y:S01]  /*5f10*/  IMAD.SHL.U32 R13, R157.reuse, 0x4, RZ ;  /* 0x000000049d0d7824 */ /* 0x05afe200078e00ff */
[----:B------:R-:W-:Y:S01]  /*5f20*/  BSSY.RECONVERGENT B1, `(.L_x_5026) ;  /* 0x0000021000017945 */ /* 0x000fe20003800200 */
[--C-:B------:R-:W-:Y:S01]  /*5f30*/  IMAD.IADD R159, R157, 0x1, R148.reuse ;  /* 0x000000019d9f7824 */ /* 0x100fe200078e0294 */
[----:B------:R-:W-:Y:S02]  /*5f40*/  FSEL R121, R121, RZ, P5 ;  /* 0x000000ff79797208 */ /* 0x000fe40002800000 */
[----:B------:R-:W-:Y:S01]  /*5f50*/  ISETP.GE.OR P6, PT, R13, R150, P1 ;  /* 0x000000960d00720c */ /* 0x000fe20000fc6670 */
[C---:B------:R-:W-:Y:S01]  /*5f60*/  IMAD.IADD R155, R159.reuse, 0x1, R148 ;  /* 0x000000019f9b7824 */ /* 0x040fe200078e0294 */
[----:B------:R-:W-:-:S03]  /*5f70*/  SHF.L.U32 R13, R159, 0x2, RZ ;  /* 0x000000029f0d7819 */ /* 0x000fc600000006ff */
[----:B--2---:R-:W-:Y:S01]  /*5f80*/  IMAD.IADD R15, R155, 0x1, R148 ;  /* 0x000000019b0f7824 */ /* 0x004fe200078e0294 */
[----:B------:R-:W-:Y:S01]  /*5f90*/  ISETP.GE.OR P2, PT, R13, R150, P1 ;  /* 0x000000960d00720c */ /* 0x000fe20000f46670 */
[----:B------:R-:W-:-:S05]  /*5fa0*/  IMAD.SHL.U32 R13, R155, 0x4, RZ ;  /* 0x000000049b0d7824 */ /* 0x000fca00078e00ff */
        /* <DEDUP_REMOVED lines=24> */
.L_x_5027:
[----:B------:R-:W-:Y:S05]  /*6130*/  BSYNC.RECONVERGENT B1 ;  /* 0x0000000000017941 */ /* 0x000fea0003800200 */
.L_x_5026:
        /* <DEDUP_REMOVED lines=23> */
.L_x_5029:
[----:B------:R-:W-:Y:S05]  /*62b0*/  BSYNC.RECONVERGENT B1 ;  /* 0x0000000000017941 */ /* 0x000fea0003800200 */
.L_x_5028:
        /* <DEDUP_REMOVED lines=23> */
.L_x_5031:
[----:B------:R-:W-:Y:S05]  /*6430*/  BSYNC.RECONVERGENT B1 ;  /* 0x0000000000017941 */ /* 0x000fea0003800200 */
.L_x_5030:
        /* <DEDUP_REMOVED lines=24> */
.L_x_5033:
[----:B------:R-:W-:Y:S05]  /*65c0*/  BSYNC.RECONVERGENT B1 ;  /* 0x0000000000017941 */ /* 0x000fea0003800200 */
.L_x_5032:
[C---:B-1234-:R-:W-:Y:S01]  /*65d0*/  SHF.L.U32 R13, R157.reuse, 0x2, RZ ;  /* 0x000000029d0d7819 */ /* 0x05efe200000006ff */
[--C-:B------:R-:W-:Y:S01]  /*65e0*/  IMAD.IADD R159, R157, 0x1, R148.reuse ;  /* 0x000000019d9f7824 */ /* 0x100fe200078e0294 */
[----:B------:R-:W-:Y:S01]  /*65f0*/  BSSY.RECONVERGENT B1, `(.L_x_5034) ;  /* 0x0000020000017945 */ /* 0x000fe20003800200 */
[----:B------:R-:W-:Y:S02]  /*6600*/  FSEL R125, R125, RZ, P5 ;  /* 0x000000ff7d7d7208 */ /* 0x000fe40002800000 */
[----:B------:R-:W-:Y:S01]  /*6610*/  ISETP.GE.OR P6, PT, R13, R150, P1 ;  /* 0x000000960d00720c */ /* 0x000fe20000fc6670 */
[C---:B------:R-:W-:Y:S02]  /*6620*/  IMAD.SHL.U32 R13, R159.reuse, 0x4, RZ ;  /* 0x000000049f0d7824 */ /* 0x040fe400078e00ff */
[----:B------:R-:W-:-:S03]  /*6630*/  IMAD.IADD R155, R159, 0x1, R148 ;  /* 0x000000019f9b7824 */ /* 0x000fc600078e0294 */
[----:B------:R-:W-:Y:S01]  /*6640*/  ISETP.GE.OR P2, PT, R13, R150, P1 ;  /* 0x000000960d00720c */ /* 0x000fe20000f46670 */
[C---:B------:R-:W-:Y:S01]  /*6650*/  IMAD.SHL.U32 R13, R155.reuse, 0x4, RZ ;  /* 0x000000049b0d7824 */ /* 0x040fe200078e00ff */
[----:B------:R-:W-:-:S04]  /*6660*/  IADD3 R15, PT, PT, R155, R148, RZ ;  /* 0x000000949b0f7210 */ /* 0x000fc80007ffe0ff */
        /* <DEDUP_REMOVED lines=24> */
.L_x_5035:
[----:B------:R-:W-:Y:S05]  /*67f0*/  BSYNC.RECONVERGENT B1 ;  /* 0x0000000000017941 */ /* 0x000fea0003800200 */
.L_x_5034:
        /* <DEDUP_REMOVED lines=23> */
.L_x_5037:
[----:B------:R-:W-:Y:S05]  /*6970*/  BSYNC.RECONVERGENT B1 ;  /* 0x0000000000017941 */ /* 0x000fea0003800200 */
.L_x_5036:
        /* <DEDUP_REMOVED lines=23> */
.L_x_5039:
[----:B------:R-:W-:Y:S05]  /*6af0*/  BSYNC.RECONVERGENT B1 ;  /* 0x0000000000017941 */ /* 0x000fea0003800200 */
.L_x_5038:
[----:B------:R-:W-:Y:S01]  /*6b00*/  BSSY.RECONVERGENT B1, `(.L_x_5040) ;  /* 0x0000018000017945 */ /* 0x000fe20003800200 */
[----:B------:R-:W-:Y:S02]  /*6b10*/  FSEL R122, R122, RZ, P5 ;  /* 0x000000ff7a7a7208 */ /* 0x000fe40002800000 */
[----:B------:R-:W-:Y:S01]  /*6b20*/  IADD3 R157, PT, PT, R15, R148, RZ ;  /* 0x000000940f9d7210 */ /* 0x000fe20007ffe0ff */
[----:B------:R-:W-:Y:S06]  /*6b30*/  @P4 BRA `(.L_x_5041) ;  /* 0x0000000000504947 */ /* 0x000fec0003800000 */
        /* <DEDUP_REMOVED lines=20> */
.L_x_5041:
[----:B------:R-:W-:Y:S05]  /*6c80*/  BSYNC.RECONVERGENT B1 ;  /* 0x0000000000017941 */ /* 0x000fea0003800200 */
.L_x_5040:
[C---:B-1234-:R-:W-:Y:S01]  /*6c90*/  IMAD.SHL.U32 R13, R157.reuse, 0x4, RZ ;  /* 0x000000049d0d7824 */ /* 0x05efe200078e00ff */
        /* <DEDUP_REMOVED lines=33> */
.L_x_5043:
[----:B------:R-:W-:Y:S05]  /*6eb0*/  BSYNC.RECONVERGENT B1 ;  /* 0x0000000000017941 */ /* 0x000fea0003800200 */
.L_x_5042:
        /* <DEDUP_REMOVED lines=23> */
.L_x_5045:
[----:B------:R-:W-:Y:S05]  /*7030*/  BSYNC.RECONVERGENT B1 ;  /* 0x0000000000017941 */ /* 0x000fea0003800200 */
.L_x_5044:
        /* <DEDUP_REMOVED lines=23> */
.L_x_5047:
[----:B------:R-:W-:Y:S05]  /*71b0*/  BSYNC.RECONVERGENT B1 ;  /* 0x0000000000017941 */ /* 0x000fea0003800200 */
.L_x_5046:
        /* <DEDUP_REMOVED lines=24> */
.L_x_5049:
[----:B------:R-:W-:Y:S05]  /*7340*/  BSYNC.RECONVERGENT B1 ;  /* 0x0000000000017941 */ /* 0x000fea0003800200 */
.L_x_5048:
        /* <DEDUP_REMOVED lines=34> */
.L_x_5051:
[----:B------:R-:W-:Y:S05]  /*7570*/  BSYNC.RECONVERGENT B1 ;  /* 0x0000000000017941 */ /* 0x000fea0003800200 */
.L_x_5050:
        /* <DEDUP_REMOVED lines=23> */
.L_x_5053:
[----:B------:R-:W-:Y:S05]  /*76f0*/  BSYNC.RECONVERGENT B1 ;  /* 0x0000000000017941 */ /* 0x000fea0003800200 */
.L_x_5052:
        /* <DEDUP_REMOVED lines=23> */
.L_x_5055:
[----:B------:R-:W-:Y:S05]  /*7870*/  BSYNC.RECONVERGENT B1 ;  /* 0x0000000000017941 */ /* 0x000fea0003800200 */
.L_x_5054:
        /* <DEDUP_REMOVED lines=24> */
.L_x_5057:
[----:B------:R-:W-:Y:S05]  /*7a00*/  BSYNC.RECONVERGENT B1 ;  /* 0x0000000000017941 */ /* 0x000fea0003800200 */
.L_x_5056:
        /* <DEDUP_REMOVED lines=34> */
.L_x_5059:
[----:B------:R-:W-:Y:S05]  /*7c30*/  BSYNC.RECONVERGENT B1 ;  /* 0x0000000000017941 */ /* 0x000fea0003800200 */
.L_x_5058:
        /* <DEDUP_REMOVED lines=23> */
.L_x_5061:
[----:B------:R-:W-:Y:S05]  /*7db0*/  BSYNC.RECONVERGENT B1 ;  /* 0x0000000000017941 */ /* 0x000fea0003800200 */
.L_x_5060:
        /* <DEDUP_REMOVED lines=23> */
.L_x_5063:
[----:B------:R-:W-:Y:S05]  /*7f30*/  BSYNC.RECONVERGENT B1 ;  /* 0x0000000000017941 */ /* 0x000fea0003800200 */
.L_x_5062:
        /* <DEDUP_REMOVED lines=24> */
.L_x_5065:
[----:B------:R-:W-:Y:S05]  /*80c0*/  BSYNC.RECONVERGENT B1 ;  /* 0x0000000000017941 */ /* 0x000fea0003800200 */
.L_x_5064:
[C---:B-1234-:R-:W-:Y:S01]  /*80d0*/  IMAD.SHL.U32 R13, R157.reuse, 0x4, RZ ;  /* 0x000000049d0d7824 */ /* 0x05efe200078e00ff */
[----:B------:R-:W-:Y:S01]  /*80e0*/  BSSY.RECONVERGENT B1, `(.L_x_5066) ;  /* 0x0000021000017945 */ /* 0x000fe20003800200 */
[--C-:B------:R-:W-:Y:S01]  /*80f0*/  IMAD.IADD R159, R157, 0x1, R148.reuse ;  /* 0x000000019d9f7824 */ /* 0x100fe200078e0294 */
[----:B------:R-:W-:Y:S02]  /*8100*/  FSEL R141, R141, RZ, P5 ;  /* 0x000000ff8d8d7208 */ /* 0x000fe40002800000 */
[----:B------:R-:W-:Y:S01]  /*8110*/  ISETP.GE.OR P6, PT, R13, R150, P1 ;  /* 0x000000960d00720c */ /* 0x000fe20000fc6670 */
[C---:B------:R-:W-:Y:S01]  /*8120*/  IMAD.IADD R155, R159.reuse, 0x1, R148 ;  /* 0x000000019f9b7824 */ /* 0x040fe200078e0294 */
[----:B------:R-:W-:-:S03]  /*8130*/  SHF.L.U32 R13, R159, 0x2, RZ ;  /* 0x000000029f0d7819 */ /* 0x000fc600000006ff */
[----:B------:R-:W-:Y:S01]  /*8140*/  IMAD.IADD R15, R155, 0x1, R148 ;  /* 0x000000019b0f7824 */ /* 0x000fe200078e0294 */
        /* <DEDUP_REMOVED lines=26> */
.L_x_5067:
[----:B------:R-:W-:Y:S05]  /*82f0*/  BSYNC.RECONVERGENT B1 ;  /* 0x0000000000017941 */ /* 0x000fea0003800200 */
.L_x_5066:
        /* <DEDUP_REMOVED lines=23> */
.L_x_5069:
[----:B------:R-:W-:Y:S05]  /*8470*/  BSYNC.RECONVERGENT B1 ;  /* 0x0000000000017941 */ /* 0x000fea0003800200 */
.L_x_5068:
        /* <DEDUP_REMOVED lines=23> */
.L_x_5071:
[----:B------:R-:W-:Y:S05]  /*85f0*/  BSYNC.RECONVERGENT B1 ;  /* 0x0000000000017941 */ /* 0x000fea0003800200 */
.L_x_5070:
        /* <DEDUP_REMOVED lines=24> */
.L_x_5073:
[----:B------:R-:W-:Y:S05]  /*8780*/  BSYNC.RECONVERGENT B1 ;  /* 0x0000000000017941 */ /* 0x000fea0003800200 */
.L_x_5072:
[C---:B-1234-:R-:W-:Y:S01]  /*8790*/  SHF.L.U32 R13, R159.reuse, 0x2, RZ ;  /* 0x000000029f0d7819 */ /* 0x05efe200000006ff */
[--C-:B------:R-:W-:Y:S01]  /*87a0*/  IMAD.IADD R161, R159, 0x1, R148.reuse ;  /* 0x000000019fa17824 */ /* 0x100fe200078e0294 */
[----:B------:R-:W-:Y:S01]  /*87b0*/  BSSY.RECONVERGENT B1, `(.L_x_5074) ;  /* 0x0000023000017945 */ /* 0x000fe20003800200 */
[----:B------:R-:W-:Y:S02]  /*87c0*/  FSEL R145, R145, RZ, P5 ;  /* 0x000000ff91917208 */ /* 0x000fe40002800000 */
[----:B------:R-:W-:Y:S01]  /*87d0*/  ISETP.GE.OR P6, PT, R13, R150, P1 ;  /* 0x000000960d00720c */ /* 0x000fe20000fc6670 */
[C---:B------:R-:W-:Y:S02]  /*87e0*/  IMAD.IADD R157, R161.reuse, 0x1, R148 ;  /* 0x00000001a19d7824 */ /* 0x040fe400078e0294 */
[----:B------:R-:W-:-:S03]  /*87f0*/  IMAD.SHL.U32 R13, R161, 0x4, RZ ;  /* 0x00000004a10d7824 */ /* 0x000fc600078e00ff */
[----:B------:R-:W-:Y:S02]  /*8800*/  IADD3 R155, PT, PT, R157, R148, RZ ;  /* 0x000000949d9b7210 */ /* 0x000fe40007ffe0ff */
[----:B------:R-:W-:Y:S01]  /*8810*/  ISETP.GE.OR P4, PT, R13, R150, P1 ;  /* 0x000000960d00720c */ /* 0x000fe20000f86670 */
[----:B------:R-:W-:Y:S02]  /*8820*/  IMAD.SHL.U32 R13, R157, 0x4, RZ ;  /* 0x000000049d0d7824 */ /* 0x000fe400078e00ff */
[----:B------:R-:W-:-:S03]  /*8830*/  IMAD.IADD R15, R155, 0x1, R148 ;  /* 0x000000019b0f7824 */ /* 0x000fc600078e0294 */
[----:B------:R-:W-:Y:S01]  /*8840*/  ISETP.GE.OR P3, PT, R13, R150, P1 ;  /* 0x000000960d00720c */ /* 0x000fe20000f66670 */
[----:B------:R-:W-:Y:S02]  /*8850*/  IMAD.SHL.U32 R13, R155, 0x4, RZ ;  /* 0x000000049b0d7824 */ /* 0x000fe400078e00ff */
[----:B------:R-:W-:-:S03]  /*8860*/  IMAD.SHL.U32 R15, R15, 0x4, RZ ;  /* 0x000000040f0f7824 */ /* 0x000fc600078e00ff */
[-C--:B------:R-:W-:Y:S02]  /*8870*/  ISETP.GE.OR P2, PT, R13, R150.reuse, P1 ;  /* 0x000000960d00720c */ /* 0x080fe40000f46670 */
        /* <DEDUP_REMOVED lines=22> */
.L_x_5075:
[----:B------:R-:W-:Y:S05]  /*89e0*/  BSYNC.RECONVERGENT B1 ;  /* 0x0000000000017941 */ /* 0x000fea0003800200 */
.L_x_5074:
        /* <DEDUP_REMOVED lines=23> */
.L_x_5077:
[----:B------:R-:W-:Y:S05]  /*8b60*/  BSYNC.RECONVERGENT B1 ;  /* 0x0000000000017941 */ /* 0x000fea0003800200 */
.L_x_5076:
        /* <DEDUP_REMOVED lines=23> */
.L_x_5079:
[----:B------:R-:W-:Y:S05]  /*8ce0*/  BSYNC.RECONVERGENT B1 ;  /* 0x0000000000017941 */ /* 0x000fea0003800200 */
.L_x_5078:
[----:B------:R-:W-:Y:S01]  /*8cf0*/  BSSY.RECONVERGENT B1, `(.L_x_5080) ;  /* 0x0000017000017945 */ /* 0x000fe20003800200 */
[----:B------:R-:W-:-:S03]  /*8d00*/  FSEL R147, R147, RZ, P5 ;  /* 0x000000ff93937208 */ /* 0x000fc60002800000 */
        /* <DEDUP_REMOVED lines=21> */
.L_x_5081:
[----:B------:R-:W-:Y:S05]  /*8e60*/  BSYNC.RECONVERGENT B1 ;  /* 0x0000000000017941 */ /* 0x000fea0003800200 */
.L_x_5080:
[----:B------:R-:W-:Y:S01]  /*8e70*/  BSSY.RECONVERGENT B1, `(.L_x_5082) ;  /* 0x0000016000017945 */ /* 0x000fe20003800200 */
[----:B------:R-:W-:-:S03]  /*8e80*/  FSEL R144, R144, RZ, P5 ;  /* 0x000000ff90907208 */ /* 0x000fc60002800000 */
[----:B------:R-:W-:Y:S05]  /*8e90*/  @P1 BRA `(.L_x_5083) ;  /* 0x00000000004c1947 */ /* 0x000fea0003800000 */
[----:B------:R-:W1:Y:S02]  /*8ea0*/  S2UR UR5, SR_CTAID.Y ;  /* 0x00000000000579c3 */ /* 0x000e640000002600 */
[----:B-1234-:R-:W-:-:S05]  /*8eb0*/  IMAD R12, R148, UR5, RZ ;  /* 0x00000005940c7c24 */ /* 0x01efca000f8e02ff */
        /* <DEDUP_REMOVED lines=17> */
.L_x_5083:
[----:B------:R-:W-:Y:S05]  /*8fd0*/  BSYNC.RECONVERGENT B1 ;  /* 0x0000000000017941 */ /* 0x000fea0003800200 */
.L_x_5082:
[----:B-12345:R-:W-:Y:S01]  /*8fe0*/  FMUL.FTZ R13, R83, R146 ;  /* 0x00000092530d7220 */ /* 0x03efe20000410000 */
[----:B------:R-:W1:Y:S01]  /*8ff0*/  S2R R14, SR_TID.X ;  /* 0x00000000000e7919 */ /* 0x000e620000002100 */
[----:B------:R-:W-:Y:S01]  /*9000*/  UMOV UR5, 0xffffffff ;  /* 0xffffffff00057882 */ /* 0x000fe20000000000 */
[----:B------:R-:W-:Y:S01]  /*9010*/  ISETP.NE.AND P2, PT, R11, RZ, P0 ;  /* 0x000000ff0b00720c */ /* 0x000fe20000745270 */
        /* <DEDUP_REMOVED lines=68> */
.L_x_5157:
        /* <DEDUP_REMOVED lines=16> */
[----:B------:R-:W3:Y:S05]  /*9560*/  @P1 LDG.E R14, desc[UR36][R14.64] ;  /* 0x000000240e0e1981 */ /* 0x000eea000c1e1900 */
[----:B------:R-:W4:Y:S01]  /*9570*/  @P3 LDG.E R12, desc[UR36][R12.64] ;  /* 0x000000240c0c3981 */ /* 0x000f22000c1e1900 */
[----:B--2---:R-:W-:-:S05]  /*9580*/  @P1 IMAD.IADD R153, R148, 0x1, R153 ;  /* 0x0000000194991824 */ /* 0x004fca00078e0299 */
[----:B------:R-:W-:-:S04]  /*9590*/  @P1 ISETP.GE.AND P4, PT, R10, R153, PT ;  /* 0x000000990a00120c */ /* 0x000fc80003f86270 */
[----:B------:R-:W-:-:S04]  /*95a0*/  @P1 SEL R148, R18, RZ, !P4 ;  /* 0x000000ff12941207 */ /* 0x000fc80006000000 */
[----:B------:R-:W-:-:S04]  /*95b0*/  @P1 IADD3 R148, PT, PT, R10, R148, -R17 ;  /* 0x000000940a941210 */ /* 0x000fc80007ffe811 */
[----:B------:R-:W-:Y:S01]  /*95c0*/  @P1 I2FP.F32.S32 R148, R148 ;  /* 0x0000009400941245 */ /* 0x000fe20000201400 */
[----:B----4-:R-:W-:-:S04]  /*95d0*/  @P3 FADD.FTZ R11, R11, R12 ;  /* 0x0000000c0b0b3221 */ /* 0x010fc80000010000 */
[----:B---3--:R-:W-:-:S05]  /*95e0*/  @P1 FFMA.FTZ R11, R148, R14, R11 ;  /* 0x0000000e940b1223 */ /* 0x008fca000001000b */
[----:B------:R1:W-:Y:S01]  /*95f0*/  STS [R4], R11 ;  /* 0x0000000b04007388 */ /* 0x0003e20000000800 */
[----:B------:R-:W-:-:S07]  /*9600*/  @!P2 FMNMX.FTZ R0, R0, R11, !PT ;  /* 0x0000000b0000a209 */ /* 0x000fce0007810000 */
.L_x_5086:
[----:B------:R-:W-:Y:S05]  /*9610*/  BSYNC.RECONVERGENT B1 ;  /* 0x0000000000017941 */ /* 0x000fea0003800200 */
.L_x_5085:
[----:B------:R-:W-:Y:S01]  /*9620*/  VIADD R10, R10, 0x10 ;  /* 0x000000100a0a7836 */ /* 0x000fe20000000000 */
[----:B------:R-:W-:Y:S01]  /*9630*/  IADD3 R8, P2, PT, R8, 0x10, RZ ;  /* 0x0000001008087810 */ /* 0x000fe20007f5e0ff */
[----:B------:R-:W-:Y:S01]  /*9640*/  VIADD R3, R3, 0x10 ;  /* 0x0000001003037836 */ /* 0x000fe20000000000 */
[----:B-1----:R-:W-:Y:S02]  /*9650*/  IADD3 R4, PT, PT, R4, 0x40, RZ ;  /* 0x0000004004047810 */ /* 0x002fe40007ffe0ff */
[----:B------:R-:W-:Y:S01]  /*9660*/  ISETP.GE.AND P1, PT, R10, R5, PT ;  /* 0x000000050a00720c */ /* 0x000fe20003f26270 */
[----:B------:R-:W-:-:S12]  /*9670*/  IMAD.X R7, RZ, RZ, R7, P2 ;  /* 0x000000ffff077224 */ /* 0x000fd800010e0607 */
[----:B------:R-:W-:Y:S05]  /*9680*/  @!P1 BRA `(.L_x_5087) ;  /* 0xffffff8c00349947 */ /* 0x000fea000383ffff */
.L_x_4955:
[----:B0---4-:R-:W-:Y:S05]  /*9690*/  BSYNC B0 ;  /* 0x0000000000007941 */ /* 0x011fea0003800000 */
.L_x_4954:
[----:B------:R-:W0:Y:S01]  /*96a0*/  S2R R21, SR_TID.X ;  /* 0x0000000000157919 */ /* 0x000e220000002100 */
[----:B------:R-:W-:Y:S01]  /*96b0*/  UMOV UR5, 0xffffffff ;  /* 0xffffffff00057882 */ /* 0x000fe20000000000 */
[----:B0-----:R-:W-:Y:S02]  /*96c0*/  LOP3.LUT P0, R5, R21, 0x1f, RZ, 0xc0, !PT ;  /* 0x0000001f15057812 */ /* 0x001fe4000780c0ff */
[----:B------:R-:W-:Y:S11]  /*96d0*/  BRA.DIV UR5, `(.L_x_5088) ;  /* 0x0000005605e47947 */ /* 0x000ff6000b800000 */
[----:B------:R-:W0:Y:S02]  /*96e0*/  SHFL.BFLY PT, R14, R0, 0x10, 0x1f ;  /* 0x0e001f00000e7f89 */ /* 0x000e2400000e0000 */
[----:B0-----:R-:W-:-:S05]  /*96f0*/  FMNMX.FTZ R13, R14, R0, !PT ;  /* 0x000000000e0d7209 */ /* 0x001fca0007810000 */
[----:B------:R-:W0:Y:S02]  /*9700*/  SHFL.BFLY PT, R14, R13, 0x8, 0x1f ;  /* 0x0d001f000d0e7f89 */ /* 0x000e2400000e0000 */
[----:B0-----:R-:W-:-:S05]  /*9710*/  FMNMX.FTZ R3, R13, R14, !PT ;  /* 0x0000000e0d037209 */ /* 0x001fca0007810000 */
[----:B------:R0:W4:Y:S02]  /*9720*/  SHFL.BFLY PT, R14, R3, 0x4, 0x1f ;  /* 0x0c801f00030e7f89 */ /* 0x00012400000e0000 */
.L_x_5162:
[----:B-----5:R-:W3:Y:S01]  /*9730*/  S2R R18, SR_CgaCtaId ;  /* 0x0000000000127919 */ /* 0x020ee20000008800 */
[----:B------:R-:W-:Y:S01]  /*9740*/  MOV R15, 0x400 ;  /* 0x00000400000f7802 */ /* 0x000fe20000000f00 */
[----:B------:R-:W-:Y:S05]  /*9750*/  WARPSYNC.ALL ;  /* 0x0000000000007948 */ /* 0x000fea0003800000 */
[----:B----4-:R-:W-:Y:S02]  /*9760*/  FMNMX.FTZ R14, R3, R14, !PT ;  /* 0x0000000e030e7209 */ /* 0x010fe40007810000 */
[----:B---3--:R-:W-:-:S04]  /*9770*/  LEA R0, R18, R15, 0x18 ;  /* 0x0000000f12007211 */ /* 0x008fc800078ec0ff */
[----:B0-----:R-:W-:Y:S01]  /*9780*/  @!P0 LEA.HI R3, R21, R0, RZ, 0x1d ;  /* 0x0000000015038211 */ /* 0x001fe200078fe8ff */
[----:B------:R-:W-:-:S04]  /*9790*/  IMAD R6, R5, 0x4, R0 ;  /* 0x0000000405067824 */ /* 0x000fc800078e0200 */
[----:B------:R0:W-:Y:S01]  /*97a0*/  @!P0 STS [R3], R14 ;  /* 0x0000000e03008388 */ /* 0x0001e20000000800 */
[----:B------:R-:W-:Y:S01]  /*97b0*/  ISETP.GT.U32.AND P0, PT, R5, 0x1, PT ;  /* 0x000000010500780c */ /* 0x000fe20003f04070 */
[----:B------:R-:W-:Y:S01]  /*97c0*/  BAR.SYNC.DEFER_BLOCKING 0x0 ;  /* 0x0000000000007b1d */ /* 0x000fe20000010000 */
[----:B------:R-:W-:Y:S02]  /*97d0*/  IMAD.MOV.U32 R9, RZ, RZ, -0x800001 ;  /* 0xff7fffffff097424 */ /* 0x000fe400078e00ff */
[----:B0-----:R-:W-:Y:S02]  /*97e0*/  IMAD.SHL.U32 R3, R21, 0x4, RZ ;  /* 0x0000000415037824 */ /* 0x001fe400078e00ff */
[----:B------:R-:W-:-:S03]  /*97f0*/  VIADD R7, R17, 0x1 ;  /* 0x0000000111077836 */ /* 0x000fc60000000000 */
[----:B------:R-:W0:Y:S01]  /*9800*/  S2UR UR5, SR_CTAID.Y ;  /* 0x00000000000579c3 */ /* 0x000e220000002600 */
[----:B------:R-:W0:Y:S01]  /*9810*/  LDCU UR4, c[0x0][0x3f4] ;  /* 0x00007e80ff0477ac */ /* 0x000e220008000800 */
[----:B------:R-:W-:Y:S02]  /*9820*/  BSSY.RECONVERGENT B0, `(.L_x_5089) ;  /* 0x000016c000007945 */ /* 0x000fe40003800200 */
[----:B------:R-:W3:Y:S01]  /*9830*/  @!P0 LDS R9, [R6] ;  /* 0x0000000006098984 */ /* 0x000ee20000000800 */
[----:B0-----:R-:W-:-:S04]  /*9840*/  UIMAD UR4, UR5, UR4, URZ ;  /* 0x00000004050472a4 */ /* 0x001fc8000f8e02ff */
[----:B------:R-:W-:Y:S01]  /*9850*/  USHF.R.S32.HI UR10, URZ, 0x1f, UR4 ;  /* 0x0000001fff0a7899 */ /* 0x000fe20008011404 */
[----:B---3--:R-:W0:Y:S02]  /*9860*/  SHFL.BFLY PT, R4, R9, 0x1, 0x1f ;  /* 0x0c201f0009047f89 */ /* 0x008e2400000e0000 */
[----:B0-----:R-:W-:Y:S01]  /*9870*/  FMNMX.FTZ R8, R4, R9, !PT ;  /* 0x0000000904087209 */ /* 0x001fe20007810000 */
[----:B------:R-:W-:Y:S01]  /*9880*/  IMAD.MOV.U32 R9, RZ, RZ, RZ ;  /* 0x000000ffff097224 */ /* 0x000fe200078e00ff */
[----:B------:R-:W-:-:S04]  /*9890*/  IADD3 R4, PT, PT, R2, R21, RZ ;  /* 0x0000001502047210 */ /* 0x000fc80007ffe0ff */
[----:B------:R-:W-:Y:S01]  /*98a0*/  ISETP.GT.AND P0, PT, R4, R17, PT ;  /* 0x000000110400720c */ /* 0x000fe20003f04270 */
[----:B------:R-:W0:-:S12]  /*98b0*/  SHFL.IDX PT, R8, R8, RZ, 0x1f ;  /* 0x00001fff08087589 */ /* 0x000e1800000e0000 */
[----:B------:R-:W-:Y:S05]  /*98c0*/  @P0 BRA `(.L_x_5090) ;  /* 0x0000001400840947 */ /* 0x000fea0003800000 */
[----:B------:R-:W3:Y:S02]  /*98d0*/  LDC.64 R10, c[0x0][0x420] ;  /* 0x00010800ff0a7b82 */ /* 0x000ee40000000a00 */
[----:B---3--:R-:W-:-:S04]  /*98e0*/  ISETP.NE.U32.AND P0, PT, R10, RZ, PT ;  /* 0x000000ff0a00720c */ /* 0x008fc80003f05070 */
        /* <DEDUP_REMOVED lines=15> */
[----:B------:R-:W-:Y:S02]  /*99e0*/  LEA R12, R18, R13, 0x18 ;  /* 0x0000000d120c7211 */ /* 0x000fe400078ec0ff */
[----:B------:R-:W-:Y:S01]  /*99f0*/  LOP3.LUT R11, R9, 0x3, RZ, 0xc0, !PT ;  /* 0x00000003090b7812 */ /* 0x000fe200078ec0ff */
[----:B------:R-:W-:Y:S02]  /*9a00*/  IMAD.MOV.U32 R9, RZ, RZ, RZ ;  /* 0x000000ffff097224 */ /* 0x000fe400078e00ff */
[----:B------:R-:W-:Y:S01]  /*9a10*/  IMAD.IADD R12, R3, 0x1, R12 ;  /* 0x00000001030c7824 */ /* 0x000fe200078e020c */
[----:B------:R-:W-:-:S07]  /*9a20*/  IADD3 R11, PT, PT, -R11, RZ, RZ ;  /* 0x000000ff0b0b7210 */ /* 0x000fce0007ffe1ff */
.L_x_5094:
[----:B------:R-:W0:Y:S01]  /*9a30*/  LDS R13, [R12] ;  /* 0x000000000c0d7984 */ /* 0x000e220000000800 */
[----:B------:R-:W-:Y:S02]  /*9a40*/  VIADD R11, R11, 0x1 ;  /* 0x000000010b0b7836 */ /* 0x000fe40000000000 */
        /* <DEDUP_REMOVED lines=9> */
.L_x_5093:
[----:B------:R-:W-:Y:S05]  /*9ae0*/  BSYNC.RECONVERGENT B1 ;  /* 0x0000000000017941 */ /* 0x000fea0003800200 */
.L_x_5092:
[----:B------:R-:W-:Y:S05]  /*9af0*/  @!P1 BRA `(.L_x_5090) ;  /* 0x0000001000f89947 */ /* 0x000fea0003800000 */
[----:B------:R-:W-:Y:S01]  /*9b00*/  VIADD R15, R15, 0x410 ;  /* 0x000004100f0f7836 */ /* 0x000fe20000000000 */
[----:B------:R-:W-:-:S04]  /*9b10*/  SHF.L.U32 R11, R2, 0x2, RZ ;  /* 0x00000002020b7819 */ /* 0x000fc800000006ff */
[----:B------:R-:W-:Y:S01]  /*9b20*/  LEA R18, R18, R15, 0x18 ;  /* 0x0000000f12127211 */ /* 0x000fe200078ec0ff */
[C---:B------:R-:W-:Y:S02]  /*9b30*/  IMAD R11, R10.reuse, 0x4, -R11 ;  /* 0x000000040a0b7824 */ /* 0x040fe400078e0a0b */
[----:B------:R-:W-:Y:S02]  /*9b40*/  VIADD R10, R10, 0x100 ;  /* 0x000001000a0a7836 */ /* 0x000fe40000000000 */
[----:B------:R-:W-:-:S03]  /*9b50*/  IMAD.IADD R11, R18, 0x1, R11 ;  /* 0x00000001120b7824 */ /* 0x000fc600078e020b */
[----:B------:R-:W-:Y:S02]  /*9b60*/  ISETP.GT.AND P0, PT, R10, R17, PT ;  /* 0x000000110a00720c */ /* 0x000fe40003f04270 */
[----:B------:R-:W0:Y:S04]  /*9b70*/  LDS R13, [R11] ;  /* 0x000000000b0d7984 */ /* 0x000e280000000800 */
[----:B------:R-:W3:Y:S04]  /*9b80*/  LDS R15, [R11+0x100] ;  /* 0x000100000b0f7984 */ /* 0x000ee80000000800 */
[----:B------:R-:W4:Y:S04]  /*9b90*/  LDS R23, [R11+0x200] ;  /* 0x000200000b177984 */ /* 0x000f280000000800 */
[----:B-1----:R-:W1:Y:S01]  /*9ba0*/  LDS R25, [R11+0x300] ;  /* 0x000300000b197984 */ /* 0x002e620000000800 */
[C---:B0-----:R-:W-:Y:S01]  /*9bb0*/  FADD.FTZ R13, -R8.reuse, R13 ;  /* 0x0000000d080d7221 */ /* 0x041fe20000010100 */
[----:B---3--:R-:W-:-:S03]  /*9bc0*/  FADD.FTZ R15, -R8, R15 ;  /* 0x0000000f080f7221 */ /* 0x008fc60000010100 */
[----:B------:R-:W-:Y:S01]  /*9bd0*/  FMUL.FTZ R13, R13, 1.4426950216293334961 ;  /* 0x3fb8aa3b0d0d7820 */ /* 0x000fe20000410000 */
[C---:B----4-:R-:W-:Y:S01]  /*9be0*/  FADD.FTZ R23, -R8.reuse, R23 ;  /* 0x0000001708177221 */ /* 0x050fe20000010100 */
[----:B------:R-:W-:Y:S02]  /*9bf0*/  FMUL.FTZ R15, R15, 1.4426950216293334961 ;  /* 0x3fb8aa3b0f0f7820 */ /* 0x000fe40000410000 */
[----:B------:R-:W0:Y:S01]  /*9c00*/  MUFU.EX2 R12, R13 ;  /* 0x0000000d000c7308 */ /* 0x000e220000000800 */
[----:B-1----:R-:W-:Y:S01]  /*9c10*/  FADD.FTZ R25, -R8, R25 ;  /* 0x0000001908197221 */ /* 0x002fe20000010100 */
[----:B------:R-:W-:Y:S02]  /*9c20*/  FMUL.FTZ R23, R23, 1.4426950216293334961 ;  /* 0x3fb8aa3b17177820 */ /* 0x000fe40000410000 */
[----:B------:R-:W1:Y:S01]  /*9c30*/  MUFU.EX2 R14, R15 ;  /* 0x0000000f000e7308 */ /* 0x000e620000000800 */
[----:B------:R-:W-:-:S03]  /*9c40*/  FMUL.FTZ R25, R25, 1.4426950216293334961 ;  /* 0x3fb8aa3b19197820 */ /* 0x000fc60000410000 */
[----:B------:R-:W3:Y:S04]  /*9c50*/  MUFU.EX2 R18, R23 ;  /* 0x0000001700127308 */ /* 0x000ee80000000800 */
[----:B------:R-:W4:Y:S01]  /*9c60*/  MUFU.EX2 R20, R25 ;  /* 0x0000001900147308 */ /* 0x000f220000000800 */
[----:B0-----:R0:W-:Y:S01]  /*9c70*/  STS [R11], R12 ;  /* 0x0000000c0b007388 */ /* 0x0011e20000000800 */
[----:B------:R-:W-:-:S03]  /*9c80*/  FADD.FTZ R9, R9, R12 ;  /* 0x0000000c09097221 */ /* 0x000fc60000010000 */
[----:B-1----:R0:W-:Y:S01]  /*9c90*/  STS [R11+0x100], R14 ;  /* 0x0001000e0b007388 */ /* 0x0021e20000000800 */
[----:B------:R-:W-:-:S03]  /*9ca0*/  FADD.FTZ R9, R9, R14 ;  /* 0x0000000e09097221 */ /* 0x000fc60000010000 */
[----:B---3--:R0:W-:Y:S01]  /*9cb0*/  STS [R11+0x200], R18 ;  /* 0x000200120b007388 */ /* 0x0081e20000000800 */
[----:B------:R-:W-:-:S03]  /*9cc0*/  FADD.FTZ R9, R9, R18 ;  /* 0x0000001209097221 */ /* 0x000fc60000010000 */
[----:B----4-:R0:W-:Y:S01]  /*9cd0*/  STS [R11+0x300], R20 ;  /* 0x000300140b007388 */ /* 0x0101e20000000800 */
[----:B------:R-:W-:Y:S01]  /*9ce0*/  FADD.FTZ R9, R9, R20 ;  /* 0x0000001409097221 */ /* 0x000fe20000010000 */
[----:B------:R-:W-:Y:S06]  /*9cf0*/  @P0 BRA `(.L_x_5090) ;  /* 0x0000001000780947 */ /* 0x000fec0003800000 */
[----:B0-----:R-:W-:Y:S01]  /*9d00*/  IMAD.IADD R12, R17, 0x1, -R10 ;  /* 0x00000001110c7824 */ /* 0x001fe200078e0a0a */
[----:B------:R-:W-:Y:S01]  /*9d10*/  BSSY.RECONVERGENT B1, `(.L_x_5095) ;  /* 0x000006b000017945 */ /* 0x000fe20003800200 */
[----:B------:R-:W-:Y:S02]  /*9d20*/  IADD3 R11, PT, PT, R11, 0x600, RZ ;  /* 0x000006000b0b7810 */ /* 0x000fe40007ffe0ff */
[----:B------:R-:W-:Y:S02]  /*9d30*/  PLOP3.LUT P0, PT, PT, PT, PT, 0x80, 0x8 ;  /* 0x000000000008781c */ /* 0x000fe40003f0f070 */
[----:B------:R-:W-:-:S13]  /*9d40*/  ISETP.GT.AND P1, PT, R12, 0x2ff, PT ;  /* 0x000002ff0c00780c */ /* 0x000fda0003f24270 */
[----:B------:R-:W-:Y:S05]  /*9d50*/  @!P1 BRA `(.L_x_5096) ;  /* 0x0000000400989947 */ /* 0x000fea0003800000 */
[----:B------:R-:W-:Y:S01]  /*9d60*/  PLOP3.LUT P0, PT, PT, PT, PT, 0x8, 0x80 ;  /* 0x000000000080781c */ /* 0x000fe20003f0e170 */
[----:B------:R-:W-:-:S12]  /*9d70*/  VIADD R51, R17, 0xfffffd01 ;  /* 0xfffffd0111337836 */ /* 0x000fd80000000000 */
.L_x_5097:
[----:B------:R-:W0:Y:S01]  /*9d80*/  LDS R13, [R11+-0x200] ;  /* 0xfffe00000b0d7984 */ /* 0x000e220000000800 */
[----:B------:R-:W-:-:S03]  /*9d90*/  VIADD R10, R10, 0x400 ;  /* 0x000004000a0a7836 */ /* 0x000fc60000000000 */
[----:B------:R-:W1:Y:S02]  /*9da0*/  LDS R15, [R11+-0x100] ;  /* 0xffff00000b0f7984 */ /* 0x000e640000000800 */
[----:B------:R-:W-:Y:S02]  /*9db0*/  ISETP.GE.AND P1, PT, R10, R51, PT ;  /* 0x000000330a00720c */ /* 0x000fe40003f26270 */
[----:B------:R-:W3:Y:S04]  /*9dc0*/  LDS R23, [R11] ;  /* 0x000000000b177984 */ /* 0x000ee80000000800 */
[----:B------:R-:W4:Y:S04]  /*9dd0*/  LDS R25, [R11+0x100] ;  /* 0x000100000b197984 */ /* 0x000f280000000800 */
[----:B------:R-:W5:Y:S04]  /*9de0*/  LDS R27, [R11+0x200] ;  /* 0x000200000b1b7984 */ /* 0x000f680000000800 */
[----:B--2---:R-:W2:Y:S04]  /*9df0*/  LDS R29, [R11+0x300] ;  /* 0x000300000b1d7984 */ /* 0x004ea80000000800 */
[----:B------:R-:W2:Y:S04]  /*9e00*/  LDS R31, [R11+0x400] ;  /* 0x000400000b1f7984 */ /* 0x000ea80000000800 */
[----:B------:R-:W2:Y:S04]  /*9e10*/  LDS R33, [R11+0x500] ;  /* 0x000500000b217984 */ /* 0x000ea80000000800 */
        /* <DEDUP_REMOVED lines=8> */
[C---:B---3--:R-:W-:Y:S01]  /*9ea0*/  FADD.FTZ R23, -R8.reuse, R23 ;  /* 0x0000001708177221 */ /* 0x048fe20000010100 */
[----:B------:R-:W-:Y:S01]  /*9eb0*/  FMUL.FTZ R15, R15, 1.4426950216293334961 ;  /* 0x3fb8aa3b0f0f7820 */ /* 0x000fe20000410000 */
[----:B------:R-:W3:Y:S01]  /*9ec0*/  MUFU.EX2 R12, R13 ;  /* 0x0000000d000c7308 */ /* 0x000ee20000000800 */
        /* <DEDUP_REMOVED lines=9> */
[C---:B--2---:R-:W-:Y:S01]  /*9f60*/  FADD.FTZ R29, -R8.reuse, R29 ;  /* 0x0000001d081d7221 */ /* 0x044fe20000010100 */
[----:B------:R-:W-:Y:S01]  /*9f70*/  FMUL.FTZ R27, R27, 1.4426950216293334961 ;  /* 0x3fb8aa3b1b1b7820 */ /* 0x000fe20000410000 */
[----:B------:R-:W2:Y:S01]  /*9f80*/  MUFU.EX2 R20, R25 ;  /* 0x0000001900147308 */ /* 0x000ea20000000800 */
[----:B------:R-:W-:Y:S01]  /*9f90*/  FADD.FTZ R31, -R8, R31 ;  /* 0x0000001f081f7221 */ /* 0x000fe20000010100 */
[----:B---3--:R-:W-:Y:S01]  /*9fa0*/  FADD.FTZ R9, R12, R9 ;  /* 0x000000090c097221 */ /* 0x008fe20000010000 */
[----:B------:R-:W-:Y:S01]  /*9fb0*/  FMUL.FTZ R29, R29, 1.4426950216293334961 ;  /* 0x3fb8aa3b1d1d7820 */ /* 0x000fe20000410000 */
[----:B------:R-:W3:Y:S01]  /*9fc0*/  MUFU.EX2 R24, R27 ;  /* 0x0000001b00187308 */ /* 0x000ee20000000800 */
        /* <DEDUP_REMOVED lines=12> */
[C---:B------:R-:W-:Y:S01]  /*a090*/  FADD.FTZ R39, -R8.reuse, R39 ;  /* 0x0000002708277221 */ /* 0x040fe20000010100 */
[----:B---3--:R-:W-:Y:S01]  /*a0a0*/  FADD.FTZ R9, R9, R24 ;  /* 0x0000001809097221 */ /* 0x008fe20000010000 */
[----:B------:R-:W-:Y:S01]  /*a0b0*/  FMUL.FTZ R37, R37, 1.4426950216293334961 ;  /* 0x3fb8aa3b25257820 */ /* 0x000fe20000410000 */
[----:B------:R-:W3:Y:S01]  /*a0c0*/  MUFU.EX2 R32, R35 ;  /* 0x0000002300207308 */ /* 0x000ee20000000800 */
        /* <DEDUP_REMOVED lines=9> */
[----:B--2---:R-:W-:Y:S01]  /*a160*/  FADD.FTZ R9, R9, R30 ;  /* 0x0000001e09097221 */ /* 0x004fe20000010000 */
[C---:B------:R-:W-:Y:S01]  /*a170*/  FADD.FTZ R45, -R8.reuse, R45 ;  /* 0x0000002d082d7221 */ /* 0x040fe20000010100 */
[----:B------:R-:W-:Y:S01]  /*a180*/  FMUL.FTZ R43, R43, 1.4426950216293334961 ;  /* 0x3fb8aa3b2b2b7820 */ /* 0x000fe20000410000 */
[C---:B------:R-:W-:Y:S01]  /*a190*/  FADD.FTZ R47, -R8.reuse, R47 ;  /* 0x0000002f082f7221 */ /* 0x040fe20000010100 */
[----:B---3--:R-:W-:Y:S01]  /*a1a0*/  FADD.FTZ R9, R9, R32 ;  /* 0x0000002009097221 */ /* 0x008fe20000010000 */
        /* <DEDUP_REMOVED lines=33> */
.L_x_5096:
[----:B------:R-:W-:Y:S05]  /*a3c0*/  BSYNC.RECONVERGENT B1 ;  /* 0x0000000000017941 */ /* 0x000fea0003800200 */
.L_x_5095:
        /* <DEDUP_REMOVED lines=8> */
[----:B------:R-:W3:Y:S04]  /*a450*/  LDS R23, [R11] ;  /* 0x000000000b177984 */ /* 0x000ee80000000800 */
[----:B------:R-:W4:Y:S04]  /*a460*/  LDS R25, [R11+0x100] ;  /* 0x000100000b197984 */ /* 0x000f280000000800 */
[----:B------:R-:W5:Y:S04]  /*a470*/  LDS R27, [R11+0x200] ;  /* 0x000200000b1b7984 */ /* 0x000f680000000800 */
[----:B--2---:R-:W2:Y:S04]  /*a480*/  LDS R29, [R11+0x300] ;  /* 0x000300000b1d7984 */ /* 0x004ea80000000800 */
[----:B------:R-:W2:Y:S04]  /*a490*/  LDS R31, [R11+0x400] ;  /* 0x000400000b1f7984 */ /* 0x000ea80000000800 */
[----:B------:R-:W2:Y:S01]  /*a4a0*/  LDS R33, [R11+0x500] ;  /* 0x000500000b217984 */ /* 0x000ea20000000800 */
[C---:B0-----:R-:W-:Y:S01]  /*a4b0*/  FADD.FTZ R13, -R8.reuse, R13 ;  /* 0x0000000d080d7221 */ /* 0x041fe20000010100 */
[----:B-1----:R-:W-:-:S03]  /*a4c0*/  FADD.FTZ R15, -R8, R15 ;  /* 0x0000000f080f7221 */ /* 0x002fc60000010100 */
[----:B------:R-:W-:Y:S01]  /*a4d0*/  FMUL.FTZ R13, R13, 1.4426950216293334961 ;  /* 0x3fb8aa3b0d0d7820 */ /* 0x000fe20000410000 */
[C---:B---3--:R-:W-:Y:S01]  /*a4e0*/  FADD.FTZ R23, -R8.reuse, R23 ;  /* 0x0000001708177221 */ /* 0x048fe20000010100 */
[----:B------:R-:W-:Y:S02]  /*a4f0*/  FMUL.FTZ R15, R15, 1.4426950216293334961 ;  /* 0x3fb8aa3b0f0f7820 */ /* 0x000fe40000410000 */
[----:B------:R-:W0:Y:S01]  /*a500*/  MUFU.EX2 R12, R13 ;  /* 0x0000000d000c7308 */ /* 0x000e220000000800 */
[C---:B----4-:R-:W-:Y:S01]  /*a510*/  FADD.FTZ R25, -R8.reuse, R25 ;  /* 0x0000001908197221 */ /* 0x050fe20000010100 */
[----:B------:R-:W-:Y:S02]  /*a520*/  FMUL.FTZ R23, R23, 1.4426950216293334961 ;  /* 0x3fb8aa3b17177820 */ /* 0x000fe40000410000 */
[----:B------:R-:W1:Y:S01]  /*a530*/  MUFU.EX2 R14, R15 ;  /* 0x0000000f000e7308 */ /* 0x000e620000000800 */
[----:B-----5:R-:W-:Y:S01]  /*a540*/  FADD.FTZ R27, -R8, R27 ;  /* 0x0000001b081b7221 */ /* 0x020fe20000010100 */
[----:B------:R-:W-:-:S02]  /*a550*/  FMUL.FTZ R25, R25, 1.4426950216293334961 ;  /* 0x3fb8aa3b19197820 */ /* 0x000fc40000410000 */
[----:B------:R-:W3:Y:S01]  /*a560*/  MUFU.EX2 R18, R23 ;  /* 0x0000001700127308 */ /* 0x000ee20000000800 */
[C---:B--2---:R-:W-:Y:S01]  /*a570*/  FADD.FTZ R29, -R8.reuse, R29 ;  /* 0x0000001d081d7221 */ /* 0x044fe20000010100 */
[----:B------:R-:W-:Y:S02]  /*a580*/  FMUL.FTZ R27, R27, 1.4426950216293334961 ;  /* 0x3fb8aa3b1b1b7820 */ /* 0x000fe40000410000 */
[----:B------:R-:W2:Y:S01]  /*a590*/  MUFU.EX2 R20, R25 ;  /* 0x0000001900147308 */ /* 0x000ea20000000800 */
        /* <DEDUP_REMOVED lines=8> */
[----:B---3--:R-:W-:Y:S01]  /*a620*/  FADD.FTZ R9, R9, R18 ;  /* 0x0000001209097221 */ /* 0x008fe20000010000 */
[----:B------:R-:W-:Y:S01]  /*a630*/  FMUL.FTZ R33, R33, 1.4426950216293334961 ;  /* 0x3fb8aa3b21217820 */ /* 0x000fe20000410000 */
[----:B------:R-:W-:Y:S01]  /*a640*/  STS [R11+-0x200], R12 ;  /* 0xfffe000c0b007388 */ /* 0x000fe20000000800 */
[----:B------:R-:W3:Y:S01]  /*a650*/  MUFU.EX2 R28, R31 ;  /* 0x0000001f001c7308 */ /* 0x000ee20000000800 */
[----:B--2---:R-:W-:-:S02]  /*a660*/  FADD.FTZ R9, R9, R20 ;  /* 0x0000001409097221 */ /* 0x004fc40000010000 */
[----:B------:R-:W-:Y:S01]  /*a670*/  STS [R11+-0x100], R14 ;  /* 0xffff000e0b007388 */ /* 0x000fe20000000800 */
[----:B------:R-:W2:Y:S01]  /*a680*/  MUFU.EX2 R30, R33 ;  /* 0x00000021001e7308 */ /* 0x000ea20000000800 */
[----:B0-----:R-:W-:Y:S02]  /*a690*/  FADD.FTZ R9, R9, R24 ;  /* 0x0000001809097221 */ /* 0x001fe40000010000 */
[----:B------:R-:W-:Y:S02]  /*a6a0*/  STS [R11], R18 ;  /* 0x000000120b007388 */ /* 0x000fe40000000800 */
[----:B-1----:R-:W-:Y:S02]  /*a6b0*/  FADD.FTZ R9, R9, R26 ;  /* 0x0000001a09097221 */ /* 0x002fe40000010000 */
[----:B------:R-:W-:Y:S02]  /*a6c0*/  STS [R11+0x100], R20 ;  /* 0x000100140b007388 */ /* 0x000fe40000000800 */
[----:B---3--:R-:W-:-:S02]  /*a6d0*/  FADD.FTZ R9, R9, R28 ;  /* 0x0000001c09097221 */ /* 0x008fc40000010000 */
[----:B------:R-:W-:Y:S02]  /*a6e0*/  STS [R11+0x200], R24 ;  /* 0x000200180b007388 */ /* 0x000fe40000000800 */
[----:B--2---:R-:W-:Y:S02]  /*a6f0*/  FADD.FTZ R9, R9, R30 ;  /* 0x0000001e09097221 */ /* 0x004fe40000010000 */
[----:B------:R-:W-:Y:S04]  /*a700*/  STS [R11+0x300], R26 ;  /* 0x0003001a0b007388 */ /* 0x000fe80000000800 */
[----:B------:R-:W-:Y:S04]  /*a710*/  STS [R11+0x400], R28 ;  /* 0x0004001c0b007388 */ /* 0x000fe80000000800 */
[----:B------:R0:W-:Y:S02]  /*a720*/  STS [R11+0x500], R30 ;  /* 0x0005001e0b007388 */ /* 0x0001e40000000800 */
[----:B0-----:R-:W-:-:S07]  /*a730*/  VIADD R11, R11, 0x800 ;  /* 0x000008000b0b7836 */ /* 0x001fce0000000000 */
.L_x_5099:
[----:B------:R-:W-:Y:S05]  /*a740*/  BSYNC.RECONVERGENT B1 ;  /* 0x0000000000017941 */ /* 0x000fea0003800200 */
.L_x_5098:
[----:B------:R-:W-:-:S13]  /*a750*/  ISETP.GT.AND P1, PT, R10, R17, PT ;  /* 0x000000110a00720c */ /* 0x000fda0003f24270 */
[----:B------:R-:W-:Y:S05]  /*a760*/  @!P0 BRA P1, `(.L_x_5090) ;  /* 0x0000000400dc8947 */ /* 0x000fea0000800000 */
[----:B------:R-:W0:Y:S04]  /*a770*/  LDS R13, [R11+-0x200] ;  /* 0xfffe00000b0d7984 */ /* 0x000e280000000800 */
[----:B------:R-:W1:Y:S04]  /*a780*/  LDS R15, [R11+-0x100] ;  /* 0xffff00000b0f7984 */ /* 0x000e680000000800 */
[----:B------:R-:W3:Y:S04]  /*a790*/  LDS R23, [R11] ;  /* 0x000000000b177984 */ /* 0x000ee80000000800 */
[----:B------:R-:W4:Y:S01]  /*a7a0*/  LDS R25, [R11+0x100] ;  /* 0x000100000b197984 */ /* 0x000f220000000800 */
[C---:B0-----:R-:W-:Y:S01]  /*a7b0*/  FADD.FTZ R13, -R8.reuse, R13 ;  /* 0x0000000d080d7221 */ /* 0x041fe20000010100 */
[----:B-1----:R-:W-:-:S03]  /*a7c0*/  FADD.FTZ R15, -R8, R15 ;  /* 0x0000000f080f7221 */ /* 0x002fc60000010100 */
[----:B------:R-:W-:Y:S01]  /*a7d0*/  FMUL.FTZ R13, R13, 1.4426950216293334961 ;  /* 0x3fb8aa3b0d0d7820 */ /* 0x000fe20000410000 */
[C---:B---3--:R-:W-:Y:S01]  /*a7e0*/  FADD.FTZ R23, -R8.reuse, R23 ;  /* 0x0000001708177221 */ /* 0x048fe20000010100 */
[----:B------:R-:W-:Y:S02]  /*a7f0*/  FMUL.FTZ R15, R15, 1.4426950216293334961 ;  /* 0x3fb8aa3b0f0f7820 */ /* 0x000fe40000410000 */
[----:B------:R-:W0:Y:S01]  /*a800*/  MUFU.EX2 R10, R13 ;  /* 0x0000000d000a7308 */ /* 0x000e220000000800 */
[----:B----4-:R-:W-:Y:S01]  /*a810*/  FADD.FTZ R25, -R8, R25 ;  /* 0x0000001908197221 */ /* 0x010fe20000010100 */
[----:B------:R-:W-:Y:S02]  /*a820*/  FMUL.FTZ R23, R23, 1.4426950216293334961 ;  /* 0x3fb8aa3b17177820 */ /* 0x000fe40000410000 */
[----:B------:R-:W1:Y:S01]  /*a830*/  MUFU.EX2 R8, R15 ;  /* 0x0000000f00087308 */ /* 0x000e620000000800 */
[----:B------:R-:W-:-:S03]  /*a840*/  FMUL.FTZ R25, R25, 1.4426950216293334961 ;  /* 0x3fb8aa3b19197820 */ /* 0x000fc60000410000 */
        /* <DEDUP_REMOVED lines=11> */
.L_x_5091:
        /* <DEDUP_REMOVED lines=8> */
[----:B------:R-:W-:-:S12]  /*a980*/  IMAD.MOV.U32 R9, RZ, RZ, RZ ;  /* 0x000000ffff097224 */ /* 0x000fd800078e00ff */
[----:B------:R-:W-:Y:S05]  /*a990*/  @!P0 BRA `(.L_x_5101) ;  /* 0x00000000006c8947 */ /* 0x000fea0003800000 */
[----:B------:R-:W-:Y:S01]  /*a9a0*/  VIADD R15, R15, 0x410 ;  /* 0x000004100f0f7836 */ /* 0x000fe20000000000 */
[----:B------:R-:W-:Y:S01]  /*a9b0*/  LEA.HI R9, R13, 0x1, RZ, 0x1a ;  /* 0x000000010d097811 */ /* 0x000fe200078fd0ff */
[--C-:B------:R-:W-:Y:S01]  /*a9c0*/  IMAD.MOV.U32 R12, RZ, RZ, R4.reuse ;  /* 0x000000ffff0c7224 */ /* 0x100fe200078e0004 */
[----:B------:R-:W-:Y:S02]  /*a9d0*/  IADD3 R20, P0, P2, R10, UR4, R4 ;  /* 0x000000040a147c10 */ /* 0x000fe4000fa1e004 */
[----:B------:R-:W-:Y:S02]  /*a9e0*/  LEA R18, R18, R15, 0x18 ;  /* 0x0000000f12127211 */ /* 0x000fe400078ec0ff */
[----:B------:R-:W-:Y:S01]  /*a9f0*/  LOP3.LUT R10, R9, 0x3, RZ, 0xc0, !PT ;  /* 0x00000003090a7812 */ /* 0x000fe200078ec0ff */
[----:B------:R-:W-:Y:S01]  /*aa00*/  HFMA2 R9, -RZ, RZ, 0, 0 ;  /* 0x00000000ff097431 */ /* 0x000fe200000001ff */
[----:B------:R-:W-:Y:S01]  /*aa10*/  IADD3.X R11, PT, PT, R11, UR10, RZ, P0, P2 ;  /* 0x0000000a0b0b7c10 */ /* 0x000fe200087e44ff */
[----:B------:R-:W-:-:S02]  /*aa20*/  IMAD.IADD R13, R3, 0x1, R18 ;  /* 0x00000001030d7824 */ /* 0x000fc400078e0212 */
[----:B------:R-:W-:-:S07]  /*aa30*/  IMAD.MOV R14, RZ, RZ, -R10 ;  /* 0x000000ffff0e7224 */ /* 0x000fce00078e0a0a */
.L_x_5102:
[----:B------:R-:W-:-:S06]  /*aa40*/  IMAD.MOV.U32 R10, RZ, RZ, R20 ;  /* 0x000000ffff0a7224 */ /* 0x000fcc00078e0014 */
[----:B------:R3:W4:Y:S01]  /*aa50*/  LDG.E.U8 R10, desc[UR36][R10.64] ;  /* 0x000000240a0a7981 */ /* 0x000722000c1e1100 */
[----:B------:R-:W-:Y:S01]  /*aa60*/  MOV R18, RZ ;  /* 0x000000ff00127202 */ /* 0x000fe20000000f00 */
[----:B------:R-:W-:Y:S01]  /*aa70*/  VIADD R14, R14, 0x1 ;  /* 0x000000010e0e7836 */ /* 0x000fe20000000000 */
[----:B------:R-:W-:Y:S01]  /*aa80*/  IADD3 R20, P2, PT, R20, 0x40, RZ ;  /* 0x0000004014147810 */ /* 0x000fe20007f5e0ff */
[----:B------:R-:W-:-:S04]  /*aa90*/  VIADD R12, R12, 0x40 ;  /* 0x000000400c0c7836 */ /* 0x000fc80000000000 */
[----:B---3--:R-:W-:Y:S01]  /*aaa0*/  IMAD.X R11, RZ, RZ, R11, P2 ;  /* 0x000000ffff0b7224 */ /* 0x008fe200010e060b */
        /* <DEDUP_REMOVED lines=8> */
[----:B0-----:R-:W-:-:S10]  /*ab30*/  VIADD R13, R13, 0x100 ;  /* 0x000001000d0d7836 */ /* 0x001fd40000000000 */
[----:B------:R-:W-:Y:S05]  /*ab40*/  @P0 BRA `(.L_x_5102) ;  /* 0xfffffffc00bc0947 */ /* 0x000fea000383ffff */
.L_x_5101:
[----:B------:R-:W-:Y:S05]  /*ab50*/  BSYNC.RECONVERGENT B1 ;  /* 0x0000000000017941 */ /* 0x000fea0003800200 */
.L_x_5100:
[----:B------:R-:W-:Y:S05]  /*ab60*/  @!P1 BRA `(.L_x_5090) ;  /* 0x0000000000dc9947 */ /* 0x000fea0003800000 */
[----:B------:R-:W3:Y:S01]  /*ab70*/  S2R R14, SR_CgaCtaId ;  /* 0x00000000000e7919 */ /* 0x000ee20000008800 */
[----:B-1----:R-:W1:Y:S01]  /*ab80*/  LDC.64 R24, c[0x0][0x420] ;  /* 0x00010800ff187b82 */ /* 0x002e620000000a00 */
[----:B------:R-:W-:Y:S02]  /*ab90*/  MOV R10, 0x400 ;  /* 0x00000400000a7802 */ /* 0x000fe40000000f00 */
[----:B------:R-:W-:-:S03]  /*aba0*/  SHF.L.U32 R11, R2, 0x2, RZ ;  /* 0x00000002020b7819 */ /* 0x000fc600000006ff */
[----:B------:R-:W-:Y:S02]  /*abb0*/  VIADD R13, R10, 0x410 ;  /* 0x000004100a0d7836 */ /* 0x000fe40000000000 */
[----:B------:R-:W-:Y:S01]  /*abc0*/  IMAD R10, R12, 0x4, -R11 ;  /* 0x000000040c0a7824 */ /* 0x000fe200078e0a0b */
[----:B-1----:R-:W-:-:S04]  /*abd0*/  IADD3 R15, P0, P1, R24, UR4, R12 ;  /* 0x00000004180f7c10 */ /* 0x002fc8000f91e00c */
[----:B------:R-:W-:Y:S02]  /*abe0*/  IADD3 R15, P2, PT, R15, 0x80, RZ ;  /* 0x000000800f0f7810 */ /* 0x000fe40007f5e0ff */
[----:B------:R-:W-:Y:S02]  /*abf0*/  IADD3.X R11, PT, PT, R25, UR10, RZ, P0, P1 ;  /* 0x0000000a190b7c10 */ /* 0x000fe400087e24ff */
[----:B---3--:R-:W-:-:S03]  /*ac00*/  LEA R13, R14, R13, 0x18 ;  /* 0x0000000d0e0d7211 */ /* 0x008fc600078ec0ff */
[----:B------:R-:W-:Y:S01]  /*ac10*/  IMAD.X R11, RZ, RZ, R11, P2 ;  /* 0x000000ffff0b7224 */ /* 0x000fe200010e060b */
[----:B------:R-:W-:-:S07]  /*ac20*/  IADD3 R13, PT, PT, R10, 0x200, R13 ;  /* 0x000002000a0d7810 */ /* 0x000fce0007ffe00d */
.L_x_5103:
[----:B------:R-:W-:-:S05]  /*ac30*/  IMAD.MOV.U32 R10, RZ, RZ, R15 ;  /* 0x000000ffff0a7224 */ /* 0x000fca00078e000f */
[----:B------:R-:W3:Y:S04]  /*ac40*/  LDG.E.U8 R20, desc[UR36][R10.64+-0x80] ;  /* 0xffff80240a147981 */ /* 0x000ee8000c1e1100 */
[----:B------:R-:W4:Y:S04]  /*ac50*/  LDG.E.U8 R14, desc[UR36][R10.64+-0x40] ;  /* 0xffffc0240a0e7981 */ /* 0x000f28000c1e1100 */
[----:B------:R-:W5:Y:S04]  /*ac60*/  LDG.E.U8 R15, desc[UR36][R10.64] ;  /* 0x000000240a0f7981 */ /* 0x000f68000c1e1100 */
[----:B------:R-:W2:Y:S01]  /*ac70*/  LDG.E.U8 R18, desc[UR36][R10.64+0x40] ;  /* 0x000040240a127981 */ /* 0x000ea2000c1e1100 */
[----:B------:R-:W-:-:S02]  /*ac80*/  IMAD.MOV.U32 R24, RZ, RZ, RZ ;  /* 0x000000ffff187224 */ /* 0x000fc400078e00ff */
[----:B------:R-:W-:Y:S01]  /*ac90*/  VIADD R12, R12, 0x100 ;  /* 0x000001000c0c7836 */ /* 0x000fe20000000000 */
[----:B---3--:R-:W-:Y:S01]  /*aca0*/  ISETP.NE.AND P0, PT, R20, RZ, PT ;  /* 0x000000ff1400720c */ /* 0x008fe20003f05270 */
[----:B------:R-:W-:Y:S01]  /*acb0*/  IMAD.MOV.U32 R20, RZ, RZ, RZ ;  /* 0x000000ffff147224 */ /* 0x000fe200078e00ff */
[----:B----4-:R-:W-:Y:S02]  /*acc0*/  ISETP.NE.AND P1, PT, R14, RZ, PT ;  /* 0x000000ff0e00720c */ /* 0x010fe40003f25270 */
[----:B------:R-:W-:Y:S02]  /*acd0*/  MOV R14, RZ ;  /* 0x000000ff000e7202 */ /* 0x000fe40000000f00 */
[----:B-----5:R-:W-:Y:S02]  /*ace0*/  ISETP.NE.AND P2, PT, R15, RZ, PT ;  /* 0x000000ff0f00720c */ /* 0x020fe40003f45270 */
[----:B--2---:R-:W-:-:S05]  /*acf0*/  ISETP.NE.AND P3, PT, R18, RZ, PT ;  /* 0x000000ff1200720c */ /* 0x004fca0003f65270 */
        /* <DEDUP_REMOVED lines=30> */
.L_x_5090:
[----:B------:R-:W-:Y:S05]  /*aee0*/  BSYNC.RECONVERGENT B0 ;  /* 0x0000000000007941 */ /* 0x000fea0003800200 */
.L_x_5089:
[----:B0-----:R-:W0:Y:S01]  /*aef0*/  SHFL.BFLY PT, R8, R9, 0x10, 0x1f ;  /* 0x0e001f0009087f89 */ /* 0x001e2200000e0000 */
[C---:B------:R-:W-:Y:S01]  /*af00*/  ISETP.NE.AND P0, PT, R5.reuse, RZ, PT ;  /* 0x000000ff0500720c */ /* 0x040fe20003f05270 */
[----:B------:R-:W3:Y:S01]  /*af10*/  LDCU.U8 UR7, c[0x0][0x48c] ;  /* 0x00009180ff0777ac */ /* 0x000ee20008000000 */
[----:B------:R-:W-:Y:S01]  /*af20*/  ISETP.GT.U32.AND P1, PT, R5, 0x1, PT ;  /* 0x000000010500780c */ /* 0x000fe20003f24070 */
[----:B------:R-:W4:Y:S10]  /*af30*/  LDC R15, c[0x0][0x3f8] ;  /* 0x0000fe00ff0f7b82 */ /* 0x000f340000000800 */
[----:B------:R-:W-:-:S04]  /*af40*/  @!P0 SHF.R.U32.HI R14, RZ, 0x3, R21 ;  /* 0x00000003ff0e8819 */ /* 0x000fc80000011615 */
[----:B------:R-:W-:Y:S01]  /*af50*/  @!P0 LOP3.LUT R5, R14, 0x7c, RZ, 0xc0, !PT ;  /* 0x0000007c0e058812 */ /* 0x000fe200078ec0ff */
[----:B---3--:R-:W-:Y:S01]  /*af60*/  UISETP.NE.AND UP0, UPT, UR7, URZ, UPT ;  /* 0x000000ff0700728c */ /* 0x008fe2000bf05270 */
[----:B0-----:R-:W-:-:S03]  /*af70*/  FADD.FTZ R8, R8, R9 ;  /* 0x0000000908087221 */ /* 0x001fc60000010000 */
[----:B------:R-:W-:Y:S02]  /*af80*/  @!P0 IMAD.IADD R9, R5, 0x1, R0 ;  /* 0x0000000105098824 */ /* 0x000fe400078e0200 */
[----:B------:R-:W4:Y:S01]  /*af90*/  S2R R0, SR_CTAID.X ;  /* 0x0000000000007919 */ /* 0x000f220000002500 */
[----:B------:R-:W0:Y:S02]  /*afa0*/  SHFL.BFLY PT, R11, R8, 0x8, 0x1f ;  /* 0x0d001f00080b7f89 */ /* 0x000e2400000e0000 */
[----:B0-----:R-:W-:Y:S01]  /*afb0*/  FADD.FTZ R11, R8, R11 ;  /* 0x0000000b080b7221 */ /* 0x001fe20000010000 */
[----:B----4-:R-:W-:-:S04]  /*afc0*/  IMAD R14, R15, UR5, R0 ;  /* 0x000000050f0e7c24 */ /* 0x010fc8000f8e0200 */
        /* <DEDUP_REMOVED lines=8> */
[----:B------:R-:W-:Y:S02]  /*b050*/  ISETP.GT.AND P0, PT, R4, R17, PT ;  /* 0x000000110400720c */ /* 0x000fe40003f04270 */
[----:B0-----:R-:W-:-:S03]  /*b060*/  CS2R R8, SRZ ;  /* 0x0000000000087805 */ /* 0x001fc6000001ff00 */
[----:B------:R-:W0:Y:S04]  /*b070*/  @!P1 LDS R12, [R6+0x8] ;  /* 0x00000800060c9984 */ /* 0x000e280000000800 */
[----:B0-----:R-:W0:Y:S02]  /*b080*/  SHFL.BFLY PT, R5, R12, 0x1, 0x1f ;  /* 0x0c201f000c057f89 */ /* 0x001e2400000e0000 */
[----:B0-----:R-:W-:-:S06]  /*b090*/  FADD.FTZ R10, R5, R12 ;  /* 0x0000000c050a7221 */ /* 0x001fcc0000010000 */
[----:B------:R-:W0:Y:S02]  /*b0a0*/  SHFL.IDX PT, R10, R10, RZ, 0x1f ;  /* 0x00001fff0a0a7589 */ /* 0x000e2400000e0000 */
[----:B0-----:R-:W-:-:S06]  /*b0b0*/  FADD.FTZ R5, R10, 9.9999999747524270788e-07 ;  /* 0x358637bd0a057421 */ /* 0x001fcc0000010000 */
[----:B------:R-:W0:Y:S01]  /*b0c0*/  MUFU.RCP R5, R5 ;  /* 0x0000000500057308 */ /* 0x000e220000001000 */
[----:B------:R-:W-:Y:S05]  /*b0d0*/  BRA.U !UP0, `(.L_x_5104) ;  /* 0x0000000108187547 */ /* 0x000fea000b800000 */
[----:B------:R-:W3:Y:S08]  /*b0e0*/  LDC R9, c[0x0][0x488] ;  /* 0x00012200ff097b82 */ /* 0x000ef00000000800 */
[----:B------:R-:W3:Y:S08]  /*b0f0*/  LDC R6, c[0x0][0x40c] ;  /* 0x00010300ff067b82 */ /* 0x000ef00000000800 */
[----:B------:R-:W4:Y:S01]  /*b100*/  LDC R11, c[0x0][0x3f4] ;  /* 0x0000fd00ff0b7b82 */ /* 0x000f220000000800 */
[----:B---3--:R-:W-:-:S04]  /*b110*/  IMAD R6, R14, R9, R6 ;  /* 0x000000090e067224 */ /* 0x008fc800078e0206 */
[----:B----4-:R-:W-:-:S05]  /*b120*/  IMAD R8, R6, R11, RZ ;  /* 0x0000000b06087224 */ /* 0x010fca00078e02ff */
[----:B------:R-:W-:-:S07]  /*b130*/  SHF.R.S32.HI R9, RZ, 0x1f, R8 ;  /* 0x0000001fff097819 */ /* 0x000fce0000011408 */
.L_x_5104:
        /* <DEDUP_REMOVED lines=19> */
[----:B------:R-:W-:-:S03]  /*b270*/  IMAD.MOV R8, RZ, RZ, -R6 ;  /* 0x000000ffff087224 */ /* 0x000fc600078e0a06 */
[----:B------:R-:W-:Y:S01]  /*b280*/  IADD3 R4, PT, PT, R4, R7, RZ ;  /* 0x0000000704047210 */ /* 0x000fe20007ffe0ff */
[----:B---3--:R-:W-:-:S06]  /*b290*/  ULEA UR5, UR6, UR5, 0x18 ;  /* 0x0000000506057291 */ /* 0x008fcc000f8ec0ff */
[----:B------:R-:W-:-:S07]  /*b2a0*/  VIADD R6, R3, UR5 ;  /* 0x0000000503067c36 */ /* 0x000fce0008000000 */
.L_x_5110:
[----:B------:R-:W0:Y:S01]  /*b2b0*/  LDS R10, [R6] ;  /* 0x00000000060a7984 */ /* 0x000e220000000800 */
[----:B------:R-:W-:-:S05]  /*b2c0*/  VIADD R8, R8, 0x1 ;  /* 0x0000000108087836 */ /* 0x000fca0000000000 */
[----:B------:R-:W-:Y:S01]  /*b2d0*/  ISETP.NE.AND P0, PT, R8, RZ, PT ;  /* 0x000000ff0800720c */ /* 0x000fe20003f05270 */
[----:B0-----:R-:W-:-:S05]  /*b2e0*/  FMUL.FTZ R7, R10, R5 ;  /* 0x000000050a077220 */ /* 0x001fca0000410000 */
[----:B------:R0:W-:Y:S02]  /*b2f0*/  STS [R6], R7 ;  /* 0x0000000706007388 */ /* 0x0001e40000000800 */
[----:B0-----:R-:W-:-:S05]  /*b300*/  VIADD R6, R6, 0x100 ;  /* 0x0000010006067836 */ /* 0x001fca0000000000 */
[----:B------:R-:W-:Y:S05]  /*b310*/  @P0 BRA `(.L_x_5110) ;  /* 0xfffffffc00e40947 */ /* 0x000fea000383ffff */
.L_x_5109:
[----:B------:R-:W-:Y:S05]  /*b320*/  BSYNC.RECONVERGENT B1 ;  /* 0x0000000000017941 */ /* 0x000fea0003800200 */
.L_x_5108:
[----:B------:R-:W-:Y:S05]  /*b330*/  @!P1 BRA `(.L_x_5106) ;  /* 0x0000001400109947 */ /* 0x000fea0003800000 */
[----:B------:R-:W3:Y:S01]  /*b340*/  S2UR UR6, SR_CgaCtaId ;  /* 0x00000000000679c3 */ /* 0x000ee20000008800 */
[----:B------:R-:W-:Y:S01]  /*b350*/  UMOV UR5, 0x400 ;  /* 0x0000040000057882 */ /* 0x000fe20000000000 */
[----:B------:R-:W-:Y:S01]  /*b360*/  IMAD.SHL.U32 R7, R2, 0x4, RZ ;  /* 0x0000000402077824 */ /* 0x000fe200078e00ff */
[----:B------:R-:W-:-:S04]  /*b370*/  UIADD3 UR5, UPT, UPT, UR5, 0x410, URZ ;  /* 0x0000041005057890 */ /* 0x000fc8000fffe0ff */
[----:B------:R-:W-:Y:S01]  /*b380*/  LEA R6, R4, -R7, 0x2 ;  /* 0x8000000704067211 */ /* 0x000fe200078e10ff */
[----:B---3--:R-:W-:-:S09]  /*b390*/  ULEA UR5, UR6, UR5, 0x18 ;  /* 0x0000000506057291 */ /* 0x008fd2000f8ec0ff */
[----:B------:R-:W0:Y:S04]  /*b3a0*/  LDS R8, [R6+UR5] ;  /* 0x0000000506087984 */ /* 0x000e280008000800 */
[----:B------:R-:W3:Y:S04]  /*b3b0*/  LDS R10, [R6+UR5+0x100] ;  /* 0x00010005060a7984 */ /* 0x000ee80008000800 */
[----:B------:R-:W4:Y:S04]  /*b3c0*/  LDS R12, [R6+UR5+0x200] ;  /* 0x00020005060c7984 */ /* 0x000f280008000800 */
[----:B------:R-:W5:Y:S01]  /*b3d0*/  LDS R18, [R6+UR5+0x300] ;  /* 0x0003000506127984 */ /* 0x000f620008000800 */
[----:B0-----:R-:W-:Y:S01]  /*b3e0*/  FMUL.FTZ R7, R8, R5 ;  /* 0x0000000508077220 */ /* 0x001fe20000410000 */
[----:B------:R-:W-:-:S02]  /*b3f0*/  VIADD R8, R4, 0x100 ;  /* 0x0000010004087836 */ /* 0x000fc40000000000 */
[----:B------:R-:W-:Y:S02]  /*b400*/  VIADD R4, R6, UR5 ;  /* 0x0000000506047c36 */ /* 0x000fe40008000000 */
[----:B---3--:R-:W-:Y:S01]  /*b410*/  FMUL.FTZ R9, R10, R5 ;  /* 0x000000050a097220 */ /* 0x008fe20000410000 */
[----:B------:R3:W-:Y:S01]  /*b420*/  STS [R6+UR5], R7 ;  /* 0x0000000706007988 */ /* 0x0007e20008000805 */
[----:B------:R-:W-:Y:S01]  /*b430*/  ISETP.GT.AND P0, PT, R8, R17, PT ;  /* 0x000000110800720c */ /* 0x000fe20003f04270 */
[-C--:B----4-:R-:W-:Y:S02]  /*b440*/  FMUL.FTZ R11, R12, R5.reuse ;  /* 0x000000050c0b7220 */ /* 0x090fe40000410000 */
[----:B------:R3:W-:Y:S01]  /*b450*/  STS [R6+UR5+0x100], R9 ;  /* 0x0001000906007988 */ /* 0x0007e20008000805 */
[----:B-----5:R-:W-:-:S03]  /*b460*/  FMUL.FTZ R13, R18, R5 ;  /* 0x00000005120d7220 */ /* 0x020fc60000410000 */
[----:B------:R3:W-:Y:S04]  /*b470*/  STS [R6+UR5+0x200], R11 ;  /* 0x0002000b06007988 */ /* 0x0007e80008000805 */
[----:B------:R3:W-:Y:S02]  /*b480*/  STS [R6+UR5+0x300], R13 ;  /* 0x0003000d06007988 */ /* 0x0007e40008000805 */
[----:B------:R-:W-:Y:S05]  /*b490*/  @P0 BRA `(.L_x_5106) ;  /* 0x0000001000b80947 */ /* 0x000fea0003800000 */
[----:B---3--:R-:W-:Y:S01]  /*b4a0*/  IMAD.IADD R6, R17, 0x1, -R8 ;  /* 0x0000000111067824 */ /* 0x008fe200078e0a08 */
[----:B------:R-:W-:Y:S01]  /*b4b0*/  BSSY.RECONVERGENT B1, `(.L_x_5111) ;  /* 0x000003b000017945 */ /* 0x000fe20003800200 */
[----:B------:R-:W-:Y:S01]  /*b4c0*/  VIADD R4, R4, 0x600 ;  /* 0x0000060004047836 */ /* 0x000fe20000000000 */
[----:B------:R-:W-:Y:S02]  /*b4d0*/  PLOP3.LUT P0, PT, PT, PT, PT, 0x80, 0x8 ;  /* 0x000000000008781c */ /* 0x000fe40003f0f070 */
[----:B------:R-:W-:-:S13]  /*b4e0*/  ISETP.GT.AND P1, PT, R6, 0x2ff, PT ;  /* 0x000002ff0600780c */ /* 0x000fda0003f24270 */
[----:B------:R-:W-:Y:S05]  /*b4f0*/  @!P1 BRA `(.L_x_5112) ;  /* 0x0000000000d89947 */ /* 0x000fea0003800000 */
[----:B------:R-:W-:Y:S02]  /*b500*/  PLOP3.LUT P0, PT, PT, PT, PT, 0x8, 0x80 ;  /* 0x000000000080781c */ /* 0x000fe40003f0e170 */
[----:B------:R-:W-:-:S11]  /*b510*/  IADD3 R35, PT, PT, R17, -0x2ff, RZ ;  /* 0xfffffd0111237810 */ /* 0x000fd60007ffe0ff */
.L_x_5113:
[----:B------:R-:W0:Y:S01]  /*b520*/  LDS R6, [R4+-0x200] ;  /* 0xfffe000004067984 */ /* 0x000e220000000800 */
[----:B------:R-:W-:-:S03]  /*b530*/  VIADD R8, R8, 0x400 ;  /* 0x0000040008087836 */ /* 0x000fc60000000000 */
[----:B------:R-:W3:Y:S02]  /*b540*/  LDS R10, [R4+-0x100] ;  /* 0xffff0000040a7984 */ /* 0x000ee40000000800 */
[----:B------:R-:W-:Y:S02]  /*b550*/  ISETP.GE.AND P1, PT, R8, R35, PT ;  /* 0x000000230800720c */ /* 0x000fe40003f26270 */
[----:B------:R-:W4:Y:S04]  /*b560*/  LDS R12, [R4] ;  /* 0x00000000040c7984 */ /* 0x000f280000000800 */
[----:B------:R-:W5:Y:S04]  /*b570*/  LDS R18, [R4+0x100] ;  /* 0x0001000004127984 */ /* 0x000f680000000800 */
[----:B------:R-:W5:Y:S04]  /*b580*/  LDS R20, [R4+0x200] ;  /* 0x0002000004147984 */ /* 0x000f680000000800 */
[----:B-1----:R-:W1:Y:S04]  /*b590*/  LDS R24, [R4+0x300] ;  /* 0x0003000004187984 */ /* 0x002e680000000800 */
[----:B------:R-:W-:Y:S04]  /*b5a0*/  LDS R26, [R4+0x400] ;  /* 0x00040000041a7984 */ /* 0x000fe80000000800 */
[----:B--2---:R-:W2:Y:S04]  /*b5b0*/  LDS R28, [R4+0x500] ;  /* 0x00050000041c7984 */ /* 0x004ea80000000800 */
[----:B------:R-:W2:Y:S04]  /*b5c0*/  LDS R30, [R4+0x600] ;  /* 0x00060000041e7984 */ /* 0x000ea80000000800 */
[----:B------:R-:W2:Y:S04]  /*b5d0*/  LDS R32, [R4+0x700] ;  /* 0x0007000004207984 */ /* 0x000ea80000000800 */
        /* <DEDUP_REMOVED lines=9> */
[----:B------:R-:W-:-:S03]  /*b670*/  FMUL.FTZ R23, R5, R20 ;  /* 0x0000001405177220 */ /* 0x000fc60000410000 */
[----:B------:R-:W5:Y:S01]  /*b680*/  LDS R44, [R4+0xd00] ;  /* 0x000d0000042c7984 */ /* 0x000f620000000800 */
[----:B-1----:R-:W-:-:S03]  /*b690*/  FMUL.FTZ R25, R5, R24 ;  /* 0x0000001805197220 */ /* 0x002fc60000410000 */
[----:B------:R1:W-:Y:S04]  /*b6a0*/  STS [R4+-0x200], R7 ;  /* 0xfffe000704007388 */ /* 0x0003e80000000800 */
[----:B------:R0:W-:Y:S01]  /*b6b0*/  STS [R4+-0x100], R9 ;  /* 0xffff000904007388 */ /* 0x0001e20000000800 */
[----:B--2---:R-:W-:-:S03]  /*b6c0*/  FMUL.FTZ R27, R5, R28 ;  /* 0x0000001c051b7220 */ /* 0x004fc60000410000 */
[----:B------:R3:W-:Y:S01]  /*b6d0*/  STS [R4], R11 ;  /* 0x0000000b04007388 */ /* 0x0007e20000000800 */
[C---:B------:R-:W-:Y:S01]  /*b6e0*/  FMUL.FTZ R29, R5.reuse, R30 ;  /* 0x0000001e051d7220 */ /* 0x040fe20000410000 */
[C---:B-1----:R-:W-:Y:S02]  /*b6f0*/  FMUL.FTZ R7, R5.reuse, R26 ;  /* 0x0000001a05077220 */ /* 0x042fe40000410000 */
[----:B------:R4:W-:Y:S01]  /*b700*/  STS [R4+0x100], R13 ;  /* 0x0001000d04007388 */ /* 0x0009e20000000800 */
[----:B------:R-:W-:-:S03]  /*b710*/  FMUL.FTZ R31, R5, R32 ;  /* 0x00000020051f7220 */ /* 0x000fc60000410000 */
[----:B------:R5:W-:Y:S01]  /*b720*/  STS [R4+0x200], R23 ;  /* 0x0002001704007388 */ /* 0x000be20000000800 */
[----:B------:R-:W-:-:S03]  /*b730*/  FMUL.FTZ R33, R5, R34 ;  /* 0x0000002205217220 */ /* 0x000fc60000410000 */
[----:B------:R1:W-:Y:S01]  /*b740*/  STS [R4+0x300], R25 ;  /* 0x0003001904007388 */ /* 0x0003e20000000800 */
[C---:B0-----:R-:W-:Y:S01]  /*b750*/  FMUL.FTZ R9, R5.reuse, R36 ;  /* 0x0000002405097220 */ /* 0x041fe20000410000 */
[C---:B---3--:R-:W-:Y:S02]  /*b760*/  FMUL.FTZ R11, R5.reuse, R38 ;  /* 0x00000026050b7220 */ /* 0x048fe40000410000 */
[----:B------:R-:W-:Y:S01]  /*b770*/  STS [R4+0x400], R7 ;  /* 0x0004000704007388 */ /* 0x000fe20000000800 */
[----:B----4-:R-:W-:-:S03]  /*b780*/  FMUL.FTZ R13, R5, R40 ;  /* 0x00000028050d7220 */ /* 0x010fc60000410000 */
[----:B------:R-:W-:Y:S01]  /*b790*/  STS [R4+0x500], R27 ;  /* 0x0005001b04007388 */ /* 0x000fe20000000800 */
[----:B-----5:R-:W-:-:S03]  /*b7a0*/  FMUL.FTZ R23, R5, R42 ;  /* 0x0000002a05177220 */ /* 0x020fc60000410000 */
[----:B------:R-:W-:Y:S01]  /*b7b0*/  STS [R4+0x600], R29 ;  /* 0x0006001d04007388 */ /* 0x000fe20000000800 */
[----:B-1----:R-:W-:-:S03]  /*b7c0*/  FMUL.FTZ R25, R5, R44 ;  /* 0x0000002c05197220 */ /* 0x002fc60000410000 */
        /* <DEDUP_REMOVED lines=9> */
.L_x_5112:
[----:B------:R-:W-:Y:S05]  /*b860*/  BSYNC.RECONVERGENT B1 ;  /* 0x0000000000017941 */ /* 0x000fea0003800200 */
.L_x_5111:
[----:B------:R-:W-:Y:S01]  /*b870*/  IMAD.IADD R6, R17, 0x1, -R8 ;  /* 0x0000000111067824 */ /* 0x000fe200078e0a08 */
[----:B------:R-:W-:Y:S04]  /*b880*/  BSSY.RECONVERGENT B1, `(.L_x_5114) ;  /* 0x000001e000017945 */ /* 0x000fe80003800200 */
[----:B------:R-:W-:-:S13]  /*b890*/  ISETP.GT.AND P1, PT, R6, 0xff, PT ;  /* 0x000000ff0600780c */ /* 0x000fda0003f24270 */
[----:B------:R-:W-:Y:S05]  /*b8a0*/  @!P1 BRA `(.L_x_5115) ;  /* 0x00000000006c9947 */ /* 0x000fea0003800000 */
[----:B------:R-:W0:Y:S01]  /*b8b0*/  LDS R6, [R4+-0x200] ;  /* 0xfffe000004067984 */ /* 0x000e220000000800 */
[----:B------:R-:W-:Y:S01]  /*b8c0*/  PLOP3.LUT P0, PT, PT, PT, PT, 0x8, 0x80 ;  /* 0x000000000080781c */ /* 0x000fe20003f0e170 */
[----:B------:R-:W-:Y:S02]  /*b8d0*/  VIADD R8, R8, 0x200 ;  /* 0x0000020008087836 */ /* 0x000fe40000000000 */
[----:B------:R-:W3:Y:S04]  /*b8e0*/  LDS R10, [R4+-0x100] ;  /* 0xffff0000040a7984 */ /* 0x000ee80000000800 */
[----:B------:R-:W4:Y:S04]  /*b8f0*/  LDS R12, [R4] ;  /* 0x00000000040c7984 */ /* 0x000f280000000800 */
[----:B------:R-:W5:Y:S04]  /*b900*/  LDS R18, [R4+0x100] ;  /* 0x0001000004127984 */ /* 0x000f680000000800 */
[----:B------:R-:W5:Y:S04]  /*b910*/  LDS R20, [R4+0x200] ;  /* 0x0002000004147984 */ /* 0x000f680000000800 */
[----:B-1----:R-:W1:Y:S04]  /*b920*/  LDS R24, [R4+0x300] ;  /* 0x0003000004187984 */ /* 0x002e680000000800 */
[----:B------:R-:W1:Y:S04]  /*b930*/  LDS R26, [R4+0x400] ;  /* 0x00040000041a7984 */ /* 0x000e680000000800 */
[----:B--2---:R-:W2:Y:S01]  /*b940*/  LDS R28, [R4+0x500] ;  /* 0x00050000041c7984 */ /* 0x004ea20000000800 */
[C---:B0-----:R-:W-:Y:S01]  /*b950*/  FMUL.FTZ R7, R5.reuse, R6 ;  /* 0x0000000605077220 */ /* 0x041fe20000410000 */
[----:B---3--:R-:W-:-:S04]  /*b960*/  FMUL.FTZ R9, R5, R10 ;  /* 0x0000000a05097220 */ /* 0x008fc80000410000 */
[----:B------:R-:W-:Y:S01]  /*b970*/  STS [R4+-0x200], R7 ;  /* 0xfffe000704007388 */ /* 0x000fe20000000800 */
[----:B----4-:R-:W-:-:S03]  /*b980*/  FMUL.FTZ R11, R5, R12 ;  /* 0x0000000c050b7220 */ /* 0x010fc60000410000 */
[----:B------:R-:W-:Y:S01]  /*b990*/  STS [R4+-0x100], R9 ;  /* 0xffff000904007388 */ /* 0x000fe20000000800 */
[----:B-----5:R-:W-:-:S03]  /*b9a0*/  FMUL.FTZ R13, R5, R18 ;  /* 0x00000012050d7220 */ /* 0x020fc60000410000 */
[----:B------:R-:W-:Y:S01]  /*b9b0*/  STS [R4], R11 ;  /* 0x0000000b04007388 */ /* 0x000fe20000000800 */
[----:B------:R-:W-:-:S03]  /*b9c0*/  FMUL.FTZ R23, R5, R20 ;  /* 0x0000001405177220 */ /* 0x000fc60000410000 */
[----:B------:R-:W-:Y:S01]  /*b9d0*/  STS [R4+0x100], R13 ;  /* 0x0001000d04007388 */ /* 0x000fe20000000800 */
[----:B-1----:R-:W-:-:S03]  /*b9e0*/  FMUL.FTZ R25, R5, R24 ;  /* 0x0000001805197220 */ /* 0x002fc60000410000 */
[----:B------:R-:W-:Y:S01]  /*b9f0*/  STS [R4+0x200], R23 ;  /* 0x0002001704007388 */ /* 0x000fe20000000800 */
[----:B------:R-:W-:-:S03]  /*ba00*/  FMUL.FTZ R27, R5, R26 ;  /* 0x0000001a051b7220 */ /* 0x000fc60000410000 */
[----:B------:R-:W-:Y:S01]  /*ba10*/  STS [R4+0x300], R25 ;  /* 0x0003001904007388 */ /* 0x000fe20000000800 */
[----:B--2---:R-:W-:-:S03]  /*ba20*/  FMUL.FTZ R29, R5, R28 ;  /* 0x0000001c051d7220 */ /* 0x004fc60000410000 */
[----:B------:R-:W-:Y:S04]  /*ba30*/  STS [R4+0x400], R27 ;  /* 0x0004001b04007388 */ /* 0x000fe80000000800 */
[----:B------:R0:W-:Y:S02]  /*ba40*/  STS [R4+0x500], R29 ;  /* 0x0005001d04007388 */ /* 0x0001e40000000800 */
[----:B0-----:R-:W-:-:S07]  /*ba50*/  IADD3 R4, PT, PT, R4, 0x800, RZ ;  /* 0x0000080004047810 */ /* 0x001fce0007ffe0ff */
.L_x_5115:
[----:B------:R-:W-:Y:S05]  /*ba60*/  BSYNC.RECONVERGENT B1 ;  /* 0x0000000000017941 */ /* 0x000fea0003800200 */
.L_x_5114:
[----:B------:R-:W-:-:S13]  /*ba70*/  ISETP.GT.AND P1, PT, R8, R17, PT ;  /* 0x000000110800720c */ /* 0x000fda0003f24270 */
[----:B------:R-:W-:Y:S05]  /*ba80*/  @!P0 BRA P1, `(.L_x_5106) ;  /* 0x0000000c003c8947 */ /* 0x000fea0000800000 */
[----:B------:R-:W0:Y:S04]  /*ba90*/  LDS R6, [R4+-0x200] ;  /* 0xfffe000004067984 */ /* 0x000e280000000800 */
[----:B------:R-:W3:Y:S04]  /*baa0*/  LDS R8, [R4+-0x100] ;  /* 0xffff000004087984 */ /* 0x000ee80000000800 */
[----:B------:R-:W4:Y:S04]  /*bab0*/  LDS R10, [R4] ;  /* 0x00000000040a7984 */ /* 0x000f280000000800 */
[----:B------:R-:W5:Y:S01]  /*bac0*/  LDS R12, [R4+0x100] ;  /* 0x00010000040c7984 */ /* 0x000f620000000800 */
[C---:B0-----:R-:W-:Y:S01]  /*bad0*/  FMUL.FTZ R7, R5.reuse, R6 ;  /* 0x0000000605077220 */ /* 0x041fe20000410000 */
[----:B---3--:R-:W-:-:S04]  /*bae0*/  FMUL.FTZ R9, R5, R8 ;  /* 0x0000000805097220 */ /* 0x008fc80000410000 */
[----:B------:R0:W-:Y:S01]  /*baf0*/  STS [R4+-0x200], R7 ;  /* 0xfffe000704007388 */ /* 0x0001e20000000800 */
[----:B----4-:R-:W-:-:S03]  /*bb00*/  FMUL.FTZ R11, R5, R10 ;  /* 0x0000000a050b7220 */ /* 0x010fc60000410000 */
[----:B------:R0:W-:Y:S01]  /*bb10*/  STS [R4+-0x100], R9 ;  /* 0xffff000904007388 */ /* 0x0001e20000000800 */
[----:B-----5:R-:W-:-:S03]  /*bb20*/  FMUL.FTZ R5, R5, R12 ;  /* 0x0000000c05057220 */ /* 0x020fc60000410000 */
[----:B------:R0:W-:Y:S04]  /*bb30*/  STS [R4], R11 ;  /* 0x0000000b04007388 */ /* 0x0001e80000000800 */
[----:B------:R0:W-:Y:S01]  /*bb40*/  STS [R4+0x100], R5 ;  /* 0x0001000504007388 */ /* 0x0001e20000000800 */
[----:B------:R-:W-:Y:S05]  /*bb50*/  BRA `(.L_x_5106) ;  /* 0x0000000c00087947 */ /* 0x000fea0003800000 */
.L_x_5107:
        /* <DEDUP_REMOVED lines=23> */
[----:B------:R-:W-:-:S07]  /*bcd0*/  IADD3 R10, PT, PT, R3, UR5, RZ ;  /* 0x00000005030a7c10 */ /* 0x000fce000fffe0ff */
.L_x_5118:
[----:B---3--:R-:W0:Y:S01]  /*bce0*/  LDS R6, [R10] ;  /* 0x000000000a067984 */ /* 0x008e220000000800 */
[----:B------:R-:W-:Y:S02]  /*bcf0*/  IMAD.MOV.U32 R7, RZ, RZ, R23 ;  /* 0x000000ffff077224 */ /* 0x000fe400078e0017 */
[----:B------:R-:W-:-:S05]  /*bd00*/  VIADD R11, R11, 0x1 ;  /* 0x000000010b0b7836 */ /* 0x000fca0000000000 */
[----:B------:R-:W-:Y:S01]  /*bd10*/  ISETP.NE.AND P0, PT, R11, RZ, PT ;  /* 0x000000ff0b00720c */ /* 0x000fe20003f05270 */
[----:B0-----:R-:W-:Y:S01]  /*bd20*/  FMUL.FTZ R13, R6, R5 ;  /* 0x00000005060d7220 */ /* 0x001fe20000410000 */
[----:B------:R-:W-:Y:S01]  /*bd30*/  IMAD.MOV.U32 R6, RZ, RZ, R12 ;  /* 0x000000ffff067224 */ /* 0x000fe200078e000c */
[----:B------:R-:W-:-:S03]  /*bd40*/  IADD3 R12, P2, PT, R12, 0x100, RZ ;  /* 0x000001000c0c7810 */ /* 0x000fc60007f5e0ff */
[----:B------:R0:W-:Y:S02]  /*bd50*/  STS [R10], R13 ;  /* 0x0000000d0a007388 */ /* 0x0001e40000000800 */
[----:B------:R-:W-:Y:S02]  /*bd60*/  IMAD.X R23, RZ, RZ, R23, P2 ;  /* 0x000000ffff177224 */ /* 0x000fe400010e0617 */
[----:B------:R3:W-:Y:S01]  /*bd70*/  STG.E desc[UR36][R6.64], R13 ;  /* 0x0000000d06007986 */ /* 0x0007e2000c101924 */
[----:B0-----:R-:W-:Y:S02]  /*bd80*/  IADD3 R10, PT, PT, R10, 0x100, RZ ;  /* 0x000001000a0a7810 */ /* 0x001fe40007ffe0ff */
[----:B------:R-:W-:Y:S05]  /*bd90*/  @P0 BRA `(.L_x_5118) ;  /* 0xfffffffc00d00947 */ /* 0x000fea000383ffff */
.L_x_5117:
[----:B------:R-:W-:Y:S05]  /*bda0*/  BSYNC.RECONVERGENT B1 ;  /* 0x0000000000017941 */ /* 0x000fea0003800200 */
.L_x_5116:
        /* <DEDUP_REMOVED lines=8> */
[----:B------:R-:W-:Y:S02]  /*be30*/  ISETP.GT.AND P1, PT, R12, 0x2ff, PT ;  /* 0x000002ff0c00780c */ /* 0x000fe40003f24270 */
[----:B-----5:R-:W-:-:S04]  /*be40*/  LEA R9, P0, R7, UR8, 0x2 ;  /* 0x0000000807097c11 */ /* 0x020fc8000f8010ff */
[----:B------:R-:W-:Y:S01]  /*be50*/  LEA.HI.X R10, R7, UR9, R8, 0x2, P0 ;  /* 0x00000009070a7c11 */ /* 0x000fe200080f1408 */
[----:B------:R-:W-:Y:S01]  /*be60*/  VIADD R8, R6, 0x410 ;  /* 0x0000041006087836 */ /* 0x000fe20000000000 */
[----:B------:R-:W-:Y:S01]  /*be70*/  IADD3 R6, P0, PT, R9, 0x200, RZ ;  /* 0x0000020009067810 */ /* 0x000fe20007f1e0ff */
[----:B------:R-:W-:-:S03]  /*be80*/  IMAD.SHL.U32 R7, R2, 0x4, RZ ;  /* 0x0000000402077824 */ /* 0x000fc600078e00ff */
[----:B----4-:R-:W-:Y:S02]  /*be90*/  LEA R11, R11, R8, 0x18 ;  /* 0x000000080b0b7211 */ /* 0x010fe400078ec0ff */
[----:B------:R-:W-:Y:S01]  /*bea0*/  LEA R8, R4, -R7, 0x2 ;  /* 0x8000000704087211 */ /* 0x000fe200078e10ff */
[----:B------:R-:W-:Y:S01]  /*beb0*/  IMAD.X R7, RZ, RZ, R10, P0 ;  /* 0x000000ffff077224 */ /* 0x000fe200000e060a */
[----:B------:R-:W-:Y:S02]  /*bec0*/  PLOP3.LUT P0, PT, PT, PT, PT, 0x80, 0x8 ;  /* 0x000000000008781c */ /* 0x000fe40003f0f070 */
[----:B------:R-:W-:Y:S01]  /*bed0*/  IADD3 R8, PT, PT, R8, 0x200, R11 ;  /* 0x0000020008087810 */ /* 0x000fe20007ffe00b */
[----:B------:R-:W-:Y:S10]  /*bee0*/  @!P1 BRA `(.L_x_5120) ;  /* 0x0000000400289947 */ /* 0x000ff40003800000 */
[----:B------:R-:W-:Y:S01]  /*bef0*/  PLOP3.LUT P0, PT, PT, PT, PT, 0x8, 0x80 ;  /* 0x000000000080781c */ /* 0x000fe20003f0e170 */
[----:B--2---:R-:W-:-:S12]  /*bf00*/  VIADD R31, R17, 0xfffffd01 ;  /* 0xfffffd01111f7836 */ /* 0x004fd80000000000 */
.L_x_5121:
[----:B------:R-:W0:Y:S01]  /*bf10*/  LDS R10, [R8+-0x200] ;  /* 0xfffe0000080a7984 */ /* 0x000e220000000800 */
[----:B------:R-:W-:-:S03]  /*bf20*/  VIADD R4, R4, 0x400 ;  /* 0x0000040004047836 */ /* 0x000fc60000000000 */
[----:B------:R-:W2:Y:S02]  /*bf30*/  LDS R12, [R8+-0x100] ;  /* 0xffff0000080c7984 */ /* 0x000ea40000000800 */
[----:B------:R-:W-:Y:S02]  /*bf40*/  ISETP.GE.AND P1, PT, R4, R31, PT ;  /* 0x0000001f0400720c */ /* 0x000fe40003f26270 */
[----:B------:R-:W3:Y:S04]  /*bf50*/  LDS R18, [R8] ;  /* 0x0000000008127984 */ /* 0x000ee80000000800 */
[----:B------:R-:W-:Y:S04]  /*bf60*/  LDS R32, [R8+0x600] ;  /* 0x0006000008207984 */ /* 0x000fe80000000800 */
[----:B------:R-:W4:Y:S04]  /*bf70*/  LDS R20, [R8+0x100] ;  /* 0x0001000008147984 */ /* 0x000f280000000800 */
[----:B-1----:R-:W1:Y:S04]  /*bf80*/  LDS R24, [R8+0x200] ;  /* 0x0002000008187984 */ /* 0x002e680000000800 */
[----:B------:R-:W5:Y:S04]  /*bf90*/  LDS R26, [R8+0x300] ;  /* 0x00030000081a7984 */ /* 0x000f680000000800 */
[----:B------:R-:W5:Y:S04]  /*bfa0*/  LDS R28, [R8+0x400] ;  /* 0x00040000081c7984 */ /* 0x000f680000000800 */
[----:B------:R-:W5:Y:S04]  /*bfb0*/  LDS R30, [R8+0x500] ;  /* 0x00050000081e7984 */ /* 0x000f680000000800 */
[----:B------:R-:W5:Y:S01]  /*bfc0*/  LDS R34, [R8+0x700] ;  /* 0x0007000008227984 */ /* 0x000f620000000800 */
[----:B0-----:R-:W-:-:S03]  /*bfd0*/  FMUL.FTZ R9, R5, R10 ;  /* 0x0000000a05097220 */ /* 0x001fc60000410000 */
[----:B------:R-:W-:Y:S01]  /*bfe0*/  LDS R36, [R8+0x800] ;  /* 0x0008000008247984 */ /* 0x000fe20000000800 */
[----:B--2---:R-:W-:-:S03]  /*bff0*/  FMUL.FTZ R11, R5, R12 ;  /* 0x0000000c050b7220 */ /* 0x004fc60000410000 */
[----:B------:R-:W0:Y:S01]  /*c000*/  LDS R10, [R8+0xd00] ;  /* 0x000d0000080a7984 */ /* 0x000e220000000800 */
[----:B---3--:R-:W-:-:S03]  /*c010*/  FMUL.FTZ R13, R5, R18 ;  /* 0x00000012050d7220 */ /* 0x008fc60000410000 */
[----:B------:R-:W2:Y:S04]  /*c020*/  LDS R38, [R8+0x900] ;  /* 0x0009000008267984 */ /* 0x000ea80000000800 */
[----:B------:R-:W3:Y:S01]  /*c030*/  LDS R40, [R8+0xa00] ;  /* 0x000a000008287984 */ /* 0x000ee20000000800 */
[----:B----4-:R-:W-:-:S03]  /*c040*/  FMUL.FTZ R23, R5, R20 ;  /* 0x0000001405177220 */ /* 0x010fc60000410000 */
[----:B------:R-:W-:Y:S01]  /*c050*/  LDS R42, [R8+0xb00] ;  /* 0x000b0000082a7984 */ /* 0x000fe20000000800 */
[----:B-1----:R-:W-:-:S03]  /*c060*/  FMUL.FTZ R25, R5, R24 ;  /* 0x0000001805197220 */ /* 0x002fc60000410000 */
[----:B------:R-:W1:Y:S01]  /*c070*/  LDS R44, [R8+0xc00] ;  /* 0x000c0000082c7984 */ /* 0x000e620000000800 */
[----:B-----5:R-:W-:-:S03]  /*c080*/  FMUL.FTZ R27, R5, R26 ;  /* 0x0000001a051b7220 */ /* 0x020fc60000410000 */
[----:B------:R-:W-:Y:S01]  /*c090*/  STG.E desc[UR36][R6.64+-0x100], R11 ;  /* 0xffff000b06007986 */ /* 0x000fe2000c101924 */
[----:B------:R-:W-:-:S03]  /*c0a0*/  FMUL.FTZ R29, R5, R28 ;  /* 0x0000001c051d7220 */ /* 0x000fc60000410000 */
[----:B------:R4:W-:Y:S04]  /*c0b0*/  STS [R8+-0x100], R11 ;  /* 0xffff000b08007388 */ /* 0x0009e80000000800 */
[----:B------:R-:W-:Y:S04]  /*c0c0*/  STG.E desc[UR36][R6.64+-0x200], R9 ;  /* 0xfffe000906007986 */ /* 0x000fe8000c101924 */
[----:B------:R5:W-:Y:S01]  /*c0d0*/  STS [R8+-0x200], R9 ;  /* 0xfffe000908007388 */ /* 0x000be20000000800 */
[----:B----4-:R-:W-:-:S03]  /*c0e0*/  FMUL.FTZ R11, R5, R32 ;  /* 0x00000020050b7220 */ /* 0x010fc60000410000 */
[----:B------:R-:W-:Y:S04]  /*c0f0*/  STG.E desc[UR36][R6.64], R13 ;  /* 0x0000000d06007986 */ /* 0x000fe8000c101924 */
[----:B------:R4:W-:Y:S01]  /*c100*/  STS [R8], R13 ;  /* 0x0000000d08007388 */ /* 0x0009e20000000800 */
[----:B-----5:R-:W-:-:S03]  /*c110*/  FMUL.FTZ R9, R5, R30 ;  /* 0x0000001e05097220 */ /* 0x020fc60000410000 */
[----:B------:R-:W-:Y:S04]  /*c120*/  STG.E desc[UR36][R6.64+0x600], R11 ;  /* 0x0006000b06007986 */ /* 0x000fe8000c101924 */
[----:B------:R0:W-:Y:S01]  /*c130*/  STS [R8+0x600], R11 ;  /* 0x0006000b08007388 */ /* 0x0001e20000000800 */
[----:B----4-:R-:W-:-:S03]  /*c140*/  FMUL.FTZ R13, R5, R34 ;  /* 0x00000022050d7220 */ /* 0x010fc60000410000 */
[----:B------:R-:W-:Y:S04]  /*c150*/  STG.E desc[UR36][R6.64+0x100], R23 ;  /* 0x0001001706007986 */ /* 0x000fe8000c101924 */
[----:B------:R4:W-:Y:S01]  /*c160*/  STS [R8+0x100], R23 ;  /* 0x0001001708007388 */ /* 0x0009e20000000800 */
[C---:B0-----:R-:W-:Y:S01]  /*c170*/  FMUL.FTZ R11, R5.reuse, R10 ;  /* 0x0000000a050b7220 */ /* 0x041fe20000410000 */
[----:B------:R-:W-:Y:S02]  /*c180*/  IADD3 R10, P2, PT, R6, 0x1000, RZ ;  /* 0x00001000060a7810 */ /* 0x000fe40007f5e0ff */
[----:B------:R-:W-:Y:S04]  /*c190*/  STG.E desc[UR36][R6.64+0x200], R25 ;  /* 0x0002001906007986 */ /* 0x000fe8000c101924 */
[----:B------:R2:W-:Y:S01]  /*c1a0*/  STS [R8+0x200], R25 ;  /* 0x0002001908007388 */ /* 0x0005e20000000800 */
[----:B----4-:R-:W-:-:S03]  /*c1b0*/  FMUL.FTZ R23, R5, R36 ;  /* 0x0000002405177220 */ /* 0x010fc60000410000 */
[----:B------:R-:W-:Y:S04]  /*c1c0*/  STG.E desc[UR36][R6.64+0x300], R27 ;  /* 0x0003001b06007986 */ /* 0x000fe8000c101924 */
[----:B------:R3:W-:Y:S01]  /*c1d0*/  STS [R8+0x300], R27 ;  /* 0x0003001b08007388 */ /* 0x0007e20000000800 */
[----:B--2---:R-:W-:-:S03]  /*c1e0*/  FMUL.FTZ R25, R5, R38 ;  /* 0x0000002605197220 */ /* 0x004fc60000410000 */
[----:B------:R-:W-:Y:S04]  /*c1f0*/  STG.E desc[UR36][R6.64+0x400], R29 ;  /* 0x0004001d06007986 */ /* 0x000fe8000c101924 */
[----:B------:R1:W-:Y:S01]  /*c200*/  STS [R8+0x400], R29 ;  /* 0x0004001d08007388 */ /* 0x0003e20000000800 */
[----:B---3--:R-:W-:-:S03]  /*c210*/  FMUL.FTZ R27, R5, R40 ;  /* 0x00000028051b7220 */ /* 0x008fc60000410000 */
[----:B------:R-:W-:Y:S04]  /*c220*/  STG.E desc[UR36][R6.64+0x500], R9 ;  /* 0x0005000906007986 */ /* 0x000fe8000c101924 */
[----:B------:R0:W-:Y:S01]  /*c230*/  STS [R8+0x500], R9 ;  /* 0x0005000908007388 */ /* 0x0001e20000000800 */
[----:B-1----:R-:W-:-:S03]  /*c240*/  FMUL.FTZ R29, R5, R44 ;  /* 0x0000002c051d7220 */ /* 0x002fc60000410000 */
        /* <DEDUP_REMOVED lines=20> */
.L_x_5120:
[----:B------:R-:W-:Y:S05]  /*c390*/  BSYNC.RECONVERGENT B1 ;  /* 0x0000000000017941 */ /* 0x000fea0003800200 */
.L_x_5119:
[----:B------:R-:W-:Y:S01]  /*c3a0*/  IMAD.IADD R9, R17, 0x1, -R4 ;  /* 0x0000000111097824 */ /* 0x000fe200078e0a04 */
[----:B------:R-:W-:Y:S04]  /*c3b0*/  BSSY.RECONVERGENT B1, `(.L_x_5122) ;  /* 0x000002a000017945 */ /* 0x000fe80003800200 */
[----:B------:R-:W-:-:S13]  /*c3c0*/  ISETP.GT.AND P1, PT, R9, 0xff, PT ;  /* 0x000000ff0900780c */ /* 0x000fda0003f24270 */
[----:B------:R-:W-:Y:S05]  /*c3d0*/  @!P1 BRA `(.L_x_5123) ;  /* 0x00000000009c9947 */ /* 0x000fea0003800000 */
[----:B------:R-:W0:Y:S01]  /*c3e0*/  LDS R10, [R8+-0x200] ;  /* 0xfffe0000080a7984 */ /* 0x000e220000000800 */
[----:B------:R-:W-:Y:S02]  /*c3f0*/  PLOP3.LUT P0, PT, PT, PT, PT, 0x8, 0x80 ;  /* 0x000000000080781c */ /* 0x000fe40003f0e170 */
[----:B------:R-:W-:Y:S01]  /*c400*/  IADD3 R4, PT, PT, R4, 0x200, RZ ;  /* 0x0000020004047810 */ /* 0x000fe20007ffe0ff */
[----:B------:R-:W3:Y:S04]  /*c410*/  LDS R12, [R8+-0x100] ;  /* 0xffff0000080c7984 */ /* 0x000ee80000000800 */
[----:B------:R-:W4:Y:S04]  /*c420*/  LDS R18, [R8] ;  /* 0x0000000008127984 */ /* 0x000f280000000800 */
[----:B------:R-:W5:Y:S04]  /*c430*/  LDS R20, [R8+0x100] ;  /* 0x0001000008147984 */ /* 0x000f680000000800 */
[----:B-1----:R-:W1:Y:S04]  /*c440*/  LDS R24, [R8+0x200] ;  /* 0x0002000008187984 */ /* 0x002e680000000800 */
[----:B------:R-:W1:Y:S04]  /*c450*/  LDS R26, [R8+0x300] ;  /* 0x00030000081a7984 */ /* 0x000e680000000800 */
[----:B--2---:R-:W2:Y:S04]  /*c460*/  LDS R28, [R8+0x400] ;  /* 0x00040000081c7984 */ /* 0x004ea80000000800 */
[----:B------:R-:W2:Y:S01]  /*c470*/  LDS R30, [R8+0x500] ;  /* 0x00050000081e7984 */ /* 0x000ea20000000800 */
[C---:B0-----:R-:W-:Y:S01]  /*c480*/  FMUL.FTZ R9, R5.reuse, R10 ;  /* 0x0000000a05097220 */ /* 0x041fe20000410000 */
[----:B------:R-:W-:Y:S01]  /*c490*/  IADD3 R10, P1, PT, R6, 0x800, RZ ;  /* 0x00000800060a7810 */ /* 0x000fe20007f3e0ff */
[----:B---3--:R-:W-:-:S03]  /*c4a0*/  FMUL.FTZ R11, R5, R12 ;  /* 0x0000000c050b7220 */ /* 0x008fc60000410000 */
[----:B------:R-:W-:Y:S01]  /*c4b0*/  STG.E desc[UR36][R6.64+-0x200], R9 ;  /* 0xfffe000906007986 */ /* 0x000fe2000c101924 */
[----:B----4-:R-:W-:-:S03]  /*c4c0*/  FMUL.FTZ R13, R5, R18 ;  /* 0x00000012050d7220 */ /* 0x010fc60000410000 */
[----:B------:R-:W-:Y:S01]  /*c4d0*/  STS [R8+-0x200], R9 ;  /* 0xfffe000908007388 */ /* 0x000fe20000000800 */
[----:B-----5:R-:W-:-:S03]  /*c4e0*/  FMUL.FTZ R23, R5, R20 ;  /* 0x0000001405177220 */ /* 0x020fc60000410000 */
[----:B------:R-:W-:Y:S01]  /*c4f0*/  STG.E desc[UR36][R6.64+-0x100], R11 ;  /* 0xffff000b06007986 */ /* 0x000fe2000c101924 */
[----:B-1----:R-:W-:-:S03]  /*c500*/  FMUL.FTZ R25, R5, R24 ;  /* 0x0000001805197220 */ /* 0x002fc60000410000 */
[----:B------:R0:W-:Y:S01]  /*c510*/  STS [R8+-0x100], R11 ;  /* 0xffff000b08007388 */ /* 0x0001e20000000800 */
[----:B------:R-:W-:-:S03]  /*c520*/  FMUL.FTZ R27, R5, R26 ;  /* 0x0000001a051b7220 */ /* 0x000fc60000410000 */
[----:B------:R-:W-:Y:S01]  /*c530*/  STG.E desc[UR36][R6.64], R13 ;  /* 0x0000000d06007986 */ /* 0x000fe2000c101924 */
[----:B--2---:R-:W-:-:S03]  /*c540*/  FMUL.FTZ R29, R5, R28 ;  /* 0x0000001c051d7220 */ /* 0x004fc60000410000 */
        /* <DEDUP_REMOVED lines=16> */
.L_x_5123:
[----:B------:R-:W-:Y:S05]  /*c650*/  BSYNC.RECONVERGENT B1 ;  /* 0x0000000000017941 */ /* 0x000fea0003800200 */
.L_x_5122:
[----:B------:R-:W-:-:S13]  /*c660*/  ISETP.LE.OR P0, PT, R4, R17, P0 ;  /* 0x000000110400720c */ /* 0x000fda0000703670 */
[----:B------:R-:W-:Y:S05]  /*c670*/  @!P0 BRA `(.L_x_5106) ;  /* 0x0000000000408947 */ /* 0x000fea0003800000 */
[----:B------:R-:W0:Y:S04]  /*c680*/  LDS R4, [R8+-0x200] ;  /* 0xfffe000008047984 */ /* 0x000e280000000800 */
[----:B------:R-:W3:Y:S04]  /*c690*/  LDS R10, [R8+-0x100] ;  /* 0xffff0000080a7984 */ /* 0x000ee80000000800 */
[----:B------:R-:W4:Y:S04]  /*c6a0*/  LDS R12, [R8] ;  /* 0x00000000080c7984 */ /* 0x000f280000000800 */
[----:B------:R-:W5:Y:S01]  /*c6b0*/  LDS R18, [R8+0x100] ;  /* 0x0001000008127984 */ /* 0x000f620000000800 */
[-C--:B0-----:R-:W-:Y:S01]  /*c6c0*/  FMUL.FTZ R9, R4, R5.reuse ;  /* 0x0000000504097220 */ /* 0x081fe20000410000 */
[----:B---3--:R-:W-:-:S04]  /*c6d0*/  FMUL.FTZ R11, R10, R5 ;  /* 0x000000050a0b7220 */ /* 0x008fc80000410000 */
[----:B------:R0:W-:Y:S01]  /*c6e0*/  STG.E desc[UR36][R6.64+-0x200], R9 ;  /* 0xfffe000906007986 */ /* 0x0001e2000c101924 */
[----:B----4-:R-:W-:-:S03]  /*c6f0*/  FMUL.FTZ R13, R12, R5 ;  /* 0x000000050c0d7220 */ /* 0x010fc60000410000 */
[----:B------:R0:W-:Y:S01]  /*c700*/  STS [R8+-0x200], R9 ;  /* 0xfffe000908007388 */ /* 0x0001e20000000800 */
[----:B-----5:R-:W-:-:S03]  /*c710*/  FMUL.FTZ R5, R18, R5 ;  /* 0x0000000512057220 */ /* 0x020fc60000410000 */
[----:B------:R0:W-:Y:S04]  /*c720*/  STG.E desc[UR36][R6.64+-0x100], R11 ;  /* 0xffff000b06007986 */ /* 0x0001e8000c101924 */
[----:B------:R0:W-:Y:S04]  /*c730*/  STS [R8+-0x100], R11 ;  /* 0xffff000b08007388 */ /* 0x0001e80000000800 */
[----:B------:R0:W-:Y:S04]  /*c740*/  STG.E desc[UR36][R6.64], R13 ;  /* 0x0000000d06007986 */ /* 0x0001e8000c101924 */
[----:B------:R0:W-:Y:S04]  /*c750*/  STS [R8], R13 ;  /* 0x0000000d08007388 */ /* 0x0001e80000000800 */
[----:B------:R0:W-:Y:S04]  /*c760*/  STG.E desc[UR36][R6.64+0x100], R5 ;  /* 0x0001000506007986 */ /* 0x0001e8000c101924 */
[----:B------:R0:W-:Y:S02]  /*c770*/  STS [R8+0x100], R5 ;  /* 0x0001000508007388 */ /* 0x0001e40000000800 */
.L_x_5106:
[----:B------:R-:W-:Y:S05]  /*c780*/  BSYNC.RECONVERGENT B0 ;  /* 0x0000000000007941 */ /* 0x000fea0003800200 */
.L_x_5105:
[----:B------:R-:W4:Y:S01]  /*c790*/  LDCU.64 UR6, c[0x0][0x3b0] ;  /* 0x00007600ff0677ac */ /* 0x000f220008000a00 */
[----:B------:R-:W-:Y:S02]  /*c7a0*/  LOP3.LUT R3, R3, 0xfc, RZ, 0xc0, !PT ;  /* 0x000000fc03037812 */ /* 0x000fe400078ec0ff */
[----:B0--3--:R-:W-:Y:S02]  /*c7b0*/  CS2R R6, SRZ ;  /* 0x0000000000067805 */ /* 0x009fe4000001ff00 */
[----:B------:R-:W-:Y:S01]  /*c7c0*/  ISETP.GT.U32.AND P0, PT, R21, 0x3f, PT ;  /* 0x0000003f1500780c */ /* 0x000fe20003f04070 */
[----:B------:R-:W0:Y:S03]  /*c7d0*/  LDCU.64 UR8, c[0x0][0x3c8] ;  /* 0x00007900ff0877ac */ /* 0x000e260008000a00 */
[----:B------:R-:W-:Y:S01]  /*c7e0*/  ISETP.GT.U32.OR P0, PT, R3, 0x8f, P0 ;  /* 0x0000008f0300780c */ /* 0x000fe20000704470 */
[----:B------:R-:W3:Y:S01]  /*c7f0*/  LDCU.64 UR12, c[0x0][0x3c8] ;  /* 0x00007900ff0c77ac */ /* 0x000ee20008000a00 */
[----:B----4-:R-:W-:-:S04]  /*c800*/  ISETP.EQ.U32.AND P1, PT, RZ, UR6, PT ;  /* 0x00000006ff007c0c */ /* 0x010fc8000bf22070 */
[----:B------:R-:W-:-:S13]  /*c810*/  ISETP.EQ.OR.EX P0, PT, RZ, UR7, P0, P1 ;  /* 0x00000007ff007c0c */ /* 0x000fda0008702710 */
[----:B------:R-:W4:Y:S01]  /*c820*/  @!P0 LDC.64 R12, c[0x0][0x3b0] ;  /* 0x0000ec00ff0c8b82 */ /* 0x000f220000000a00 */
[----:B------:R-:W-:Y:S01]  /*c830*/  @!P0 IMAD R5, R0, 0x90, R3 ;  /* 0x0000009000058824 */ /* 0x000fe200078e0203 */
[----:B------:R-:W-:Y:S01]  /*c840*/  ISETP.GT.U32.AND P1, PT, R3, 0x8f, PT ;  /* 0x0000008f0300780c */ /* 0x000fe20003f24070 */
[----:B------:R-:W-:Y:S01]  /*c850*/  BSSY.RECONVERGENT B0, `(.L_x_5124) ;  /* 0x0000228000007945 */ /* 0x000fe20003800200 */
[----:B------:R-:W-:Y:S01]  /*c860*/  IMAD R14, R14, 0x90, RZ ;  /* 0x000000900e0e7824 */ /* 0x000fe200078e02ff */
[----:B------:R-:W-:Y:S02]  /*c870*/  CS2R R10, SRZ ;  /* 0x00000000000a7805 */ /* 0x000fe4000001ff00 */
[----:B------:R-:W-:Y:S01]  /*c880*/  CS2R R8, SRZ ;  /* 0x0000000000087805 */ /* 0x000fe2000001ff00 */
[----:B----4-:R-:W-:Y:S01]  /*c890*/  @!P0 IMAD.WIDE.U32 R12, R5, 0x4, R12 ;  /* 0x00000004050c8825 */ /* 0x010fe200078e000c */
[----:B------:R-:W-:-:S06]  /*c8a0*/  CS2R R4, SRZ ;  /* 0x0000000000047805 */ /* 0x000fcc000001ff00 */
[----:B------:R4:W5:Y:S01]  /*c8b0*/  @!P0 LDG.E.128 R4, desc[UR36][R12.64] ;  /* 0x000000240c048981 */ /* 0x000962000c1e1d00 */
[----:B------:R-:W-:Y:S01]  /*c8c0*/  BAR.SYNC.DEFER_BLOCKING 0x0 ;  /* 0x0000000000007b1d */ /* 0x000fe20000010000 */
[----:B------:R-:W-:-:S05]  /*c8d0*/  PLOP3.LUT P0, PT, PT, PT, PT, 0x8, 0x80 ;  /* 0x000000000080781c */ /* 0x000fca0003f0e170 */
[----:B0--3--:R-:W-:Y:S08]  /*c8e0*/  @P1 BRA `(.L_x_5125) ;  /* 0x0000002000781947 */ /* 0x009ff00003800000 */
[----:B------:R-:W0:Y:S01]  /*c8f0*/  LDCU UR5, c[0x0][0x3f4] ;  /* 0x00007e80ff0577ac */ /* 0x000e220008000800 */
[----:B----4-:R-:W3:Y:S01]  /*c900*/  LDC.64 R12, c[0x0][0x3c0] ;  /* 0x0000f000ff0c7b82 */ /* 0x010ee20000000a00 */
[----:B------:R-:W-:Y:S01]  /*c910*/  SHF.R.U32.HI R41, RZ, 0x6, R21 ;  /* 0x00000006ff297819 */ /* 0x000fe20000011615 */
[----:B------:R-:W-:Y:S01]  /*c920*/  BSSY.RECONVERGENT B1, `(.L_x_5126) ;  /* 0x0000094000017945 */ /* 0x000fe20003800200 */
[----:B------:R-:W-:Y:S02]  /*c930*/  IMAD.MOV.U32 R11, RZ, RZ, RZ ;  /* 0x000000ffff0b7224 */ /* 0x000fe400078e00ff */
[----:B------:R-:W-:Y:S01]  /*c940*/  IADD3 R23, PT, PT, R2, R41, RZ ;  /* 0x0000002902177210 */ /* 0x000fe20007ffe0ff */
[----:B0-----:R-:W-:-:S04]  /*c950*/  IMAD.U32 R18, RZ, RZ, UR5 ;  /* 0x00000005ff127e24 */ /* 0x001fc8000f8e00ff */
[-C--:B------:R-:W-:Y:S01]  /*c960*/  IMAD R85, R85, R18.reuse, R3 ;  /* 0x0000001255557224 */ /* 0x080fe200078e0203 */
[----:B------:R-:W-:-:S03]  /*c970*/  VIMNMX R20, PT, PT, R17, R18, PT ;  /* 0x0000001211147248 */ /* 0x000fc60003fe0100 */
[----:B---3--:R-:W-:Y:S01]  /*c980*/  IMAD.WIDE R12, R85, 0x4, R12 ;  /* 0x00000004550c7825 */ /* 0x008fe200078e020c */
[----:B------:R-:W-:-:S13]  /*c990*/  ISETP.GT.AND P1, PT, R20, R23, PT ;  /* 0x000000171400720c */ /* 0x000fda0003f24270 */
[----:B------:R-:W-:Y:S05]  /*c9a0*/  @!P1 BRA `(.L_x_5127) ;  /* 0x00000008002c9947 */ /* 0x000fea0003800000 */
[----:B------:R-:W-:Y:S01]  /*c9b0*/  IADD3 R8, PT, PT, R41, R2, -R20 ;  /* 0x0000000229087210 */ /* 0x000fe20007ffe814 */
[--C-:B------:R-:W-:Y:S01]  /*c9c0*/  IMAD.IADD R51, R20, 0x1, -R23.reuse ;  /* 0x0000000114337824 */ /* 0x100fe200078e0a17 */
[----:B------:R-:W-:Y:S01]  /*c9d0*/  BSSY.RECONVERGENT B2, `(.L_x_5128) ;  /* 0x000004a000027945 */ /* 0x000fe20003800200 */
[----:B------:R-:W-:Y:S01]  /*c9e0*/  IMAD R52, R15, R18, RZ ;  /* 0x000000120f347224 */ /* 0x000fe200078e02ff */
[----:B------:R-:W-:Y:S01]  /*c9f0*/  ISETP.GT.U32.AND P1, PT, R8, -0x4, PT ;  /* 0xfffffffc0800780c */ /* 0x000fe20003f24070 */
[----:B------:R-:W-:Y:S01]  /*ca00*/  IMAD.MOV.U32 R43, RZ, RZ, R23 ;  /* 0x000000ffff2b7224 */ /* 0x000fe200078e0017 */
[----:B------:R-:W-:Y:S02]  /*ca10*/  LOP3.LUT R53, R51, 0x3, RZ, 0xc0, !PT ;  /* 0x0000000333357812 */ /* 0x000fe400078ec0ff */
[----:B------:R-:W-:Y:S02]  /*ca20*/  CS2R R8, SRZ ;  /* 0x0000000000087805 */ /* 0x000fe4000001ff00 */
[----:B------:R-:W-:-:S02]  /*ca30*/  CS2R R10, SRZ ;  /* 0x00000000000a7805 */ /* 0x000fc4000001ff00 */
[----:B------:R-:W-:-:S05]  /*ca40*/  ISETP.NE.AND P2, PT, R53, RZ, PT ;  /* 0x000000ff3500720c */ /* 0x000fca0003f45270 */
[----:B------:R-:W-:Y:S08]  /*ca50*/  @P1 BRA `(.L_x_5129) ;  /* 0x0000000400041947 */ /* 0x000ff00003800000 */
[----:B------:R-:W0:Y:S01]  /*ca60*/  S2UR UR6, SR_CgaCtaId ;  /* 0x00000000000679c3 */ /* 0x000e220000008800 */
[----:B------:R-:W-:Y:S01]  /*ca70*/  UMOV UR5, 0x400 ;  /* 0x0000040000057882 */ /* 0x000fe20000000000 */
[----:B------:R-:W-:Y:S01]  /*ca80*/  LOP3.LUT R20, R51, 0xfffffffc, RZ, 0xc0, !PT ;  /* 0xfffffffc33147812 */ /* 0x000fe200078ec0ff */
[----:B------:R-:W-:Y:S01]  /*ca90*/  UIADD3 UR5, UPT, UPT, UR5, 0x410, URZ ;  /* 0x0000041005057890 */ /* 0x000fe2000fffe0ff */
[C---:B------:R-:W-:Y:S01]  /*caa0*/  VIADD R40, R23.reuse, 0x3 ;  /* 0x0000000317287836 */ /* 0x040fe20000000000 */
[C---:B------:R-:W-:Y:S01]  /*cab0*/  IADD3 R42, PT, PT, R23.reuse, 0x2, RZ ;  /* 0x00000002172a7810 */ /* 0x040fe20007ffe0ff */
[----:B------:R-:W-:Y:S02]  /*cac0*/  VIADD R44, R23, 0x1 ;  /* 0x00000001172c7836 */ /* 0x000fe40000000000 */
[----:B------:R-:W-:Y:S02]  /*cad0*/  IMAD.MOV.U32 R43, RZ, RZ, R23 ;  /* 0x000000ffff2b7224 */ /* 0x000fe400078e0017 */
[----:B------:R-:W-:-:S02]  /*cae0*/  IMAD.MOV.U32 R8, RZ, RZ, RZ ;  /* 0x000000ffff087224 */ /* 0x000fc400078e00ff */
[----:B------:R-:W-:Y:S01]  /*caf0*/  IMAD.MOV R20, RZ, RZ, -R20 ;  /* 0x000000ffff147224 */ /* 0x000fe200078e0a14 */
[----:B0-----:R-:W-:-:S06]  /*cb00*/  ULEA UR5, UR6, UR5, 0x18 ;  /* 0x0000000506057291 */ /* 0x001fcc000f8ec0ff */
[----:B-1----:R-:W-:-:S04]  /*cb10*/  LEA R24, R41, UR5, 0x2 ;  /* 0x0000000529187c11 */ /* 0x002fc8000f8e10ff */
[----:B------:R-:W-:-:S07]  /*cb20*/  IADD3 R45, PT, PT, R24, 0x8, RZ ;  /* 0x00000008182d7810 */ /* 0x000fce0007ffe0ff */
.L_x_5130:
[----:B------:R-:W-:Y:S01]  /*cb30*/  IADD3 R25, P1, PT, R43, UR4, RZ ;  /* 0x000000042b197c10 */ /* 0x000fe2000ff3e0ff */
[----:B------:R-:W0:Y:S04]  /*cb40*/  LDS R46, [R45+-0x8] ;  /* 0xfffff8002d2e7984 */ /* 0x000e280000000800 */
[----:B------:R-:W-:Y:S01]  /*cb50*/  IMAD.X R26, RZ, RZ, UR10, P1 ;  /* 0x0000000aff1a7e24 */ /* 0x000fe200088e06ff */
[C---:B------:R-:W-:Y:S01]  /*cb60*/  LEA R24, P1, R25.reuse, UR8, 0x2 ;  /* 0x0000000819187c11 */ /* 0x040fe2000f8210ff */
[----:B------:R-:W1:Y:S03]  /*cb70*/  LDS R48, [R45+-0x4] ;  /* 0xfffffc002d307984 */ /* 0x000e660000000800 */
[----:B------:R-:W-:Y:S01]  /*cb80*/  LEA.HI.X R25, R25, UR9, R26, 0x2, P1 ;  /* 0x0000000919197c11 */ /* 0x000fe200088f141a */
[----:B------:R-:W3:Y:S04]  /*cb90*/  LDS R49, [R45] ;  /* 0x000000002d317984 */ /* 0x000ee80000000800 */
[----:B------:R-:W4:Y:S04]  /*cba0*/  LDG.E R26, desc[UR36][R24.64] ;  /* 0x00000024181a7981 */ /* 0x000f28000c1e1900 */
[----:B------:R-:W3:Y:S04]  /*cbb0*/  LDG.E R27, desc[UR36][R24.64+0x4] ;  /* 0x00000424181b7981 */ /* 0x000ee8000c1e1900 */
[----:B--2---:R-:W2:Y:S04]  /*cbc0*/  LDG.E R29, desc[UR36][R24.64+0x8] ;  /* 0x00000824181d7981 */ /* 0x004ea8000c1e1900 */
[----:B------:R-:W2:Y:S04]  /*cbd0*/  LDG.E R31, desc[UR36][R24.64+0xc] ;  /* 0x00000c24181f7981 */ /* 0x000ea8000c1e1900 */
[----:B------:R0:W1:Y:S01]  /*cbe0*/  LDS R50, [R45+0x4] ;  /* 0x000004002d327984 */ /* 0x0000620000000800 */
[----:B----4-:R-:W-:-:S04]  /*cbf0*/  IMAD R26, R52, R26, R43 ;  /* 0x0000001a341a7224 */ /* 0x010fc800078e022b */
[----:B------:R-:W-:Y:S02]  /*cc00*/  IMAD R37, R26, 0x90, RZ ;  /* 0x000000901a257824 */ /* 0x000fe400078e02ff */
[----:B---3--:R-:W-:Y:S02]  /*cc10*/  IMAD R27, R52, R27, R44 ;  /* 0x0000001b341b7224 */ /* 0x008fe400078e022c */
[----:B------:R-:W-:-:S04]  /*cc20*/  IMAD.WIDE R36, R37, 0x4, R12 ;  /* 0x0000000425247825 */ /* 0x000fc800078e020c */
[C---:B--2---:R-:W-:Y:S02]  /*cc30*/  IMAD R29, R52.reuse, R29, R42 ;  /* 0x0000001d341d7224 */ /* 0x044fe400078e022a */
[----:B------:R-:W-:Y:S01]  /*cc40*/  IMAD R27, R27, 0x90, RZ ;  /* 0x000000901b1b7824 */ /* 0x000fe200078e02ff */
[----:B------:R-:W2:Y:S01]  /*cc50*/  LDG.E.128 R36, desc[UR36][R36.64] ;  /* 0x0000002424247981 */ /* 0x000ea2000c1e1d00 */
[----:B------:R-:W-:Y:S02]  /*cc60*/  IMAD R31, R52, R31, R40 ;  /* 0x0000001f341f7224 */ /* 0x000fe400078e0228 */
[----:B------:R-:W-:Y:S02]  /*cc70*/  IMAD R29, R29, 0x90, RZ ;  /* 0x000000901d1d7824 */ /* 0x000fe400078e02ff */
[----:B------:R-:W-:-:S04]  /*cc80*/  IMAD.WIDE R32, R27, 0x4, R12 ;  /* 0x000000041b207825 */ /* 0x000fc800078e020c */
[----:B------:R-:W-:Y:S02]  /*cc90*/  IMAD R31, R31, 0x90, RZ ;  /* 0x000000901f1f7824 */ /* 0x000fe400078e02ff */
[--C-:B------:R-:W-:Y:S01]  /*cca0*/  IMAD.WIDE R24, R29, 0x4, R12.reuse ;  /* 0x000000041d187825 */ /* 0x100fe200078e020c */
[----:B------:R-:W1:Y:S03]  /*ccb0*/  LDG.E.128 R32, desc[UR36][R32.64] ;  /* 0x0000002420207981 */ /* 0x000e66000c1e1d00 */
[----:B------:R-:W-:Y:S02]  /*ccc0*/  IMAD.WIDE R28, R31, 0x4, R12 ;  /* 0x000000041f1c7825 */ /* 0x000fe400078e020c */
[----:B------:R-:W3:Y:S04]  /*ccd0*/  LDG.E.128 R24, desc[UR36][R24.64] ;  /* 0x0000002418187981 */ /* 0x000ee8000c1e1d00 */
[----:B------:R-:W4:Y:S01]  /*cce0*/  LDG.E.128 R28, desc[UR36][R28.64] ;  /* 0x000000241c1c7981 */ /* 0x000f22000c1e1d00 */
[----:B------:R-:W-:-:S05]  /*ccf0*/  VIADD R20, R20, 0x4 ;  /* 0x0000000414147836 */ /* 0x000fca0000000000 */
[----:B------:R-:W-:Y:S01]  /*cd00*/  ISETP.NE.AND P1, PT, R20, RZ, PT ;  /* 0x000000ff1400720c */ /* 0x000fe20003f25270 */
[----:B0-----:R-:W-:Y:S01]  /*cd10*/  VIADD R45, R45, 0x10 ;  /* 0x000000102d2d7836 */ /* 0x001fe20000000000 */
[----:B------:R-:W-:Y:S01]  /*cd20*/  IADD3 R44, PT, PT, R44, 0x4, RZ ;  /* 0x000000042c2c7810 */ /* 0x000fe20007ffe0ff */
[----:B------:R-:W-:Y:S02]  /*cd30*/  VIADD R43, R43, 0x4 ;  /* 0x000000042b2b7836 */ /* 0x000fe40000000000 */
[----:B------:R-:W-:Y:S02]  /*cd40*/  VIADD R42, R42, 0x4 ;  /* 0x000000042a2a7836 */ /* 0x000fe40000000000 */
[----:B------:R-:W-:Y:S02]  /*cd50*/  VIADD R40, R40, 0x4 ;  /* 0x0000000428287836 */ /* 0x000fe40000000000 */
[-C--:B--2---:R-:W-:Y:S01]  /*cd60*/  FFMA.FTZ R47, R36, R46.reuse, R8 ;  /* 0x0000002e242f7223 */ /* 0x084fe20000010008 */
[-C--:B------:R-:W-:Y:S01]  /*cd70*/  FFMA.FTZ R8, R37, R46.reuse, R9 ;  /* 0x0000002e25087223 */ /* 0x080fe20000010009 */
[-C--:B------:R-:W-:Y:S01]  /*cd80*/  FFMA.FTZ R9, R38, R46.reuse, R10 ;  /* 0x0000002e26097223 */ /* 0x080fe2000001000a */
[----:B------:R-:W-:-:S02]  /*cd90*/  FFMA.FTZ R46, R39, R46, R11 ;  /* 0x0000002e272e7223 */ /* 0x000fc4000001000b */
[-C--:B-1----:R-:W-:Y:S01]  /*cda0*/  FFMA.FTZ R8, R33, R48.reuse, R8 ;  /* 0x0000003021087223 */ /* 0x082fe20000010008 */
[-C--:B------:R-:W-:Y:S01]  /*cdb0*/  FFMA.FTZ R9, R34, R48.reuse, R9 ;  /* 0x0000003022097223 */ /* 0x080fe20000010009 */
[-C--:B------:R-:W-:Y:S01]  /*cdc0*/  FFMA.FTZ R47, R32, R48.reuse, R47 ;  /* 0x00000030202f7223 */ /* 0x080fe2000001002f */
[----:B------:R-:W-:Y:S01]  /*cdd0*/  FFMA.FTZ R46, R35, R48, R46 ;  /* 0x00000030232e7223 */ /* 0x000fe2000001002e */
        /* <DEDUP_REMOVED lines=8> */
[----:B------:R-:W-:Y:S06]  /*ce60*/  @P1 BRA `(.L_x_5130) ;  /* 0xfffffffc00301947 */ /* 0x000fec000383ffff */
.L_x_5129:
[----:B------:R-:W-:Y:S05]  /*ce70*/  BSYNC.RECONVERGENT B2 ;  /* 0x0000000000027941 */ /* 0x000fea0003800200 */
.L_x_5128:
[----:B------:R-:W-:Y:S05]  /*ce80*/  @!P2 BRA `(.L_x_5127) ;  /* 0x0000000000f4a947 */ /* 0x000fea0003800000 */
[----:B------:R-:W-:Y:S01]  /*ce90*/  ISETP.NE.AND P1, PT, R53, 0x1, PT ;  /* 0x000000013500780c */ /* 0x000fe20003f25270 */
[----:B------:R-:W-:Y:S01]  /*cea0*/  BSSY.RECONVERGENT B2, `(.L_x_5131) ;  /* 0x0000025000027945 */ /* 0x000fe20003800200 */
[----:B------:R-:W-:-:S04]  /*ceb0*/  LOP3.LUT R20, R51, 0x1, RZ, 0xc0, !PT ;  /* 0x0000000133147812 */ /* 0x000fc800078ec0ff */
[----:B------:R-:W-:-:S07]  /*cec0*/  ISETP.NE.U32.AND P2, PT, R20, 0x1, PT ;  /* 0x000000011400780c */ /* 0x000fce0003f45070 */
[----:B------:R-:W-:Y:S06]  /*ced0*/  @!P1 BRA `(.L_x_5132) ;  /* 0x0000000000849947 */ /* 0x000fec0003800000 */
[----:B------:R-:W0:Y:S01]  /*cee0*/  LDCU.64 UR6, c[0x0][0x3c8] ;  /* 0x00007900ff0677ac */ /* 0x000e220008000a00 */
[----:B------:R-:W-:-:S05]  /*cef0*/  IADD3 R20, P1, PT, R43, UR4, RZ ;  /* 0x000000042b147c10 */ /* 0x000fca000ff3e0ff */
[----:B-1----:R-:W-:Y:S01]  /*cf00*/  IMAD.X R25, RZ, RZ, UR10, P1 ;  /* 0x0000000aff197e24 */ /* 0x002fe200088e06ff */
[----:B0-----:R-:W-:-:S04]  /*cf10*/  LEA R24, P1, R20, UR6, 0x2 ;  /* 0x0000000614187c11 */ /* 0x001fc8000f8210ff */
[----:B------:R-:W-:-:S05]  /*cf20*/  LEA.HI.X R25, R20, UR7, R25, 0x2, P1 ;  /* 0x0000000714197c11 */ /* 0x000fca00088f1419 */
[----:B------:R-:W3:Y:S04]  /*cf30*/  LDG.E R20, desc[UR36][R24.64] ;  /* 0x0000002418147981 */ /* 0x000ee8000c1e1900 */
[----:B------:R-:W4:Y:S01]  /*cf40*/  LDG.E R26, desc[UR36][R24.64+0x4] ;  /* 0x00000424181a7981 */ /* 0x000f22000c1e1900 */
[----:B--2---:R-:W-:Y:S01]  /*cf50*/  IMAD.MOV.U32 R29, RZ, RZ, 0x90 ;  /* 0x00000090ff1d7424 */ /* 0x004fe200078e00ff */
[----:B------:R-:W0:Y:S01]  /*cf60*/  S2UR UR6, SR_CgaCtaId ;  /* 0x00000000000679c3 */ /* 0x000e220000008800 */
[----:B------:R-:W-:Y:S02]  /*cf70*/  UMOV UR5, 0x400 ;  /* 0x0000040000057882 */ /* 0x000fe40000000000 */
[----:B------:R-:W-:-:S04]  /*cf80*/  UIADD3 UR5, UPT, UPT, UR5, 0x410, URZ ;  /* 0x0000041005057890 */ /* 0x000fc8000fffe0ff */
[----:B0-----:R-:W-:Y:S01]  /*cf90*/  ULEA UR5, UR6, UR5, 0x18 ;  /* 0x0000000506057291 */ /* 0x001fe2000f8ec0ff */
[C-C-:B---3--:R-:W-:Y:S02]  /*cfa0*/  IMAD R20, R52.reuse, R20, R43.reuse ;  /* 0x0000001434147224 */ /* 0x148fe400078e022b */
[----:B----4-:R-:W-:Y:S02]  /*cfb0*/  IMAD R26, R52, R26, R43 ;  /* 0x0000001a341a7224 */ /* 0x010fe400078e022b */
[----:B------:R-:W-:Y:S02]  /*cfc0*/  IMAD R27, R20, 0x90, RZ ;  /* 0x00000090141b7824 */ /* 0x000fe400078e02ff */
[----:B------:R-:W-:Y:S02]  /*cfd0*/  IMAD R29, R26, R29, 0x90 ;  /* 0x000000901a1d7424 */ /* 0x000fe400078e021d */
[----:B------:R-:W-:-:S04]  /*cfe0*/  IMAD.WIDE R26, R27, 0x4, R12 ;  /* 0x000000041b1a7825 */ /* 0x000fc800078e020c */
[----:B------:R-:W-:Y:S01]  /*cff0*/  IMAD.WIDE R28, R29, 0x4, R12 ;  /* 0x000000041d1c7825 */ /* 0x000fe200078e020c */
[----:B------:R-:W2:Y:S05]  /*d000*/  LDG.E.128 R32, desc[UR36][R26.64] ;  /* 0x000000241a207981 */ /* 0x000eaa000c1e1d00 */
[----:B------:R-:W3:Y:S01]  /*d010*/  LDG.E.128 R28, desc[UR36][R28.64] ;  /* 0x000000241c1c7981 */ /* 0x000ee2000c1e1d00 */
[----:B------:R-:W-:Y:S01]  /*d020*/  IADD3 R20, PT, PT, -R2, R43, RZ ;  /* 0x0000002b02147210 */ /* 0x000fe20007ffe1ff */
        /* <DEDUP_REMOVED lines=12> */
.L_x_5132:
[----:B------:R-:W-:Y:S05]  /*d0f0*/  BSYNC.RECONVERGENT B2 ;  /* 0x0000000000027941 */ /* 0x000fea0003800200 */
.L_x_5131:
[----:B------:R-:W-:Y:S05]  /*d100*/  @P2 BRA `(.L_x_5127) ;  /* 0x0000000000542947 */ /* 0x000fea0003800000 */
[----:B------:R-:W0:Y:S01]  /*d110*/  LDCU.64 UR6, c[0x0][0x3c8] ;  /* 0x00007900ff0677ac */ /* 0x000e220008000a00 */
[----:B------:R-:W-:-:S05]  /*d120*/  IADD3 R20, P1, PT, R43, UR4, RZ ;  /* 0x000000042b147c10 */ /* 0x000fca000ff3e0ff */
[----:B-1----:R-:W-:Y:S01]  /*d130*/  IMAD.X R25, RZ, RZ, UR10, P1 ;  /* 0x0000000aff197e24 */ /* 0x002fe200088e06ff */
[----:B0-----:R-:W-:-:S04]  /*d140*/  LEA R26, P1, R20, UR6, 0x2 ;  /* 0x00000006141a7c11 */ /* 0x001fc8000f8210ff */
[----:B------:R-:W-:-:S05]  /*d150*/  LEA.HI.X R27, R20, UR7, R25, 0x2, P1 ;  /* 0x00000007141b7c11 */ /* 0x000fca00088f1419 */
        /* <DEDUP_REMOVED lines=16> */
.L_x_5127:
[----:B------:R-:W-:Y:S05]  /*d260*/  BSYNC.RECONVERGENT B1 ;  /* 0x0000000000017941 */ /* 0x000fea0003800200 */
.L_x_5126:
[----:B------:R-:W-:Y:S01]  /*d270*/  ISETP.GT.AND P1, PT, R17, R23, PT ;  /* 0x000000171100720c */ /* 0x000fe20003f24270 */
[----:B------:R-:W-:-:S12]  /*d280*/  BSSY.RECONVERGENT B3, `(.L_x_5133) ;  /* 0x000014e000037945 */ /* 0x000fd80003800200 */
[----:B------:R-:W-:Y:S05]  /*d290*/  @!P1 BRA `(.L_x_5134) ;  /* 0x0000001400309947 */ /* 0x000fea0003800000 */
[----:B------:R-:W-:Y:S01]  /*d2a0*/  IADD3 R20, PT, PT, R41, R2, -R17 ;  /* 0x0000000229147210 */ /* 0x000fe20007ffe811 */
[----:B------:R-:W-:Y:S01]  /*d2b0*/  IMAD.IADD R17, R17, 0x1, -R23 ;  /* 0x0000000111117824 */ /* 0x000fe200078e0a17 */
[----:B------:R-:W-:Y:S01]  /*d2c0*/  BSSY.RECONVERGENT B2, `(.L_x_5135) ;  /* 0x00000bb000027945 */ /* 0x000fe20003800200 */
[----:B------:R-:W-:Y:S01]  /*d2d0*/  IMAD R15, R15, R18, RZ ;  /* 0x000000120f0f7224 */ /* 0x000fe200078e02ff */
[----:B------:R-:W-:Y:S02]  /*d2e0*/  ISETP.GT.U32.AND P1, PT, R20, -0x4, PT ;  /* 0xfffffffc1400780c */ /* 0x000fe40003f24070 */
[----:B------:R-:W-:-:S11]  /*d2f0*/  LOP3.LUT R38, R17, 0x3, RZ, 0xc0, !PT ;  /* 0x0000000311267812 */ /* 0x000fd600078ec0ff */
[----:B------:R-:W-:Y:S05]  /*d300*/  @P1 BRA `(.L_x_5136) ;  /* 0x0000000800d81947 */ /* 0x000fea0003800000 */
[----:B------:R-:W0:Y:S01]  /*d310*/  S2UR UR6, SR_CgaCtaId ;  /* 0x00000000000679c3 */ /* 0x000e220000008800 */
[----:B------:R-:W-:Y:S01]  /*d320*/  UMOV UR5, 0x400 ;  /* 0x0000040000057882 */ /* 0x000fe20000000000 */
[----:B------:R-:W-:Y:S01]  /*d330*/  LOP3.LUT R18, R17, 0xfffffffc, RZ, 0xc0, !PT ;  /* 0xfffffffc11127812 */ /* 0x000fe200078ec0ff */
[----:B------:R-:W-:Y:S01]  /*d340*/  UIADD3 UR5, UPT, UPT, UR5, 0x410, URZ ;  /* 0x0000041005057890 */ /* 0x000fe2000fffe0ff */
[----:B------:R-:W-:Y:S01]  /*d350*/  BSSY.RECONVERGENT B1, `(.L_x_5137) ;  /* 0x00000b0000017945 */ /* 0x000fe20003800200 */
[----:B------:R-:W-:Y:S02]  /*d360*/  IADD3 R23, PT, PT, R23, 0x1, RZ ;  /* 0x0000000117177810 */ /* 0x000fe40007ffe0ff */
[----:B--2---:R-:W-:Y:S01]  /*d370*/  IMAD.MOV R28, RZ, RZ, -R18 ;  /* 0x000000ffff1c7224 */ /* 0x004fe200078e0a12 */
[----:B------:R-:W2:Y:S01]  /*d380*/  LDC R36, c[0x0][0x3f4] ;  /* 0x0000fd00ff247b82 */ /* 0x000ea20000000800 */
[----:B0-----:R-:W-:-:S06]  /*d390*/  ULEA UR5, UR6, UR5, 0x18 ;  /* 0x0000000506057291 */ /* 0x001fcc000f8ec0ff */
[----:B------:R-:W-:-:S05]  /*d3a0*/  LEA R20, R41, UR5, 0x2 ;  /* 0x0000000529147c11 */ /* 0x000fca000f8e10ff */
[----:B------:R-:W-:-:S07]  /*d3b0*/  VIADD R20, R20, 0x8 ;  /* 0x0000000814147836 */ /* 0x000fce0000000000 */
.L_x_5146:
[C---:B-1----:R-:W-:Y:S01]  /*d3c0*/  VIADD R27, R23.reuse, 0xffffffff ;  /* 0xffffffff171b7836 */ /* 0x042fe20000000000 */
[----:B------:R-:W-:Y:S01]  /*d3d0*/  BSSY.RECONVERGENT B4, `(.L_x_5138) ;  /* 0x000002a000047945 */ /* 0x000fe20003800200 */
[----:B--2---:R-:W-:Y:S01]  /*d3e0*/  IMAD.MOV.U32 R18, RZ, RZ, R36 ;  /* 0x000000ffff127224 */ /* 0x004fe200078e0024 */
[----:B------:R-:W-:Y:S01]  /*d3f0*/  IADD3 R28, PT, PT, R28, 0x4, RZ ;  /* 0x000000041c1c7810 */ /* 0x000fe20007ffe0ff */
[----:B------:R-:W-:-:S03]  /*d400*/  VIADD R37, R23, 0x1 ;  /* 0x0000000117257836 */ /* 0x000fc60000000000 */
[----:B------:R-:W-:-:S13]  /*d410*/  ISETP.GE.AND P1, PT, R27, R18, PT ;  /* 0x000000121b00720c */ /* 0x000fda0003f26270 */
        /* <DEDUP_REMOVED lines=20> */
[----:B------:R-:W-:Y:S02]  /*d560*/  @!P1 IMAD.IADD R24, R24, 0x1, -R29 ;  /* 0x0000000118189824 */ /* 0x000fe400078e0a1d */
[----:B------:R-:W0:Y:S02]  /*d570*/  LDS R29, [R20+-0x8] ;  /* 0xfffff800141d7984 */ /* 0x000e240000000800 */
[----:B------:R-:W-:Y:S01]  /*d580*/  @!P2 IMAD.MOV R24, RZ, RZ, -R24 ;  /* 0x000000ffff18a224 */ /* 0x000fe200078e0a18 */
[----:B------:R-:W-:-:S04]  /*d590*/  @!P3 LOP3.LUT R24, RZ, R18, RZ, 0x33, !PT ;  /* 0x00000012ff18b212 */ /* 0x000fc800078e33ff */
[----:B------:R-:W-:-:S04]  /*d5a0*/  IADD3 R25, P1, PT, R24, UR4, RZ ;  /* 0x0000000418197c10 */ /* 0x000fc8000ff3e0ff */
[----:B------:R-:W-:Y:S02]  /*d5b0*/  IADD3.X R30, PT, PT, RZ, UR10, RZ, P1, !PT ;  /* 0x0000000aff1e7c10 */ /* 0x000fe40008ffe4ff */
[----:B------:R-:W-:-:S04]  /*d5c0*/  LEA R26, P1, R25, UR12, 0x2 ;  /* 0x0000000c191a7c11 */ /* 0x000fc8000f8210ff */
[----:B------:R-:W-:-:S05]  /*d5d0*/  LEA.HI.X R27, R25, UR13, R30, 0x2, P1 ;  /* 0x0000000d191b7c11 */ /* 0x000fca00088f141e */
        /* <DEDUP_REMOVED lines=9> */
.L_x_5139:
[----:B------:R-:W-:Y:S05]  /*d670*/  BSYNC.RECONVERGENT B4 ;  /* 0x0000000000047941 */ /* 0x000fea0003800200 */
.L_x_5138:
[CC--:B------:R-:W-:Y:S01]  /*d680*/  ISETP.GE.AND P4, PT, R23.reuse, R18.reuse, PT ;  /* 0x000000121700720c */ /* 0x0c0fe20003f86270 */
[----:B------:R-:W-:Y:S01]  /*d690*/  VIADD R31, R23, 0x2 ;  /* 0x00000002171f7836 */ /* 0x000fe20000000000 */
[----:B------:R-:W-:Y:S01]  /*d6a0*/  BSSY.RECONVERGENT B4, `(.L_x_5140) ;  /* 0x0000029000047945 */ /* 0x000fe20003800200 */
[----:B------:R-:W-:Y:S02]  /*d6b0*/  ISETP.NE.AND P1, PT, R28, RZ, PT ;  /* 0x000000ff1c00720c */ /* 0x000fe40003f25270 */
[-C--:B------:R-:W-:Y:S02]  /*d6c0*/  ISETP.GE.AND P2, PT, R37, R18.reuse, PT ;  /* 0x000000122500720c */ /* 0x080fe40003f46270 */
[----:B------:R-:W-:-:S06]  /*d6d0*/  ISETP.GE.AND P3, PT, R31, R18, PT ;  /* 0x000000121f00720c */ /* 0x000fcc0003f66270 */
[----:B------:R-:W-:Y:S07]  /*d6e0*/  @!P4 BRA `(.L_x_5141) ;  /* 0x000000000090c947 */ /* 0x000fee0003800000 */
[----:B------:R-:W-:Y:S02]  /*d6f0*/  IABS R27, R18 ;  /* 0x00000012001b7213 */ /* 0x000fe40000000000 */
[----:B------:R-:W-:Y:S02]  /*d700*/  IABS R30, R23 ;  /* 0x00000017001e7213 */ /* 0x000fe40000000000 */
[----:B------:R-:W0:Y:S01]  /*d710*/  I2F.RP R26, R27 ;  /* 0x0000001b001a7306 */ /* 0x000e220000209400 */
[----:B------:R-:W-:Y:S02]  /*d720*/  ISETP.GE.AND P5, PT, R23, RZ, PT ;  /* 0x000000ff1700720c */ /* 0x000fe40003fa6270 */
[----:B------:R-:W-:-:S05]  /*d730*/  ISETP.NE.AND P6, PT, R18, RZ, PT ;  /* 0x000000ff1200720c */ /* 0x000fca0003fc5270 */
[----:B0-----:R-:W0:Y:S02]  /*d740*/  MUFU.RCP R26, R26 ;  /* 0x0000001a001a7308 */ /* 0x001e240000001000 */
[----:B0-----:R-:W-:-:S06]  /*d750*/  VIADD R29, R26, 0xffffffe ;  /* 0x0ffffffe1a1d7836 */ /* 0x001fcc0000000000 */
[----:B------:R0:W1:Y:S02]  /*d760*/  F2I.FTZ.U32.TRUNC.NTZ R25, R29 ;  /* 0x0000001d00197305 */ /* 0x000064000021f000 */
[----:B0-----:R-:W0:Y:S01]  /*d770*/  LDS R29, [R20+-0x4] ;  /* 0xfffffc00141d7984 */ /* 0x001e220000000800 */
        /* <DEDUP_REMOVED lines=27> */
.L_x_5141:
[----:B------:R-:W-:Y:S05]  /*d930*/  BSYNC.RECONVERGENT B4 ;  /* 0x0000000000047941 */ /* 0x000fea0003800200 */
.L_x_5140:
        /* <DEDUP_REMOVED lines=10> */
[----:B0-----:R-:W0:Y:S01]  /*d9e0*/  LDS R29, [R20] ;  /* 0x00000000141d7984 */ /* 0x001e220000000800 */
        /* <DEDUP_REMOVED lines=27> */
.L_x_5143:
[----:B------:R-:W-:Y:S05]  /*dba0*/  BSYNC.RECONVERGENT B4 ;  /* 0x0000000000047941 */ /* 0x000fea0003800200 */
.L_x_5142:
        /* <DEDUP_REMOVED lines=9> */
[----:B------:R0:W1:Y:S02]  /*dc40*/  F2I.FTZ.U32.TRUNC.NTZ R25, R29 ;  /* 0x0000001d00197305 */ /* 0x000064000021f000 */
[----:B0-----:R-:W0:Y:S01]  /*dc50*/  LDS R29, [R20+0x4] ;  /* 0x00000400141d7984 */ /* 0x001e220000000800 */
        /* <DEDUP_REMOVED lines=27> */
.L_x_5145:
[----:B------:R-:W-:Y:S05]  /*de10*/  BSYNC.RECONVERGENT B4 ;  /* 0x0000000000047941 */ /* 0x000fea0003800200 */
.L_x_5144:
[----:B------:R-:W-:Y:S01]  /*de20*/  VIADD R23, R23, 0x4 ;  /* 0x0000000417177836 */ /* 0x000fe20000000000 */
[----:B------:R-:W-:Y:S01]  /*de30*/  IADD3 R20, PT, PT, R20, 0x10, RZ ;  /* 0x0000001014147810 */ /* 0x000fe20007ffe0ff */
[----:B------:R-:W-:Y:S06]  /*de40*/  @P1 BRA `(.L_x_5146) ;  /* 0xfffffff4005c1947 */ /* 0x000fec000383ffff */
[----:B------:R-:W-:Y:S05]  /*de50*/  BSYNC.RECONVERGENT B1 ;  /* 0x0000000000017941 */ /* 0x000fea0003800200 */
.L_x_5137:
[----:B------:R-:W-:-:S07]  /*de60*/  VIADD R23, R23, 0xffffffff ;  /* 0xffffffff17177836 */ /* 0x000fce0000000000 */
.L_x_5136:
[----:B------:R-:W-:Y:S05]  /*de70*/  BSYNC.RECONVERGENT B2 ;  /* 0x0000000000027941 */ /* 0x000fea0003800200 */
.L_x_5135:
[----:B------:R-:W-:-:S13]  /*de80*/  ISETP.NE.AND P1, PT, R38, RZ, PT ;  /* 0x000000ff2600720c */ /* 0x000fda0003f25270 */
        /* <DEDUP_REMOVED lines=15> */
[----:B-1----:R-:W-:Y:S01]  /*df80*/  IABS R27, R18 ;  /* 0x00000012001b7213 */ /* 0x002fe20000000000 */
[----:B------:R-:W-:Y:S01]  /*df90*/  IMAD.MOV.U32 R24, RZ, RZ, RZ ;  /* 0x000000ffff187224 */ /* 0x000fe200078e00ff */
[----:B------:R-:W-:Y:S01]  /*dfa0*/  ISETP.GE.AND P3, PT, R23, RZ, PT ;  /* 0x000000ff1700720c */ /* 0x000fe20003f66270 */
[----:B------:R-:W0:Y:S01]  /*dfb0*/  LDCU.64 UR6, c[0x0][0x3c8] ;  /* 0x00007900ff0677ac */ /* 0x000e220008000a00 */
[----:B------:R-:W1:Y:S01]  /*dfc0*/  I2F.RP R26, R27 ;  /* 0x0000001b001a7306 */ /* 0x000e620000209400 */
[----:B------:R-:W-:-:S07]  /*dfd0*/  ISETP.NE.AND P4, PT, R18, RZ, PT ;  /* 0x000000ff1200720c */ /* 0x000fce0003f85270 */
[----:B-1----:R-:W2:Y:S02]  /*dfe0*/  MUFU.RCP R26, R26 ;  /* 0x0000001a001a7308 */ /* 0x002ea40000001000 */
[----:B--2---:R-:W-:-:S06]  /*dff0*/  VIADD R28, R26, 0xffffffe ;  /* 0x0ffffffe1a1c7836 */ /* 0x004fcc0000000000 */
        /* <DEDUP_REMOVED lines=17> */
[----:B0-----:R-:W-:-:S04]  /*e110*/  LEA R26, P2, R24, UR6, 0x2 ;  /* 0x00000006181a7c11 */ /* 0x001fc8000f8410ff */
[----:B------:R-:W-:-:S05]  /*e120*/  LEA.HI.X R27, R24, UR7, R25, 0x2, P2 ;  /* 0x00000007181b7c11 */ /* 0x000fca00090f1419 */
[----:B------:R-:W2:Y:S02]  /*e130*/  LDG.E R26, desc[UR36][R26.64] ;  /* 0x000000241a1a7981 */ /* 0x000ea4000c1e1900 */
[----:B--2---:R-:W-:-:S04]  /*e140*/  IMAD R20, R15, R26, R20 ;  /* 0x0000001a0f147224 */ /* 0x004fc800078e0214 */
[----:B------:R-:W-:Y:S02]  /*e150*/  IMAD R25, R20, 0x90, RZ ;  /* 0x0000009014197824 */ /* 0x000fe400078e02ff */
[----:B------:R-:W0:Y:S02]  /*e160*/  LDS R20, [R32] ;  /* 0x0000000020147984 */ /* 0x000e240000000800 */
[----:B------:R-:W-:-:S05]  /*e170*/  IMAD.WIDE R24, R25, 0x4, R12 ;  /* 0x0000000419187825 */ /* 0x000fca00078e020c */
[----:B------:R-:W0:Y:S02]  /*e180*/  LDG.E.128 R28, desc[UR36][R24.64] ;  /* 0x00000024181c7981 */ /* 0x000e24000c1e1d00 */
[-C--:B0-----:R-:W-:Y:S01]  /*e190*/  FFMA.FTZ R8, R28, R20.reuse, R8 ;  /* 0x000000141c087223 */ /* 0x081fe20000010008 */
[-C--:B------:R-:W-:Y:S01]  /*e1a0*/  FFMA.FTZ R9, R29, R20.reuse, R9 ;  /* 0x000000141d097223 */ /* 0x080fe20000010009 */
[-C--:B------:R-:W-:Y:S01]  /*e1b0*/  FFMA.FTZ R10, R30, R20.reuse, R10 ;  /* 0x000000141e0a7223 */ /* 0x080fe2000001000a */
[----:B------:R-:W-:-:S07]  /*e1c0*/  FFMA.FTZ R11, R31, R20, R11 ;  /* 0x000000141f0b7223 */ /* 0x000fce000001000b */
.L_x_5150:
[----:B------:R-:W-:Y:S05]  /*e1d0*/  BSYNC.RECONVERGENT B2 ;  /* 0x0000000000027941 */ /* 0x000fea0003800200 */
.L_x_5149:
[----:B------:R-:W-:Y:S04]  /*e1e0*/  BSSY.RECONVERGENT B2, `(.L_x_5151) ;  /* 0x0000027000027945 */ /* 0x000fe80003800200 */
[----:B------:R-:W-:Y:S05]  /*e1f0*/  @!P1 BRA `(.L_x_5152) ;  /* 0x0000000000949947 */ /* 0x000fea0003800000 */
[----:B-1----:R-:W-:Y:S01]  /*e200*/  IABS R27, R18 ;  /* 0x00000012001b7213 */ /* 0x002fe20000000000 */
[----:B------:R-:W-:Y:S01]  /*e210*/  HFMA2 R24, -RZ, RZ, 0, 0 ;  /* 0x00000000ff187431 */ /* 0x000fe200000001ff */
[----:B------:R-:W-:Y:S01]  /*e220*/  ISETP.GE.AND P2, PT, R33, RZ, PT ;  /* 0x000000ff2100720c */ /* 0x000fe20003f46270 */
[----:B------:R-:W0:Y:S01]  /*e230*/  LDCU.64 UR6, c[0x0][0x3c8] ;  /* 0x00007900ff0677ac */ /* 0x000e220008000a00 */
[----:B------:R-:W1:Y:S01]  /*e240*/  I2F.RP R26, R27 ;  /* 0x0000001b001a7306 */ /* 0x000e620000209400 */
[----:B------:R-:W-:-:S07]  /*e250*/  ISETP.NE.AND P3, PT, R18, RZ, PT ;  /* 0x000000ff1200720c */ /* 0x000fce0003f65270 */
[----:B-1----:R-:W2:Y:S02]  /*e260*/  MUFU.RCP R26, R26 ;  /* 0x0000001a001a7308 */ /* 0x002ea40000001000 */
[----:B--2---:R-:W-:-:S06]  /*e270*/  VIADD R28, R26, 0xffffffe ;  /* 0x0ffffffe1a1c7836 */ /* 0x004fcc0000000000 */
[----:B------:R-:W1:Y:S02]  /*e280*/  F2I.FTZ.U32.TRUNC.NTZ R25, R28 ;  /* 0x0000001c00197305 */ /* 0x000e64000021f000 */
[----:B-1----:R-:W-:-:S04]  /*e290*/  IMAD.MOV R20, RZ, RZ, -R25 ;  /* 0x000000ffff147224 */ /* 0x002fc800078e0a19 */
        /* <DEDUP_REMOVED lines=20> */
[----:B------:R-:W0:Y:S02]  /*e3e0*/  LDS R20, [R32+0x4] ;  /* 0x0000040020147984 */ /* 0x000e240000000800 */
[----:B------:R-:W-:-:S05]  /*e3f0*/  IMAD.WIDE R24, R25, 0x4, R12 ;  /* 0x0000000419187825 */ /* 0x000fca00078e020c */
[----:B------:R-:W0:Y:S02]  /*e400*/  LDG.E.128 R28, desc[UR36][R24.64] ;  /* 0x00000024181c7981 */ /* 0x000e24000c1e1d00 */
[-C--:B0-----:R-:W-:Y:S01]  /*e410*/  FFMA.FTZ R8, R28, R20.reuse, R8 ;  /* 0x000000141c087223 */ /* 0x081fe20000010008 */
[-C--:B------:R-:W-:Y:S01]  /*e420*/  FFMA.FTZ R9, R29, R20.reuse, R9 ;  /* 0x000000141d097223 */ /* 0x080fe20000010009 */
[-C--:B------:R-:W-:Y:S01]  /*e430*/  FFMA.FTZ R10, R30, R20.reuse, R10 ;  /* 0x000000141e0a7223 */ /* 0x080fe2000001000a */
[----:B------:R-:W-:-:S07]  /*e440*/  FFMA.FTZ R11, R31, R20, R11 ;  /* 0x000000141f0b7223 */ /* 0x000fce000001000b */
.L_x_5152:
[----:B------:R-:W-:Y:S05]  /*e450*/  BSYNC.RECONVERGENT B2 ;  /* 0x0000000000027941 */ /* 0x000fea0003800200 */
.L_x_5151:
[----:B------:R-:W-:-:S07]  /*e460*/  VIADD R23, R23, 0x2 ;  /* 0x0000000217177836 */ /* 0x000fce0000000000 */
.L_x_5148:
[----:B------:R-:W-:Y:S05]  /*e470*/  BSYNC.RECONVERGENT B1 ;  /* 0x0000000000017941 */ /* 0x000fea0003800200 */
.L_x_5147:
[----:B------:R-:W-:Y:S02]  /*e480*/  LOP3.LUT R17, R17, 0x1, RZ, 0xc0, !PT ;  /* 0x0000000111117812 */ /* 0x000fe400078ec0ff */
[----:B------:R-:W-:-:S04]  /*e490*/  ISETP.GE.AND P1, PT, R23, R18, PT ;  /* 0x000000121700720c */ /* 0x000fc80003f26270 */
[----:B------:R-:W-:-:S13]  /*e4a0*/  ISETP.NE.U32.OR P1, PT, R17, 0x1, !P1 ;  /* 0x000000011100780c */ /* 0x000fda0004f25470 */
[----:B------:R-:W-:Y:S05]  /*e4b0*/  @P1 BRA `(.L_x_5134) ;  /* 0x0000000000a81947 */ /* 0x000fea0003800000 */
[----:B-1----:R-:W-:Y:S01]  /*e4c0*/  IABS R26, R18 ;  /* 0x00000012001a7213 */ /* 0x002fe20000000000 */
[----:B------:R-:W0:Y:S01]  /*e4d0*/  LDCU.64 UR6, c[0x0][0x3c8] ;  /* 0x00007900ff0677ac */ /* 0x000e220008000a00 */
[----:B------:R-:W-:Y:S02]  /*e4e0*/  IABS R20, R23 ;  /* 0x0000001700147213 */ /* 0x000fe40000000000 */
[----:B------:R-:W1:Y:S01]  /*e4f0*/  I2F.RP R27, R26 ;  /* 0x0000001a001b7306 */ /* 0x000e620000209400 */
[----:B------:R-:W-:Y:S02]  /*e500*/  ISETP.GE.AND P2, PT, R23, RZ, PT ;  /* 0x000000ff1700720c */ /* 0x000fe40003f46270 */
[----:B------:R-:W-:-:S05]  /*e510*/  ISETP.NE.AND P3, PT, R18, RZ, PT ;  /* 0x000000ff1200720c */ /* 0x000fca0003f65270 */
[----:B-1----:R-:W1:Y:S02]  /*e520*/  MUFU.RCP R27, R27 ;  /* 0x0000001b001b7308 */ /* 0x002e640000001000 */
[----:B-1----:R-:W-:-:S06]  /*e530*/  VIADD R24, R27, 0xffffffe ;  /* 0x0ffffffe1b187836 */ /* 0x002fcc0000000000 */
        /* <DEDUP_REMOVED lines=16> */
[----:B0-----:R-:W-:-:S04]  /*e640*/  LEA R24, P1, R20, UR6, 0x2 ;  /* 0x0000000614187c11 */ /* 0x001fc8000f8210ff */
[----:B------:R-:W-:-:S05]  /*e650*/  LEA.HI.X R25, R20, UR7, R25, 0x2, P1 ;  /* 0x0000000714197c11 */ /* 0x000fca00088f1419 */
[----:B------:R-:W3:Y:S01]  /*e660*/  LDG.E R24, desc[UR36][R24.64] ;  /* 0x0000002418187981 */ /* 0x000ee2000c1e1900 */
[----:B------:R-:W0:Y:S01]  /*e670*/  S2UR UR6, SR_CgaCtaId ;  /* 0x00000000000679c3 */ /* 0x000e220000008800 */
[----:B------:R-:W-:Y:S02]  /*e680*/  UMOV UR5, 0x400 ;  /* 0x0000040000057882 */ /* 0x000fe40000000000 */
[----:B------:R-:W-:Y:S01]  /*e690*/  UIADD3 UR5, UPT, UPT, UR5, 0x410, URZ ;  /* 0x0000041005057890 */ /* 0x000fe2000fffe0ff */
[----:B------:R-:W-:-:S03]  /*e6a0*/  IMAD.IADD R2, R23, 0x1, -R2 ;  /* 0x0000000117027824 */ /* 0x000fc600078e0a02 */
[----:B0-----:R-:W-:-:S06]  /*e6b0*/  ULEA UR5, UR6, UR5, 0x18 ;  /* 0x0000000506057291 */ /* 0x001fcc000f8ec0ff */
[----:B------:R-:W-:-:S06]  /*e6c0*/  LEA R2, R2, UR5, 0x2 ;  /* 0x0000000502027c11 */ /* 0x000fcc000f8e10ff */
[----:B------:R-:W0:Y:S01]  /*e6d0*/  LDS R2, [R2] ;  /* 0x0000000002027984 */ /* 0x000e220000000800 */
[----:B---3--:R-:W-:-:S04]  /*e6e0*/  IMAD R15, R15, R24, R17 ;  /* 0x000000180f0f7224 */ /* 0x008fc800078e0211 */
[----:B------:R-:W-:-:S04]  /*e6f0*/  IMAD R15, R15, 0x90, RZ ;  /* 0x000000900f0f7824 */ /* 0x000fc800078e02ff */
[----:B------:R-:W-:-:S05]  /*e700*/  IMAD.WIDE R12, R15, 0x4, R12 ;  /* 0x000000040f0c7825 */ /* 0x000fca00078e020c */
[----:B--2---:R-:W0:Y:S02]  /*e710*/  LDG.E.128 R28, desc[UR36][R12.64] ;  /* 0x000000240c1c7981 */ /* 0x004e24000c1e1d00 */
[-C--:B0-----:R-:W-:Y:S01]  /*e720*/  FFMA.FTZ R8, R28, R2.reuse, R8 ;  /* 0x000000021c087223 */ /* 0x081fe20000010008 */
[-C--:B------:R-:W-:Y:S01]  /*e730*/  FFMA.FTZ R9, R29, R2.reuse, R9 ;  /* 0x000000021d097223 */ /* 0x080fe20000010009 */
[-C--:B------:R-:W-:Y:S01]  /*e740*/  FFMA.FTZ R10, R30, R2.reuse, R10 ;  /* 0x000000021e0a7223 */ /* 0x080fe2000001000a */
[----:B------:R-:W-:-:S07]  /*e750*/  FFMA.FTZ R11, R31, R2, R11 ;  /* 0x000000021f0b7223 */ /* 0x000fce000001000b */
.L_x_5134:
[----:B------:R-:W-:Y:S05]  /*e760*/  BSYNC.RECONVERGENT B3 ;  /* 0x0000000000037941 */ /* 0x000fea0003800200 */
.L_x_5133:
[----:B------:R-:W-:-:S13]  /*e770*/  ISETP.GT.U32.AND P1, PT, R21, 0x3f, PT ;  /* 0x0000003f1500780c */ /* 0x000fda0003f24070 */
[----:B------:R-:W-:Y:S05]  /*e780*/  @P1 BRA `(.L_x_5125) ;  /* 0x0000000000d01947 */ /* 0x000fea0003800000 */
[----:B------:R-:W0:Y:S01]  /*e790*/  LDC R2, c[0x0][0x478] ;  /* 0x00011e00ff027b82 */ /* 0x000e220000000800 */
[----:B--2---:R-:W-:Y:S01]  /*e7a0*/  IMAD.IADD R31, R3, 0x1, R22 ;  /* 0x00000001031f7824 */ /* 0x004fe200078e0216 */
[----:B------:R-:W2:Y:S01]  /*e7b0*/  LDCU.64 UR6, c[0x0][0x460] ;  /* 0x00008c00ff0677ac */ /* 0x000ea20008000a00 */
[----:B------:R-:W3:Y:S01]  /*e7c0*/  LDS R87, [R87] ;  /* 0x0000000057577984 */ /* 0x000ee20000000800 */
        /* <DEDUP_REMOVED lines=9> */
[----:B------:R-:W-:Y:S01]  /*e860*/  ISETP.NE.AND.EX P0, PT, RZ, UR7, PT, P0 ;  /* 0x00000007ff007c0c */ /* 0x000fe2000bf05300 */
[----:B------:R-:W0:-:S12]  /*e870*/  LDCU.64 UR6, c[0x0][0x3c0] ;  /* 0x00007800ff0677ac */ /* 0x000e180008000a00 */
[----:B------:R-:W1:Y:S08]  /*e880*/  @P0 LDC R26, c[0x0][0x3f8] ;  /* 0x0000fe00ff1a0b82 */ /* 0x000e700000000800 */
[----:B------:R-:W2:Y:S01]  /*e890*/  @P0 LDC.64 R22, c[0x0][0x458] ;  /* 0x00011600ff160b82 */ /* 0x000ea20000000a00 */
[----:B----4-:R-:W-:-:S04]  /*e8a0*/  @P1 IMAD.WIDE R12, R31, 0x4, R20 ;  /* 0x000000041f0c1825 */ /* 0x010fc800078e0214 */
[----:B-1----:R-:W-:-:S04]  /*e8b0*/  @P0 IMAD R0, R19, R26, R0 ;  /* 0x0000001a13000224 */ /* 0x002fc800078e0200 */
[----:B------:R-:W-:-:S04]  /*e8c0*/  @P0 IMAD R21, R0, 0x90, R3 ;  /* 0x0000009000150824 */ /* 0x000fc800078e0203 */
[----:B--2---:R-:W-:-:S06]  /*e8d0*/  @P0 IMAD.WIDE R20, R21, 0x4, R22 ;  /* 0x0000000415140825 */ /* 0x004fcc00078e0216 */
[----:B------:R-:W2:Y:S01]  /*e8e0*/  @P0 LDG.E.128 R20, desc[UR36][R20.64] ;  /* 0x0000002414140981 */ /* 0x000ea2000c1e1d00 */
[----:B---3--:R-:W1:Y:S08]  /*e8f0*/  @!P1 I2F.S8 R15, R2 ;  /* 0x00000002000f9306 */ /* 0x008e700000001400 */
[----:B------:R-:W3:Y:S08]  /*e900*/  @!P1 I2F.S8 R17, R2.B1 ;  /* 0x1000000200119306 */ /* 0x000ef00000001400 */
[----:B------:R-:W4:Y:S08]  /*e910*/  @!P1 I2F.S8 R27, R2.B2 ;  /* 0x20000002001b9306 */ /* 0x000f300000001400 */
[----:B------:R-:W0:Y:S01]  /*e920*/  @!P1 I2F.S8 R29, R2.B3 ;  /* 0x30000002001d9306 */ /* 0x000e220000001400 */
[C---:B-1----:R-:W-:Y:S01]  /*e930*/  @!P1 FMUL.FTZ R32, R24.reuse, R15 ;  /* 0x0000000f18209220 */ /* 0x042fe20000410000 */
[C---:B---3--:R-:W-:Y:S01]  /*e940*/  @!P1 FMUL.FTZ R33, R24.reuse, R17 ;  /* 0x0000001118219220 */ /* 0x048fe20000410000 */
[C---:B----4-:R-:W-:Y:S01]  /*e950*/  @!P1 FMUL.FTZ R34, R24.reuse, R27 ;  /* 0x0000001b18229220 */ /* 0x050fe20000410000 */
[----:B0-----:R-:W-:-:S06]  /*e960*/  @!P1 FMUL.FTZ R35, R24, R29 ;  /* 0x0000001d18239220 */ /* 0x001fcc0000410000 */
[----:B------:R-:W3:Y:S01]  /*e970*/  @P1 LDG.E.128 R32, desc[UR36][R12.64] ;  /* 0x000000240c201981 */ /* 0x000ee2000c1e1d00 */
[----:B------:R-:W-:Y:S02]  /*e980*/  IMAD R15, R14, R18, R3 ;  /* 0x000000120e0f7224 */ /* 0x000fe400078e0203 */
[----:B------:R-:W-:-:S03]  /*e990*/  IMAD R16, R16, 0x90, RZ ;  /* 0x0000009010107824 */ /* 0x000fc600078e02ff */
[----:B------:R-:W-:Y:S02]  /*e9a0*/  SHF.R.S32.HI R17, RZ, 0x1f, R15 ;  /* 0x0000001fff117819 */ /* 0x000fe4000001140f */
[----:B------:R-:W-:-:S04]  /*e9b0*/  IADD3 R15, P1, PT, R16, R15, RZ ;  /* 0x0000000f100f7210 */ /* 0x000fc80007f3e0ff */
        /* <DEDUP_REMOVED lines=12> */
[----:B------:R-:W-:Y:S01]  /*ea80*/  PLOP3.LUT P0, PT, PT, PT, PT, 0x80, 0x8 ;  /* 0x000000000008781c */ /* 0x000fe20003f0f070 */
[C---:B------:R-:W-:Y:S01]  /*ea90*/  FFMA.FTZ R8, R87.reuse, R4, R8 ;  /* 0x0000000457087223 */ /* 0x040fe20000010008 */
[C---:B------:R-:W-:Y:S01]  /*eaa0*/  FFMA.FTZ R9, R87.reuse, R5, R9 ;  /* 0x0000000557097223 */ /* 0x040fe20000010009 */
[C---:B------:R-:W-:Y:S01]  /*eab0*/  FFMA.FTZ R10, R87.reuse, R6, R10 ;  /* 0x00000006570a7223 */ /* 0x040fe2000001000a */
[----:B------:R-:W-:-:S09]  /*eac0*/  FFMA.FTZ R11, R87, R7, R11 ;  /* 0x00000007570b7223 */ /* 0x000fd2000001000b */
.L_x_5125:
[----:B------:R-:W-:Y:S05]  /*ead0*/  BSYNC.RECONVERGENT B0 ;  /* 0x0000000000007941 */ /* 0x000fea0003800200 */
.L_x_5124:
[----:B------:R-:W-:Y:S06]  /*eae0*/  BAR.SYNC.DEFER_BLOCKING 0x0 ;  /* 0x0000000000007b1d */ /* 0x000fec0000010000 */
[----:B------:R-:W-:Y:S05]  /*eaf0*/  @!P0 EXIT ;  /* 0x000000000000894d */ /* 0x000fea0003800000 */
[----:B------:R-:W3:Y:S02]  /*eb00*/  LDCU UR4, c[0x0][0x478] ;  /* 0x00008f00ff0477ac */ /* 0x000ee40008000800 */
[----:B---3--:R-:W-:-:S09]  /*eb10*/  UISETP.NE.AND UP0, UPT, UR4, 0x2, UPT ;  /* 0x000000020400788c */ /* 0x008fd2000bf05270 */
[----:B------:R-:W-:Y:S05]  /*eb20*/  BRA.U UP0, `(.L_x_5153) ;  /* 0x00000001007c7547 */ /* 0x000fea000b800000 */
[----:B0----5:R-:W0:Y:S01]  /*eb30*/  LDC.64 R4, c[0x0][0x470] ;  /* 0x00011c00ff047b82 */ /* 0x021e220000000a00 */
[----:B------:R-:W3:Y:S01]  /*eb40*/  LDCU.64 UR4, c[0x0][0x380] ;  /* 0x00007000ff0477ac */ /* 0x000ee20008000a00 */
[----:B0-----:R-:W2:Y:S01]  /*eb50*/  LDG.E R4, desc[UR36][R4.64] ;  /* 0x0000002404047981 */ /* 0x001ea2000c1e1900 */
        /* <DEDUP_REMOVED lines=15> */
[----:B0-----:R-:W-:Y:S02]  /*ec50*/  PRMT R9, R9, 0x8880, RZ ;  /* 0x0000888009097816 */ /* 0x001fe400000000ff */
[----:B------:R-:W-:Y:S02]  /*ec60*/  LEA R5, R0, R5, 0x18 ;  /* 0x0000000500057211 */ /* 0x000fe400078ec0ff */
[----:B------:R-:W-:Y:S02]  /*ec70*/  PRMT R2, R9, 0x7710, RZ ;  /* 0x0000771009027816 */ /* 0x000fe400000000ff */
[----:B--2---:R-:W-:-:S04]  /*ec80*/  PRMT R4, R8, 0x8880, RZ ;  /* 0x0000888008047816 */ /* 0x004fc800000000ff */
        /* <DEDUP_REMOVED lines=9> */
.L_x_5153:
[----:B0----5:R-:W0:Y:S01]  /*ed20*/  LDC.64 R4, c[0x0][0x380] ;  /* 0x0000e000ff047b82 */ /* 0x021e220000000a00 */
[----:B------:R-:W-:-:S04]  /*ed30*/  IMAD.IADD R3, R14, 0x1, R3 ;  /* 0x000000010e037824 */ /* 0x000fc800078e0203 */
[----:B0-----:R-:W-:-:S05]  /*ed40*/  IMAD.WIDE R2, R3, 0x4, R4 ;  /* 0x0000000403027825 */ /* 0x001fca00078e0204 */
[----:B------:R-:W-:Y:S01]  /*ed50*/  STG.E.128 desc[UR36][R2.64], R8 ;  /* 0x0000000802007986 */ /* 0x000fe2000c101d24 */
[----:B------:R-:W-:Y:S05]  /*ed60*/  EXIT ;  /* 0x000000000000794d */ /* 0x000fea0003800000 */
.L_x_5084:
[----:B------:R-:W-:Y:S01]  /*ed70*/  HFMA2 R11, -RZ, RZ, 0, 1.847743988037109375e-06 ;  /* 0x0000001fff0b7431 */ /* 0x000fe200000001ff */
[----:B------:R-:W-:Y:S01]  /*ed80*/  BSSY B1, `(.L_x_5154) ;  /* 0x0000006000017945 */ /* 0x000fe20003800000 */
[----:B------:R-:W-:Y:S02]  /*ed90*/  IMAD.MOV.U32 R12, RZ, RZ, 0x2 ;  /* 0x00000002ff0c7424 */ /* 0x000fe400078e00ff */
[----:B------:R-:W-:-:S07]  /*eda0*/  IMAD.MOV.U32 R15, RZ, RZ, -0x1 ;  /* 0xffffffffff0f7424 */ /* 0x000fce00078e00ff */
[----:B------:R-:W-:Y:S05]  /*edb0*/  WARPSYNC.COLLECTIVE R15, `(.L_x_5155) ;  /* 0x000000000f087348 */ /* 0x000fea0003c00000 */
[----:B------:R0:W1:Y:S02]  /*edc0*/  SHFL.BFLY P6, R14, R13, R12, R11 ;  /* 0x0c00000c0d0e7389 */ /* 0x00006400000c000b */
[----:B01----:R-:W-:Y:S05]  /*edd0*/  ENDCOLLECTIVE ;  /* 0x000000000000791b */ /* 0x003fea0003800000 */
.L_x_5155:
[----:B------:R-:W-:Y:S05]  /*ede0*/  BSYNC B1 ;  /* 0x0000000000017941 */ /* 0x000fea0003800000 */
.L_x_5154:
[----:B------:R-:W-:Y:S01]  /*edf0*/  FADD.FTZ R13, R13, R14 ;  /* 0x0000000e0d0d7221 */ /* 0x000fe20000010000 */
[----:B------:R-:W-:Y:S02]  /*ee00*/  IMAD.MOV.U32 R12, RZ, RZ, 0x1 ;  /* 0x00000001ff0c7424 */ /* 0x000fe400078e00ff */
[----:B------:R-:W-:Y:S02]  /*ee10*/  IMAD.MOV.U32 R11, RZ, RZ, 0x1f ;  /* 0x0000001fff0b7424 */ /* 0x000fe400078e00ff */
[----:B------:R-:W-:-:S07]  /*ee20*/  IMAD.MOV.U32 R15, RZ, RZ, -0x1 ;  /* 0xffffffffff0f7424 */ /* 0x000fce00078e00ff */
[----:B------:R-:W-:Y:S05]  /*ee30*/  WARPSYNC.COLLECTIVE R15, `(.L_x_5156) ;  /* 0x000000000f087348 */ /* 0x000fea0003c00000 */
[----:B------:R0:W1:Y:S02]  /*ee40*/  SHFL.BFLY P6, R14, R13, R12, R11 ;  /* 0x0c00000c0d0e7389 */ /* 0x00006400000c000b */
[----:B01----:R-:W-:Y:S05]  /*ee50*/  ENDCOLLECTIVE ;  /* 0x000000000000791b */ /* 0x003fea0003800000 */
.L_x_5156:
[----:B------:R-:W-:Y:S05]  /*ee60*/  BRA `(.L_x_5157) ;  /* 0xffffffa4007c7947 */ /* 0x000fea000383ffff */
.L_x_5088:
[----:B------:R-:W-:Y:S01]  /*ee70*/  BSSY B0, `(.L_x_5158) ;  /* 0x0000008000007945 */ /* 0x000fe20003800000 */
[----:B------:R-:W-:Y:S01]  /*ee80*/  MOV R13, R0 ;  /* 0x00000000000d7202 */ /* 0x000fe20000000f00 */
[----:B------:R-:W-:Y:S02]  /*ee90*/  IMAD.MOV.U32 R12, RZ, RZ, 0x10 ;  /* 0x00000010ff0c7424 */ /* 0x000fe400078e00ff */
[----:B------:R-:W-:Y:S02]  /*eea0*/  IMAD.MOV.U32 R11, RZ, RZ, 0x1f ;  /* 0x0000001fff0b7424 */ /* 0x000fe400078e00ff */
[----:B------:R-:W-:-:S07]  /*eeb0*/  IMAD.MOV.U32 R15, RZ, RZ, -0x1 ;  /* 0xffffffffff0f7424 */ /* 0x000fce00078e00ff */
[----:B-123-5:R-:W-:Y:S05]  /*eec0*/  WARPSYNC.COLLECTIVE R15, `(.L_x_5159) ;  /* 0x000000000f087348 */ /* 0x02efea0003c00000 */
[----:B------:R0:W4:Y:S02]  /*eed0*/  SHFL.BFLY P6, R14, R13, R12, R11 ;  /* 0x0c00000c0d0e7389 */ /* 0x00012400000c000b */
[----:B012345:R-:W-:Y:S05]  /*eee0*/  ENDCOLLECTIVE ;  /* 0x000000000000791b */ /* 0x03ffea0003800000 */
.L_x_5159:
[----:B------:R-:W-:Y:S05]  /*eef0*/  BSYNC B0 ;  /* 0x0000000000007941 */ /* 0x000fea0003800000 */
.L_x_5158:
[----:B------:R-:W-:Y:S01]  /*ef00*/  FMNMX.FTZ R13, R14, R0, !PT ;  /* 0x000000000e0d7209 */ /* 0x000fe20007810000 */
[----:B------:R-:W-:Y:S02]  /*ef10*/  IMAD.MOV.U32 R12, RZ, RZ, 0x8 ;  /* 0x00000008ff0c7424 */ /* 0x000fe400078e00ff */
[----:B------:R-:W-:Y:S02]  /*ef20*/  HFMA2 R11, -RZ, RZ, 0, 1.847743988037109375e-06 ;  /* 0x0000001fff0b7431 */ /* 0x000fe400000001ff */
[----:B------:R-:W-:-:S07]  /*ef30*/  IMAD.MOV.U32 R15, RZ, RZ, -0x1 ;  /* 0xffffffffff0f7424 */ /* 0x000fce00078e00ff */
[----:B------:R-:W-:Y:S05]  /*ef40*/  WARPSYNC.COLLECTIVE R15, `(.L_x_5160) ;  /* 0x000000000f087348 */ /* 0x000fea0003c00000 */
[----:B------:R0:W1:Y:S02]  /*ef50*/  SHFL.BFLY P6, R14, R13, R12, R11 ;  /* 0x0c00000c0d0e7389 */ /* 0x00006400000c000b */
[----:B01----:R-:W-:Y:S05]  /*ef60*/  ENDCOLLECTIVE ;  /* 0x000000000000791b */ /* 0x003fea0003800000 */
.L_x_5160:
[----:B------:R-:W-:Y:S01]  /*ef70*/  IMAD.MOV.U32 R12, RZ, RZ, 0x4 ;  /* 0x00000004ff0c7424 */ /* 0x000fe200078e00ff */
[----:B------:R-:W-:-:S05]  /*ef80*/  FMNMX.FTZ R3, R13, R14, !PT ;  /* 0x0000000e0d037209 */ /* 0x000fca0007810000 */
[----:B------:R-:W-:-:S07]  /*ef90*/  IMAD.MOV.U32 R13, RZ, RZ, R3 ;  /* 0x000000ffff0d7224 */ /* 0x000fce00078e0003 */
[----:B------:R-:W-:Y:S05]  /*efa0*/  WARPSYNC.COLLECTIVE R15, `(.L_x_5161) ;  /* 0x000000000f087348 */ /* 0x000fea0003c00000 */
[----:B------:R0:W1:Y:S02]  /*efb0*/  SHFL.BFLY P6, R14, R13, R12, R11 ;  /* 0x0c00000c0d0e7389 */ /* 0x00006400000c000b */
[----:B01----:R-:W-:Y:S05]  /*efc0*/  ENDCOLLECTIVE ;  /* 0x000000000000791b */ /* 0x003fea0003800000 */
.L_x_5161:
[----:B------:R-:W-:Y:S05]  /*efd0*/  BRA `(.L_x_5162) ;  /* 0xffffffa400d47947 */ /* 0x000fea000383ffff */
.L_x_5163:
        /* <DEDUP_REMOVED lines=10> */
.L_x_5609:


//--------------------- .text._ZN4mmha33masked_multihead_attention_kernelIfLi144ELi256ELi1ELi64ELi256ELb0ELb0EEEv26Multihead_attention_paramsIT_XT5_EE --------------------------
	.section	.text._ZN4mmha33masked_multihead_attention_kernelIfLi144ELi256ELi1ELi64ELi256ELb0ELb0EEEv26Multihead_attention_paramsIT_XT5_EE,"ax",@progbits
	.align	128
        .global         _ZN4mmha33masked_multihead_attention_kernelIfLi144ELi256ELi1ELi64ELi256ELb0ELb0EEEv26Multihead_attention_paramsIT_XT5_EE
        .type           _ZN4mmha33masked_multihead_attention_kernelIfLi144ELi256ELi1ELi64ELi256ELb0ELb0EEEv26Multihead_attention_paramsIT_XT5_EE,@function
        .size           _ZN4mmha33masked_multihead_attention_kernelIfLi144ELi256ELi1ELi64ELi256ELb0ELb0EEEv26Multihead_attention_paramsIT_XT5_EE,(.L_x_5610 - _ZN4mmha33masked_multihead_attention_kernelIfLi144ELi256ELi1ELi64ELi256ELb0ELb0EEEv26Multihead_attention_paramsIT_XT5_EE)
        .other          _ZN4mmha33masked_multihead_attention_kernelIfLi144ELi256ELi1ELi64ELi256ELb0ELb0EEEv26Multihead_attention_paramsIT_XT5_EE,@"STO_CUDA_ENTRY STV_DEFAULT"
_ZN4mmha33masked_multihead_attention_kernelIfLi144ELi256ELi1ELi64ELi256ELb0ELb0EEEv26Multihead_attention_paramsIT_XT5_EE:
.text._ZN4mmha33masked_multihead_attention_kernelIfLi144ELi256ELi1ELi64ELi256ELb0ELb0EEEv26Multihead_attention_paramsIT_XT5_EE:
        /* <DEDUP_REMOVED lines=15> */
.L_x_5164:
        /* <DEDUP_REMOVED lines=101> */
[----:B---3--:R-:W4:Y:S01]  /*0740*/  @!P4 I2F.S8 R0, R6 ;  /* 0x000000060000c306 */ /* 0x008f220000001400 */
[----:B------:R-:W-:-:S07]  /*0750*/  UIADD3 UR4, UPT, UPT, UR45, 0x1, -UR8 ;  /* 0x000000012d047890 */ /* 0x000fce000fffe808 */
[----:B------:R-:W0:Y:S01]  /*0760*/  @!P4 I2F.S8 R2, R6.B1 ;  /* 0x100000060002c306 */ /* 0x000e220000001400 */
[----:B------:R-:W-:-:S07]  /*0770*/  @!UP1 UIADD3 UR41, UPT, UPT, UR41, -UR12, URZ ;  /* 0x8000000c29299290 */ /* 0x000fce000fffe0ff */
[----:B------:R-:W1:Y:S08]  /*0780*/  @!P4 I2F.S8 R4, R6.B2 ;  /* 0x200000060004c306 */ /* 0x000e700000001400 */
[----:B------:R-:W2:Y:S01]  /*0790*/  @!P4 I2F.S8 R12, R6.B3 ;  /* 0x30000006000cc306 */ /* 0x000ea20000001400 */
[----:B------:R-:W-:Y:S01]  /*07a0*/  @!UP2 UIADD3 UR41, UPT, UPT, -UR41, URZ, URZ ;  /* 0x000000ff2929a290 */ /* 0x000fe2000fffe1ff */
[----:B------:R-:W-:Y:S01]  /*07b0*/  VIMNMX R252, PT, PT, RZ, UR4, !PT ;  /* 0x00000004fffc7c48 */ /* 0x000fe2000ffe0100 */
        /* <DEDUP_REMOVED lines=25> */
.L_x_5166:
[----:B------:R-:W-:Y:S05]  /*0950*/  BSYNC.RECONVERGENT B0 ;  /* 0x0000000000007941 */ /* 0x000fea0003800200 */
.L_x_5165:
        /* <DEDUP_REMOVED lines=8> */
.L_x_5168:
[----:B------:R-:W-:Y:S05]  /*09e0*/  BSYNC.RECONVERGENT B0 ;  /* 0x0000000000007941 */ /* 0x000fea0003800200 */
.L_x_5167:
        /* <DEDUP_REMOVED lines=14> */
[----:B------:R-:W-:Y:S02]  /*0ad0*/  ISETP.NE.AND.EX P0, PT, RZ, UR5, PT, P0 ;  /* 0x00000005ff007c0c */ /* 0x000fe4000bf05300 */
[----:B------:R-:W-:Y:S01]  /*0ae0*/  ISETP.NE.AND.EX P1, PT, RZ, UR13, PT, P1 ;  /* 0x0000000dff007c0c */ /* 0x000fe2000bf25310 */
[----:B0-----:R-:W-:Y:S01]  /*0af0*/  UISETP.NE.U32.AND UP0, UPT, UR14, URZ, UPT ;  /* 0x000000ff0e00728c */ /* 0x001fe2000bf05070 */
[C---:B------:R-:W-:Y:S01]  /*0b00*/  ISETP.GT.U32.OR P0, PT, R23.reuse, 0x23, !P0 ;  /* 0x000000231700780c */ /* 0x040fe20004704470 */
[----:B------:R-:W-:Y:S01]  /*0b10*/  @!UP1 UIMAD UR7, UR38, UR9, URZ ;  /* 0x00000009260792a4 */ /* 0x000fe2000f8e02ff */
[----:B------:R-:W-:Y:S01]  /*0b20*/  ISETP.GT.U32.OR P1, PT, R23, 0x23, !P1 ;  /* 0x000000231700780c */ /* 0x000fe20004f24470 */
[----:B------:R-:W-:Y:S01]  /*0b30*/  UISETP.NE.AND.EX UP0, UPT, UR15, URZ, UPT, UP0 ;  /* 0x000000ff0f00728c */ /* 0x000fe2000bf05300 */
[----:B---3--:R-:W-:-:S03]  /*0b40*/  IMAD R9, R9, 0x90, R10 ;  /* 0x0000009009097824 */ /* 0x008fc600078e020a */
[----:B------:R-:W-:Y:S02]  /*0b50*/  IMAD.U32 R0, RZ, RZ, UR7 ;  /* 0x00000007ff007e24 */ /* 0x000fe4000f8e00ff */
[----:B------:R-:W-:Y:S02]  /*0b60*/  PLOP3.LUT P3, PT, PT, PT, UP0, 0x80, 0x8 ;  /* 0x000000000008781c */ /* 0x000fe40003f6f008 */
[----:B------:R-:W-:Y:S02]  /*0b70*/  CS2R R30, SRZ ;  /* 0x00000000001e7805 */ /* 0x000fe4000001ff00 */
[----:B------:R-:W-:Y:S01]  /*0b80*/  CS2R R28, SRZ ;  /* 0x00000000001c7805 */ /* 0x000fe2000001ff00 */
[----:B------:R-:W-:Y:S01]  /*0b90*/  @!P2 IMAD R11, R0, 0x90, R9 ;  /* 0x00000090000ba824 */ /* 0x000fe200078e0209 */
[----:B-1----:R-:W0:Y:S01]  /*0ba0*/  @!P0 LDC.64 R2, c[0x0][0x390] ;  /* 0x0000e400ff028b82 */ /* 0x002e220000000a00 */
[----:B------:R-:W1:Y:S07]  /*0bb0*/  @UP0 LDCU.64 UR4, c[0x0][0x418] ;  /* 0x00008300ff0407ac */ /* 0x000e6e0008000a00 */
[----:B------:R-:W3:Y:S01]  /*0bc0*/  @!P1 LDC.64 R4, c[0x0][0x3a0] ;  /* 0x0000e800ff049b82 */ /* 0x000ee20000000a00 */
[----:B--2---:R-:W-:-:S05]  /*0bd0*/  @!P2 IMAD.WIDE R6, R11, 0x4, R6 ;  /* 0x000000040b06a825 */ /* 0x004fca00078e0206 */
[----:B------:R-:W2:Y:S02]  /*0be0*/  @!P2 LDG.E.128 R32, desc[UR36][R6.64] ;  /* 0x000000240620a981 */ /* 0x000ea4000c1e1d00 */
[----:B------:R-:W4:Y:S01]  /*0bf0*/  LDC R11, c[0x0][0x400] ;  /* 0x00010000ff0b7b82 */ /* 0x000f220000000800 */
[----:B-1----:R-:W-:Y:S01]  /*0c00*/  @UP0 UIMAD.WIDE.U32 UR6, UR6, 0x4, UR4 ;  /* 0x00000004060608a5 */ /* 0x002fe2000f8e0004 */
[----:B------:R-:W1:Y:S01]  /*0c10*/  LDCU.U8 UR4, c[0x0][0x404] ;  /* 0x00008080ff0477ac */ /* 0x000e620008000000 */
[----:B0-----:R-:W-:-:S04]  /*0c20*/  @!P0 IMAD.WIDE.U32 R2, R9, 0x4, R2 ;  /* 0x0000000409028825 */ /* 0x001fc800078e0002 */
[----:B------:R-:W-:Y:S01]  /*0c30*/  MOV R8, UR6 ;  /* 0x0000000600087c02 */ /* 0x000fe20008000f00 */
[----:B------:R-:W2:Y:S01]  /*0c40*/  @!P0 LDG.E.128 R12, desc[UR36][R2.64] ;  /* 0x00000024020c8981 */ /* 0x000ea2000c1e1d00 */
[----:B---3--:R-:W-:-:S04]  /*0c50*/  @!P1 IMAD.WIDE.U32 R4, R9, 0x4, R4 ;  /* 0x0000000409049825 */ /* 0x008fc800078e0004 */
[----:B------:R-:W-:Y:S01]  /*0c60*/  IMAD.U32 R9, RZ, RZ, UR7 ;  /* 0x00000007ff097e24 */ /* 0x000fe2000f8e00ff */
[----:B------:R-:W3:Y:S04]  /*0c70*/  @!P1 LDG.E.128 R28, desc[UR36][R4.64] ;  /* 0x00000024041c9981 */ /* 0x000ee8000c1e1d00 */
[----:B------:R-:W3:Y:S01]  /*0c80*/  @P3 LDG.E R8, desc[UR36][R8.64] ;  /* 0x0000002408083981 */ /* 0x000ee2000c1e1900 */
[----:B-1----:R-:W-:-:S04]  /*0c90*/  ISETP.NE.AND P0, PT, RZ, UR4, PT ;  /* 0x00000004ff007c0c */ /* 0x002fc8000bf05270 */
[----:B----4-:R-:W-:Y:S01]  /*0ca0*/  ISETP.LT.OR P0, PT, R11, 0x1, P0 ;  /* 0x000000010b00780c */ /* 0x010fe20000701670 */
[----:B------:R-:W-:Y:S01]  /*0cb0*/  UMOV UR39, URZ ;  /* 0x000000ff00277c82 */ /* 0x000fe20008000000 */
[----:B------:R-:W-:Y:S01]  /*0cc0*/  BSSY.RECONVERGENT B6, `(.L_x_5169) ;  /* 0x00000d0000067945 */ /* 0x000fe20003800200 */
[----:B--2---:R-:W-:Y:S01]  /*0cd0*/  FADD.FTZ R16, R12, R16 ;  /* 0x000000100c107221 */ /* 0x004fe20000010000 */
[----:B------:R-:W-:Y:S01]  /*0ce0*/  FADD.FTZ R17, R13, R17 ;  /* 0x000000110d117221 */ /* 0x000fe20000010000 */
[----:B------:R-:W-:Y:S01]  /*0cf0*/  FADD.FTZ R18, R14, R18 ;  /* 0x000000120e127221 */ /* 0x000fe20000010000 */
[----:B------:R-:W-:Y:S01]  /*0d00*/  FADD.FTZ R19, R15, R19 ;  /* 0x000000130f137221 */ /* 0x000fe20000010000 */
[----:B---3--:R-:W-:Y:S01]  /*0d10*/  FADD.FTZ R24, R28, R24 ;  /* 0x000000181c187221 */ /* 0x008fe20000010000 */
[----:B------:R-:W-:Y:S01]  /*0d20*/  FADD.FTZ R25, R29, R25 ;  /* 0x000000191d197221 */ /* 0x000fe20000010000 */
[----:B------:R-:W-:Y:S01]  /*0d30*/  FADD.FTZ R26, R30, R26 ;  /* 0x0000001a1e1a7221 */ /* 0x000fe20000010000 */
[----:B------:R-:W-:Y:S01]  /*0d40*/  FADD.FTZ R27, R31, R27 ;  /* 0x0000001b1f1b7221 */ /* 0x000fe20000010000 */
[----:B------:R-:W-:Y:S01]  /*0d50*/  @P3 R2UR UR39, R8 ;  /* 0x00000000082732ca */ /* 0x000fe200000e0000 */
[----:B------:R-:W-:Y:S01]  /*0d60*/  @!P2 FMUL.FTZ R24, R24, R32 ;  /* 0x000000201818a220 */ /* 0x000fe20000410000 */
[----:B------:R-:W-:Y:S01]  /*0d70*/  @!P2 FMUL.FTZ R25, R25, R33 ;  /* 0x000000211919a220 */ /* 0x000fe20000410000 */
[----:B------:R-:W-:Y:S01]  /*0d80*/  @!P2 FMUL.FTZ R26, R26, R34 ;  /* 0x000000221a1aa220 */ /* 0x000fe20000410000 */
[----:B------:R-:W-:Y:S01]  /*0d90*/  @!P2 FMUL.FTZ R27, R27, R35 ;  /* 0x000000231b1ba220 */ /* 0x000fe20000410000 */
[----:B------:R-:W-:Y:S10]  /*0da0*/  @P0 BRA `(.L_x_5170) ;  /* 0x0000000000ac0947 */ /* 0x000ff40003800000 */
        /* <DEDUP_REMOVED lines=43> */
.L_x_5170:
        /* <DEDUP_REMOVED lines=54> */
.L_x_5172:
[----:B------:R-:W0:Y:S01]  /*13c0*/  S2R R3, SR_CgaCtaId ;  /* 0x0000000000037919 */ /* 0x000e220000008800 */
[----:B------:R-:W1:Y:S01]  /*13d0*/  LDC R5, c[0x0][0x400] ;  /* 0x00010000ff057b82 */ /* 0x000e620000000800 */
[----:B------:R-:W-:Y:S01]  /*13e0*/  ISETP.NE.AND P6, PT, R30, RZ, PT ;  /* 0x000000ff1e00720c */ /* 0x000fe20003fc5270 */
[----:B------:R-:W-:Y:S05]  /*13f0*/  WARPSYNC.ALL ;  /* 0x0000000000007948 */ /* 0x000fea0003800000 */
[----:B------:R-:W-:-:S05]  /*1400*/  MOV R0, 0x400 ;  /* 0x0000040000007802 */ /* 0x000fca0000000f00 */
[----:B------:R-:W-:-:S05]  /*1410*/  VIADD R0, R0, 0x440 ;  /* 0x0000044000007836 */ /* 0x000fca0000000000 */
[----:B0-----:R-:W-:Y:S01]  /*1420*/  LEA R0, R3, R0, 0x18 ;  /* 0x0000000003007211 */ /* 0x001fe200078ec0ff */
[----:B------:R-:W-:-:S04]  /*1430*/  @!P6 IMAD R3, R29, R22, R28 ;  /* 0x000000161d03e224 */ /* 0x000fc800078e021c */
[----:B-1----:R-:W-:Y:S01]  /*1440*/  IMAD R2, R5, 0x4, R0 ;  /* 0x0000000405027824 */ /* 0x002fe200078e0200 */
[----:B------:R-:W-:-:S03]  /*1450*/  @!P6 LEA R4, R3, R0, 0x2 ;  /* 0x000000000304e211 */ /* 0x000fc600078e10ff */
[----:B------:R-:W-:Y:S02]  /*1460*/  @!P6 IMAD R3, R3, 0x4, R2 ;  /* 0x000000040303e824 */ /* 0x000fe400078e0202 */
        /* <DEDUP_REMOVED lines=11> */
[C---:B------:R-:W-:Y:S02]  /*1520*/  LEA R15, R3.reuse, R0, 0x2 ;  /* 0x00000000030f7211 */ /* 0x040fe400078e10ff */
[C---:B------:R-:W-:Y:S02]  /*1530*/  LEA R21, R3.reuse, R2, 0x2 ;  /* 0x0000000203157211 */ /* 0x040fe400078e10ff */
[----:B------:R-:W-:Y:S01]  /*1540*/  LEA.HI R4, R3, R3, RZ, 0x1 ;  /* 0x0000000303047211 */ /* 0x000fe200078f08ff */
[C---:B------:R-:W-:Y:S01]  /*1550*/  IMAD R20, R29.reuse, 0x4, R15 ;  /* 0x000000041d147824 */ /* 0x040fe200078e020f */
[----:B------:R-:W-:Y:S01]  /*1560*/  LEA R30, R29, R21, 0x2 ;  /* 0x000000151d1e7211 */ /* 0x000fe200078e10ff */
[----:B------:R0:W1:Y:S02]  /*1570*/  LDS R16, [R15] ;  /* 0x000000000f107984 */ /* 0x0000640000000800 */
[----:B------:R-:W-:Y:S02]  /*1580*/  IMAD.SHL.U32 R4, R4, 0x2, RZ ;  /* 0x0000000204047824 */ /* 0x000fe400078e00ff */
[----:B------:R0:W2:Y:S03]  /*1590*/  LDS R18, [R15+0x4] ;  /* 0x000004000f127984 */ /* 0x0000a60000000800 */
[----:B------:R-:W-:Y:S01]  /*15a0*/  LOP3.LUT R6, R4, 0xfffffffc, RZ, 0xc0, !PT ;  /* 0xfffffffc04067812 */ /* 0x000fe200078ec0ff */
[----:B------:R0:W3:Y:S03]  /*15b0*/  LDS R24, [R21] ;  /* 0x0000000015187984 */ /* 0x0000e60000000800 */
[----:B------:R-:W-:Y:S01]  /*15c0*/  ISETP.GE.AND P0, PT, R6, R5, PT ;  /* 0x000000050600720c */ /* 0x000fe20003f06270 */
        /* <DEDUP_REMOVED lines=46> */
.L_x_5176:
[----:B------:R-:W-:Y:S05]  /*18b0*/  BSYNC.RECONVERGENT B1 ;  /* 0x0000000000017941 */ /* 0x000fea0003800200 */
.L_x_5175:
        /* <DEDUP_REMOVED lines=8> */
.L_x_5174:
[----:B------:R-:W-:Y:S05]  /*1940*/  BSYNC.RECONVERGENT B0 ;  /* 0x0000000000007941 */ /* 0x000fea0003800200 */
.L_x_5173:
[----:B------:R-:W-:Y:S01]  /*1950*/  BAR.SYNC.DEFER_BLOCKING 0x0 ;  /* 0x0000000000007b1d */ /* 0x000fe20000010000 */
[----:B------:R-:W-:-:S04]  /*1960*/  @!P6 IMAD R29, R29, R22, R28 ;  /* 0x000000161d1de224 */ /* 0x000fc800078e021c */
[C---:B------:R-:W-:Y:S01]  /*1970*/  @!P6 IMAD R2, R29.reuse, 0x4, R2 ;  /* 0x000000041d02e824 */ /* 0x040fe200078e0202 */
[----:B------:R-:W-:-:S05]  /*1980*/  @!P6 LEA R0, R29, R0, 0x2 ;  /* 0x000000001d00e211 */ /* 0x000fca00078e10ff */
[----:B---3--:R0:W1:Y:S04]  /*1990*/  @!P6 LDS.128 R16, [R0] ;  /* 0x000000000010e984 */ /* 0x0080680000000c00 */
[----:B------:R0:W2:Y:S01]  /*19a0*/  @!P6 LDS.128 R24, [R2] ;  /* 0x000000000218e984 */ /* 0x0000a20000000c00 */
[----:B------:R-:W-:Y:S06]  /*19b0*/  BAR.SYNC.DEFER_BLOCKING 0x0 ;  /* 0x0000000000007b1d */ /* 0x000fec0000010000 */
.L_x_5171:
[----:B------:R-:W-:Y:S05]  /*19c0*/  BSYNC.RECONVERGENT B6 ;  /* 0x0000000000067941 */ /* 0x000fea0003800200 */
.L_x_5169:
        /* <DEDUP_REMOVED lines=12> */
[----:B------:R-:W-:-:S03]  /*1a90*/  @!P0 IMAD R5, R4, UR44, RZ ;  /* 0x0000002c04058c24 */ /* 0x000fc6000f8e02ff */
[----:B------:R-:W-:Y:S01]  /*1aa0*/  LEA R4, R23, UR4, 0x4 ;  /* 0x0000000417047c11 */ /* 0x000fe2000f8e20ff */
[----:B------:R-:W-:Y:S02]  /*1ab0*/  @!P0 IMAD R5, R5, 0x24, R0 ;  /* 0x0000002405058824 */ /* 0x000fe400078e0200 */
[----:B-12---:R-:W-:Y:S02]  /*1ac0*/  FMUL.FTZ R0, R24, R16 ;  /* 0x0000001018007220 */ /* 0x006fe40000410000 */
[----:B------:R0:W-:Y:S01]  /*1ad0*/  STS.128 [R4], R16 ;  /* 0x0000001004007388 */ /* 0x0001e20000000c00 */
[----:B------:R-:W-:-:S04]  /*1ae0*/  @!P0 IMAD.SHL.U32 R5, R5, 0x4, RZ ;  /* 0x0000000405058824 */ /* 0x000fc800078e00ff */
[----:B----4-:R-:W-:-:S04]  /*1af0*/  @!P0 IMAD.WIDE R2, R5, 0x4, R2 ;  /* 0x0000000405028825 */ /* 0x010fc800078e0202 */
[----:B------:R-:W-:Y:S01]  /*1b00*/  FFMA.FTZ R5, R25, R17, R0 ;  /* 0x0000001119057223 */ /* 0x000fe20000010000 */
[----:B------:R0:W-:Y:S03]  /*1b10*/  @!P0 STG.E.128 desc[UR36][R2.64], R24 ;  /* 0x0000001802008986 */ /* 0x0001e6000c101d24 */
[----:B------:R-:W-:-:S04]  /*1b20*/  FFMA.FTZ R0, R26, R18, R5 ;  /* 0x000000121a007223 */ /* 0x000fc80000010005 */
[----:B------:R-:W-:-:S07]  /*1b30*/  FFMA.FTZ R0, R27, R19, R0 ;  /* 0x000000131b007223 */ /* 0x000fce0000010000 */
.L_x_5178:
[----:B------:R-:W-:Y:S05]  /*1b40*/  BSYNC.RECONVERGENT B0 ;  /* 0x0000000000007941 */ /* 0x000fea0003800200 */
.L_x_5177:
        /* <DEDUP_REMOVED lines=27> */
[----:B0-----:R-:W-:-:S05]  /*1d00*/  MOV R2, 0xff7fffff ;  /* 0xff7fffff00027802 */ /* 0x001fca0000000f00 */
        /* <DEDUP_REMOVED lines=13> */
[----:B------:R-:W-:Y:S01]  /*1de0*/  IMAD.MOV.U32 R4, RZ, RZ, R2 ;  /* 0x000000ffff047224 */ /* 0x000fe200078e0002 */
        /* <DEDUP_REMOVED lines=10> */
.L_x_5181:
[----:B------:R-:W3:Y:S04]  /*1e90*/  LDL R2, [R1+0x43c] ;  /* 0x00043c0001027983 */ /* 0x000ee80000100800 */
[----:B---3--:R3:W-:Y:S02]  /*1ea0*/  STS [R0], R2 ;  /* 0x0000000200007388 */ /* 0x0087e40000000800 */
.L_x_5180:
[----:B------:R-:W-:Y:S05]  /*1eb0*/  BSYNC.RECONVERGENT B0 ;  /* 0x0000000000007941 */ /* 0x000fea0003800200 */
.L_x_5179:
[----:B---3--:R-:W-:Y:S01]  /*1ec0*/  IADD3 R0, PT, PT, R5, 0x1f, RZ ;  /* 0x0000001f05007810 */ /* 0x008fe20007ffe0ff */
[----:B------:R-:W3:Y:S01]  /*1ed0*/  LDCU UR4, c[0x0][0x3f0] ;  /* 0x00007e00ff0477ac */ /* 0x000ee20008000800 */
[----:B------:R-:W-:Y:S02]  /*1ee0*/  BSSY.RECONVERGENT B0, `(.L_x_5182) ;  /* 0x000088f000007945 */ /* 0x000fe40003800200 */
[----:B------:R-:W-:Y:S01]  /*1ef0*/  SHF.R.S32.HI R3, RZ, 0x1f, R0 ;  /* 0x0000001fff037819 */ /* 0x000fe20000011400 */
[----:B------:R-:W4:Y:S03]  /*1f00*/  LDCU UR16, c[0x0][0x410] ;  /* 0x00008200ff1077ac */ /* 0x000f260008000800 */
[----:B------:R-:W-:Y:S01]  /*1f10*/  LEA.HI R0, R3, R0, RZ, 0x5 ;  /* 0x0000000003007211 */ /* 0x000fe200078f28ff */
[----:B------:R-:W0:Y:S03]  /*1f20*/  LDCU.64 UR12, c[0x0][0x3b8] ;  /* 0x00007700ff0c77ac */ /* 0x000e260008000a00 */
[----:B------:R-:W-:Y:S01]  /*1f30*/  LOP3.LUT R0, R0, 0xffffffe0, RZ, 0xc0, !PT ;  /* 0xffffffe000007812 */ /* 0x000fe200078ec0ff */
[----:B------:R-:W0:Y:S01]  /*1f40*/  LDCU.64 UR18, c[0x0][0x438] ;  /* 0x00008700ff1277ac */ /* 0x000e220008000a00 */
[----:B------:R-:W-:Y:S02]  /*1f50*/  BAR.SYNC.DEFER_BLOCKING 0x0 ;  /* 0x0000000000007b1d */ /* 0x000fe40000010000 */
[----:B------:R-:W-:Y:S01]  /*1f60*/  ISETP.GE.AND P0, PT, R23, R0, PT ;  /* 0x000000001700720c */ /* 0x000fe20003f06270 */
[----:B---3--:R-:W-:-:S03]  /*1f70*/  UIMAD UR4, UR42, UR4, UR40 ;  /* 0x000000042a0472a4 */ /* 0x008fc6000f8e0228 */
[----:B------:R-:W3:Y:S01]  /*1f80*/  LDCU.64 UR14, c[0x0][0x448] ;  /* 0x00008900ff0e77ac */ /* 0x000ee20008000a00 */
[----:B------:R-:W-:-:S08]  /*1f90*/  UIMAD UR4, UR4, 0x90, URZ ;  /* 0x00000090040478a4 */ /* 0x000fd0000f8e02ff */
[----:B----4-:R-:W-:Y:S05]  /*1fa0*/  @P0 BRA `(.L_x_5183) ;  /* 0x0000008800080947 */ /* 0x010fea0003800000 */
[----:B------:R-:W4:Y:S01]  /*1fb0*/  LDC R2, c[0x0][0x3f4] ;  /* 0x0000fd00ff027b82 */ /* 0x000f220000000800 */
[----:B------:R-:W-:Y:S01]  /*1fc0*/  LDS.128 R12, [UR10+0x50] ;  /* 0x0000500aff0c7984 */ /* 0x000fe20008000c00 */
[----:B------:R-:W5:Y:S01]  /*1fd0*/  LDCU UR8, c[0x0][0x440] ;  /* 0x00008800ff0877ac */ /* 0x000f620008000800 */
[----:B------:R-:W-:Y:S02]  /*1fe0*/  IMAD.IADD R0, R252, 0x1, R0 ;  /* 0x00000001fc007824 */ /* 0x000fe400078e0200 */
[----:B------:R-:W-:Y:S01]  /*1ff0*/  LDS.128 R8, [UR10+0x60] ;  /* 0x0000600aff087984 */ /* 0x000fe20008000c00 */
[----:B------:R-:W0:Y:S02]  /*2000*/  LDCU.64 UR6, c[0x0][0x420] ;  /* 0x00008400ff0677ac */ /* 0x000e240008000a00 */
[----:B------:R-:W1:Y:S08]  /*2010*/  S2UR UR11, SR_CTAID.Y ;  /* 0x00000000000b79c3 */ /* 0x000e700000002600 */
[----:B------:R-:W5:Y:S01]  /*2020*/  S2UR UR5, SR_CTAID.X ;  /* 0x00000000000579c3 */ /* 0x000f620000002500 */
[----:B----4-:R-:W-:-:S02]  /*2030*/  IABS R3, R2 ;  /* 0x0000000200037213 */ /* 0x010fc40000000000 */
[----:B0-----:R-:W-:-:S03]  /*2040*/  ISETP.NE.U32.AND P0, PT, RZ, UR6, PT ;  /* 0x00000006ff007c0c */ /* 0x001fc6000bf05070 */
[----:B------:R-:W-:Y:S01]  /*2050*/  IMAD.MOV.U32 R6, RZ, RZ, R3 ;  /* 0x000000ffff067224 */ /* 0x000fe200078e0003 */
[----:B------:R-:W-:Y:S01]  /*2060*/  ISETP.NE.AND.EX P0, PT, RZ, UR7, PT, P0 ;  /* 0x00000007ff007c0c */ /* 0x000fe2000bf05300 */
[----:B-1----:R-:W-:Y:S02]  /*2070*/  IMAD R2, R2, UR11, RZ ;  /* 0x0000000b02027c24 */ /* 0x002fe4000f8e02ff */
[----:B------:R-:W0:Y:S01]  /*2080*/  I2F.RP R3, R6 ;  /* 0x0000000600037306 */ /* 0x000e220000209400 */
[----:B-----5:R-:W-:-:S07]  /*2090*/  UIMAD UR5, UR5, UR8, UR45 ;  /* 0x00000008050572a4 */ /* 0x020fce000f8e022d */
[----:B0-----:R-:W0:Y:S02]  /*20a0*/  MUFU.RCP R3, R3 ;  /* 0x0000000300037308 */ /* 0x001e240000001000 */
[----:B0-----:R-:W-:Y:S02]  /*20b0*/  IADD3 R4, PT, PT, R3, 0xffffffe, RZ ;  /* 0x0ffffffe03047810 */ /* 0x001fe40007ffe0ff */
[----:B------:R-:W0:Y:S04]  /*20c0*/  S2R R3, SR_TID.X ;  /* 0x0000000000037919 */ /* 0x000e280000002100 */
[----:B------:R1:W4:Y:S02]  /*20d0*/  F2I.FTZ.U32.TRUNC.NTZ R5, R4 ;  /* 0x0000000400057305 */ /* 0x000324000021f000 */
[----:B-1----:R-:W-:-:S02]  /*20e0*/  HFMA2 R4, -RZ, RZ, 0, 0 ;  /* 0x00000000ff047431 */ /* 0x002fc400000001ff */
[----:B----4-:R-:W-:-:S04]  /*20f0*/  IMAD.MOV R7, RZ, RZ, -R5 ;  /* 0x000000ffff077224 */ /* 0x010fc800078e0a05 */
[----:B------:R-:W-:-:S04]  /*2100*/  IMAD R7, R7, R6, RZ ;  /* 0x0000000607077224 */ /* 0x000fc800078e02ff */
[----:B------:R-:W-:-:S05]  /*2110*/  IMAD.HI.U32 R4, R5, R7, R4 ;  /* 0x0000000705047227 */ /* 0x000fca00078e0004 */
[----:B------:R-:W-:Y:S01]  /*2120*/  STL [R1+0x440], R4 ;  /* 0x0004400401007387 */ /* 0x000fe20000100800 */
[----:B0-----:R-:W-:-:S03]  /*2130*/  IADD3 R252, PT, PT, R252, R3, RZ ;  /* 0x00000003fcfc7210 */ /* 0x001fc60007ffe0ff */
[----:B------:R-:W0:Y:S01]  /*2140*/  LDS.128 R4, [UR10+0x40] ;  /* 0x0000400aff047984 */ /* 0x000e220008000c00 */
[----:B------:R-:W-:-:S03]  /*2150*/  LEA R3, R3, UR9, 0x2 ;  /* 0x0000000903037c11 */ /* 0x000fc6000f8e10ff */
        /* <DEDUP_REMOVED lines=187> */
[----:B0-----:R0:W-:Y:S04]  /*2d10*/  STL.64 [R1+0x30], R4 ;  /* 0x0000300401007387 */ /* 0x0011e80000100a00 */
[----:B------:R-:W-:Y:S04]  /*2d20*/  STL.64 [R1+0x38], R6 ;  /* 0x0000380601007387 */ /* 0x000fe80000100a00 */
[----:B------:R1:W-:Y:S01]  /*2d30*/  STL [R1+0x444], R0 ;  /* 0x0004440001007387 */ /* 0x0003e20000100800 */
[----:B0-----:R-:W-:-:S05]  /*2d40*/  IADD3 R5, P1, P2, R2, UR6, R252 ;  /* 0x0000000602057c10 */ /* 0x001fca000fa3e0fc */
[----:B------:R0:W-:Y:S01]  /*2d50*/  STL [R1+0x430], R5 ;  /* 0x0004300501007387 */ /* 0x0001e20000100800 */
[----:B-1----:R-:W-:Y:S01]  /*2d60*/  SHF.R.S32.HI R0, RZ, 0x1f, R2 ;  /* 0x0000001fff007819 */ /* 0x002fe20000011402 */
[----:B------:R-:W-:-:S03]  /*2d70*/  IMAD.U32 R2, RZ, RZ, UR8 ;  /* 0x00000008ff027e24 */ /* 0x000fc6000f8e00ff */
[----:B------:R-:W-:Y:S01]  /*2d80*/  IADD3.X R4, PT, PT, R0, UR7, RZ, P1, P2 ;  /* 0x0000000700047c10 */ /* 0x000fe20008fe44ff */
[----:B------:R-:W-:-:S04]  /*2d90*/  IMAD R0, R2, UR5, R252 ;  /* 0x0000000502007c24 */ /* 0x000fc8000f8e02fc */
[----:B------:R0:W-:Y:S04]  /*2da0*/  STL [R1+0x2c], R4 ;  /* 0x00002c0401007387 */ /* 0x0001e80000100800 */
[----:B------:R0:W-:Y:S04]  /*2db0*/  STL [R1+0x434], R0 ;  /* 0x0004340001007387 */ /* 0x0001e80000100800 */
[----:B------:R0:W-:Y:S02]  /*2dc0*/  STL [R1+0x438], R3 ;  /* 0x0004380301007387 */ /* 0x0001e40000100800 */
.L_x_5314:
[----:B------:R-:W4:Y:S01]  /*2dd0*/  LDL R2, [R1+0x440] ;  /* 0x0004400001027983 */ /* 0x000f220000100800 */
[----:B0-----:R-:W0:Y:S01]  /*2de0*/  LDC R3, c[0x0][0x3f4] ;  /* 0x0000fd00ff037b82 */ /* 0x001e220000000800 */
[----:B------:R-:W-:Y:S02]  /*2df0*/  IABS R0, R252 ;  /* 0x000000fc00007213 */ /* 0x000fe40000000000 */
[----:B-1---5:R1:W-:Y:S04]  /*2e00*/  STL [R1+0x44c], R5 ;  /* 0x00044c0501007387 */ /* 0x0223e80000100800 */
[----:B------:R2:W-:Y:S01]  /*2e10*/  STL [R1+0x448], R4 ;  /* 0x0004480401007387 */ /* 0x0005e20000100800 */
[----:B-1----:R-:W1:Y:S01]  /*2e20*/  LDC R5, c[0x0][0x3f4] ;  /* 0x0000fd00ff057b82 */ /* 0x002e620000000800 */
[----:B0-----:R-:W-:-:S04]  /*2e30*/  IABS R3, R3 ;  /* 0x0000000300037213 */ /* 0x001fc80000000000 */
[----:B--2---:R-:W-:Y:S02]  /*2e40*/  MOV R4, R3 ;  /* 0x0000000300047202 */ /* 0x004fe40000000f00 */
[----:B------:R-:W2:Y:S01]  /*2e50*/  LDL R3, [R1+0x430] ;  /* 0x0004300001037983 */ /* 0x000ea20000100800 */
[----:B----4-:R-:W-:-:S04]  /*2e60*/  IMAD.HI.U32 R2, R2, R0, RZ ;  /* 0x0000000002027227 */ /* 0x010fc800078e00ff */
[----:B------:R-:W-:-:S04]  /*2e70*/  IMAD.MOV R2, RZ, RZ, -R2 ;  /* 0x000000ffff027224 */ /* 0x000fc800078e0a02 */
[----:B------:R-:W-:Y:S02]  /*2e80*/  IMAD R0, R4, R2, R0 ;  /* 0x0000000204007224 */ /* 0x000fe400078e0200 */
[----:B------:R-:W2:Y:S01]  /*2e90*/  LDL R2, [R1+0x2c] ;  /* 0x00002c0001027983 */ /* 0x000ea20000100800 */
[----:B-1----:R-:W-:Y:S02]  /*2ea0*/  IABS R5, R5 ;  /* 0x0000000500057213 */ /* 0x002fe40000000000 */
[----:B--2---:R-:W-:-:S04]  /*2eb0*/  @P0 LOP3.LUT R3, R3, R2, RZ, 0x3c, !PT ;  /* 0x0000000203030212 */ /* 0x004fc800078e3cff */
[----:B------:R-:W-:-:S04]  /*2ec0*/  @P0 LOP3.LUT R2, R3, R2, RZ, 0x3c, !PT ;  /* 0x0000000203020212 */ /* 0x000fc800078e3cff */
[----:B------:R-:W-:-:S06]  /*2ed0*/  @P0 LOP3.LUT R3, R3, R2, RZ, 0x3c, !PT ;  /* 0x0000000203030212 */ /* 0x000fcc00078e3cff */
[----:B------:R0:W2:Y:S01]  /*2ee0*/  @P0 LDG.E.U8 R3, desc[UR36][R2.64] ;  /* 0x0000002402030981 */ /* 0x0000a2000c1e1100 */
[----:B------:R-:W-:Y:S01]  /*2ef0*/  ISETP.GT.U32.AND P1, PT, R5, R0, PT ;  /* 0x000000000500720c */ /* 0x000fe20003f24070 */
[----:B0-----:R-:W0:-:S12]  /*2f00*/  LDC R2, c[0x0][0x3f4] ;  /* 0x0000fd00ff027b82 */ /* 0x001e180000000800 */
[----:B------:R-:W-:-:S04]  /*2f10*/  @!P1 IADD3 R0, PT, PT, R0, -R4, RZ ;  /* 0x8000000400009210 */ /* 0x000fc80007ffe0ff */
[----:B------:R-:W-:Y:S02]  /*2f20*/  ISETP.GT.U32.AND P1, PT, R5, R0, PT ;  /* 0x000000000500720c */ /* 0x000fe40003f24070 */
[----:B------:R-:W-:Y:S01]  /*2f30*/  ISETP.GE.AND P2, PT, R252, RZ, PT ;  /* 0x000000fffc00720c */ /* 0x000fe20003f46270 */
[----:B------:R1:W5:Y:S10]  /*2f40*/  LDL.LU R5, [R1+0x44c] ;  /* 0x00044c0001057983 */ /* 0x0003740000300800 */
[----:B------:R-:W-:Y:S01]  /*2f50*/  @!P1 IMAD.IADD R0, R0, 0x1, -R4 ;  /* 0x0000000100009824 */ /* 0x000fe200078e0a04 */
[----:B0-----:R-:W-:Y:S01]  /*2f60*/  ISETP.NE.AND P4, PT, R2, RZ, PT ;  /* 0x000000ff0200720c */ /* 0x001fe20003f85270 */
[----:B------:R-:W-:Y:S03]  /*2f70*/  BSSY.RECONVERGENT B1, `(.L_x_5184) ;  /* 0x000001f000017945 */ /* 0x000fe60003800200 */
[----:B------:R-:W-:Y:S01]  /*2f80*/  MOV R2, R0 ;  /* 0x0000000000027202 */ /* 0x000fe20000000f00 */
[----:B------:R1:W5:Y:S01]  /*2f90*/  LDL.LU R4, [R1+0x448] ;  /* 0x0004480001047983 */ /* 0x0003620000300800 */
[----:B------:R-:W-:-:S03]  /*2fa0*/  ISETP.GE.AND P1, PT, R252, UR45, PT ;  /* 0x0000002dfc007c0c */ /* 0x000fc6000bf26270 */
[----:B------:R-:W-:Y:S01]  /*2fb0*/  @!P2 IMAD.MOV R2, RZ, RZ, -R2 ;  /* 0x000000ffff02a224 */ /* 0x000fe200078e0a02 */
[----:B--2---:R-:W-:Y:S02]  /*2fc0*/  ISETP.NE.AND P3, PT, R3, RZ, P0 ;  /* 0x000000ff0300720c */ /* 0x004fe40000765270 */
[----:B------:R-:W0:Y:S02]  /*2fd0*/  LDC R3, c[0x0][0x3f4] ;  /* 0x0000fd00ff037b82 */ /* 0x000e240000000800 */
[----:B0-----:R-:W-:-:S04]  /*2fe0*/  @!P4 LOP3.LUT R2, RZ, R3, RZ, 0x33, !PT ;  /* 0x00000003ff02c212 */ /* 0x001fc800078e33ff */
[C---:B------:R-:W-:Y:S01]  /*2ff0*/  SHF.L.U32 R0, R2.reuse, 0x2, RZ ;  /* 0x0000000202007819 */ /* 0x040fe200000006ff */
[----:B------:R-:W-:-:S05]  /*3000*/  IMAD.IADD R2, R2, 0x1, R3 ;  /* 0x0000000102027824 */ /* 0x000fca00078e0203 */
[----:B------:R0:W-:Y:S02]  /*3010*/  STL [R1+0x20], R2 ;  /* 0x0000200201007387 */ /* 0x0001e40000100800 */
[----:B0-----:R-:W-:Y:S01]  /*3020*/  IMAD R2, R3, 0x90, RZ ;  /* 0x0000009003027824 */ /* 0x001fe200078e02ff */
[----:B-1----:R-:W-:Y:S06]  /*3030*/  @P1 BRA `(.L_x_5185) ;  /* 0x0000000000481947 */ /* 0x002fec0003800000 */
[----:B------:R0:W-:Y:S01]  /*3040*/  STL [R1+0x1c], RZ ;  /* 0x00001cff01007387 */ /* 0x0001e20000100800 */
[----:B------:R-:W-:-:S03]  /*3050*/  ISETP.GE.AND P2, PT, R0, R2, PT ;  /* 0x000000020000720c */ /* 0x000fc60003f46270 */
[----:B------:R0:W-:Y:S04]  /*3060*/  STL [R1+0x18], RZ ;  /* 0x000018ff01007387 */ /* 0x0001e80000100800 */
[----:B------:R0:W-:Y:S04]  /*3070*/  STL [R1+0x14], RZ ;  /* 0x000014ff01007387 */ /* 0x0001e80000100800 */
[----:B------:R0:W-:Y:S02]  /*3080*/  STL [R1+0x10], RZ ;  /* 0x000010ff01007387 */ /* 0x0001e40000100800 */
[----:B------:R-:W-:Y:S05]  /*3090*/  @P2 BRA `(.L_x_5185) ;  /* 0x0000000000302947 */ /* 0x000fea0003800000 */
[----:B------:R-:W-:Y:S01]  /*30a0*/  IMAD R2, R3, UR4, RZ ;  /* 0x0000000403027c24 */ /* 0x000fe2000f8e02ff */
[----:B------:R-:W-:Y:S04]  /*30b0*/  STL.64 [R1+0x450], R6 ;  /* 0x0004500601007387 */ /* 0x000fe80000100a00 */
[----:B------:R-:W-:Y:S01]  /*30c0*/  IADD3 R3, P2, PT, R0, R2, RZ ;  /* 0x0000000200037210 */ /* 0x000fe20007f5e0ff */
[----:B-----5:R1:W-:Y:S03]  /*30d0*/  STL.64 [R1+0x448], R4 ;  /* 0x0004480401007387 */ /* 0x0203e60000100a00 */
[----:B-1----:R-:W-:Y:S02]  /*30e0*/  LEA.HI.X.SX32 R4, R2, RZ, 0x1, P2 ;  /* 0x000000ff02047211 */ /* 0x002fe400010f0eff */
[----:B------:R-:W-:-:S04]  /*30f0*/  LEA R2, P2, R3, UR12, 0x2 ;  /* 0x0000000c03027c11 */ /* 0x000fc8000f8410ff */
[----:B------:R-:W-:-:S05]  /*3100*/  LEA.HI.X R3, R3, UR13, R4, 0x2, P2 ;  /* 0x0000000d03037c11 */ /* 0x000fca00090f1404 */
[----:B------:R-:W2:Y:S04]  /*3110*/  LDG.E.128 R4, desc[UR36][R2.64] ;  /* 0x0000002402047981 */ /* 0x000ea8000c1e1d00 */
[----:B--2---:R-:W-:Y:S04]  /*3120*/  STL.64 [R1+0x10], R4 ;  /* 0x0000100401007387 */ /* 0x004fe80000100a00 */
[----:B------:R1:W-:Y:S04]  /*3130*/  STL.64 [R1+0x18], R6 ;  /* 0x0000180601007387 */ /* 0x0003e80000100a00 */
[----:B-1----:R1:W5:Y:S04]  /*3140*/  LDL.LU.64 R6, [R1+0x450] ;  /* 0x0004500001067983 */ /* 0x0023680000300a00 */
[----:B------:R1:W5:Y:S02]  /*3150*/  LDL.LU.64 R4, [R1+0x448] ;  /* 0x0004480001047983 */ /* 0x0003640000300a00 */
.L_x_5185:
[----:B---3--:R-:W-:Y:S05]  /*3160*/  BSYNC.RECONVERGENT B1 ;  /* 0x0000000000017941 */ /* 0x008fea0003800200 */
.L_x_5184:
[----:B------:R-:W-:Y:S04]  /*3170*/  BSSY.RECONVERGENT B1, `(.L_x_5186) ;  /* 0x000001a000017945 */ /* 0x000fe80003800200 */
[----:B------:R-:W-:Y:S05]  /*3180*/  @P1 BRA `(.L_x_5187) ;  /* 0x0000000000601947 */ /* 0x000fea0003800000 */
[----:B------:R-:W2:Y:S01]  /*3190*/  LDL R3, [R1+0x20] ;  /* 0x0000200001037983 */ /* 0x000ea20000100800 */
[----:B------:R-:W3:Y:S03]  /*31a0*/  LDC R2, c[0x0][0x3f4] ;  /* 0x0000fd00ff027b82 */ /* 0x000ee60000000800 */
[----:B------:R4:W-:Y:S04]  /*31b0*/  STL [R1+0xc], RZ ;  /* 0x00000cff01007387 */ /* 0x0009e80000100800 */
[----:B------:R4:W-:Y:S04]  /*31c0*/  STL [R1+0x8], RZ ;  /* 0x000008ff01007387 */ /* 0x0009e80000100800 */
[----:B------:R4:W-:Y:S04]  /*31d0*/  STL [R1+0x4], RZ ;  /* 0x000004ff01007387 */ /* 0x0009e80000100800 */
[----:B------:R4:W-:Y:S01]  /*31e0*/  STL [R1], RZ ;  /* 0x000000ff01007387 */ /* 0x0009e20000100800 */
[----:B---3--:R-:W-:Y:S01]  /*31f0*/  IMAD R2, R2, 0x90, RZ ;  /* 0x0000009002027824 */ /* 0x008fe200078e02ff */
[----:B--2---:R-:W-:-:S04]  /*3200*/  SHF.L.U32 R3, R3, 0x2, RZ ;  /* 0x0000000203037819 */ /* 0x004fc800000006ff */
[----:B------:R-:W-:-:S13]  /*3210*/  ISETP.GE.AND P2, PT, R3, R2, PT ;  /* 0x000000020300720c */ /* 0x000fda0003f46270 */
[----:B----4-:R-:W-:Y:S05]  /*3220*/  @P2 BRA `(.L_x_5187) ;  /* 0x0000000000382947 */ /* 0x010fea0003800000 */
[----:B------:R-:W2:Y:S01]  /*3230*/  LDC R2, c[0x0][0x3f4] ;  /* 0x0000fd00ff027b82 */ /* 0x000ea20000000800 */
[----:B-----5:R-:W-:Y:S04]  /*3240*/  STL.64 [R1+0x450], R6 ;  /* 0x0004500601007387 */ /* 0x020fe80000100a00 */
[----:B------:R3:W-:Y:S02]  /*3250*/  STL.64 [R1+0x448], R4 ;  /* 0x0004480401007387 */ /* 0x0007e40000100a00 */
[----:B---3--:R-:W-:Y:S01]  /*3260*/  SHF.R.S32.HI R4, RZ, 0x1f, R3 ;  /* 0x0000001fff047819 */ /* 0x008fe20000011403 */
[----:B--2---:R-:W-:-:S05]  /*3270*/  IMAD R2, R2, UR4, RZ ;  /* 0x0000000402027c24 */ /* 0x004fca000f8e02ff */
[----:B------:R-:W-:-:S04]  /*3280*/  IADD3 R3, P2, PT, R2, R3, RZ ;  /* 0x0000000302037210 */ /* 0x000fc80007f5e0ff */
[----:B------:R-:W-:Y:S02]  /*3290*/  LEA.HI.X.SX32 R4, R2, R4, 0x1, P2 ;  /* 0x0000000402047211 */ /* 0x000fe400010f0eff */
[----:B------:R-:W-:-:S04]  /*32a0*/  LEA R2, P2, R3, UR12, 0x2 ;  /* 0x0000000c03027c11 */ /* 0x000fc8000f8410ff */
[----:B------:R-:W-:-:S05]  /*32b0*/  LEA.HI.X R3, R3, UR13, R4, 0x2, P2 ;  /* 0x0000000d03037c11 */ /* 0x000fca00090f1404 */
[----:B------:R-:W2:Y:S04]  /*32c0*/  LDG.E.128 R4, desc[UR36][R2.64] ;  /* 0x0000002402047981 */ /* 0x000ea8000c1e1d00 */
[----:B--2---:R-:W-:Y:S04]  /*32d0*/  STL.64 [R1], R4 ;  /* 0x0000000401007387 */ /* 0x004fe80000100a00 */
[----:B------:R2:W-:Y:S04]  /*32e0*/  STL.64 [R1+0x8], R6 ;  /* 0x0000080601007387 */ /* 0x0005e80000100a00 */
[----:B--2---:R2:W5:Y:S04]  /*32f0*/  LDL.LU.64 R6, [R1+0x450] ;  /* 0x0004500001067983 */ /* 0x0045680000300a00 */
[----:B------:R2:W5:Y:S02]  /*3300*/  LDL.LU.64 R4, [R1+0x448] ;  /* 0x0004480001047983 */ /* 0x0005640000300a00 */
.L_x_5187:
[----:B------:R-:W-:Y:S05]  /*3310*/  BSYNC.RECONVERGENT B1 ;  /* 0x0000000000017941 */ /* 0x000fea0003800200 */
.L_x_5186:
[----:B------:R-:W-:Y:S04]  /*3320*/  BSSY.RECONVERGENT B1, `(.L_x_5188) ;  /* 0x0000011000017945 */ /* 0x000fe80003800200 */
[----:B------:R-:W-:Y:S05]  /*3330*/  @P1 BRA `(.L_x_5189) ;  /* 0x00000000003c1947 */ /* 0x000fea0003800000 */
[----:B------:R-:W3:Y:S01]  /*3340*/  LDC R2, c[0x0][0x3f4] ;  /* 0x0000fd00ff027b82 */ /* 0x000ee20000000800 */
[----:B-----5:R-:W-:Y:S01]  /*3350*/  CS2R R6, SRZ ;  /* 0x0000000000067805 */ /* 0x020fe2000001ff00 */
[----:B---3--:R-:W-:-:S06]  /*3360*/  IMAD R4, R2, 0x90, RZ ;  /* 0x0000009002047824 */ /* 0x008fcc00078e02ff */
[----:B------:R-:W3:Y:S02]  /*3370*/  LDC R2, c[0x0][0x3f4] ;  /* 0x0000fd00ff027b82 */ /* 0x000ee40000000800 */
[----:B---3--:R-:W-:-:S05]  /*3380*/  IMAD R3, R2, 0x8, R0 ;  /* 0x0000000802037824 */ /* 0x008fca00078e0200 */
        /* <DEDUP_REMOVED lines=8> */
[----:B------:R-:W-:-:S05]  /*3410*/  LEA.HI.X R3, R3, UR13, R4, 0x2, P2 ;  /* 0x0000000d03037c11 */ /* 0x000fca00090f1404 */
[----:B------:R3:W5:Y:S04]  /*3420*/  LDG.E.128 R4, desc[UR36][R2.64] ;  /* 0x0000002402047981 */ /* 0x000768000c1e1d00 */
.L_x_5189:
[----:B------:R-:W-:Y:S05]  /*3430*/  BSYNC.RECONVERGENT B1 ;  /* 0x0000000000017941 */ /* 0x000fea0003800200 */
.L_x_5188:
[----:B------:R-:W-:Y:S04]  /*3440*/  BSSY.RECONVERGENT B1, `(.L_x_5190) ;  /* 0x0000013000017945 */ /* 0x000fe80003800200 */
[----:B------:R-:W-:Y:S05]  /*3450*/  @P1 BRA `(.L_x_5191) ;  /* 0x0000000000441947 */ /* 0x000fea0003800000 */
[----:B---3--:R-:W3:Y:S01]  /*3460*/  LDL R2, [R1+0x20] ;  /* 0x0000200001027983 */ /* 0x008ee20000100800 */
[----:B------:R-:W4:Y:S01]  /*3470*/  LDC R3, c[0x0][0x3f4] ;  /* 0x0000fd00ff037b82 */ /* 0x000f220000000800 */
[----:B------:R-:W-:Y:S01]  /*3480*/  CS2R R10, SRZ ;  /* 0x00000000000a7805 */ /* 0x000fe2000001ff00 */
[----:B----4-:R-:W-:-:S06]  /*3490*/  IMAD R8, R3, 0x90, RZ ;  /* 0x0000009003087824 */ /* 0x010fcc00078e02ff */
[----:B------:R-:W3:Y:S02]  /*34a0*/  LDC R3, c[0x0][0x3f4] ;  /* 0x0000fd00ff037b82 */ /* 0x000ee40000000800 */
[----:B---3--:R-:W-:-:S05]  /*34b0*/  LEA R2, R3, R2, 0x1 ;  /* 0x0000000203027211 */ /* 0x008fca00078e08ff */
        /* <DEDUP_REMOVED lines=11> */
.L_x_5191:
[----:B------:R-:W-:Y:S05]  /*3570*/  BSYNC.RECONVERGENT B1 ;  /* 0x0000000000017941 */ /* 0x000fea0003800200 */
.L_x_5190:
[----:B---34-:R-:W3:Y:S01]  /*3580*/  LDL.LU R3, [R1+0x20] ;  /* 0x0000200001037983 */ /* 0x018ee20000300800 */
[----:B------:R-:W3:Y:S01]  /*3590*/  LDC R2, c[0x0][0x3f4] ;  /* 0x0000fd00ff027b82 */ /* 0x000ee20000000800 */
[----:B------:R-:W-:Y:S01]  /*35a0*/  BSSY.RECONVERGENT B1, `(.L_x_5192) ;  /* 0x0000012000017945 */ /* 0x000fe20003800200 */
[----:B---3--:R-:W-:-:S05]  /*35b0*/  LEA R3, R2, R3, 0x2 ;  /* 0x0000000302037211 */ /* 0x008fca00078e10ff */
[----:B------:R3:W-:Y:S01]  /*35c0*/  STL [R1+0x20], R3 ;  /* 0x0000200301007387 */ /* 0x0007e20000100800 */
[----:B------:R-:W-:Y:S05]  /*35d0*/  @P1 BRA `(.L_x_5193) ;  /* 0x0000000000381947 */ /* 0x000fea0003800000 */
[----:B---3--:R-:W3:Y:S01]  /*35e0*/  LDC R3, c[0x0][0x3f4] ;  /* 0x0000fd00ff037b82 */ /* 0x008ee20000000800 */
[----:B------:R-:W-:Y:S01]  /*35f0*/  CS2R R14, SRZ ;  /* 0x00000000000e7805 */ /* 0x000fe2000001ff00 */
[----:B---3--:R-:W-:Y:S02]  /*3600*/  IMAD R12, R3, 0x90, RZ ;  /* 0x00000090030c7824 */ /* 0x008fe400078e02ff */
[----:B------:R-:W-:-:S05]  /*3610*/  IMAD R3, R2, 0x10, R0 ;  /* 0x0000001002037824 */ /* 0x000fca00078e0200 */
        /* <DEDUP_REMOVED lines=10> */
.L_x_5193:
[----:B------:R-:W-:Y:S05]  /*36c0*/  BSYNC.RECONVERGENT B1 ;  /* 0x0000000000017941 */ /* 0x000fea0003800200 */
.L_x_5192:
[----:B------:R-:W-:Y:S04]  /*36d0*/  BSSY.RECONVERGENT B1, `(.L_x_5194) ;  /* 0x0000012000017945 */ /* 0x000fe80003800200 */
[----:B------:R-:W-:Y:S05]  /*36e0*/  @P1 BRA `(.L_x_5195) ;  /* 0x0000000000401947 */ /* 0x000fea0003800000 */
[----:B---34-:R-:W3:Y:S01]  /*36f0*/  LDL R3, [R1+0x20] ;  /* 0x0000200001037983 */ /* 0x018ee20000100800 */
[----:B------:R-:W4:Y:S01]  /*3700*/  LDC R2, c[0x0][0x3f4] ;  /* 0x0000fd00ff027b82 */ /* 0x000f220000000800 */
[----:B------:R-:W-:Y:S02]  /*3710*/  CS2R R18, SRZ ;  /* 0x0000000000127805 */ /* 0x000fe4000001ff00 */
[----:B------:R-:W-:Y:S01]  /*3720*/  CS2R R16, SRZ ;  /* 0x0000000000107805 */ /* 0x000fe2000001ff00 */
[----:B----4-:R-:W-:Y:S01]  /*3730*/  IMAD R2, R2, 0x90, RZ ;  /* 0x0000009002027824 */ /* 0x010fe200078e02ff */
[----:B---3--:R-:W-:-:S04]  /*3740*/  SHF.L.U32 R3, R3, 0x2, RZ ;  /* 0x0000000203037819 */ /* 0x008fc800000006ff */
[----:B------:R-:W-:-:S13]  /*3750*/  ISETP.GE.AND P2, PT, R3, R2, PT ;  /* 0x000000020300720c */ /* 0x000fda0003f46270 */
[----:B------:R-:W-:Y:S05]  /*3760*/  @P2 BRA `(.L_x_5195) ;  /* 0x0000000000202947 */ /* 0x000fea0003800000 */
[----:B------:R-:W3:Y:S01]  /*3770*/  LDC R2, c[0x0][0x3f4] ;  /* 0x0000fd00ff027b82 */ /* 0x000ee20000000800 */
[----:B------:R-:W-:Y:S01]  /*3780*/  SHF.R.S32.HI R16, RZ, 0x1f, R3 ;  /* 0x0000001fff107819 */ /* 0x000fe20000011403 */
[----:B---3--:R-:W-:-:S05]  /*3790*/  IMAD R2, R2, UR4, RZ ;  /* 0x0000000402027c24 */ /* 0x008fca000f8e02ff */
[----:B------:R-:W-:-:S04]  /*37a0*/  IADD3 R3, P2, PT, R2, R3, RZ ;  /* 0x0000000302037210 */ /* 0x000fc80007f5e0ff */
[----:B------:R-:W-:Y:S02]  /*37b0*/  LEA.HI.X.SX32 R16, R2, R16, 0x1, P2 ;  /* 0x0000001002107211 */ /* 0x000fe400010f0eff */
[----:B------:R-:W-:-:S04]  /*37c0*/  LEA R2, P2, R3, UR12, 0x2 ;  /* 0x0000000c03027c11 */ /* 0x000fc8000f8410ff */
[----:B------:R-:W-:-:S05]  /*37d0*/  LEA.HI.X R3, R3, UR13, R16, 0x2, P2 ;  /* 0x0000000d03037c11 */ /* 0x000fca00090f1410 */
[----:B------:R3:W5:Y:S04]  /*37e0*/  LDG.E.128 R16, desc[UR36][R2.64] ;  /* 0x0000002402107981 */ /* 0x000768000c1e1d00 */
.L_x_5195:
[----:B------:R-:W-:Y:S05]  /*37f0*/  BSYNC.RECONVERGENT B1 ;  /* 0x0000000000017941 */ /* 0x000fea0003800200 */
.L_x_5194:
[----:B---34-:R-:W3:Y:S01]  /*3800*/  LDL.LU R3, [R1+0x20] ;  /* 0x0000200001037983 */ /* 0x018ee20000300800 */
[----:B------:R-:W3:Y:S01]  /*3810*/  LDC R2, c[0x0][0x3f4] ;  /* 0x0000fd00ff027b82 */ /* 0x000ee20000000800 */
[----:B------:R-:W-:Y:S01]  /*3820*/  BSSY.RECONVERGENT B1, `(.L_x_5196) ;  /* 0x0000012000017945 */ /* 0x000fe20003800200 */
[----:B---3--:R-:W-:-:S05]  /*3830*/  IMAD.IADD R3, R3, 0x1, R2 ;  /* 0x0000000103037824 */ /* 0x008fca00078e0202 */
[----:B------:R3:W-:Y:S01]  /*3840*/  STL [R1+0x20], R3 ;  /* 0x0000200301007387 */ /* 0x0007e20000100800 */
[----:B------:R-:W-:Y:S05]  /*3850*/  @P1 BRA `(.L_x_5197) ;  /* 0x0000000000381947 */ /* 0x000fea0003800000 */
[----:B------:R-:W4:Y:S01]  /*3860*/  LDC R20, c[0x0][0x3f4] ;  /* 0x0000fd00ff147b82 */ /* 0x000f220000000800 */
[----:B---3--:R-:W-:Y:S02]  /*3870*/  SHF.L.U32 R3, R3, 0x2, RZ ;  /* 0x0000000203037819 */ /* 0x008fe400000006ff */
[----:B------:R-:W-:Y:S01]  /*3880*/  CS2R R22, SRZ ;  /* 0x0000000000167805 */ /* 0x000fe2000001ff00 */
[----:B----4-:R-:W-:-:S05]  /*3890*/  IMAD R20, R20, 0x90, RZ ;  /* 0x0000009014147824 */ /* 0x010fca00078e02ff */
        /* <DEDUP_REMOVED lines=10> */
.L_x_5197:
[----:B------:R-:W-:Y:S05]  /*3940*/  BSYNC.RECONVERGENT B1 ;  /* 0x0000000000017941 */ /* 0x000fea0003800200 */
.L_x_5196:
        /* <DEDUP_REMOVED lines=20> */
.L_x_5199:
[----:B------:R-:W-:Y:S05]  /*3a90*/  BSYNC.RECONVERGENT B1 ;  /* 0x0000000000017941 */ /* 0x000fea0003800200 */
.L_x_5198:
[----:B---34-:R-:W3:Y:S01]  /*3aa0*/  LDL.LU R3, [R1+0x20] ;  /* 0x0000200001037983 */ /* 0x018ee20000300800 */
[----:B------:R-:W3:Y:S01]  /*3ab0*/  LDC R2, c[0x0][0x3f4] ;  /* 0x0000fd00ff027b82 */ /* 0x000ee20000000800 */
[----:B------:R-:W-:Y:S01]  /*3ac0*/  BSSY.RECONVERGENT B1, `(.L_x_5200) ;  /* 0x0000012000017945 */ /* 0x000fe20003800200 */
[----:B---3--:R-:W-:-:S05]  /*3ad0*/  IMAD R3, R2, 0x2, R3 ;  /* 0x0000000202037824 */ /* 0x008fca00078e0203 */
[----:B------:R3:W-:Y:S01]  /*3ae0*/  STL [R1+0x20], R3 ;  /* 0x0000200301007387 */ /* 0x0007e20000100800 */
[----:B------:R-:W-:Y:S05]  /*3af0*/  @P1 BRA `(.L_x_5201) ;  /* 0x0000000000381947 */ /* 0x000fea0003800000 */
[----:B---3--:R-:W3:Y:S01]  /*3b00*/  LDC R3, c[0x0][0x3f4] ;  /* 0x0000fd00ff037b82 */ /* 0x008ee20000000800 */
[----:B------:R-:W-:Y:S01]  /*3b10*/  CS2R R30, SRZ ;  /* 0x00000000001e7805 */ /* 0x000fe2000001ff00 */
[----:B---3--:R-:W-:Y:S01]  /*3b20*/  IMAD R28, R3, 0x90, RZ ;  /* 0x00000090031c7824 */ /* 0x008fe200078e02ff */
[----:B------:R-:W-:-:S04]  /*3b30*/  LEA R3, R2, R0, 0x5 ;  /* 0x0000000002037211 */ /* 0x000fc800078e28ff */
        /* <DEDUP_REMOVED lines=10> */
.L_x_5201:
[----:B------:R-:W-:Y:S05]  /*3be0*/  BSYNC.RECONVERGENT B1 ;  /* 0x0000000000017941 */ /* 0x000fea0003800200 */
.L_x_5200:
[----:B------:R-:W-:Y:S04]  /*3bf0*/  BSSY.RECONVERGENT B1, `(.L_x_5202) ;  /* 0x0000012000017945 */ /* 0x000fe80003800200 */
[----:B------:R-:W-:Y:S05]  /*3c00*/  @P1 BRA `(.L_x_5203) ;  /* 0x0000000000401947 */ /* 0x000fea0003800000 */
[----:B---34-:R-:W3:Y:S01]  /*3c10*/  LDL R3, [R1+0x20] ;  /* 0x0000200001037983 */ /* 0x018ee20000100800 */
[----:B------:R-:W4:Y:S01]  /*3c20*/  LDC R2, c[0x0][0x3f4] ;  /* 0x0000fd00ff027b82 */ /* 0x000f220000000800 */
[----:B------:R-:W-:Y:S02]  /*3c30*/  CS2R R34, SRZ ;  /* 0x0000000000227805 */ /* 0x000fe4000001ff00 */
[----:B------:R-:W-:Y:S01]  /*3c40*/  CS2R R32, SRZ ;  /* 0x0000000000207805 */ /* 0x000fe2000001ff00 */
[----:B----4-:R-:W-:Y:S02]  /*3c50*/  IMAD R2, R2, 0x90, RZ ;  /* 0x0000009002027824 */ /* 0x010fe400078e02ff */
[----:B---3--:R-:W-:-:S05]  /*3c60*/  IMAD.SHL.U32 R3, R3, 0x4, RZ ;  /* 0x0000000403037824 */ /* 0x008fca00078e00ff */
        /* <DEDUP_REMOVED lines=10> */
.L_x_5203:
[----:B------:R-:W-:Y:S05]  /*3d10*/  BSYNC.RECONVERGENT B1 ;  /* 0x0000000000017941 */ /* 0x000fea0003800200 */
.L_x_5202:
[----:B---34-:R-:W3:Y:S01]  /*3d20*/  LDL.LU R3, [R1+0x20] ;  /* 0x0000200001037983 */ /* 0x018ee20000300800 */
[----:B------:R-:W3:Y:S01]  /*3d30*/  LDC R2, c[0x0][0x3f4] ;  /* 0x0000fd00ff027b82 */ /* 0x000ee20000000800 */
[----:B------:R-:W-:Y:S01]  /*3d40*/  BSSY.RECONVERGENT B1, `(.L_x_5204) ;  /* 0x0000012000017945 */ /* 0x000fe20003800200 */
[----:B---3--:R-:W-:-:S05]  /*3d50*/  IADD3 R3, PT, PT, R3, R2, RZ ;  /* 0x0000000203037210 */ /* 0x008fca0007ffe0ff */
[----:B------:R3:W-:Y:S01]  /*3d60*/  STL [R1+0x20], R3 ;  /* 0x0000200301007387 */ /* 0x0007e20000100800 */
[----:B------:R-:W-:Y:S05]  /*3d70*/  @P1 BRA `(.L_x_5205) ;  /* 0x0000000000381947 */ /* 0x000fea0003800000 */
[----:B------:R-:W4:Y:S01]  /*3d80*/  LDC R36, c[0x0][0x3f4] ;  /* 0x0000fd00ff247b82 */ /* 0x000f220000000800 */
[----:B---3--:R-:W-:Y:S01]  /*3d90*/  IMAD.SHL.U32 R3, R3, 0x4, RZ ;  /* 0x0000000403037824 */ /* 0x008fe200078e00ff */
        /* <DEDUP_REMOVED lines=12> */
.L_x_5205:
[----:B------:R-:W-:Y:S05]  /*3e60*/  BSYNC.RECONVERGENT B1 ;  /* 0x0000000000017941 */ /* 0x000fea0003800200 */
.L_x_5204:
        /* <DEDUP_REMOVED lines=20> */
.L_x_5207:
[----:B------:R-:W-:Y:S05]  /*3fb0*/  BSYNC.RECONVERGENT B1 ;  /* 0x0000000000017941 */ /* 0x000fea0003800200 */
.L_x_5206:
        /* <DEDUP_REMOVED lines=20> */
.L_x_5209:
[----:B------:R-:W-:Y:S05]  /*4100*/  BSYNC.RECONVERGENT B1 ;  /* 0x0000000000017941 */ /* 0x000fea0003800200 */
.L_x_5208:
        /* <DEDUP_REMOVED lines=20> */
.L_x_5211:
[----:B------:R-:W-:Y:S05]  /*4250*/  BSYNC.RECONVERGENT B1 ;  /* 0x0000000000017941 */ /* 0x000fea0003800200 */
.L_x_5210:
        /* <DEDUP_REMOVED lines=20> */
.L_x_5213:
[----:B------:R-:W-:Y:S05]  /*43a0*/  BSYNC.RECONVERGENT B1 ;  /* 0x0000000000017941 */ /* 0x000fea0003800200 */
.L_x_5212:
        /* <DEDUP_REMOVED lines=20> */
.L_x_5215:
[----:B------:R-:W-:Y:S05]  /*44f0*/  BSYNC.RECONVERGENT B1 ;  /* 0x0000000000017941 */ /* 0x000fea0003800200 */
.L_x_5214:
[----:B------:R-:W-:Y:S04]  /*4500*/  BSSY.RECONVERGENT B1, `(.L_x_5216) ;  /* 0x0000011000017945 */ /* 0x000fe80003800200 */
[----:B------:R-:W-:Y:S05]  /*4510*/  @P1 BRA `(.L_x_5217) ;  /* 0x00000000003c1947 */ /* 0x000fea0003800000 */
[----:B----4-:R-:W4:Y:S01]  /*4520*/  LDC R2, c[0x0][0x3f4] ;  /* 0x0000fd00ff027b82 */ /* 0x010f220000000800 */
[----:B------:R-:W-:Y:S01]  /*4530*/  CS2R R62, SRZ ;  /* 0x00000000003e7805 */ /* 0x000fe2000001ff00 */
[----:B----4-:R-:W-:-:S06]  /*4540*/  IMAD R60, R2, 0x90, RZ ;  /* 0x00000090023c7824 */ /* 0x010fcc00078e02ff */
[----:B------:R-:W3:Y:S02]  /*4550*/  LDC R2, c[0x0][0x3f4] ;  /* 0x0000fd00ff027b82 */ /* 0x000ee40000000800 */
[----:B---3--:R-:W-:-:S04]  /*4560*/  LEA R3, R2, R0, 0x6 ;  /* 0x0000000002037211 */ /* 0x008fc800078e30ff */
        /* <DEDUP_REMOVED lines=10> */
.L_x_5217:
[----:B------:R-:W-:Y:S05]  /*4610*/  BSYNC.RECONVERGENT B1 ;  /* 0x0000000000017941 */ /* 0x000fea0003800200 */
.L_x_5216:
[----:B---34-:R-:W3:Y:S01]  /*4620*/  LDL.LU R3, [R1+0x20] ;  /* 0x0000200001037983 */ /* 0x018ee20000300800 */
[----:B------:R-:W4:Y:S01]  /*4630*/  LDC R2, c[0x0][0x3f4] ;  /* 0x0000fd00ff027b82 */ /* 0x000f220000000800 */
[----:B------:R-:W-:Y:S01]  /*4640*/  BSSY.RECONVERGENT B1, `(.L_x_5218) ;  /* 0x0000013000017945 */ /* 0x000fe20003800200 */
[C---:B----4-:R-:W-:Y:S01]  /*4650*/  IMAD R0, R2.reuse, 0x80, R0 ;  /* 0x0000008002007824 */ /* 0x050fe200078e0200 */
[----:B---3--:R-:W-:-:S05]  /*4660*/  LEA R3, R2, R3, 0x1 ;  /* 0x0000000302037211 */ /* 0x008fca00078e08ff */
        /* <DEDUP_REMOVED lines=16> */
.L_x_5219:
[----:B------:R-:W-:Y:S05]  /*4770*/  BSYNC.RECONVERGENT B1 ;  /* 0x0000000000017941 */ /* 0x000fea0003800200 */
.L_x_5218:
        /* <DEDUP_REMOVED lines=20> */
.L_x_5221:
[----:B------:R-:W-:Y:S05]  /*48c0*/  BSYNC.RECONVERGENT B1 ;  /* 0x0000000000017941 */ /* 0x000fea0003800200 */
.L_x_5220:
        /* <DEDUP_REMOVED lines=20> */
.L_x_5223:
[----:B------:R-:W-:Y:S05]  /*4a10*/  BSYNC.RECONVERGENT B1 ;  /* 0x0000000000017941 */ /* 0x000fea0003800200 */
.L_x_5222:
        /* <DEDUP_REMOVED lines=20> */
.L_x_5225:
[----:B------:R-:W-:Y:S05]  /*4b60*/  BSYNC.RECONVERGENT B1 ;  /* 0x0000000000017941 */ /* 0x000fea0003800200 */
.L_x_5224:
        /* <DEDUP_REMOVED lines=20> */
.L_x_5227:
[----:B------:R-:W-:Y:S05]  /*4cb0*/  BSYNC.RECONVERGENT B1 ;  /* 0x0000000000017941 */ /* 0x000fea0003800200 */
.L_x_5226:
        /* <DEDUP_REMOVED lines=20> */
.L_x_5229:
[----:B------:R-:W-:Y:S05]  /*4e00*/  BSYNC.RECONVERGENT B1 ;  /* 0x0000000000017941 */ /* 0x000fea0003800200 */
.L_x_5228:
        /* <DEDUP_REMOVED lines=20> */
.L_x_5231:
[----:B------:R-:W-:Y:S05]  /*4f50*/  BSYNC.RECONVERGENT B1 ;  /* 0x0000000000017941 */ /* 0x000fea0003800200 */
.L_x_5230:
        /* <DEDUP_REMOVED lines=20> */
.L_x_5233:
[----:B------:R-:W-:Y:S05]  /*50a0*/  BSYNC.RECONVERGENT B1 ;  /* 0x0000000000017941 */ /* 0x000fea0003800200 */
.L_x_5232:
        /* <DEDUP_REMOVED lines=20> */
.L_x_5235:
[----:B------:R-:W-:Y:S05]  /*51f0*/  BSYNC.RECONVERGENT B1 ;  /* 0x0000000000017941 */ /* 0x000fea0003800200 */
.L_x_5234:
        /* <DEDUP_REMOVED lines=20> */
.L_x_5237:
[----:B------:R-:W-:Y:S05]  /*5340*/  BSYNC.RECONVERGENT B1 ;  /* 0x0000000000017941 */ /* 0x000fea0003800200 */
.L_x_5236:
        /* <DEDUP_REMOVED lines=20> */
.L_x_5239:
[----:B------:R-:W-:Y:S05]  /*5490*/  BSYNC.RECONVERGENT B1 ;  /* 0x0000000000017941 */ /* 0x000fea0003800200 */
.L_x_5238:
        /* <DEDUP_REMOVED lines=20> */
.L_x_5241:
[----:B------:R-:W-:Y:S05]  /*55e0*/  BSYNC.RECONVERGENT B1 ;  /* 0x0000000000017941 */ /* 0x000fea0003800200 */
.L_x_5240:
        /* <DEDUP_REMOVED lines=20> */
.L_x_5243:
[----:B------:R-:W-:Y:S05]  /*5730*/  BSYNC.RECONVERGENT B1 ;  /* 0x0000000000017941 */ /* 0x000fea0003800200 */
.L_x_5242:
        /* <DEDUP_REMOVED lines=20> */
.L_x_5245:
[----:B------:R-:W-:Y:S05]  /*5880*/  BSYNC.RECONVERGENT B1 ;  /* 0x0000000000017941 */ /* 0x000fea0003800200 */
.L_x_5244:
        /* <DEDUP_REMOVED lines=20> */
.L_x_5247:
[----:B------:R-:W-:Y:S05]  /*59d0*/  BSYNC.RECONVERGENT B1 ;  /* 0x0000000000017941 */ /* 0x000fea0003800200 */
.L_x_5246:
[----:B------:R-:W-:Y:S04]  /*59e0*/  BSSY.RECONVERGENT B1, `(.L_x_5248) ;  /* 0x0000010000017945 */ /* 0x000fe80003800200 */
[----:B------:R-:W-:Y:S05]  /*59f0*/  @P1 BRA `(.L_x_5249) ;  /* 0x0000000000381947 */ /* 0x000fea0003800000 */
[----:B----4-:R-:W4:Y:S01]  /*5a00*/  LDC R2, c[0x0][0x3f4] ;  /* 0x0000fd00ff027b82 */ /* 0x010f220000000800 */
[----:B------:R-:W-:Y:S02]  /*5a10*/  CS2R R126, SRZ ;  /* 0x00000000007e7805 */ /* 0x000fe4000001ff00 */
[----:B------:R-:W-:Y:S01]  /*5a20*/  CS2R R124, SRZ ;  /* 0x00000000007c7805 */ /* 0x000fe2000001ff00 */
[----:B----4-:R-:W-:-:S05]  /*5a30*/  IMAD R2, R2, 0x90, RZ ;  /* 0x0000009002027824 */ /* 0x010fca00078e02ff */
[----:B------:R-:W-:-:S13]  /*5a40*/  ISETP.GE.AND P2, PT, R0, R2, PT ;  /* 0x000000020000720c */ /* 0x000fda0003f46270 */
[----:B------:R-:W-:Y:S05]  /*5a50*/  @P2 BRA `(.L_x_5249) ;  /* 0x0000000000202947 */ /* 0x000fea0003800000 */
[----:B------:R-:W4:Y:S01]  /*5a60*/  LDC R2, c[0x0][0x3f4] ;  /* 0x0000fd00ff027b82 */ /* 0x000f220000000800 */
[----:B---3--:R-:W-:Y:S01]  /*5a70*/  SHF.R.S32.HI R3, RZ, 0x1f, R0 ;  /* 0x0000001fff037819 */ /* 0x008fe20000011400 */
[----:B----4-:R-:W-:-:S05]  /*5a80*/  IMAD R2, R2, UR4, RZ ;  /* 0x0000000402027c24 */ /* 0x010fca000f8e02ff */
[----:B------:R-:W-:-:S04]  /*5a90*/  IADD3 R0, P2, PT, R2, R0, RZ ;  /* 0x0000000002007210 */ /* 0x000fc80007f5e0ff */
[----:B------:R-:W-:Y:S02]  /*5aa0*/  LEA.HI.X.SX32 R3, R2, R3, 0x1, P2 ;  /* 0x0000000302037211 */ /* 0x000fe400010f0eff */
[----:B------:R-:W-:-:S04]  /*5ab0*/  LEA R2, P2, R0, UR12, 0x2 ;  /* 0x0000000c00027c11 */ /* 0x000fc8000f8410ff */
[----:B------:R-:W-:-:S05]  /*5ac0*/  LEA.HI.X R3, R0, UR13, R3, 0x2, P2 ;  /* 0x0000000d00037c11 */ /* 0x000fca00090f1403 */
[----:B------:R3:W5:Y:S04]  /*5ad0*/  LDG.E.128 R124, desc[UR36][R2.64] ;  /* 0x00000024027c7981 */ /* 0x000768000c1e1d00 */
.L_x_5249:
[----:B------:R-:W-:Y:S05]  /*5ae0*/  BSYNC.RECONVERGENT B1 ;  /* 0x0000000000017941 */ /* 0x000fea0003800200 */
.L_x_5248:
[----:B------:R-:W2:Y:S01]  /*5af0*/  LDL.LU R0, [R1+0x20] ;  /* 0x0000200001007983 */ /* 0x000ea20000300800 */
[----:B---34-:R-:W2:Y:S01]  /*5b00*/  LDC R2, c[0x0][0x3f4] ;  /* 0x0000fd00ff027b82 */ /* 0x018ea20000000800 */
[----:B------:R-:W-:Y:S01]  /*5b10*/  BSSY.RECONVERGENT B1, `(.L_x_5250) ;  /* 0x0000011000017945 */ /* 0x000fe20003800200 */
[----:B--2---:R-:W-:-:S03]  /*5b20*/  LEA R0, R2, R0, 0x1 ;  /* 0x0000000002007211 */ /* 0x004fc600078e08ff */
[----:B------:R-:W-:Y:S05]  /*5b30*/  @P1 BRA `(.L_x_5251) ;  /* 0x0000000000381947 */ /* 0x000fea0003800000 */
[----:B------:R-:W2:Y:S01]  /*5b40*/  LDC R3, c[0x0][0x3f4] ;  /* 0x0000fd00ff037b82 */ /* 0x000ea20000000800 */
[----:B------:R-:W-:Y:S01]  /*5b50*/  CS2R R130, SRZ ;  /* 0x0000000000827805 */ /* 0x000fe2000001ff00 */
[----:B--2---:R-:W-:Y:S02]  /*5b60*/  IMAD R128, R3, 0x90, RZ ;  /* 0x0000009003807824 */ /* 0x004fe400078e02ff */
        /* <DEDUP_REMOVED lines=11> */
.L_x_5251:
[----:B------:R-:W-:Y:S05]  /*5c20*/  BSYNC.RECONVERGENT B1 ;  /* 0x0000000000017941 */ /* 0x000fea0003800200 */
.L_x_5250:
[----:B--2---:R-:W2:Y:S01]  /*5c30*/  LDC R2, c[0x0][0x3f4] ;  /* 0x0000fd00ff027b82 */ /* 0x004ea20000000800 */
[----:B------:R-:W-:Y:S01]  /*5c40*/  BSSY.RECONVERGENT B1, `(.L_x_5252) ;  /* 0x0000011000017945 */ /* 0x000fe20003800200 */
[----:B--2---:R-:W-:-:S03]  /*5c50*/  IADD3 R0, PT, PT, R0, R2, RZ ;  /* 0x0000000200007210 */ /* 0x004fc60007ffe0ff */
        /* <DEDUP_REMOVED lines=15> */
.L_x_5253:
[----:B------:R-:W-:Y:S05]  /*5d50*/  BSYNC.RECONVERGENT B1 ;  /* 0x0000000000017941 */ /* 0x000fea0003800200 */
.L_x_5252:
        /* <DEDUP_REMOVED lines=18> */
.L_x_5255:
[----:B------:R-:W-:Y:S05]  /*5e80*/  BSYNC.RECONVERGENT B1 ;  /* 0x0000000000017941 */ /* 0x000fea0003800200 */
.L_x_5254:
        /* <DEDUP_REMOVED lines=18> */
.L_x_5257:
[----:B------:R-:W-:Y:S05]  /*5fb0*/  BSYNC.RECONVERGENT B1 ;  /* 0x0000000000017941 */ /* 0x000fea0003800200 */
.L_x_5256:
        /* <DEDUP_REMOVED lines=18> */
.L_x_5259:
[----:B------:R-:W-:Y:S05]  /*60e0*/  BSYNC.RECONVERGENT B1 ;  /* 0x0000000000017941 */ /* 0x000fea0003800200 */
.L_x_5258:
        /* <DEDUP_REMOVED lines=18> */
.L_x_5261:
[----:B------:R-:W-:Y:S05]  /*6210*/  BSYNC.RECONVERGENT B1 ;  /* 0x0000000000017941 */ /* 0x000fea0003800200 */
.L_x_5260:
        /* <DEDUP_REMOVED lines=18> */
.L_x_5263:
[----:B------:R-:W-:Y:S05]  /*6340*/  BSYNC.RECONVERGENT B1 ;  /* 0x0000000000017941 */ /* 0x000fea0003800200 */
.L_x_5262:
        /* <DEDUP_REMOVED lines=18> */
.L_x_5265:
[----:B------:R-:W-:Y:S05]  /*6470*/  BSYNC.RECONVERGENT B1 ;  /* 0x0000000000017941 */ /* 0x000fea0003800200 */
.L_x_5264:
        /* <DEDUP_REMOVED lines=18> */
.L_x_5267:
[----:B------:R-:W-:Y:S05]  /*65a0*/  BSYNC.RECONVERGENT B1 ;  /* 0x0000000000017941 */ /* 0x000fea0003800200 */
.L_x_5266:
        /* <DEDUP_REMOVED lines=18> */
.L_x_5269:
[----:B------:R-:W-:Y:S05]  /*66d0*/  BSYNC.RECONVERGENT B1 ;  /* 0x0000000000017941 */ /* 0x000fea0003800200 */
.L_x_5268:
        /* <DEDUP_REMOVED lines=18> */
.L_x_5271:
[----:B------:R-:W-:Y:S05]  /*6800*/  BSYNC.RECONVERGENT B1 ;  /* 0x0000000000017941 */ /* 0x000fea0003800200 */
.L_x_5270:
        /* <DEDUP_REMOVED lines=18> */
.L_x_5273:
[----:B------:R-:W-:Y:S05]  /*6930*/  BSYNC.RECONVERGENT B1 ;  /* 0x0000000000017941 */ /* 0x000fea0003800200 */
.L_x_5272:
        /* <DEDUP_REMOVED lines=18> */
.L_x_5275:
[----:B------:R-:W-:Y:S05]  /*6a60*/  BSYNC.RECONVERGENT B1 ;  /* 0x0000000000017941 */ /* 0x000fea0003800200 */
.L_x_5274:
        /* <DEDUP_REMOVED lines=18> */
.L_x_5277:
[----:B------:R-:W-:Y:S05]  /*6b90*/  BSYNC.RECONVERGENT B1 ;  /* 0x0000000000017941 */ /* 0x000fea0003800200 */
.L_x_5276:
        /* <DEDUP_REMOVED lines=18> */
.L_x_5279:
[----:B------:R-:W-:Y:S05]  /*6cc0*/  BSYNC.RECONVERGENT B1 ;  /* 0x0000000000017941 */ /* 0x000fea0003800200 */
.L_x_5278:
        /* <DEDUP_REMOVED lines=18> */
.L_x_5281:
[----:B------:R-:W-:Y:S05]  /*6df0*/  BSYNC.RECONVERGENT B1 ;  /* 0x0000000000017941 */ /* 0x000fea0003800200 */
.L_x_5280:
        /* <DEDUP_REMOVED lines=18> */
.L_x_5283:
[----:B------:R-:W-:Y:S05]  /*6f20*/  BSYNC.RECONVERGENT B1 ;  /* 0x0000000000017941 */ /* 0x000fea0003800200 */
.L_x_5282:
        /* <DEDUP_REMOVED lines=18> */
.L_x_5285:
[----:B------:R-:W-:Y:S05]  /*7050*/  BSYNC.RECONVERGENT B1 ;  /* 0x0000000000017941 */ /* 0x000fea0003800200 */
.L_x_5284:
        /* <DEDUP_REMOVED lines=18> */
.L_x_5287:
[----:B------:R-:W-:Y:S05]  /*7180*/  BSYNC.RECONVERGENT B1 ;  /* 0x0000000000017941 */ /* 0x000fea0003800200 */
.L_x_5286:
        /* <DEDUP_REMOVED lines=18> */
.L_x_5289:
[----:B------:R-:W-:Y:S05]  /*72b0*/  BSYNC.RECONVERGENT B1 ;  /* 0x0000000000017941 */ /* 0x000fea0003800200 */
.L_x_5288:
        /* <DEDUP_REMOVED lines=18> */
.L_x_5291:
[----:B------:R-:W-:Y:S05]  /*73e0*/  BSYNC.RECONVERGENT B1 ;  /* 0x0000000000017941 */ /* 0x000fea0003800200 */
.L_x_5290:
        /* <DEDUP_REMOVED lines=18> */
.L_x_5293:
[----:B------:R-:W-:Y:S05]  /*7510*/  BSYNC.RECONVERGENT B1 ;  /* 0x0000000000017941 */ /* 0x000fea0003800200 */
.L_x_5292:
        /* <DEDUP_REMOVED lines=18> */
.L_x_5295:
[----:B------:R-:W-:Y:S05]  /*7640*/  BSYNC.RECONVERGENT B1 ;  /* 0x0000000000017941 */ /* 0x000fea0003800200 */
.L_x_5294:
        /* <DEDUP_REMOVED lines=18> */
.L_x_5297:
[----:B------:R-:W-:Y:S05]  /*7770*/  BSYNC.RECONVERGENT B1 ;  /* 0x0000000000017941 */ /* 0x000fea0003800200 */
.L_x_5296:
        /* <DEDUP_REMOVED lines=18> */
.L_x_5299:
[----:B------:R-:W-:Y:S05]  /*78a0*/  BSYNC.RECONVERGENT B1 ;  /* 0x0000000000017941 */ /* 0x000fea0003800200 */
.L_x_5298:
        /* <DEDUP_REMOVED lines=18> */
.L_x_5301:
[----:B------:R-:W-:Y:S05]  /*79d0*/  BSYNC.RECONVERGENT B1 ;  /* 0x0000000000017941 */ /* 0x000fea0003800200 */
.L_x_5300:
        /* <DEDUP_REMOVED lines=18> */
.L_x_5303:
[----:B------:R-:W-:Y:S05]  /*7b00*/  BSYNC.RECONVERGENT B1 ;  /* 0x0000000000017941 */ /* 0x000fea0003800200 */
.L_x_5302:
        /* <DEDUP_REMOVED lines=18> */
.L_x_5305:
[----:B------:R-:W-:Y:S05]  /*7c30*/  BSYNC.RECONVERGENT B1 ;  /* 0x0000000000017941 */ /* 0x000fea0003800200 */
.L_x_5304:
        /* <DEDUP_REMOVED lines=18> */
.L_x_5307:
[----:B------:R-:W-:Y:S05]  /*7d60*/  BSYNC.RECONVERGENT B1 ;  /* 0x0000000000017941 */ /* 0x000fea0003800200 */
.L_x_5306:
        /* <DEDUP_REMOVED lines=18> */
.L_x_5309:
[----:B------:R-:W-:Y:S05]  /*7e90*/  BSYNC.RECONVERGENT B1 ;  /* 0x0000000000017941 */ /* 0x000fea0003800200 */
.L_x_5308:
[----:B------:R-:W-:Y:S04]  /*7ea0*/  BSSY.RECONVERGENT B1, `(.L_x_5310) ;  /* 0x0000012000017945 */ /* 0x000fe80003800200 */
[----:B------:R-:W-:Y:S05]  /*7eb0*/  @P1 BRA `(.L_x_5311) ;  /* 0x0000000000401947 */ /* 0x000fea0003800000 */
[----:B--2---:R-:W2:Y:S01]  /*7ec0*/  LDC R2, c[0x0][0x3f4] ;  /* 0x0000fd00ff027b82 */ /* 0x004ea20000000800 */
[----:B------:R-:W-:Y:S01]  /*7ed0*/  CS2R R250, SRZ ;  /* 0x0000000000fa7805 */ /* 0x000fe2000001ff00 */
[----:B--2---:R-:W-:-:S06]  /*7ee0*/  IMAD R248, R2, 0x90, RZ ;  /* 0x0000009002f87824 */ /* 0x004fcc00078e02ff */
[----:B------:R-:W2:Y:S02]  /*7ef0*/  LDC R2, c[0x0][0x3f4] ;  /* 0x0000fd00ff027b82 */ /* 0x000ea40000000800 */
[----:B--2---:R-:W-:-:S05]  /*7f00*/  IADD3 R0, PT, PT, R0, R2, RZ ;  /* 0x0000000200007210 */ /* 0x004fca0007ffe0ff */
        /* <DEDUP_REMOVED lines=11> */
.L_x_5311:
[----:B------:R-:W-:Y:S05]  /*7fc0*/  BSYNC.RECONVERGENT B1 ;  /* 0x0000000000017941 */ /* 0x000fea0003800200 */
.L_x_5310:
[----:B------:R-:W-:Y:S04]  /*7fd0*/  BSSY.RECONVERGENT B1, `(.L_x_5312) ;  /* 0x000026a000017945 */ /* 0x000fe80003800200 */
[----:B------:R-:W-:Y:S05]  /*7fe0*/  @P1 BRA `(.L_x_5313) ;  /* 0x0000002400a01947 */ /* 0x000fea0003800000 */
[----:B------:R-:W-:Y:S01]  /*7ff0*/  ISETP.NE.U32.AND P1, PT, RZ, UR14, PT ;  /* 0x0000000eff007c0c */ /* 0x000fe2000bf25070 */
[----:B-----5:R4:W-:Y:S03]  /*8000*/  STL [R1+0x4c4], R135 ;  /* 0x0004c48701007387 */ /* 0x0209e60000100800 */
[----:B------:R-:W-:Y:S01]  /*8010*/  ISETP.NE.AND.EX P1, PT, RZ, UR15, PT, P1 ;  /* 0x0000000fff007c0c */ /* 0x000fe2000bf25310 */
[----:B----4-:R-:W4:Y:S04]  /*8020*/  LDL R135, [R1] ;  /* 0x0000000001877983 */ /* 0x010f280000100800 */
[----:B------:R0:W-:Y:S08]  /*8030*/  STL [R1+0x4c0], R139 ;  /* 0x0004c08b01007387 */ /* 0x0001f00000100800 */
[----:B--23--:R-:W2:Y:S01]  /*8040*/  @P1 LDC.64 R2, c[0x0][0x448] ;  /* 0x00011200ff021b82 */ /* 0x00cea20000000a00 */
[----:B------:R-:W2:Y:S01]  /*8050*/  @P1 S2R R0, SR_CTAID.X ;  /* 0x0000000000001919 */ /* 0x000ea20000002500 */
[----:B0-----:R-:W3:Y:S04]  /*8060*/  LDL R139, [R1+0x4] ;  /* 0x00000400018b7983 */ /* 0x001ee80000100800 */
[----:B------:R0:W-:Y:S04]  /*8070*/  STL [R1+0x4bc], R143 ;  /* 0x0004bc8f01007387 */ /* 0x0001e80000100800 */
[----:B0-----:R-:W3:Y:S04]  /*8080*/  LDL R143, [R1+0x3e8] ;  /* 0x0003e800018f7983 */ /* 0x001ee80000100800 */
[----:B------:R0:W-:Y:S01]  /*8090*/  STL [R1+0x4b8], R147 ;  /* 0x0004b89301007387 */ /* 0x0001e20000100800 */
[----:B--2---:R-:W-:-:S03]  /*80a0*/  @P1 IMAD.WIDE.U32 R2, R0, 0x4, R2 ;  /* 0x0000000400021825 */ /* 0x004fc600078e0002 */
[----:B0-----:R-:W2:Y:S04]  /*80b0*/  LDL R147, [R1+0x384] ;  /* 0x0003840001937983 */ /* 0x001ea80000100800 */
[----:B------:R-:W4:Y:S04]  /*80c0*/  @P1 LDG.E R3, desc[UR36][R2.64] ;  /* 0x0000002402031981 */ /* 0x000f28000c1e1900 */
[----:B------:R0:W-:Y:S04]  /*80d0*/  STL [R1+0x4b4], R151 ;  /* 0x0004b49701007387 */ /* 0x0001e80000100800 */
[----:B0-----:R-:W2:Y:S04]  /*80e0*/  LDL R151, [R1+0x380] ;  /* 0x0003800001977983 */ /* 0x001ea80000100800 */
        /* <DEDUP_REMOVED lines=49> */
[----:B------:R-:W3:Y:S04]  /*8400*/  LDL R2, [R1+0x410] ;  /* 0x0004100001027983 */ /* 0x000ee80000100800 */
[----:B------:R-:W2:Y:S04]  /*8410*/  LDL R0, [R1+0x414] ;  /* 0x0004140001007983 */ /* 0x000ea80000100800 */
[----:B0-----:R-:W2:Y:S04]  /*8420*/  LDL R251, [R1+0x420] ;  /* 0x0004200001fb7983 */ /* 0x001ea80000100800 */
[----:B----4-:R0:W-:Y:S04]  /*8430*/  @P1 STL [R1+0x24], R3 ;  /* 0x0000240301001387 */ /* 0x0101e80000100800 */
[----:B0-----:R-:W4:Y:S01]  /*8440*/  LDL R3, [R1+0x10] ;  /* 0x0000100001037983 */ /* 0x001f220000100800 */
[----:B---3--:R-:W-:-:S03]  /*8450*/  FMUL.FTZ R2, R2, R135 ;  /* 0x0000008702027220 */ /* 0x008fc60000410000 */
[----:B------:R-:W3:Y:S01]  /*8460*/  LDL.LU R135, [R1+0x4c4] ;  /* 0x0004c40001877983 */ /* 0x000ee20000300800 */
[----:B--2---:R-:W-:-:S03]  /*8470*/  FMUL.FTZ R0, R0, R139 ;  /* 0x0000008b00007220 */ /* 0x004fc60000410000 */
[----:B------:R-:W2:Y:S01]  /*8480*/  LDL.LU R139, [R1+0x4c0] ;  /* 0x0004c000018b7983 */ /* 0x000ea20000300800 */
[----:B------:R-:W-:-:S04]  /*8490*/  FFMA.FTZ R0, R243, R247, R0 ;  /* 0x000000f7f3007223 */ /* 0x000fc80000010000 */
[----:B------:R-:W-:Y:S01]  /*84a0*/  FFMA.FTZ R0, R235, R5, R0 ;  /* 0x00000005eb007223 */ /* 0x000fe20000010000 */
[----:B----4-:R-:W-:-:S04]  /*84b0*/  FFMA.FTZ R2, R251, R3, R2 ;  /* 0x00000003fb027223 */ /* 0x010fc80000010002 */
        /* <DEDUP_REMOVED lines=11> */
[----:B------:R-:W-:Y:S01]  /*8570*/  FMUL.FTZ R3, R195, R199 ;  /* 0x000000c7c3037220 */ /* 0x000fe20000410000 */
[----:B------:R-:W-:Y:S02]  /*8580*/  FFMA.FTZ R0, R171, R29, R0 ;  /* 0x0000001dab007223 */ /* 0x000fe40000010000 */
[----:B------:R-:W-:Y:S01]  /*8590*/  FFMA.FTZ R2, R175, R28, R2 ;  /* 0x0000001caf027223 */ /* 0x000fe20000010002 */
[----:B------:R-:W-:Y:S01]  /*85a0*/  FFMA.FTZ R3, R179, R183, R3 ;  /* 0x000000b7b3037223 */ /* 0x000fe20000010003 */
[----:B------:R-:W-:Y:S02]  /*85b0*/  FFMA.FTZ R0, R159, R33, R0 ;  /* 0x000000219f007223 */ /* 0x000fe40000010000 */
[----:B------:R-:W-:Y:S01]  /*85c0*/  FFMA.FTZ R2, R163, R32, R2 ;  /* 0x00000020a3027223 */ /* 0x000fe20000010002 */
[----:B------:R0:W-:Y:S01]  /*85d0*/  STL [R1+0x448], R4 ;  /* 0x0004480401007387 */ /* 0x0001e20000100800 */
[----:B------:R-:W-:-:S02]  /*85e0*/  FFMA.FTZ R3, R167, R6, R3 ;  /* 0x00000006a7037223 */ /* 0x000fc40000010003 */
[----:B------:R-:W-:Y:S01]  /*85f0*/  FFMA.FTZ R2, R151, R36, R2 ;  /* 0x0000002497027223 */ /* 0x000fe20000010002 */
[----:B------:R4:W-:Y:S01]  /*8600*/  STL [R1+0x44c], R5 ;  /* 0x00044c0501007387 */ /* 0x0009e20000100800 */
[----:B------:R-:W-:-:S03]  /*8610*/  FFMA.FTZ R0, R147, R37, R0 ;  /* 0x0000002593007223 */ /* 0x000fc60000010000 */
[----:B------:R-:W3:Y:S01]  /*8620*/  LDL R151, [R1+0x3d8] ;  /* 0x0003d80001977983 */ /* 0x000ee20000100800 */
[----:B------:R-:W-:-:S03]  /*8630*/  FFMA.FTZ R3, R155, R10, R3 ;  /* 0x0000000a9b037223 */ /* 0x000fc60000010003 */
[----:B------:R-:W2:Y:S04]  /*8640*/  LDL R147, [R1+0x374] ;  /* 0x0003740001937983 */ /* 0x000ea80000100800 */
[----:B------:R-:W2:Y:S01]  /*8650*/  LDL R243, [R1+0x3c8] ;  /* 0x0003c80001f37983 */ /* 0x000ea20000100800 */
[----:B------:R-:W-:-:S03]  /*8660*/  FFMA.FTZ R3, R143, R14, R3 ;  /* 0x0000000e8f037223 */ /* 0x000fc60000010003 */
        /* <DEDUP_REMOVED lines=21> */
[----:B0-----:R-:W2:Y:S04]  /*87c0*/  LDL R4, [R1+0x348] ;  /* 0x0003480001047983 */ /* 0x001ea80000100800 */
[----:B------:R-:W2:Y:S04]  /*87d0*/  LDL R187, [R1+0x300] ;  /* 0x0003000001bb7983 */ /* 0x000ea80000100800 */
[----:B------:R-:W2:Y:S04]  /*87e0*/  LDL R171, [R1+0x2f4] ;  /* 0x0002f40001ab7983 */ /* 0x000ea80000100800 */
[----:B------:R-:W2:Y:S04]  /*87f0*/  LDL R175, [R1+0x2f0] ;  /* 0x0002f00001af7983 */ /* 0x000ea80000100800 */
[----:B------:R-:W2:Y:S04]  /*8800*/  LDL R159, [R1+0x2e0] ;  /* 0x0002e000019f7983 */ /* 0x000ea80000100800 */
[----:B----4-:R-:W4:Y:S01]  /*8810*/  LDL R5, [R1+0x2e4] ;  /* 0x0002e40001057983 */ /* 0x010f220000100800 */
[----:B---3--:R-:W-:Y:S01]  /*8820*/  FFMA.FTZ R3, R151, R18, R3 ;  /* 0x0000001297037223 */ /* 0x008fe20000010003 */
[----:B--2---:R-:W-:-:S03]  /*8830*/  FFMA.FTZ R0, R147, R41, R0 ;  /* 0x0000002993007223 */ /* 0x004fc60000010000 */
[----:B------:R-:W-:Y:S01]  /*8840*/  FFMA.FTZ R3, R243, R22, R3 ;  /* 0x00000016f3037223 */ /* 0x000fe20000010003 */
[----:B------:R-:W-:-:S03]  /*8850*/  FFMA.FTZ R0, R247, R45, R0 ;  /* 0x0000002df7007223 */ /* 0x000fc60000010000 */
[----:B------:R-:W-:Y:S01]  /*8860*/  FFMA.FTZ R3, R231, R26, R3 ;  /* 0x0000001ae7037223 */ /* 0x000fe20000010003 */
[----:B------:R-:W-:Y:S02]  /*8870*/  FFMA.FTZ R2, R143, R40, R2 ;  /* 0x000000288f027223 */ /* 0x000fe40000010002 */
[----:B------:R-:W2:Y:S01]  /*8880*/  LDL.LU R143, [R1+0x4bc] ;  /* 0x0004bc00018f7983 */ /* 0x000ea20000300800 */
[----:B------:R-:W-:-:S03]  /*8890*/  FFMA.FTZ R0, R235, R49, R0 ;  /* 0x00000031eb007223 */ /* 0x000fc60000010000 */
[----:B------:R-:W3:Y:S01]  /*88a0*/  LDL.LU R147, [R1+0x4b8] ;  /* 0x0004b80001937983 */ /* 0x000ee20000300800 */
[----:B------:R-:W-:-:S03]  /*88b0*/  FFMA.FTZ R3, R155, R30, R3 ;  /* 0x0000001e9b037223 */ /* 0x000fc60000010003 */
[----:B------:R-:W3:Y:S01]  /*88c0*/  LDL.LU R151, [R1+0x4b4] ;  /* 0x0004b40001977983 */ /* 0x000ee20000300800 */
[----:B------:R-:W-:-:S03]  /*88d0*/  FFMA.FTZ R0, R163, R53, R0 ;  /* 0x00000035a3007223 */ /* 0x000fc60000010000 */
[----:B------:R-:W2:Y:S04]  /*88e0*/  LDL R155, [R1+0x2d4] ;  /* 0x0002d400019b7983 */ /* 0x000ea80000100800 */
        /* <DEDUP_REMOVED lines=51> */
[----:B------:R-:W-:-:S04]  /*8c20*/  FFMA.FTZ R0, R251, R85, R0 ;  /* 0x00000055fb007223 */ /* 0x000fc80000010000 */
[----:B------:R-:W-:Y:S01]  /*8c30*/  FFMA.FTZ R0, R239, R89, R0 ;  /* 0x00000059ef007223 */ /* 0x000fe20000010000 */
[----:B------:R-:W-:Y:S02]  /*8c40*/  FFMA.FTZ R3, R4, R58, R3 ;  /* 0x0000003a04037223 */ /* 0x000fe40000010003 */
[----:B------:R-:W4:Y:S02]  /*8c50*/  LDL R4, [R1+0x2a8] ;  /* 0x0002a80001047983 */ /* 0x000f240000100800 */
[----:B------:R-:W-:-:S04]  /*8c60*/  FFMA.FTZ R3, R247, R62, R3 ;  /* 0x0000003ef7037223 */ /* 0x000fc80000010003 */
[----:B------:R-:W-:-:S04]  /*8c70*/  FFMA.FTZ R3, R235, R66, R3 ;  /* 0x00000042eb037223 */ /* 0x000fc80000010003 */
[----:B------:R-:W-:Y:S01]  /*8c80*/  FFMA.FTZ R3, R159, R70, R3 ;  /* 0x000000469f037223 */ /* 0x000fe20000010003 */
[----:B--2---:R-:W-:Y:S02]  /*8c90*/  FFMA.FTZ R2, R155, R84, R2 ;  /* 0x000000549b027223 */ /* 0x004fe40000010002 */
[----:B------:R-:W2:Y:S01]  /*8ca0*/  LDL.LU R155, [R1+0x4b0] ;  /* 0x0004b000019b7983 */ /* 0x000ea20000300800 */
[----:B---3--:R-:W-:-:S03]  /*8cb0*/  FFMA.FTZ R0, R163, R93, R0 ;  /* 0x0000005da3007223 */ /* 0x008fc60000010000 */
[----:B------:R-:W3:Y:S04]  /*8cc0*/  LDL R159, [R1+0x234] ;  /* 0x00023400019f7983 */ /* 0x000ee80000100800 */
[----:B------:R-:W2:Y:S01]  /*8cd0*/  LDL R163, [R1+0x230] ;  /* 0x0002300001a37983 */ /* 0x000ea20000100800 */
[----:B------:R-:W-:Y:S01]  /*8ce0*/  FFMA.FTZ R2, R243, R88, R2 ;  /* 0x00000058f3027223 */ /* 0x000fe20000010002 */
[----:B------:R-:W-:Y:S01]  /*8cf0*/  FFMA.FTZ R0, R223, R97, R0 ;  /* 0x00000061df007223 */ /* 0x000fe20000010000 */
[----:B------:R-:W-:Y:S01]  /*8d00*/  FFMA.FTZ R3, R219, R74, R3 ;  /* 0x0000004adb037223 */ /* 0x000fe20000010003 */
[----:B------:R-:W2:Y:S01]  /*8d10*/  LDL R243, [R1+0x200] ;  /* 0x0002000001f37983 */ /* 0x000ea20000100800 */
[----:B------:R-:W-:Y:S01]  /*8d20*/  FFMA.FTZ R2, R231, R92, R2 ;  /* 0x0000005ce7027223 */ /* 0x000fe20000010002 */
[----:B------:R-:W-:Y:S01]  /*8d30*/  FFMA.FTZ R0, R211, R101, R0 ;  /* 0x00000065d3007223 */ /* 0x000fe20000010000 */
[----:B------:R-:W-:Y:S01]  /*8d40*/  FFMA.FTZ R3, R207, R78, R3 ;  /* 0x0000004ecf037223 */ /* 0x000fe20000010003 */
[----:B------:R-:W2:Y:S01]  /*8d50*/  LDL R231, [R1+0x1f0] ;  /* 0x0001f00001e77983 */ /* 0x000ea20000100800 */
[----:B------:R-:W-:Y:S01]  /*8d60*/  FFMA.FTZ R2, R227, R96, R2 ;  /* 0x00000060e3027223 */ /* 0x000fe20000010002 */
[----:B------:R-:W-:Y:S01]  /*8d70*/  FFMA.FTZ R0, R199, R105, R0 ;  /* 0x00000069c7007223 */ /* 0x000fe20000010000 */
[----:B----4-:R-:W-:Y:S01]  /*8d80*/  FFMA.FTZ R3, R195, R82, R3 ;  /* 0x00000052c3037223 */ /* 0x010fe20000010003 */
[----:B------:R-:W4:Y:S01]  /*8d90*/  LDL R219, [R1+0x1e0] ;  /* 0x0001e00001db7983 */ /* 0x000f220000100800 */
[----:B------:R-:W-:-:S03]  /*8da0*/  FFMA.FTZ R2, R215, R100, R2 ;  /* 0x00000064d7027223 */ /* 0x000fc60000010002 */
        /* <DEDUP_REMOVED lines=46> */
[----:B------:R-:W4:Y:S01]  /*9090*/  LDL R243, [R1+0x164] ;  /* 0x0001640001f37983 */ /* 0x000f220000100800 */
[----:B---3--:R-:W-:-:S03]  /*90a0*/  FFMA.FTZ R3, R159, R106, R3 ;  /* 0x0000006a9f037223 */ /* 0x008fc60000010003 */
[----:B------:R-:W3:Y:S01]  /*90b0*/  LDL R159, [R1+0x1f8] ;  /* 0x0001f800019f7983 */ /* 0x000ee20000100800 */
[----:B--2---:R-:W-:-:S03]  /*90c0*/  FFMA.FTZ R0, R163, R129, R0 ;  /* 0x00000081a3007223 */ /* 0x004fc60000010000 */
        /* <DEDUP_REMOVED lines=10> */
[----:B------:R-:W-:-:S02]  /*9170*/  FFMA.FTZ R3, R211, R118, R3 ;  /* 0x00000076d3037223 */ /* 0x000fc40000010003 */
[----:B------:R-:W2:Y:S01]  /*9180*/  LDL R227, [R1+0x1b8] ;  /* 0x0001b80001e37983 */ /* 0x000ea20000100800 */
[----:B------:R-:W-:Y:S01]  /*9190*/  FFMA.FTZ R2, R195, R148, R2 ;  /* 0x00000094c3027223 */ /* 0x000fe20000010002 */
[----:B----4-:R-:W-:Y:S01]  /*91a0*/  FFMA.FTZ R0, R215, R141, R0 ;  /* 0x0000008dd7007223 */ /* 0x010fe20000010000 */
[----:B------:R-:W-:Y:S01]  /*91b0*/  FFMA.FTZ R3, R199, R122, R3 ;  /* 0x0000007ac7037223 */ /* 0x000fe20000010003 */
[----:B------:R-:W4:Y:S01]  /*91c0*/  LDL R215, [R1+0x1a8] ;  /* 0x0001a80001d77983 */ /* 0x000f220000100800 */
[----:B------:R-:W-:Y:S01]  /*91d0*/  FFMA.FTZ R2, R183, R152, R2 ;  /* 0x00000098b7027223 */ /* 0x000fe20000010002 */
[----:B------:R-:W-:Y:S01]  /*91e0*/  FFMA.FTZ R0, R203, R145, R0 ;  /* 0x00000091cb007223 */ /* 0x000fe20000010000 */
[----:B------:R-:W-:Y:S01]  /*91f0*/  FFMA.FTZ R3, R187, R126, R3 ;  /* 0x0000007ebb037223 */ /* 0x000fe20000010003 */
[----:B------:R-:W4:Y:S04]  /*9200*/  LDL R203, [R1+0x198] ;  /* 0x0001980001cb7983 */ /* 0x000f280000100800 */
[----:B------:R-:W4:Y:S01]  /*9210*/  LDL R235, [R1+0x150] ;  /* 0x0001500001eb7983 */ /* 0x000f220000100800 */
[----:B------:R-:W-:Y:S01]  /*9220*/  FFMA.FTZ R2, R179, R156, R2 ;  /* 0x0000009cb3027223 */ /* 0x000fe20000010002 */
[----:B------:R-:W-:Y:S01]  /*9230*/  FFMA.FTZ R0, R191, R149, R0 ;  /* 0x00000095bf007223 */ /* 0x000fe20000010000 */
[----:B------:R-:W-:Y:S01]  /*9240*/  FFMA.FTZ R3, R4, R130, R3 ;  /* 0x0000008204037223 */ /* 0x000fe20000010003 */
[----:B------:R-:W4:Y:S01]  /*9250*/  LDL R219, [R1+0x144] ;  /* 0x0001440001db7983 */ /* 0x000f220000100800 */
[----:B------:R-:W-:-:S03]  /*9260*/  FFMA.FTZ R2, R167, R160, R2 ;  /* 0x000000a0a7027223 */ /* 0x000fc60000010002 */
[----:B------:R-:W4:Y:S01]  /*9270*/  LDL R167, [R1+0x1e8] ;  /* 0x0001e80001a77983 */ /* 0x000f220000100800 */
[----:B------:R-:W-:Y:S01]  /*9280*/  FFMA.FTZ R0, R5, R153, R0 ;  /* 0x0000009905007223 */ /* 0x000fe20000010000 */
[----:B------:R-:W-:Y:S02]  /*9290*/  FFMA.FTZ R3, R171, R134, R3 ;  /* 0x00000086ab037223 */ /* 0x000fe40000010003 */
        /* <DEDUP_REMOVED lines=18> */
[----:B----4-:R-:W-:-:S04]  /*93c0*/  FFMA.FTZ R3, R167, R142, R3 ;  /* 0x0000008ea7037223 */ /* 0x010fc80000010003 */
[----:B------:R-:W-:-:S04]  /*93d0*/  FFMA.FTZ R3, R251, R146, R3 ;  /* 0x00000092fb037223 */ /* 0x000fc80000010003 */
[----:B------:R-:W-:-:S04]  /*93e0*/  FFMA.FTZ R3, R239, R150, R3 ;  /* 0x00000096ef037223 */ /* 0x000fc80000010003 */
[----:B------:R-:W-:-:S04]  /*93f0*/  FFMA.FTZ R3, R227, R154, R3 ;  /* 0x0000009ae3037223 */ /* 0x000fc80000010003 */
[----:B------:R-:W-:-:S04]  /*9400*/  FFMA.FTZ R3, R215, R158, R3 ;  /* 0x0000009ed7037223 */ /* 0x000fc80000010003 */
[----:B------:R-:W-:-:S04]  /*9410*/  FFMA.FTZ R3, R203, R162, R3 ;  /* 0x000000a2cb037223 */ /* 0x000fc80000010003 */
[----:B------:R-:W-:Y:S01]  /*9420*/  FFMA.FTZ R3, R4, R166, R3 ;  /* 0x000000a604037223 */ /* 0x000fe20000010003 */
[----:B---3--:R-:W-:Y:S02]  /*9430*/  FFMA.FTZ R2, R159, R164, R2 ;  /* 0x000000a49f027223 */ /* 0x008fe40000010002 */
[----:B------:R-:W3:Y:S01]  /*9440*/  LDL.LU R159, [R1+0x4ac] ;  /* 0x0004ac00019f7983 */ /* 0x000ee20000300800 */
[----:B--2---:R-:W-:Y:S01]  /*9450*/  FFMA.FTZ R0, R163, R165, R0 ;  /* 0x000000a5a3007223 */ /* 0x004fe20000010000 */
[----:B------:R-:W-:Y:S02]  /*9460*/  FFMA.FTZ R2, R171, R168, R2 ;  /* 0x000000a8ab027223 */ /* 0x000fe40000010002 */
[----:B------:R-:W2:Y:S01]  /*9470*/  LDL.LU R163, [R1+0x4a8] ;  /* 0x0004a80001a37983 */ /* 0x000ea20000300800 */
[----:B------:R-:W-:-:S03]  /*9480*/  FFMA.FTZ R0, R175, R169, R0 ;  /* 0x000000a9af007223 */ /* 0x000fc60000010000 */
[----:B------:R-:W4:Y:S04]  /*9490*/  LDL.LU R167, [R1+0x4a4] ;  /* 0x0004a40001a77983 */ /* 0x000f280000300800 */
[----:B------:R-:W4:Y:S04]  /*94a0*/  LDL.LU R171, [R1+0x4a0] ;  /* 0x0004a00001ab7983 */ /* 0x000f280000300800 */
[----:B------:R-:W4:Y:S04]  /*94b0*/  LDL.LU R175, [R1+0x49c] ;  /* 0x00049c0001af7983 */ /* 0x000f280000300800 */
[----:B------:R-:W3:Y:S01]  /*94c0*/  LDL R4, [R1+0x168] ;  /* 0x0001680001047983 */ /* 0x000ee20000100800 */
[----:B------:R-:W-:Y:S01]  /*94d0*/  FFMA.FTZ R0, R243, R173, R0 ;  /* 0x000000adf3007223 */ /* 0x000fe20000010000 */
[----:B------:R-:W-:-:S02]  /*94e0*/  FFMA.FTZ R2, R247, R172, R2 ;  /* 0x000000acf7027223 */ /* 0x000fc40000010002 */
[----:B------:R-:W2:Y:S01]  /*94f0*/  LDL R251, [R1+0xe0] ;  /* 0x0000e00001fb7983 */ /* 0x000ea20000100800 */
        /* <DEDUP_REMOVED lines=16> */
[----:B------:R-:W2:Y:S01]  /*9600*/  LDL R179, [R1+0xf0] ;  /* 0x0000f00001b37983 */ /* 0x000ea20000100800 */
        /* <DEDUP_REMOVED lines=17> */
[----:B--2---:R-:W-:Y:S01]  /*9720*/  FFMA.FTZ R2, R179, R200, R2 ;  /* 0x000000c8b3027223 */ /* 0x004fe20000010002 */
[----:B----4-:R-:W-:-:S03]  /*9730*/  FFMA.FTZ R0, R183, R201, R0 ;  /* 0x000000c9b7007223 */ /* 0x010fc60000010000 */
[----:B------:R-:W-:Y:S01]  /*9740*/  FFMA.FTZ R2, R251, R204, R2 ;  /* 0x000000ccfb027223 */ /* 0x000fe20000010002 */
[----:B------:R-:W-:Y:S01]  /*9750*/  FFMA.FTZ R3, R187, R178, R3 ;  /* 0x000000b2bb037223 */ /* 0x000fe20000010003 */
[----:B------:R-:W2:Y:S01]  /*9760*/  LDL.LU R179, [R1+0x498] ;  /* 0x0004980001b37983 */ /* 0x000ea20000300800 */
[----:B------:R-:W-:Y:S01]  /*9770*/  FFMA.FTZ R0, R247, R205, R0 ;  /* 0x000000cdf7007223 */ /* 0x000fe20000010000 */
[----:B------:R-:W-:Y:S01]  /*9780*/  FFMA.FTZ R2, R239, R208, R2 ;  /* 0x000000d0ef027223 */ /* 0x000fe20000010002 */
[----:B------:R-:W-:Y:S01]  /*9790*/  FFMA.FTZ R3, R243, R182, R3 ;  /* 0x000000b6f3037223 */ /* 0x000fe20000010003 */
[----:B------:R-:W4:Y:S01]  /*97a0*/  LDL.LU R183, [R1+0x494] ;  /* 0x0004940001b77983 */ /* 0x000f220000300800 */
[----:B------:R-:W-:Y:S01]  /*97b0*/  FFMA.FTZ R0, R235, R209, R0 ;  /* 0x000000d1eb007223 */ /* 0x000fe20000010000 */
[----:B------:R-:W-:Y:S01]  /*97c0*/  FFMA.FTZ R2, R227, R212, R2 ;  /* 0x000000d4e3027223 */ /* 0x000fe20000010002 */
[----:B------:R-:W-:Y:S01]  /*97d0*/  FFMA.FTZ R3, R231, R186, R3 ;  /* 0x000000bae7037223 */ /* 0x000fe20000010003 */
[----:B------:R-:W4:Y:S01]  /*97e0*/  LDL.LU R187, [R1+0x490] ;  /* 0x0004900001bb7983 */ /* 0x000f220000300800 */
[----:B------:R-:W-:-:S03]  /*97f0*/  FFMA.FTZ R0, R223, R213, R0 ;  /* 0x000000d5df007223 */ /* 0x000fc60000010000 */
[----:B------:R-:W2:Y:S01]  /*9800*/  LDL R235, [R1+0x64] ;  /* 0x0000640001eb7983 */ /* 0x000ea20000100800 */
[----:B------:R-:W-:-:S03]  /*9810*/  FFMA.FTZ R2, R215, R216, R2 ;  /* 0x000000d8d7027223 */ /* 0x000fc60000010002 */
[----:B------:R-:W4:Y:S01]  /*9820*/  LDL R247, [R1+0x70] ;  /* 0x0000700001f77983 */ /* 0x000f220000100800 */
        /* <DEDUP_REMOVED lines=33> */
[----:B------:R-:W-:Y:S01]  /*9a40*/  FFMA.FTZ R2, R247, R232, R2 ;  /* 0x000000e8f7027223 */ /* 0x000fe20000010002 */
[----:B------:R-:W-:Y:S01]  /*9a50*/  FFMA.FTZ R3, R243, R210, R3 ;  /* 0x000000d2f3037223 */ /* 0x000fe20000010003 */
[----:B------:R-:W4:Y:S01]  /*9a60*/  LDL R235, [R1+0xc] ;  /* 0x00000c0001eb7983 */ /* 0x000f220000100800 */
[----:B------:R-:W0:Y:S01]  /*9a70*/  @P1 LDC R243, c[0x0][0x408] ;  /* 0x00010200fff31b82 */ /* 0x000e220000000800 */
[----:B---3--:R-:W-:Y:S01]  /*9a80*/  FFMA.FTZ R0, R4, R241, R0 ;  /* 0x000000f104007223 */ /* 0x008fe20000010000 */
[----:B------:R-:W-:Y:S01]  /*9a90*/  ISETP.NE.U32.AND P2, PT, RZ, UR18, PT ;  /* 0x00000012ff007c0c */ /* 0x000fe2000bf45070 */
        /* <DEDUP_REMOVED lines=10> */
[----:B------:R-:W-:-:S02]  /*9b40*/  FFMA.FTZ R203, R203, R222, R3 ;  /* 0x000000decbcb7223 */ /* 0x000fc40000010003 */
[----:B------:R-:W3:Y:S01]  /*9b50*/  LDL R223, [R1+0x42c] ;  /* 0x00042c0001df7983 */ /* 0x000ee20000100800 */
[----:B------:R-:W-:-:S03]  /*9b60*/  FFMA.FTZ R3, R211, R248, R2 ;  /* 0x000000f8d3037223 */ /* 0x000fc60000010002 */
[----:B------:R-:W3:Y:S01]  /*9b70*/  LDL R219, [R1+0x40c] ;  /* 0x00040c0001db7983 */ /* 0x000ee20000100800 */
[----:B------:R-:W-:-:S03]  /*9b80*/  FADD.FTZ R3, R3, R0 ;  /* 0x0000000003037221 */ /* 0x000fc60000010000 */
[----:B------:R-:W3:Y:S04]  /*9b90*/  LDL R215, [R1+0x3fc] ;  /* 0x0003fc0001d77983 */ /* 0x000ee80000100800 */
[----:B------:R-:W3:Y:S04]  /*9ba0*/  LDL R239, [R1+0x434] ;  /* 0x0004340001ef7983 */ /* 0x000ee80000100800 */
[----:B------:R-:W3:Y:S04]  /*9bb0*/  LDL R211, [R1+0x3dc] ;  /* 0x0003dc0001d37983 */ /* 0x000ee80000100800 */
[----:B------:R-:W3:Y:S04]  /*9bc0*/  LDL R207, [R1+0x3cc] ;  /* 0x0003cc0001cf7983 */ /* 0x000ee80000100800 */
[----:B------:R-:W3:Y:S01]  /*9bd0*/  LDL R247, [R1+0x36c] ;  /* 0x00036c0001f77983 */ /* 0x000ee20000100800 */
[----:B--2---:R-:W-:-:S03]  /*9be0*/  FFMA.FTZ R2, R191, R226, R203 ;  /* 0x000000e2bf027223 */ /* 0x004fc600000100cb */
[----:B------:R-:W2:Y:S04]  /*9bf0*/  LDL R191, [R1+0x48] ;  /* 0x0000480001bf7983 */ /* 0x000ea80000100800 */
[----:B------:R-:W2:Y:S01]  /*9c00*/  LDL R203, [R1+0x3bc] ;  /* 0x0003bc0001cb7983 */ /* 0x000ea20000100800 */
[----:B----4-:R-:W-:Y:S02]  /*9c10*/  FFMA.FTZ R0, R199, R230, R2 ;  /* 0x000000e6c7007223 */ /* 0x010fe40000010002 */
[----:B------:R-:W0:Y:S01]  /*9c20*/  @P1 LDC R2, c[0x0][0x430] ;  /* 0x00010c00ff021b82 */ /* 0x000e220000000800 */
[----:B------:R-:W4:Y:S01]  /*9c30*/  LDL R199, [R1+0x3ac] ;  /* 0x0003ac0001c77983 */ /* 0x000f220000100800 */
[----:B------:R-:W-:-:S03]  /*9c40*/  FFMA.FTZ R0, R195, R234, R0 ;  /* 0x000000eac3007223 */ /* 0x000fc60000010000 */
[----:B------:R-:W4:Y:S01]  /*9c50*/  LDL R195, [R1+0x39c] ;  /* 0x00039c0001c37983 */ /* 0x000f220000100800 */
[----:B------:R-:W-:-:S03]  /*9c60*/  FFMA.FTZ R0, R5, R238, R0 ;  /* 0x000000ee05007223 */ /* 0x000fc60000010000 */
[----:B------:R-:W4:Y:S01]  /*9c70*/  LDL R5, [R1+0x38] ;  /* 0x0000380001057983 */ /* 0x000f220000100800 */
[----:B---3--:R-:W-:-:S03]  /*9c80*/  FFMA.FTZ R0, R4, R242, R0 ;  /* 0x000000f204007223 */ /* 0x008fc60000010000 */
[----:B------:R-:W3:Y:S01]  /*9c90*/  LDL R4, [R1+0x3ec] ;  /* 0x0003ec0001047983 */ /* 0x000ee20000100800 */
[----:B--2---:R-:W-:-:S03]  /*9ca0*/  FFMA.FTZ R0, R191, R246, R0 ;  /* 0x000000f6bf007223 */ /* 0x004fc60000010000 */
[----:B------:R-:W2:Y:S01]  /*9cb0*/  LDL R191, [R1+0x38c] ;  /* 0x00038c0001bf7983 */ /* 0x000ea20000100800 */
[----:B----4-:R-:W-:-:S04]  /*9cc0*/  FFMA.FTZ R0, R5, R250, R0 ;  /* 0x000000fa05007223 */ /* 0x010fc80000010000 */
[----:B------:R-:W-:Y:S01]  /*9cd0*/  FADD.FTZ R5, R0, R3 ;  /* 0x0000000300057221 */ /* 0x000fe20000010000 */
[----:B0-----:R-:W-:Y:S02]  /*9ce0*/  @P1 IADD3 R0, PT, PT, R2, R243, RZ ;  /* 0x000000f302001210 */ /* 0x001fe40007ffe0ff */
[----:B------:R-:W-:Y:S01]  /*9cf0*/  ISETP.NE.AND.EX P2, PT, RZ, UR19, PT, P2 ;  /* 0x00000013ff007c0c */ /* 0x000fe2000bf45320 */
[----:B------:R-:W4:Y:S01]  /*9d00*/  LDL R243, [R1+0x35c] ;  /* 0x00035c0001f37983 */ /* 0x000f220000100800 */
[----:B------:R-:W-:Y:S01]  /*9d10*/  @P1 ISETP.GE.AND P4, PT, R252, R0, PT ;  /* 0x00000000fc00120c */ /* 0x000fe20003f86270 */
[----:B------:R-:W-:Y:S02]  /*9d20*/  FMUL.FTZ R0, R231, R235 ;  /* 0x000000ebe7007220 */ /* 0x000fe40000410000 */
[----:B------:R-:W4:Y:S02]  /*9d30*/  LDL R235, [R1+0x33c] ;  /* 0x00033c0001eb7983 */ /* 0x000f240000100800 */
[----:B------:R-:W-:-:S02]  /*9d40*/  FFMA.FTZ R0, R223, R227, R0 ;  /* 0x000000e3df007223 */ /* 0x000fc40000010000 */
[----:B------:R-:W4:Y:S02]  /*9d50*/  LDL R231, [R1+0x32c] ;  /* 0x00032c0001e77983 */ /* 0x000f240000100800 */
[----:B------:R-:W-:Y:S02]  /*9d60*/  FFMA.FTZ R0, R219, R7, R0 ;  /* 0x00000007db007223 */ /* 0x000fe40000010000 */
[----:B------:R-:W0:Y:S01]  /*9d70*/  @P2 LDC.64 R2, c[0x0][0x438] ;  /* 0x00010e00ff022b82 */ /* 0x000e220000000a00 */
[----:B------:R-:W4:Y:S01]  /*9d80*/  LDL R227, [R1+0x31c] ;  /* 0x00031c0001e37983 */ /* 0x000f220000100800 */
[----:B------:R-:W-:-:S03]  /*9d90*/  FFMA.FTZ R0, R215, R11, R0 ;  /* 0x0000000bd7007223 */ /* 0x000fc60000010000 */
[----:B------:R-:W4:Y:S04]  /*9da0*/  LDL R223, [R1+0x30c] ;  /* 0x00030c0001df7983 */ /* 0x000f280000100800 */
[----:B------:R-:W4:Y:S04]  /*9db0*/  LDL R219, [R1+0x2fc] ;  /* 0x0002fc0001db7983 */ /* 0x000f280000100800 */
[----:B------:R-:W4:Y:S01]  /*9dc0*/  LDL R215, [R1+0x2ec] ;  /* 0x0002ec0001d77983 */ /* 0x000f220000100800 */
[----:B---3--:R-:W-:-:S03]  /*9dd0*/  FFMA.FTZ R0, R4, R15, R0 ;  /* 0x0000000f04007223 */ /* 0x008fc60000010000 */
[----:B------:R-:W3:Y:S01]  /*9de0*/  LDL R4, [R1+0x37c] ;  /* 0x00037c0001047983 */ /* 0x000ee20000100800 */
[----:B0-----:R-:W-:-:S03]  /*9df0*/  @P2 IMAD.WIDE R2, R239, 0x4, R2 ;  /* 0x00000004ef022825 */ /* 0x001fc600078e0202 */
[----:B------:R-:W4:Y:S01]  /*9e00*/  LDL R239, [R1+0x34c] ;  /* 0x00034c0001ef7983 */ /* 0x000f220000100800 */
[----:B------:R-:W-:-:S03]  /*9e10*/  FFMA.FTZ R0, R211, R19, R0 ;  /* 0x00000013d3007223 */ /* 0x000fc60000010000 */
[----:B------:R-:W4:Y:S04]  /*9e20*/  LDL R211, [R1+0x2dc] ;  /* 0x0002dc0001d37983 */ /* 0x000f280000100800 */
[----:B------:R0:W4:Y:S04]  /*9e30*/  @P2 LDG.E R3, desc[UR36][R2.64] ;  /* 0x0000002402032981 */ /* 0x000128000c1e1900 */
        /* <DEDUP_REMOVED lines=62> */
[----:B------:R-:W3:Y:S02]  /*a220*/  LDL R207, [R1+0xfc] ;  /* 0x0000fc0001cf7983 */ /* 0x000ee40000100800 */
[----:B------:R-:W-:Y:S02]  /*a230*/  FFMA.FTZ R0, R203, R167, R0 ;  /* 0x000000a7cb007223 */ /* 0x000fe40000010000 */
[----:B------:R-:W3:Y:S02]  /*a240*/  LDL R203, [R1+0x10c] ;  /* 0x00010c0001cb7983 */ /* 0x000ee40000100800 */
[----:B------:R-:W-:-:S02]  /*a250*/  FFMA.FTZ R0, R199, R171, R0 ;  /* 0x000000abc7007223 */ /* 0x000fc40000010000 */
[----:B------:R-:W3:Y:S02]  /*a260*/  LDL R199, [R1+0x11c] ;  /* 0x00011c0001c77983 */ /* 0x000ee40000100800 */
[----:B------:R-:W-:Y:S02]  /*a270*/  FFMA.FTZ R0, R195, R175, R0 ;  /* 0x000000afc3007223 */ /* 0x000fe40000010000 */
[----:B------:R-:W3:Y:S02]  /*a280*/  LDL R195, [R1+0x12c] ;  /* 0x00012c0001c37983 */ /* 0x000ee40000100800 */
[----:B--2---:R-:W-:Y:S02]  /*a290*/  FFMA.FTZ R0, R191, R179, R0 ;  /* 0x000000b3bf007223 */ /* 0x004fe40000010000 */
[----:B------:R-:W2:Y:S04]  /*a2a0*/  LDL R191, [R1+0x13c] ;  /* 0x00013c0001bf7983 */ /* 0x000ea80000100800 */
[----:B------:R-:W3:Y:S04]  /*a2b0*/  LDL R211, [R1+0xec] ;  /* 0x0000ec0001d37983 */ /* 0x000ee80000100800 */
[----:B------:R-:W3:Y:S04]  /*a2c0*/  LDL R215, [R1+0xdc] ;  /* 0x0000dc0001d77983 */ /* 0x000ee80000100800 */
[----:B------:R-:W3:Y:S04]  /*a2d0*/  LDL R219, [R1+0xcc] ;  /* 0x0000cc0001db7983 */ /* 0x000ee80000100800 */
[----:B------:R-:W3:Y:S04]  /*a2e0*/  LDL R223, [R1+0xbc] ;  /* 0x0000bc0001df7983 */ /* 0x000ee80000100800 */
[----:B------:R-:W3:Y:S01]  /*a2f0*/  LDL R227, [R1+0xac] ;  /* 0x0000ac0001e37983 */ /* 0x000ee20000100800 */
[----:B----4-:R-:W-:-:S03]  /*a300*/  FFMA.FTZ R0, R2, R183, R0 ;  /* 0x000000b702007223 */ /* 0x010fc60000010000 */
        /* <DEDUP_REMOVED lines=39> */
[----:B--2---:R-:W-:Y:S01]  /*a580*/  FFMA.FTZ R0, R2, R251, R0 ;  /* 0x000000fb02007223 */ /* 0x004fe20000010000 */
[----:B0-----:R-:W-:-:S03]  /*a590*/  @P1 SEL R2, RZ, UR39, P4 ;  /* 0x00000027ff021c07 */ /* 0x001fc6000a000000 */
[----:B------:R-:W-:Y:S01]  /*a5a0*/  FADD.FTZ R0, R0, R5 ;  /* 0x0000000500007221 */ /* 0x000fe20000010000 */
[----:B------:R-:W-:Y:S01]  /*a5b0*/  @P1 IADD3 R2, PT, PT, R252, -UR45, R2 ;  /* 0x8000002dfc021c10 */ /* 0x000fe2000fffe002 */
[----:B------:R4:W5:Y:S02]  /*a5c0*/  LDL.LU R5, [R1+0x44c] ;  /* 0x00044c0001057983 */ /* 0x0009640000300800 */
[----:B------:R-:W-:Y:S01]  /*a5d0*/  FMUL.FTZ R0, R0, UR16 ;  /* 0x0000001000007c20 */ /* 0x000fe20008410000 */
[----:B------:R-:W-:-:S03]  /*a5e0*/  @P1 I2FP.F32.S32 R2, R2 ;  /* 0x0000000200021245 */ /* 0x000fc60000201400 */
[----:B------:R-:W-:Y:S02]  /*a5f0*/  @P2 FADD.FTZ R0, R0, R3 ;  /* 0x0000000300002221 */ /* 0x000fe40000010000 */
[----:B------:R-:W2:Y:S02]  /*a600*/  LDL R3, [R1+0x43c] ;  /* 0x00043c0001037983 */ /* 0x000ea40000100800 */
[----:B------:R-:W-:Y:S02]  /*a610*/  @P1 FFMA.FTZ R0, R2, R4, R0 ;  /* 0x0000000402001223 */ /* 0x000fe40000010000 */
[----:B------:R4:W5:Y:S04]  /*a620*/  LDL.LU R4, [R1+0x448] ;  /* 0x0004480001047983 */ /* 0x0009680000300800 */
[----:B------:R-:W3:Y:S01]  /*a630*/  LDL R2, [R1+0x438] ;  /* 0x0004380001027983 */ /* 0x000ee20000100800 */
[----:B--2---:R-:W-:-:S05]  /*a640*/  @!P3 FMNMX.FTZ R3, R3, R0, !PT ;  /* 0x000000000303b209 */ /* 0x004fca0007810000 */
[----:B------:R4:W-:Y:S04]  /*a650*/  @!P3 STL [R1+0x43c], R3 ;  /* 0x00043c030100b387 */ /* 0x0009e80000100800 */
[----:B---3--:R4:W-:Y:S02]  /*a660*/  STS [R2], R0 ;  /* 0x0000000002007388 */ /* 0x0089e40000000800 */
.L_x_5313:
[----:B------:R-:W-:Y:S05]  /*a670*/  BSYNC.RECONVERGENT B1 ;  /* 0x0000000000017941 */ /* 0x000fea0003800200 */
.L_x_5312:
[----:B----4-:R-:W4:Y:S04]  /*a680*/  LDL.LU R0, [R1+0x438] ;  /* 0x0004380001007983 */ /* 0x010f280000300800 */
[----:B-----5:R0:W-:Y:S04]  /*a690*/  STL [R1+0x44c], R5 ;  /* 0x00044c0501007387 */ /* 0x0201e80000100800 */
[----:B0-----:R-:W4:Y:S04]  /*a6a0*/  LDL.LU R5, [R1+0x430] ;  /* 0x0004300001057983 */ /* 0x001f280000300800 */
[----:B------:R4:W-:Y:S04]  /*a6b0*/  STL [R1+0x448], R4 ;  /* 0x0004480401007387 */ /* 0x0009e80000100800 */
[----:B--23--:R-:W2:Y:S04]  /*a6c0*/  LDL.LU R3, [R1+0x434] ;  /* 0x0004340001037983 */ /* 0x00cea80000300800 */
[----:B------:R-:W3:Y:S01]  /*a6d0*/  LDL.LU R2, [R1+0x2c] ;  /* 0x00002c0001027983 */ /* 0x000ee20000300800 */
[----:B----4-:R-:W-:-:S03]  /*a6e0*/  IMAD.MOV.U32 R4, RZ, RZ, R0 ;  /* 0x000000ffff047224 */ /* 0x010fc600078e0000 */
[----:B------:R-:W4:Y:S01]  /*a6f0*/  LDL R0, [R1+0x444] ;  /* 0x0004440001007983 */ /* 0x000f220000100800 */
[----:B------:R-:W-:Y:S01]  /*a700*/  VIADD R4, R4, 0x400 ;  /* 0x0000040004047836 */ /* 0x000fe20000000000 */
[----:B------:R-:W-:-:S05]  /*a710*/  IADD3 R5, P1, PT, R5, 0x100, RZ ;  /* 0x0000010005057810 */ /* 0x000fca0007f3e0ff */
[----:B------:R0:W-:Y:S01]  /*a720*/  STL [R1+0x430], R5 ;  /* 0x0004300501007387 */ /* 0x0001e20000100800 */
[----:B--2---:R-:W-:Y:S01]  /*a730*/  IADD3 R3, PT, PT, R3, 0x100, RZ ;  /* 0x0000010003037810 */ /* 0x004fe20007ffe0ff */
[----:B---3--:R-:W-:Y:S02]  /*a740*/  IMAD.X R2, RZ, RZ, R2, P1 ;  /* 0x000000ffff027224 */ /* 0x008fe400008e0602 */
[----:B0-----:R0:W5:Y:S04]  /*a750*/  LDL.LU R5, [R1+0x44c] ;  /* 0x00044c0001057983 */ /* 0x0011680000300800 */
[----:B------:R2:W-:Y:S01]  /*a760*/  STL [R1+0x438], R4 ;  /* 0x0004380401007387 */ /* 0x0005e20000100800 */
[----:B------:R-:W-:-:S03]  /*a770*/  IADD3 R252, PT, PT, R252, 0x100, RZ ;  /* 0x00000100fcfc7810 */ /* 0x000fc60007ffe0ff */
[----:B--2---:R0:W5:Y:S04]  /*a780*/  LDL.LU R4, [R1+0x448] ;  /* 0x0004480001047983 */ /* 0x0041680000300800 */
[----:B------:R0:W-:Y:S04]  /*a790*/  STL [R1+0x434], R3 ;  /* 0x0004340301007387 */ /* 0x0001e80000100800 */
[----:B------:R0:W-:Y:S01]  /*a7a0*/  STL [R1+0x2c], R2 ;  /* 0x00002c0201007387 */ /* 0x0001e20000100800 */
[----:B----4-:R-:W-:-:S13]  /*a7b0*/  ISETP.GE.AND P1, PT, R252, R0, PT ;  /* 0x00000000fc00720c */ /* 0x010fda0003f26270 */
[----:B0-----:R-:W-:Y:S05]  /*a7c0*/  @!P1 BRA `(.L_x_5314) ;  /* 0xffffff8400809947 */ /* 0x001fea000383ffff */
.L_x_5183:
[----:B0--3--:R-:W-:Y:S05]  /*a7d0*/  BSYNC.RECONVERGENT B0 ;  /* 0x0000000000007941 */ /* 0x009fea0003800200 */
.L_x_5182:
[----:B------:R-:W3:Y:S01]  /*a7e0*/  LDL.LU R2, [R1+0x43c] ;  /* 0x00043c0001027983 */ /* 0x000ee20000300800 */
[----:B------:R-:W0:Y:S01]  /*a7f0*/  S2UR UR10, SR_CgaCtaId ;  /* 0x00000000000a79c3 */ /* 0x000e220000008800 */
[----:B------:R-:W-:Y:S01]  /*a800*/  UMOV UR8, 0x400 ;  /* 0x0000040000087882 */ /* 0x000fe20000000000 */
[----:B------:R-:W4:Y:S01]  /*a810*/  LDCU UR5, c[0x0][0x3f4] ;  /* 0x00007e80ff0577ac */ /* 0x000f220008000800 */
[----:B------:R-:W-:Y:S01]  /*a820*/  BSSY.RECONVERGENT B0, `(.L_x_5315) ;  /* 0x000018d000007945 */ /* 0x000fe20003800200 */
[----:B------:R-:W-:Y:S02]  /*a830*/  UIADD3 UR9, UPT, UPT, UR45, 0x1, URZ ;  /* 0x000000012d097890 */ /* 0x000fe4000fffe0ff */
[----:B----4-:R-:W-:Y:S02]  /*a840*/  UIADD3 UR5, UPT, UPT, UR45, 0x1, -UR5 ;  /* 0x000000012d057890 */ /* 0x010fe4000fffe805 */
[----:B0-----:R-:W-:Y:S02]  /*a850*/  ULEA UR11, UR10, UR8, 0x18 ;  /* 0x000000080a0b7291 */ /* 0x001fe4000f8ec0ff */
[----:B------:R-:W-:-:S04]  /*a860*/  UISETP.LT.AND UP0, UPT, URZ, UR5, UPT ;  /* 0x00000005ff00728c */ /* 0x000fc8000bf01270 */
[----:B------:R-:W-:Y:S01]  /*a870*/  USEL UR5, URZ, UR5, !UP0 ;  /* 0x00000005ff057287 */ /* 0x000fe2000c000000 */
[----:B---3--:R-:W0:Y:S02]  /*a880*/  SHFL.BFLY PT, R0, R2, 0x10, 0x1f ;  /* 0x0e001f0002007f89 */ /* 0x008e2400000e0000 */
[----:B0-----:R-:W-:-:S05]  /*a890*/  FMNMX.FTZ R3, R0, R2, !PT ;  /* 0x0000000200037209 */ /* 0x001fca0007810000 */
[----:B------:R-:W0:Y:S02]  /*a8a0*/  SHFL.BFLY PT, R0, R3, 0x8, 0x1f ;  /* 0x0d001f0003007f89 */ /* 0x000e2400000e0000 */
[----:B0----5:R-:W-:Y:S02]  /*a8b0*/  FMNMX.FTZ R4, R3, R0, !PT ;  /* 0x0000000003047209 */ /* 0x021fe40007810000 */
[----:B------:R-:W0:Y:S03]  /*a8c0*/  S2R R0, SR_TID.X ;  /* 0x0000000000007919 */ /* 0x000e260000002100 */
[----:B------:R-:W3:Y:S02]  /*a8d0*/  SHFL.BFLY PT, R5, R4, 0x4, 0x1f ;  /* 0x0c801f0004057f89 */ /* 0x000ee400000e0000 */
[----:B---3--:R-:W-:Y:S01]  /*a8e0*/  FMNMX.FTZ R5, R4, R5, !PT ;  /* 0x0000000504057209 */ /* 0x008fe20007810000 */
[----:B0-----:R-:W-:-:S04]  /*a8f0*/  IMAD.SHL.U32 R13, R0, 0x4, RZ ;  /* 0x00000004000d7824 */ /* 0x001fc800078e00ff */
[----:B------:R-:W0:Y:S02]  /*a900*/  SHFL.BFLY PT, R2, R5, 0x2, 0x1f ;  /* 0x0c401f0005027f89 */ /* 0x000e2400000e0000 */
[----:B0-----:R-:W-:Y:S02]  /*a910*/  FMNMX.FTZ R6, R5, R2, !PT ;  /* 0x0000000205067209 */ /* 0x001fe40007810000 */
[----:B------:R-:W-:Y:S02]  /*a920*/  LOP3.LUT P1, R2, R0, 0x1f, RZ, 0xc0, !PT ;  /* 0x0000001f00027812 */ /* 0x000fe4000782c0ff */
        /* <DEDUP_REMOVED lines=8> */
[----:B0-----:R-:W-:-:S05]  /*a9b0*/  VIADD R3, R0, UR5 ;  /* 0x0000000500037c36 */ /* 0x001fca0008000000 */
[----:B------:R-:W0:Y:S01]  /*a9c0*/  @!P0 LDS R5, [R4] ;  /* 0x0000000004058984 */ /* 0x000e220000000800 */
[----:B------:R-:W-:-:S03]  /*a9d0*/  ISETP.GT.AND P0, PT, R3, UR45, PT ;  /* 0x0000002d03007c0c */ /* 0x000fc6000bf04270 */
[----:B0-----:R-:W0:Y:S02]  /*a9e0*/  SHFL.BFLY PT, R6, R5, 0x4, 0x1f ;  /* 0x0c801f0005067f89 */ /* 0x001e2400000e0000 */
[----:B0-----:R-:W-:Y:S01]  /*a9f0*/  FMNMX.FTZ R6, R6, R5, !PT ;  /* 0x0000000506067209 */ /* 0x001fe20007810000 */
[----:B------:R-:W-:-:S04]  /*aa00*/  HFMA2 R5, -RZ, RZ, 0, 0 ;  /* 0x00000000ff057431 */ /* 0x000fc800000001ff */
[----:B------:R-:W0:Y:S02]  /*aa10*/  SHFL.BFLY PT, R7, R6, 0x2, 0x1f ;  /* 0x0c401f0006077f89 */ /* 0x000e2400000e0000 */
[----:B0-----:R-:W-:-:S05]  /*aa20*/  FMNMX.FTZ R7, R6, R7, !PT ;  /* 0x0000000706077209 */ /* 0x001fca0007810000 */
[----:B------:R-:W0:Y:S02]  /*aa30*/  SHFL.BFLY PT, R8, R7, 0x1, 0x1f ;  /* 0x0c201f0007087f89 */ /* 0x000e2400000e0000 */
[----:B0-----:R-:W-:-:S05]  /*aa40*/  FMNMX.FTZ R8, R7, R8, !PT ;  /* 0x0000000807087209 */ /* 0x001fca0007810000 */
[----:B--2---:R0:W2:Y:S01]  /*aa50*/  SHFL.IDX PT, R25, R8, RZ, 0x1f ;  /* 0x00001fff08197589 */ /* 0x0040a200000e0000 */
[----:B------:R-:W-:Y:S05]  /*aa60*/  @P0 BRA `(.L_x_5316) ;  /* 0x0000001400a00947 */ /* 0x000fea0003800000 */
[----:B------:R-:W3:Y:S02]  /*aa70*/  LDC.64 R6, c[0x0][0x420] ;  /* 0x00010800ff067b82 */ /* 0x000ee40000000a00 */
[----:B---3--:R-:W-:-:S04]  /*aa80*/  ISETP.NE.U32.AND P0, PT, R6, RZ, PT ;  /* 0x000000ff0600720c */ /* 0x008fc80003f05070 */
[----:B------:R-:W-:-:S13]  /*aa90*/  ISETP.NE.AND.EX P0, PT, R7, RZ, PT, P0 ;  /* 0x000000ff0700720c */ /* 0x000fda0003f05300 */
[----:B------:R-:W-:Y:S05]  /*aaa0*/  @P0 BRA `(.L_x_5317) ;  /* 0x0000001000040947 */ /* 0x000fea0003800000 */
[----:B0-----:R-:W-:Y:S01]  /*aab0*/  MOV R8, UR9 ;  /* 0x0000000900087c02 */ /* 0x001fe20008000f00 */
[----:B------:R-:W-:Y:S01]  /*aac0*/  BSSY.RECONVERGENT B1, `(.L_x_5318) ;  /* 0x000001d000017945 */ /* 0x000fe20003800200 */
[----:B------:R-:W-:Y:S02]  /*aad0*/  LOP3.LUT R6, RZ, R0, RZ, 0x33, !PT ;  /* 0x00000000ff067212 */ /* 0x000fe400078e33ff */
[----:B------:R-:W-:-:S04]  /*aae0*/  VIADDMNMX R5, R3, 0x100, R8, !PT ;  /* 0x0000010003057846 */ /* 0x000fc80007800108 */
[----:B------:R-:W-:Y:S02]  /*aaf0*/  IADD3 R7, PT, PT, R5, -UR5, R6 ;  /* 0x8000000505077c10 */ /* 0x000fe4000fffe006 */
[----:B------:R-:W-:Y:S02]  /*ab00*/  MOV R6, R3 ;  /* 0x0000000300067202 */ /* 0x000fe40000000f00 */
[C---:B------:R-:W-:Y:S02]  /*ab10*/  LOP3.LUT R5, R7.reuse, 0x300, RZ, 0xc0, !PT ;  /* 0x0000030007057812 */ /* 0x040fe400078ec0ff */
[----:B------:R-:W-:Y:S02]  /*ab20*/  ISETP.GE.U32.AND P1, PT, R7, 0x300, PT ;  /* 0x000003000700780c */ /* 0x000fe40003f26070 */
[----:B------:R-:W-:Y:S01]  /*ab30*/  ISETP.NE.AND P0, PT, R5, 0x300, PT ;  /* 0x000003000500780c */ /* 0x000fe20003f05270 */
[----:B------:R-:W-:-:S12]  /*ab40*/  IMAD.MOV.U32 R5, RZ, RZ, RZ ;  /* 0x000000ffff057224 */ /* 0x000fd800078e00ff */
[----:B------:R-:W-:Y:S05]  /*ab50*/  @!P0 BRA `(.L_x_5319) ;  /* 0x00000000004c8947 */ /* 0x000fea0003800000 */
[----:B------:R-:W-:Y:S01]  /*ab60*/  UIADD3 UR6, UPT, UPT, UR8, 0x440, URZ ;  /* 0x0000044008067890 */ /* 0x000fe2000fffe0ff */
[----:B------:R-:W-:Y:S02]  /*ab70*/  LEA.HI R5, R7, 0x1, RZ, 0x18 ;  /* 0x0000000107057811 */ /* 0x000fe400078fc0ff */
[----:B------:R-:W-:Y:S01]  /*ab80*/  MOV R6, R3 ;  /* 0x0000000300067202 */ /* 0x000fe20000000f00 */
[----:B------:R-:W-:Y:S01]  /*ab90*/  ULEA UR6, UR10, UR6, 0x18 ;  /* 0x000000060a067291 */ /* 0x000fe2000f8ec0ff */
[----:B------:R-:W-:Y:S01]  /*aba0*/  LOP3.LUT R7, R5, 0x3, RZ, 0xc0, !PT ;  /* 0x0000000305077812 */ /* 0x000fe200078ec0ff */
[----:B------:R-:W-:-:S04]  /*abb0*/  IMAD.MOV.U32 R5, RZ, RZ, RZ ;  /* 0x000000ffff057224 */ /* 0x000fc800078e00ff */
[----:B------:R-:W-:Y:S01]  /*abc0*/  IMAD.MOV R8, RZ, RZ, -R7 ;  /* 0x000000ffff087224 */ /* 0x000fe200078e0a07 */
[----:B------:R-:W-:-:S07]  /*abd0*/  IADD3 R7, PT, PT, R13, UR6, RZ ;  /* 0x000000060d077c10 */ /* 0x000fce000fffe0ff */
.L_x_5320:
[----:B------:R-:W2:Y:S01]  /*abe0*/  LDS R9, [R7] ;  /* 0x0000000007097984 */ /* 0x000ea20000000800 */
[----:B------:R-:W-:Y:S01]  /*abf0*/  VIADD R8, R8, 0x1 ;  /* 0x0000000108087836 */ /* 0x000fe20000000000 */
[----:B------:R-:W-:-:S04]  /*ac00*/  IADD3 R6, PT, PT, R6, 0x100, RZ ;  /* 0x0000010006067810 */ /* 0x000fc80007ffe0ff */
        /* <DEDUP_REMOVED lines=8> */
.L_x_5319:
[----:B------:R-:W-:Y:S05]  /*ac90*/  BSYNC.RECONVERGENT B1 ;  /* 0x0000000000017941 */ /* 0x000fea0003800200 */
.L_x_5318:
[----:B------:R-:W-:Y:S05]  /*aca0*/  @!P1 BRA `(.L_x_5316) ;  /* 0x0000001400109947 */ /* 0x000fea0003800000 */
[----:B------:R-:W-:Y:S01]  /*acb0*/  UIADD3 UR6, UPT, UPT, UR8, 0x440, URZ ;  /* 0x0000044008067890 */ /* 0x000fe2000fffe0ff */
[----:B------:R-:W-:Y:S01]  /*acc0*/  IADD3 R15, PT, PT, R6, 0x400, RZ ;  /* 0x00000400060f7810 */ /* 0x000fe20007ffe0ff */
[----:B------:R-:W-:Y:S02]  /*acd0*/  USHF.L.U32 UR7, UR5, 0x2, URZ ;  /* 0x0000000205077899 */ /* 0x000fe400080006ff */
[----:B------:R-:W-:Y:S01]  /*ace0*/  ULEA UR6, UR10, UR6, 0x18 ;  /* 0x000000060a067291 */ /* 0x000fe2000f8ec0ff */
[----:B------:R-:W-:-:S03]  /*acf0*/  ISETP.GT.AND P0, PT, R15, UR45, PT ;  /* 0x0000002d0f007c0c */ /* 0x000fc6000bf04270 */
[----:B------:R-:W-:-:S05]  /*ad00*/  LEA R7, R6, -UR7, 0x2 ;  /* 0x8000000706077c11 */ /* 0x000fca000f8e10ff */
[----:B------:R-:W2:Y:S01]  /*ad10*/  LDS R8, [R7+UR6] ;  /* 0x0000000607087984 */ /* 0x000ea20008000800 */
[----:B------:R-:W-:-:S03]  /*ad20*/  VIADD R6, R7, UR6 ;  /* 0x0000000607067c36 */ /* 0x000fc60008000000 */
[----:B------:R-:W0:Y:S04]  /*ad30*/  LDS R9, [R7+UR6+0x400] ;  /* 0x0004000607097984 */ /* 0x000e280008000800 */
[----:B------:R-:W3:Y:S04]  /*ad40*/  LDS R10, [R7+UR6+0x800] ;  /* 0x00080006070a7984 */ /* 0x000ee80008000800 */
[----:B------:R-:W4:Y:S01]  /*ad50*/  LDS R11, [R7+UR6+0xc00] ;  /* 0x000c0006070b7984 */ /* 0x000f220008000800 */
[----:B--2---:R-:W-:-:S04]  /*ad60*/  FADD.FTZ R8, -R25, R8 ;  /* 0x0000000819087221 */ /* 0x004fc80000010100 */
[----:B------:R-:W-:Y:S01]  /*ad70*/  FMUL.FTZ R8, R8, 1.4426950216293334961 ;  /* 0x3fb8aa3b08087820 */ /* 0x000fe20000410000 */
[C---:B0-----:R-:W-:Y:S01]  /*ad80*/  FADD.FTZ R9, -R25.reuse, R9 ;  /* 0x0000000919097221 */ /* 0x041fe20000010100 */
[----:B---3--:R-:W-:-:S03]  /*ad90*/  FADD.FTZ R10, -R25, R10 ;  /* 0x0000000a190a7221 */ /* 0x008fc60000010100 */
[----:B------:R-:W-:Y:S01]  /*ada0*/  FMUL.FTZ R9, R9, 1.4426950216293334961 ;  /* 0x3fb8aa3b09097820 */ /* 0x000fe20000410000 */
[----:B------:R-:W0:Y:S01]  /*adb0*/  MUFU.EX2 R8, R8 ;  /* 0x0000000800087308 */ /* 0x000e220000000800 */
[----:B----4-:R-:W-:Y:S01]  /*adc0*/  FADD.FTZ R12, -R25, R11 ;  /* 0x0000000b190c7221 */ /* 0x010fe20000010100 */
[----:B------:R-:W-:Y:S02]  /*add0*/  FMUL.FTZ R11, R10, 1.4426950216293334961 ;  /* 0x3fb8aa3b0a0b7820 */ /* 0x000fe40000410000 */
[----:B------:R-:W2:Y:S01]  /*ade0*/  MUFU.EX2 R10, R9 ;  /* 0x00000009000a7308 */ /* 0x000ea20000000800 */
[----:B------:R-:W-:-:S03]  /*adf0*/  FMUL.FTZ R14, R12, 1.4426950216293334961 ;  /* 0x3fb8aa3b0c0e7820 */ /* 0x000fc60000410000 */
[----:B------:R-:W3:Y:S04]  /*ae00*/  MUFU.EX2 R12, R11 ;  /* 0x0000000b000c7308 */ /* 0x000ee80000000800 */
[----:B------:R-:W4:Y:S01]  /*ae10*/  MUFU.EX2 R14, R14 ;  /* 0x0000000e000e7308 */ /* 0x000f220000000800 */
[----:B0-----:R-:W-:Y:S01]  /*ae20*/  FADD.FTZ R5, R5, R8 ;  /* 0x0000000805057221 */ /* 0x001fe20000010000 */
[----:B------:R0:W-:Y:S03]  /*ae30*/  STS [R7+UR6], R8 ;  /* 0x0000000807007988 */ /* 0x0001e60008000806 */
[----:B--2---:R-:W-:Y:S01]  /*ae40*/  FADD.FTZ R5, R5, R10 ;  /* 0x0000000a05057221 */ /* 0x004fe20000010000 */
[----:B------:R0:W-:Y:S03]  /*ae50*/  STS [R7+UR6+0x400], R10 ;  /* 0x0004000a07007988 */ /* 0x0001e60008000806 */
[----:B---3--:R-:W-:Y:S01]  /*ae60*/  FADD.FTZ R5, R5, R12 ;  /* 0x0000000c05057221 */ /* 0x008fe20000010000 */
        /* <DEDUP_REMOVED lines=13> */
.L_x_5323:
        /* <DEDUP_REMOVED lines=8> */
[----:B------:R-:W5:Y:S04]  /*afc0*/  LDS R14, [R6+0x1000] ;  /* 0x00100000060e7984 */ /* 0x000f680000000800 */
[----:B-1----:R-:W1:Y:S04]  /*afd0*/  LDS R16, [R6+0x1400] ;  /* 0x0014000006107984 */ /* 0x002e680000000800 */
[----:B------:R-:W1:Y:S04]  /*afe0*/  LDS R17, [R6+0x1800] ;  /* 0x0018000006117984 */ /* 0x000e680000000800 */
[----:B------:R-:W1:Y:S04]  /*aff0*/  LDS R18, [R6+0x1c00] ;  /* 0x001c000006127984 */ /* 0x000e680000000800 */
[----:B------:R-:W1:Y:S01]  /*b000*/  LDS R19, [R6+0x2000] ;  /* 0x0020000006137984 */ /* 0x000e620000000800 */
[----:B0-----:R-:W-:-:S03]  /*b010*/  FADD.FTZ R7, -R25, R7 ;  /* 0x0000000719077221 */ /* 0x001fc60000010100 */
[----:B------:R-:W0:Y:S01]  /*b020*/  LDS R20, [R6+0x2400] ;  /* 0x0024000006147984 */ /* 0x000e220000000800 */
[----:B--2---:R-:W-:Y:S01]  /*b030*/  FADD.FTZ R8, -R25, R8 ;  /* 0x0000000819087221 */ /* 0x004fe20000010100 */
[----:B------:R-:W-:Y:S02]  /*b040*/  FMUL.FTZ R7, R7, 1.4426950216293334961 ;  /* 0x3fb8aa3b07077820 */ /* 0x000fe40000410000 */
[----:B------:R-:W2:Y:S01]  /*b050*/  LDS R21, [R6+0x2800] ;  /* 0x0028000006157984 */ /* 0x000ea20000000800 */
[C---:B---3--:R-:W-:Y:S01]  /*b060*/  FADD.FTZ R9, -R25.reuse, R9 ;  /* 0x0000000919097221 */ /* 0x048fe20000010100 */
[----:B------:R-:W-:Y:S02]  /*b070*/  FMUL.FTZ R8, R8, 1.4426950216293334961 ;  /* 0x3fb8aa3b08087820 */ /* 0x000fe40000410000 */
[----:B------:R-:W3:Y:S01]  /*b080*/  MUFU.EX2 R7, R7 ;  /* 0x0000000700077308 */ /* 0x000ee20000000800 */
[----:B------:R-:W2:Y:S01]  /*b090*/  LDS R22, [R6+0x2c00] ;  /* 0x002c000006167984 */ /* 0x000ea20000000800 */
[----:B----4-:R-:W-:Y:S01]  /*b0a0*/  FADD.FTZ R10, -R25, R10 ;  /* 0x0000000a190a7221 */ /* 0x010fe20000010100 */
[----:B------:R-:W-:Y:S01]  /*b0b0*/  FMUL.FTZ R9, R9, 1.4426950216293334961 ;  /* 0x3fb8aa3b09097820 */ /* 0x000fe20000410000 */
[----:B------:R-:W4:Y:S01]  /*b0c0*/  MUFU.EX2 R8, R8 ;  /* 0x0000000800087308 */ /* 0x000f220000000800 */
[----:B------:R-:W2:Y:S01]  /*b0d0*/  LDS R23, [R6+0x3000] ;  /* 0x0030000006177984 */ /* 0x000ea20000000800 */
[C---:B-----5:R-:W-:Y:S01]  /*b0e0*/  FADD.FTZ R11, -R25.reuse, R11 ;  /* 0x0000000b190b7221 */ /* 0x060fe20000010100 */
[----:B------:R-:W-:Y:S01]  /*b0f0*/  FMUL.FTZ R10, R10, 1.4426950216293334961 ;  /* 0x3fb8aa3b0a0a7820 */ /* 0x000fe20000410000 */
[----:B------:R-:W-:Y:S01]  /*b100*/  FADD.FTZ R12, -R25, R12 ;  /* 0x0000000c190c7221 */ /* 0x000fe20000010100 */
[----:B------:R-:W5:Y:S01]  /*b110*/  MUFU.EX2 R9, R9 ;  /* 0x0000000900097308 */ /* 0x000f620000000800 */
[----:B------:R-:W2:Y:S01]  /*b120*/  LDS R24, [R6+0x3400] ;  /* 0x0034000006187984 */ /* 0x000ea20000000800 */
[----:B------:R-:W-:Y:S01]  /*b130*/  FMUL.FTZ R11, R11, 1.4426950216293334961 ;  /* 0x3fb8aa3b0b0b7820 */ /* 0x000fe20000410000 */
[----:B------:R-:W-:Y:S01]  /*b140*/  FADD.FTZ R14, -R25, R14 ;  /* 0x0000000e190e7221 */ /* 0x000fe20000010100 */
[----:B------:R-:W5:Y:S01]  /*b150*/  MUFU.EX2 R10, R10 ;  /* 0x0000000a000a7308 */ /* 0x000f620000000800 */
[----:B------:R-:W-:Y:S01]  /*b160*/  FMUL.FTZ R12, R12, 1.4426950216293334961 ;  /* 0x3fb8aa3b0c0c7820 */ /* 0x000fe20000410000 */
[----:B---3--:R-:W-:Y:S01]  /*b170*/  FADD.FTZ R5, R7, R5 ;  /* 0x0000000507057221 */ /* 0x008fe20000010000 */
[----:B-1----:R-:W-:Y:S01]  /*b180*/  FADD.FTZ R16, -R25, R16 ;  /* 0x0000001019107221 */ /* 0x002fe20000010100 */
[----:B------:R-:W1:Y:S01]  /*b190*/  MUFU.EX2 R11, R11 ;  /* 0x0000000b000b7308 */ /* 0x000e620000000800 */
        /* <DEDUP_REMOVED lines=13> */
[----:B-1----:R-:W-:Y:S01]  /*b270*/  FADD.FTZ R5, R5, R11 ;  /* 0x0000000b05057221 */ /* 0x002fe20000010000 */
[----:B0-----:R-:W-:Y:S01]  /*b280*/  FADD.FTZ R20, -R25, R20 ;  /* 0x0000001419147221 */ /* 0x001fe20000010100 */
[----:B------:R-:W0:Y:S01]  /*b290*/  MUFU.EX2 R17, R17 ;  /* 0x0000001100117308 */ /* 0x000e220000000800 */
[----:B------:R-:W-:Y:S01]  /*b2a0*/  FMUL.FTZ R19, R19, 1.4426950216293334961 ;  /* 0x3fb8aa3b13137820 */ /* 0x000fe20000410000 */
[----:B---3--:R-:W-:Y:S01]  /*b2b0*/  FADD.FTZ R5, R5, R12 ;  /* 0x0000000c05057221 */ /* 0x008fe20000010000 */
[----:B--2---:R-:W-:Y:S01]  /*b2c0*/  FADD.FTZ R21, -R25, R21 ;  /* 0x0000001519157221 */ /* 0x004fe20000010100 */
        /* <DEDUP_REMOVED lines=43> */
.L_x_5322:
[----:B------:R-:W-:Y:S05]  /*b580*/  BSYNC.RECONVERGENT B1 ;  /* 0x0000000000017941 */ /* 0x000fea0003800200 */
.L_x_5321:
        /* <DEDUP_REMOVED lines=11> */
[----:B------:R-:W5:Y:S04]  /*b640*/  LDS R12, [R6+0xc00] ;  /* 0x000c0000060c7984 */ /* 0x000f680000000800 */
[----:B------:R-:W5:Y:S04]  /*b650*/  LDS R14, [R6+0x1000] ;  /* 0x00100000060e7984 */ /* 0x000f680000000800 */
[----:B-1----:R-:W1:Y:S01]  /*b660*/  LDS R16, [R6+0x1400] ;  /* 0x0014000006107984 */ /* 0x002e620000000800 */
[C---:B0-----:R-:W-:Y:S01]  /*b670*/  FADD.FTZ R7, -R25.reuse, R7 ;  /* 0x0000000719077221 */ /* 0x041fe20000010100 */
[----:B--2---:R-:W-:-:S03]  /*b680*/  FADD.FTZ R8, -R25, R8 ;  /* 0x0000000819087221 */ /* 0x004fc60000010100 */
[----:B------:R-:W-:Y:S01]  /*b690*/  FMUL.FTZ R7, R7, 1.4426950216293334961 ;  /* 0x3fb8aa3b07077820 */ /* 0x000fe20000410000 */
[----:B---3--:R-:W-:Y:S01]  /*b6a0*/  FADD.FTZ R9, -R25, R9 ;  /* 0x0000000919097221 */ /* 0x008fe20000010100 */
[----:B------:R-:W-:-:S04]  /*b6b0*/  FMUL.FTZ R8, R8, 1.4426950216293334961 ;  /* 0x3fb8aa3b08087820 */ /* 0x000fc80000410000 */
[----:B------:R-:W0:Y:S01]  /*b6c0*/  MUFU.EX2 R7, R7 ;  /* 0x0000000700077308 */ /* 0x000e220000000800 */
[----:B----4-:R-:W-:Y:S01]  /*b6d0*/  FADD.FTZ R10, -R25, R10 ;  /* 0x0000000a190a7221 */ /* 0x010fe20000010100 */
[----:B------:R-:W-:Y:S02]  /*b6e0*/  FMUL.FTZ R9, R9, 1.4426950216293334961 ;  /* 0x3fb8aa3b09097820 */ /* 0x000fe40000410000 */
[----:B------:R-:W2:Y:S01]  /*b6f0*/  MUFU.EX2 R8, R8 ;  /* 0x0000000800087308 */ /* 0x000ea20000000800 */
[C---:B-----5:R-:W-:Y:S01]  /*b700*/  FADD.FTZ R11, -R25.reuse, R11 ;  /* 0x0000000b190b7221 */ /* 0x060fe20000010100 */
        /* <DEDUP_REMOVED lines=9> */
[----:B-1----:R-:W-:Y:S01]  /*b7a0*/  FADD.FTZ R16, -R25, R16 ;  /* 0x0000001019107221 */ /* 0x002fe20000010100 */
[----:B------:R-:W-:Y:S01]  /*b7b0*/  FMUL.FTZ R14, R14, 1.4426950216293334961 ;  /* 0x3fb8aa3b0e0e7820 */ /* 0x000fe20000410000 */
[----:B--2---:R-:W-:Y:S01]  /*b7c0*/  FADD.FTZ R5, R5, R8 ;  /* 0x0000000805057221 */ /* 0x004fe20000010000 */
        /* <DEDUP_REMOVED lines=19> */
.L_x_5325:
[----:B------:R-:W-:Y:S05]  /*b900*/  BSYNC.RECONVERGENT B1 ;  /* 0x0000000000017941 */ /* 0x000fea0003800200 */
.L_x_5324:
[----:B------:R-:W-:-:S13]  /*b910*/  ISETP.GT.AND P1, PT, R15, UR45, PT ;  /* 0x0000002d0f007c0c */ /* 0x000fda000bf24270 */
[----:B------:R-:W-:Y:S05]  /*b920*/  @!P0 BRA P1, `(.L_x_5316) ;  /* 0x0000000400f08947 */ /* 0x000fea0000800000 */
[----:B------:R-:W0:Y:S04]  /*b930*/  LDS R7, [R6+-0x800] ;  /* 0xfff8000006077984 */ /* 0x000e280000000800 */
[----:B------:R-:W2:Y:S04]  /*b940*/  LDS R8, [R6+-0x400] ;  /* 0xfffc000006087984 */ /* 0x000ea80000000800 */
[----:B------:R-:W3:Y:S04]  /*b950*/  LDS R9, [R6] ;  /* 0x0000000006097984 */ /* 0x000ee80000000800 */
[----:B------:R-:W4:Y:S01]  /*b960*/  LDS R10, [R6+0x400] ;  /* 0x00040000060a7984 */ /* 0x000f220000000800 */
        /* <DEDUP_REMOVED lines=9> */
[----:B------:R-:W-:-:S03]  /*ba00*/  FMUL.FTZ R10, R10, 1.4426950216293334961 ;  /* 0x3fb8aa3b0a0a7820 */ /* 0x000fc60000410000 */
[----:B------:R-:W3:Y:S04]  /*ba10*/  MUFU.EX2 R9, R9 ;  /* 0x0000000900097308 */ /* 0x000ee80000000800 */
[----:B------:R-:W4:Y:S01]  /*ba20*/  MUFU.EX2 R10, R10 ;  /* 0x0000000a000a7308 */ /* 0x000f220000000800 */
[----:B0-----:R0:W-:Y:S01]  /*ba30*/  STS [R6+-0x800], R7 ;  /* 0xfff8000706007388 */ /* 0x0011e20000000800 */
        /* <DEDUP_REMOVED lines=8> */
.L_x_5317:
[----:B0-----:R-:W-:Y:S01]  /*bac0*/  IMAD.U32 R8, RZ, RZ, UR9 ;  /* 0x00000009ff087e24 */ /* 0x001fe2000f8e00ff */
[----:B------:R-:W0:Y:S01]  /*bad0*/  S2UR UR6, SR_CTAID.Y ;  /* 0x00000000000679c3 */ /* 0x000e220000002600 */
[----:B------:R-:W-:Y:S01]  /*bae0*/  LOP3.LUT R9, RZ, R0, RZ, 0x33, !PT ;  /* 0x00000000ff097212 */ /* 0x000fe200078e33ff */
[----:B------:R-:W-:Y:S02]  /*baf0*/  BSSY.RECONVERGENT B1, `(.L_x_5326) ;  /* 0x0000027000017945 */ /* 0x000fe40003800200 */
[----:B------:R-:W-:-:S04]  /*bb00*/  VIADDMNMX R8, R3, 0x100, R8, !PT ;  /* 0x0000010003087846 */ /* 0x000fc80007800108 */
[----:B------:R-:W0:Y:S01]  /*bb10*/  LDC R5, c[0x0][0x3f4] ;  /* 0x0000fd00ff057b82 */ /* 0x000e220000000800 */
[----:B------:R-:W-:-:S04]  /*bb20*/  IADD3 R9, PT, PT, R8, -UR5, R9 ;  /* 0x8000000508097c10 */ /* 0x000fc8000fffe009 */
[C---:B------:R-:W-:Y:S02]  /*bb30*/  LOP3.LUT R8, R9.reuse, 0x300, RZ, 0xc0, !PT ;  /* 0x0000030009087812 */ /* 0x040fe400078ec0ff */
[----:B------:R-:W-:Y:S02]  /*bb40*/  ISETP.GE.U32.AND P1, PT, R9, 0x300, PT ;  /* 0x000003000900780c */ /* 0x000fe40003f26070 */
[----:B------:R-:W-:Y:S01]  /*bb50*/  ISETP.NE.AND P0, PT, R8, 0x300, PT ;  /* 0x000003000800780c */ /* 0x000fe20003f05270 */
[----:B------:R-:W-:Y:S02]  /*bb60*/  IMAD.MOV.U32 R8, RZ, RZ, R3 ;  /* 0x000000ffff087224 */ /* 0x000fe400078e0003 */
[----:B0-----:R-:W-:Y:S02]  /*bb70*/  IMAD R15, R5, UR6, RZ ;  /* 0x00000006050f7c24 */ /* 0x001fe4000f8e02ff */
[----:B------:R-:W-:-:S03]  /*bb80*/  HFMA2 R5, -RZ, RZ, 0, 0 ;  /* 0x00000000ff057431 */ /* 0x000fc600000001ff */
[----:B-1----:R-:W-:-:S05]  /*bb90*/  SHF.R.S32.HI R16, RZ, 0x1f, R15 ;  /* 0x0000001fff107819 */ /* 0x002fca000001140f */
[----:B------:R-:W-:Y:S05]  /*bba0*/  @!P0 BRA `(.L_x_5327) ;  /* 0x00000000006c8947 */ /* 0x000fea0003800000 */
[----:B------:R-:W-:Y:S01]  /*bbb0*/  UIADD3 UR6, UPT, UPT, UR8, 0x440, URZ ;  /* 0x0000044008067890 */ /* 0x000fe2000fffe0ff */
[----:B------:R-:W-:Y:S01]  /*bbc0*/  LEA.HI R5, R9, 0x1, RZ, 0x18 ;  /* 0x0000000109057811 */ /* 0x000fe200078fc0ff */
[--C-:B------:R-:W-:Y:S01]  /*bbd0*/  IMAD.MOV.U32 R8, RZ, RZ, R3.reuse ;  /* 0x000000ffff087224 */ /* 0x100fe200078e0003 */
[----:B------:R-:W-:Y:S01]  /*bbe0*/  IADD3 R14, P0, P2, R15, R6, R3 ;  /* 0x000000060f0e7210 */ /* 0x000fe20007a1e003 */
[----:B------:R-:W-:Y:S01]  /*bbf0*/  ULEA UR6, UR10, UR6, 0x18 ;  /* 0x000000060a067291 */ /* 0x000fe2000f8ec0ff */
[----:B------:R-:W-:Y:S02]  /*bc00*/  LOP3.LUT R6, R5, 0x3, RZ, 0xc0, !PT ;  /* 0x0000000305067812 */ /* 0x000fe400078ec0ff */
[----:B------:R-:W-:Y:S02]  /*bc10*/  IADD3.X R7, PT, PT, R16, R7, RZ, P0, P2 ;  /* 0x0000000710077210 */ /* 0x000fe400007e44ff */
[----:B------:R-:W-:Y:S01]  /*bc20*/  MOV R5, RZ ;  /* 0x000000ff00057202 */ /* 0x000fe20000000f00 */
[----:B------:R-:W-:Y:S01]  /*bc30*/  VIADD R9, R13, UR6 ;  /* 0x000000060d097c36 */ /* 0x000fe20008000000 */
[----:B------:R-:W-:-:S07]  /*bc40*/  IADD3 R10, PT, PT, -R6, RZ, RZ ;  /* 0x000000ff060a7210 */ /* 0x000fce0007ffe1ff */
.L_x_5328:
[----:B------:R-:W-:-:S06]  /*bc50*/  MOV R6, R14 ;  /* 0x0000000e00067202 */ /* 0x000fcc0000000f00 */
[----:B------:R0:W3:Y:S01]  /*bc60*/  LDG.E.U8 R6, desc[UR36][R6.64] ;  /* 0x0000002406067981 */ /* 0x0000e2000c1e1100 */
[----:B------:R-:W-:Y:S01]  /*bc70*/  IMAD.MOV.U32 R12, RZ, RZ, RZ ;  /* 0x000000ffff0c7224 */ /* 0x000fe200078e00ff */
[----:B------:R-:W-:Y:S01]  /*bc80*/  IADD3 R10, PT, PT, R10, 0x1, RZ ;  /* 0x000000010a0a7810 */ /* 0x000fe20007ffe0ff */
[----:B------:R-:W-:Y:S01]  /*bc90*/  VIADD R8, R8, 0x100 ;  /* 0x0000010008087836 */ /* 0x000fe20000000000 */
[----:B------:R-:W-:-:S04]  /*bca0*/  IADD3 R14, P2, PT, R14, 0x100, RZ ;  /* 0x000001000e0e7810 */ /* 0x000fc80007f5e0ff */
[----:B0-----:R-:W-:Y:S02]  /*bcb0*/  IADD3.X R7, PT, PT, RZ, R7, RZ, P2, !PT ;  /* 0x00000007ff077210 */ /* 0x001fe400017fe4ff */
[----:B---3--:R-:W-:-:S13]  /*bcc0*/  ISETP.NE.AND P0, PT, R6, RZ, PT ;  /* 0x000000ff0600720c */ /* 0x008fda0003f05270 */
[----:B------:R-:W2:Y:S02]  /*bcd0*/  @!P0 LDS R11, [R9] ;  /* 0x00000000090b8984 */ /* 0x000ea40000000800 */
[----:B--2---:R-:W-:-:S04]  /*bce0*/  @!P0 FADD.FTZ R11, -R25, R11 ;  /* 0x0000000b190b8221 */ /* 0x004fc80000010100 */
[----:B------:R-:W-:-:S04]  /*bcf0*/  @!P0 FMUL.FTZ R11, R11, 1.4426950216293334961 ;  /* 0x3fb8aa3b0b0b8820 */ /* 0x000fc80000410000 */
[----:B------:R-:W0:Y:S01]  /*bd00*/  @!P0 MUFU.EX2 R12, R11 ;  /* 0x0000000b000c8308 */ /* 0x000e220000000800 */
[----:B------:R-:W-:Y:S01]  /*bd10*/  ISETP.NE.AND P0, PT, R10, RZ, PT ;  /* 0x000000ff0a00720c */ /* 0x000fe20003f05270 */
[----:B0-----:R0:W-:Y:S01]  /*bd20*/  STS [R9], R12 ;  /* 0x0000000c09007388 */ /* 0x0011e20000000800 */
[----:B------:R-:W-:Y:S01]  /*bd30*/  FADD.FTZ R5, R12, R5 ;  /* 0x000000050c057221 */ /* 0x000fe20000010000 */
[----:B0-----:R-:W-:-:S10]  /*bd40*/  VIADD R9, R9, 0x400 ;  /* 0x0000040009097836 */ /* 0x001fd40000000000 */
[----:B------:R-:W-:Y:S05]  /*bd50*/  @P0 BRA `(.L_x_5328) ;  /* 0xfffffffc00bc0947 */ /* 0x000fea000383ffff */
.L_x_5327:
[----:B------:R-:W-:Y:S05]  /*bd60*/  BSYNC.RECONVERGENT B1 ;  /* 0x0000000000017941 */ /* 0x000fea0003800200 */
.L_x_5326:
[----:B------:R-:W-:Y:S05]  /*bd70*/  @!P1 BRA `(.L_x_5316) ;  /* 0x0000000000dc9947 */ /* 0x000fea0003800000 */
[----:B------:R-:W0:Y:S01]  /*bd80*/  S2R R10, SR_CgaCtaId ;  /* 0x00000000000a7919 */ /* 0x000e220000008800 */
[----:B------:R-:W1:Y:S01]  /*bd90*/  LDCU.64 UR12, c[0x0][0x420] ;  /* 0x00008400ff0c77ac */ /* 0x000e620008000a00 */
[----:B------:R-:W-:Y:S01]  /*bda0*/  MOV R6, 0x400 ;  /* 0x0000040000067802 */ /* 0x000fe20000000f00 */
[----:B------:R-:W-:-:S03]  /*bdb0*/  USHF.L.U32 UR6, UR5, 0x2, URZ ;  /* 0x0000000205067899 */ /* 0x000fc600080006ff */
[----:B------:R-:W-:-:S03]  /*bdc0*/  IADD3 R7, PT, PT, R6, 0x440, RZ ;  /* 0x0000044006077810 */ /* 0x000fc60007ffe0ff */
[----:B------:R-:W-:Y:S02]  /*bdd0*/  LEA R6, R8, -UR6, 0x2 ;  /* 0x8000000608067c11 */ /* 0x000fe4000f8e10ff */
[----:B-1----:R-:W-:-:S04]  /*bde0*/  IADD3 R11, P0, P1, R15, UR12, R8 ;  /* 0x0000000c0f0b7c10 */ /* 0x002fc8000f91e008 */
[----:B------:R-:W-:Y:S02]  /*bdf0*/  IADD3 R11, P2, PT, R11, 0x200, RZ ;  /* 0x000002000b0b7810 */ /* 0x000fe40007f5e0ff */
[----:B0-----:R-:W-:Y:S02]  /*be00*/  LEA R9, R10, R7, 0x18 ;  /* 0x000000070a097211 */ /* 0x001fe400078ec0ff */
[----:B------:R-:W-:Y:S02]  /*be10*/  IADD3.X R7, PT, PT, R16, UR13, RZ, P0, P1 ;  /* 0x0000000d10077c10 */ /* 0x000fe400087e24ff */
[----:B------:R-:W-:-:S03]  /*be20*/  IADD3 R9, PT, PT, R6, 0x800, R9 ;  /* 0x0000080006097810 */ /* 0x000fc60007ffe009 */
[----:B------:R-:W-:-:S07]  /*be30*/  IMAD.X R7, RZ, RZ, R7, P2 ;  /* 0x000000ffff077224 */ /* 0x000fce00010e0607 */
.L_x_5329:
[----:B------:R-:W-:-:S05]  /*be40*/  MOV R6, R11 ;  /* 0x0000000b00067202 */ /* 0x000fca0000000f00 */
[----:B------:R-:W3:Y:S04]  /*be50*/  LDG.E.U8 R14, desc[UR36][R6.64+-0x200] ;  /* 0xfffe0024060e7981 */ /* 0x000ee8000c1e1100 */
[----:B------:R-:W4:Y:S04]  /*be60*/  LDG.E.U8 R10, desc[UR36][R6.64+-0x100] ;  /* 0xffff0024060a7981 */ /* 0x000f28000c1e1100 */
[----:B------:R-:W5:Y:S04]  /*be70*/  LDG.E.U8 R11, desc[UR36][R6.64] ;  /* 0x00000024060b7981 */ /* 0x000f68000c1e1100 */
[----:B------:R-:W2:Y:S01]  /*be80*/  LDG.E.U8 R12, desc[UR36][R6.64+0x100] ;  /* 0x00010024060c7981 */ /* 0x000ea2000c1e1100 */
[----:B------:R-:W-:Y:S01]  /*be90*/  IMAD.MOV.U32 R16, RZ, RZ, RZ ;  /* 0x000000ffff107224 */ /* 0x000fe200078e00ff */
[----:B------:R-:W-:Y:S01]  /*bea0*/  MOV R18, RZ ;  /* 0x000000ff00127202 */ /* 0x000fe20000000f00 */
[----:B------:R-:W-:Y:S01]  /*beb0*/  VIADD R8, R8, 0x400 ;  /* 0x0000040008087836 */ /* 0x000fe20000000000 */
[----:B---3--:R-:W-:-:S02]  /*bec0*/  ISETP.NE.AND P0, PT, R14, RZ, PT ;  /* 0x000000ff0e00720c */ /* 0x008fc40003f05270 */
[----:B----4-:R-:W-:Y:S02]  /*bed0*/  ISETP.NE.AND P1, PT, R10, RZ, PT ;  /* 0x000000ff0a00720c */ /* 0x010fe40003f25270 */
[----:B-----5:R-:W-:Y:S02]  /*bee0*/  ISETP.NE.AND P2, PT, R11, RZ, PT ;  /* 0x000000ff0b00720c */ /* 0x020fe40003f45270 */
[----:B--2---:R-:W-:-:S07]  /*bef0*/  ISETP.NE.AND P3, PT, R12, RZ, PT ;  /* 0x000000ff0c00720c */ /* 0x004fce0003f65270 */
[----:B------:R-:W0:Y:S04]  /*bf00*/  @!P0 LDS R10, [R9+-0x800] ;  /* 0xfff80000090a8984 */ /* 0x000e280000000800 */
[----:B------:R-:W1:Y:S04]  /*bf10*/  @!P1 LDS R12, [R9+-0x400] ;  /* 0xfffc0000090c9984 */ /* 0x000e680000000800 */
[----:B------:R-:W2:Y:S04]  /*bf20*/  @!P2 LDS R15, [R9] ;  /* 0x00000000090fa984 */ /* 0x000ea80000000800 */
[----:B------:R-:W3:Y:S01]  /*bf30*/  @!P3 LDS R17, [R9+0x400] ;  /* 0x000400000911b984 */ /* 0x000ee20000000800 */
[----:B0-----:R-:W-:Y:S01]  /*bf40*/  @!P0 FADD.FTZ R11, -R25, R10 ;  /* 0x0000000a190b8221 */ /* 0x001fe20000010100 */
[----:B------:R-:W-:-:S03]  /*bf50*/  IMAD.MOV.U32 R10, RZ, RZ, RZ ;  /* 0x000000ffff0a7224 */ /* 0x000fc600078e00ff */
[----:B------:R-:W-:Y:S01]  /*bf60*/  @!P0 FMUL.FTZ R11, R11, 1.4426950216293334961 ;  /* 0x3fb8aa3b0b0b8820 */ /* 0x000fe20000410000 */
[C---:B-1----:R-:W-:Y:S01]  /*bf70*/  @!P1 FADD.FTZ R14, -R25.reuse, R12 ;  /* 0x0000000c190e9221 */ /* 0x042fe20000010100 */
[----:B------:R-:W-:Y:S02]  /*bf80*/  HFMA2 R12, -RZ, RZ, 0, 0 ;  /* 0x00000000ff0c7431 */ /* 0x000fe400000001ff */
[----:B------:R0:W1:Y:S01]  /*bf90*/  @!P0 MUFU.EX2 R10, R11 ;  /* 0x0000000b000a8308 */ /* 0x0000620000000800 */
[----:B------:R-:W-:Y:S01]  /*bfa0*/  @!P1 FMUL.FTZ R14, R14, 1.4426950216293334961 ;  /* 0x3fb8aa3b0e0e9820 */ /* 0x000fe20000410000 */
[C---:B--2---:R-:W-:Y:S01]  /*bfb0*/  @!P2 FADD.FTZ R15, -R25.reuse, R15 ;  /* 0x0000000f190fa221 */ /* 0x044fe20000010100 */
[----:B------:R-:W-:Y:S01]  /*bfc0*/  ISETP.GT.AND P0, PT, R8, UR45, PT ;  /* 0x0000002d08007c0c */ /* 0x000fe2000bf04270 */
[----:B---3--:R-:W-:Y:S01]  /*bfd0*/  @!P3 FADD.FTZ R17, -R25, R17 ;  /* 0x000000111911b221 */ /* 0x008fe20000010100 */
[----:B------:R-:W2:Y:S01]  /*bfe0*/  @!P1 MUFU.EX2 R12, R14 ;  /* 0x0000000e000c9308 */ /* 0x000ea20000000800 */
[----:B------:R-:W-:-:S02]  /*bff0*/  @!P2 FMUL.FTZ R15, R15, 1.4426950216293334961 ;  /* 0x3fb8aa3b0f0fa820 */ /* 0x000fc40000410000 */
        /* <DEDUP_REMOVED lines=15> */
.L_x_5316:
[----:B------:R-:W-:Y:S05]  /*c0f0*/  BSYNC.RECONVERGENT B0 ;  /* 0x0000000000007941 */ /* 0x000fea0003800200 */
.L_x_5315:
[----:B0-----:R-:W0:Y:S01]  /*c100*/  SHFL.BFLY PT, R6, R5, 0x10, 0x1f ;  /* 0x0e001f0005067f89 */ /* 0x001e2200000e0000 */
[C---:B------:R-:W-:Y:S01]  /*c110*/  ISETP.NE.AND P0, PT, R2.reuse, RZ, PT ;  /* 0x000000ff0200720c */ /* 0x040fe20003f05270 */
[----:B------:R-:W3:Y:S01]  /*c120*/  LDCU.U8 UR8, c[0x0][0x48c] ;  /* 0x00009180ff0877ac */ /* 0x000ee20008000000 */
[----:B------:R-:W-:Y:S01]  /*c130*/  ISETP.GT.U32.AND P1, PT, R2, 0x7, PT ;  /* 0x000000070200780c */ /* 0x000fe20003f24070 */
[----:B------:R-:W4:Y:S01]  /*c140*/  S2R R12, SR_CTAID.X ;  /* 0x00000000000c7919 */ /* 0x000f220000002500 */
[----:B------:R-:W4:Y:S09]  /*c150*/  S2UR UR6, SR_CTAID.Y ;  /* 0x00000000000679c3 */ /* 0x000f320000002600 */
[----:B------:R-:W-:-:S04]  /*c160*/  @!P0 SHF.R.U32.HI R2, RZ, 0x3, R0 ;  /* 0x00000003ff028819 */ /* 0x000fc80000011600 */
[----:B------:R-:W-:Y:S01]  /*c170*/  @!P0 LOP3.LUT R11, R2, 0x7c, RZ, 0xc0, !PT ;  /* 0x0000007c020b8812 */ /* 0x000fe200078ec0ff */
[----:B---3--:R-:W-:Y:S01]  /*c180*/  UISETP.NE.AND UP0, UPT, UR8, URZ, UPT ;  /* 0x000000ff0800728c */ /* 0x008fe2000bf05270 */
        /* <DEDUP_REMOVED lines=8> */
[----:B0-----:R-:W-:Y:S02]  /*c210*/  FADD.FTZ R10, R9, R10 ;  /* 0x0000000a090a7221 */ /* 0x001fe40000010000 */
[----:B------:R-:W4:Y:S03]  /*c220*/  LDC R9, c[0x0][0x3f8] ;  /* 0x0000fe00ff097b82 */ /* 0x000f260000000800 */
[----:B------:R-:W-:Y:S05]  /*c230*/  @!P0 STS [R11+UR11+0x20], R10 ;  /* 0x0000200a0b008988 */ /* 0x000fea000800080b */
[----:B------:R-:W-:Y:S01]  /*c240*/  BAR.SYNC.DEFER_BLOCKING 0x0 ;  /* 0x0000000000007b1d */ /* 0x000fe20000010000 */
[----:B------:R-:W-:Y:S01]  /*c250*/  ISETP.GT.AND P0, PT, R3, UR45, PT ;  /* 0x0000002d03007c0c */ /* 0x000fe2000bf04270 */
[----:B----4-:R-:W-:-:S04]  /*c260*/  IMAD R33, R9, UR6, R12 ;  /* 0x0000000609217c24 */ /* 0x010fc8000f8e020c */
        /* <DEDUP_REMOVED lines=10> */
[----:B------:R0:W3:Y:S01]  /*c310*/  MUFU.RCP R31, R6 ;  /* 0x00000006001f7308 */ /* 0x0000e20000001000 */
[----:B------:R-:W-:Y:S05]  /*c320*/  BRA.U !UP0, `(.L_x_5330) ;  /* 0x0000000108187547 */ /* 0x000fea000b800000 */
[----:B------:R-:W4:Y:S08]  /*c330*/  LDC R2, c[0x0][0x488] ;  /* 0x00012200ff027b82 */ /* 0x000f300000000800 */
[----:B------:R-:W4:Y:S08]  /*c340*/  LDC R4, c[0x0][0x40c] ;  /* 0x00010300ff047b82 */ /* 0x000f300000000800 */
[----:B------:R-:W5:Y:S01]  /*c350*/  LDC R5, c[0x0][0x3f4] ;  /* 0x0000fd00ff057b82 */ /* 0x000f620000000800 */
[----:B----4-:R-:W-:-:S04]  /*c360*/  IMAD R2, R33, R2, R4 ;  /* 0x0000000221027224 */ /* 0x010fc800078e0204 */
[----:B-----5:R-:W-:-:S05]  /*c370*/  IMAD R4, R2, R5, RZ ;  /* 0x0000000502047224 */ /* 0x020fca00078e02ff */
[----:B------:R-:W-:-:S07]  /*c380*/  SHF.R.S32.HI R5, RZ, 0x1f, R4 ;  /* 0x0000001fff057819 */ /* 0x000fce0000011404 */
.L_x_5330:
        /* <DEDUP_REMOVED lines=22> */
[----:B----4-:R-:W-:-:S06]  /*c4f0*/  ULEA UR6, UR7, UR6, 0x18 ;  /* 0x0000000607067291 */ /* 0x010fcc000f8ec0ff */
[----:B------:R-:W-:-:S07]  /*c500*/  IADD3 R2, PT, PT, R13, UR6, RZ ;  /* 0x000000060d027c10 */ /* 0x000fce000fffe0ff */
.L_x_5336:
[----:B------:R-:W3:Y:S01]  /*c510*/  LDS R4, [R2] ;  /* 0x0000000002047984 */ /* 0x000ee20000000800 */
[----:B------:R-:W-:-:S05]  /*c520*/  VIADD R5, R5, 0x1 ;  /* 0x0000000105057836 */ /* 0x000fca0000000000 */
[----:B------:R-:W-:Y:S01]  /*c530*/  ISETP.NE.AND P0, PT, R5, RZ, PT ;  /* 0x000000ff0500720c */ /* 0x000fe20003f05270 */
[----:B---3--:R-:W-:-:S05]  /*c540*/  FMUL.FTZ R7, R4, R31 ;  /* 0x0000001f04077220 */ /* 0x008fca0000410000 */
[----:B------:R3:W-:Y:S02]  /*c550*/  STS [R2], R7 ;  /* 0x0000000702007388 */ /* 0x0007e40000000800 */
[----:B---3--:R-:W-:-:S05]  /*c560*/  IADD3 R2, PT, PT, R2, 0x400, RZ ;  /* 0x0000040002027810 */ /* 0x008fca0007ffe0ff */
[----:B------:R-:W-:Y:S05]  /*c570*/  @P0 BRA `(.L_x_5336) ;  /* 0xfffffffc00e40947 */ /* 0x000fea000383ffff */
.L_x_5335:
[----:B------:R-:W-:Y:S05]  /*c580*/  BSYNC.RECONVERGENT B1 ;  /* 0x0000000000017941 */ /* 0x000fea0003800200 */
.L_x_5334:
[----:B------:R-:W-:Y:S05]  /*c590*/  @!P1 BRA `(.L_x_5332) ;  /* 0x00000014001c9947 */ /* 0x000fea0003800000 */
[----:B------:R-:W4:Y:S01]  /*c5a0*/  S2UR UR7, SR_CgaCtaId ;  /* 0x00000000000779c3 */ /* 0x000f220000008800 */
[----:B------:R-:W-:Y:S01]  /*c5b0*/  UMOV UR6, 0x400 ;  /* 0x0000040000067882 */ /* 0x000fe20000000000 */
[----:B------:R-:W-:Y:S02]  /*c5c0*/  USHF.L.U32 UR10, UR5, 0x2, URZ ;  /* 0x00000002050a7899 */ /* 0x000fe400080006ff */
[----:B------:R-:W-:-:S04]  /*c5d0*/  UIADD3 UR6, UPT, UPT, UR6, 0x440, URZ ;  /* 0x0000044006067890 */ /* 0x000fc8000fffe0ff */
[----:B------:R-:W-:Y:S01]  /*c5e0*/  LEA R2, R3, -UR10, 0x2 ;  /* 0x8000000a03027c11 */ /* 0x000fe2000f8e10ff */
[----:B----4-:R-:W-:-:S09]  /*c5f0*/  ULEA UR6, UR7, UR6, 0x18 ;  /* 0x0000000607067291 */ /* 0x010fd2000f8ec0ff */
[----:B------:R-:W3:Y:S04]  /*c600*/  LDS R4, [R2+UR6] ;  /* 0x0000000602047984 */ /* 0x000ee80008000800 */
[----:B0-----:R-:W0:Y:S04]  /*c610*/  LDS R6, [R2+UR6+0x400] ;  /* 0x0004000602067984 */ /* 0x001e280008000800 */
[----:B------:R-:W4:Y:S04]  /*c620*/  LDS R8, [R2+UR6+0x800] ;  /* 0x0008000602087984 */ /* 0x000f280008000800 */
[----:B------:R-:W5:Y:S01]  /*c630*/  LDS R10, [R2+UR6+0xc00] ;  /* 0x000c0006020a7984 */ /* 0x000f620008000800 */
[-C--:B---3--:R-:W-:Y:S01]  /*c640*/  FMUL.FTZ R5, R4, R31.reuse ;  /* 0x0000001f04057220 */ /* 0x088fe20000410000 */
[----:B------:R-:W-:Y:S01]  /*c650*/  VIADD R4, R3, 0x400 ;  /* 0x0000040003047836 */ /* 0x000fe20000000000 */
[----:B------:R-:W-:Y:S01]  /*c660*/  IADD3 R3, PT, PT, R2, UR6, RZ ;  /* 0x0000000602037c10 */ /* 0x000fe2000fffe0ff */
[----:B0-----:R-:W-:-:S02]  /*c670*/  FMUL.FTZ R7, R6, R31 ;  /* 0x0000001f06077220 */ /* 0x001fc40000410000 */
[----:B------:R0:W-:Y:S01]  /*c680*/  STS [R2+UR6], R5 ;  /* 0x0000000502007988 */ /* 0x0001e20008000806 */
[----:B------:R-:W-:Y:S01]  /*c690*/  ISETP.GT.AND P0, PT, R4, UR45, PT ;  /* 0x0000002d04007c0c */ /* 0x000fe2000bf04270 */
[-C--:B----4-:R-:W-:Y:S02]  /*c6a0*/  FMUL.FTZ R9, R8, R31.reuse ;  /* 0x0000001f08097220 */ /* 0x090fe40000410000 */
[----:B------:R0:W-:Y:S01]  /*c6b0*/  STS [R2+UR6+0x400], R7 ;  /* 0x0004000702007988 */ /* 0x0001e20008000806 */
[----:B-----5:R-:W-:-:S03]  /*c6c0*/  FMUL.FTZ R11, R10, R31 ;  /* 0x0000001f0a0b7220 */ /* 0x020fc60000410000 */
[----:B------:R0:W-:Y:S04]  /*c6d0*/  STS [R2+UR6+0x800], R9 ;  /* 0x0008000902007988 */ /* 0x0001e80008000806 */
[----:B------:R0:W-:Y:S02]  /*c6e0*/  STS [R2+UR6+0xc00], R11 ;  /* 0x000c000b02007988 */ /* 0x0001e40008000806 */
        /* <DEDUP_REMOVED lines=10> */
.L_x_5339:
[----:B------:R-:W0:Y:S01]  /*c790*/  LDS R2, [R3+-0x800] ;  /* 0xfff8000003027984 */ /* 0x000e220000000800 */
[----:B------:R-:W-:-:S03]  /*c7a0*/  IADD3 R4, PT, PT, R4, 0x1000, RZ ;  /* 0x0000100004047810 */ /* 0x000fc60007ffe0ff */
[----:B------:R-:W3:Y:S01]  /*c7b0*/  LDS R5, [R3+-0x400] ;  /* 0xfffc000003057984 */ /* 0x000ee20000000800 */
[----:B------:R-:W-:-:S03]  /*c7c0*/  ISETP.GE.AND P1, PT, R4, R35, PT ;  /* 0x000000230400720c */ /* 0x000fc60003f26270 */
[----:B------:R-:W4:Y:S04]  /*c7d0*/  LDS R7, [R3] ;  /* 0x0000000003077984 */ /* 0x000f280000000800 */
[----:B------:R-:W5:Y:S04]  /*c7e0*/  LDS R9, [R3+0x400] ;  /* 0x0004000003097984 */ /* 0x000f680000000800 */
[----:B------:R-:W5:Y:S04]  /*c7f0*/  LDS R11, [R3+0x800] ;  /* 0x00080000030b7984 */ /* 0x000f680000000800 */
[----:B------:R-:W5:Y:S04]  /*c800*/  LDS R15, [R3+0xc00] ;  /* 0x000c0000030f7984 */ /* 0x000f680000000800 */
[----:B-1----:R-:W-:Y:S04]  /*c810*/  LDS R17, [R3+0x1000] ;  /* 0x0010000003117984 */ /* 0x002fe80000000800 */
[----:B------:R-:W1:Y:S04]  /*c820*/  LDS R18, [R3+0x1400] ;  /* 0x0014000003127984 */ /* 0x000e680000000800 */
[----:B------:R-:W1:Y:S04]  /*c830*/  LDS R19, [R3+0x1800] ;  /* 0x0018000003137984 */ /* 0x000e680000000800 */
[----:B------:R-:W1:Y:S04]  /*c840*/  LDS R21, [R3+0x1c00] ;  /* 0x001c000003157984 */ /* 0x000e680000000800 */
[----:B------:R-:W1:Y:S01]  /*c850*/  LDS R23, [R3+0x2000] ;  /* 0x0020000003177984 */ /* 0x000e620000000800 */
[----:B0-----:R-:W-:-:S03]  /*c860*/  FMUL.FTZ R2, R31, R2 ;  /* 0x000000021f027220 */ /* 0x001fc60000410000 */
[----:B--2---:R-:W0:Y:S01]  /*c870*/  LDS R25, [R3+0x2400] ;  /* 0x0024000003197984 */ /* 0x004e220000000800 */
[----:B---3--:R-:W-:-:S03]  /*c880*/  FMUL.FTZ R6, R31, R5 ;  /* 0x000000051f067220 */ /* 0x008fc60000410000 */
[----:B------:R-:W2:Y:S01]  /*c890*/  LDS R26, [R3+0x2800] ;  /* 0x00280000031a7984 */ /* 0x000ea20000000800 */
[----:B----4-:R-:W-:-:S03]  /*c8a0*/  FMUL.FTZ R8, R31, R7 ;  /* 0x000000071f087220 */ /* 0x010fc60000410000 */
[----:B------:R-:W3:Y:S01]  /*c8b0*/  LDS R27, [R3+0x2c00] ;  /* 0x002c0000031b7984 */ /* 0x000ee20000000800 */
[----:B-----5:R-:W-:-:S03]  /*c8c0*/  FMUL.FTZ R10, R31, R9 ;  /* 0x000000091f0a7220 */ /* 0x020fc60000410000 */
[----:B------:R-:W4:Y:S01]  /*c8d0*/  LDS R28, [R3+0x3000] ;  /* 0x00300000031c7984 */ /* 0x000f220000000800 */
[----:B------:R-:W-:-:S03]  /*c8e0*/  FMUL.FTZ R14, R31, R11 ;  /* 0x0000000b1f0e7220 */ /* 0x000fc60000410000 */
[----:B------:R-:W5:Y:S01]  /*c8f0*/  LDS R29, [R3+0x3400] ;  /* 0x00340000031d7984 */ /* 0x000f620000000800 */
[----:B------:R-:W-:-:S03]  /*c900*/  FMUL.FTZ R16, R31, R15 ;  /* 0x0000000f1f107220 */ /* 0x000fc60000410000 */
[----:B------:R1:W-:Y:S04]  /*c910*/  STS [R3+-0x800], R2 ;  /* 0xfff8000203007388 */ /* 0x0003e80000000800 */
[----:B------:R0:W-:Y:S01]  /*c920*/  STS [R3+-0x400], R6 ;  /* 0xfffc000603007388 */ /* 0x0001e20000000800 */
[----:B-1----:R-:W-:-:S03]  /*c930*/  FMUL.FTZ R18, R31, R18 ;  /* 0x000000121f127220 */ /* 0x002fc60000410000 */
[----:B------:R3:W-:Y:S01]  /*c940*/  STS [R3], R8 ;  /* 0x0000000803007388 */ /* 0x0007e20000000800 */
[C---:B------:R-:W-:Y:S01]  /*c950*/  FMUL.FTZ R20, R31.reuse, R19 ;  /* 0x000000131f147220 */ /* 0x040fe20000410000 */
[C---:B------:R-:W-:Y:S02]  /*c960*/  FMUL.FTZ R2, R31.reuse, R17 ;  /* 0x000000111f027220 */ /* 0x040fe40000410000 */
[----:B------:R5:W-:Y:S01]  /*c970*/  STS [R3+0x400], R10 ;  /* 0x0004000a03007388 */ /* 0x000be20000000800 */
[C---:B------:R-:W-:Y:S01]  /*c980*/  FMUL.FTZ R22, R31.reuse, R21 ;  /* 0x000000151f167220 */ /* 0x040fe20000410000 */
[C---:B------:R-:W-:Y:S02]  /*c990*/  FMUL.FTZ R24, R31.reuse, R23 ;  /* 0x000000171f187220 */ /* 0x040fe40000410000 */
[----:B------:R-:W-:Y:S01]  /*c9a0*/  STS [R3+0x800], R14 ;  /* 0x0008000e03007388 */ /* 0x000fe20000000800 */
[----:B0-----:R-:W-:-:S03]  /*c9b0*/  FMUL.FTZ R6, R31, R25 ;  /* 0x000000191f067220 */ /* 0x001fc60000410000 */
[----:B------:R-:W-:Y:S01]  /*c9c0*/  STS [R3+0xc00], R16 ;  /* 0x000c001003007388 */ /* 0x000fe20000000800 */
[----:B--2---:R-:W-:-:S03]  /*c9d0*/  FMUL.FTZ R26, R31, R26 ;  /* 0x0000001a1f1a7220 */ /* 0x004fc60000410000 */
        /* <DEDUP_REMOVED lines=15> */
.L_x_5338:
[----:B------:R-:W-:Y:S05]  /*cad0*/  BSYNC.RECONVERGENT B1 ;  /* 0x0000000000017941 */ /* 0x000fea0003800200 */
.L_x_5337:
[----:B------:R-:W-:Y:S01]  /*cae0*/  IADD3 R2, PT, PT, -R4, UR45, RZ ;  /* 0x0000002d04027c10 */ /* 0x000fe2000fffe1ff */
[----:B------:R-:W-:Y:S03]  /*caf0*/  BSSY.RECONVERGENT B1, `(.L_x_5340) ;  /* 0x000001e000017945 */ /* 0x000fe60003800200 */
        /* <DEDUP_REMOVED lines=8> */
[----:B------:R-:W2:Y:S04]  /*cb80*/  LDS R11, [R3+0x800] ;  /* 0x00080000030b7984 */ /* 0x000ea80000000800 */
[----:B------:R-:W2:Y:S04]  /*cb90*/  LDS R15, [R3+0xc00] ;  /* 0x000c0000030f7984 */ /* 0x000ea80000000800 */
[----:B-1----:R-:W1:Y:S04]  /*cba0*/  LDS R17, [R3+0x1000] ;  /* 0x0010000003117984 */ /* 0x002e680000000800 */
[----:B------:R-:W1:Y:S01]  /*cbb0*/  LDS R19, [R3+0x1400] ;  /* 0x0014000003137984 */ /* 0x000e620000000800 */
[C---:B0-----:R-:W-:Y:S01]  /*cbc0*/  FMUL.FTZ R2, R31.reuse, R2 ;  /* 0x000000021f027220 */ /* 0x041fe20000410000 */
[----:B---3--:R-:W-:-:S04]  /*cbd0*/  FMUL.FTZ R6, R31, R5 ;  /* 0x000000051f067220 */ /* 0x008fc80000410000 */
[----:B------:R-:W-:Y:S01]  /*cbe0*/  STS [R3+-0x800], R2 ;  /* 0xfff8000203007388 */ /* 0x000fe20000000800 */
[----:B----4-:R-:W-:-:S03]  /*cbf0*/  FMUL.FTZ R8, R31, R7 ;  /* 0x000000071f087220 */ /* 0x010fc60000410000 */
[----:B------:R-:W-:Y:S01]  /*cc00*/  STS [R3+-0x400], R6 ;  /* 0xfffc000603007388 */ /* 0x000fe20000000800 */
[----:B-----5:R-:W-:-:S03]  /*cc10*/  FMUL.FTZ R10, R31, R9 ;  /* 0x000000091f0a7220 */ /* 0x020fc60000410000 */
[----:B------:R-:W-:Y:S01]  /*cc20*/  STS [R3], R8 ;  /* 0x0000000803007388 */ /* 0x000fe20000000800 */
[----:B--2---:R-:W-:-:S03]  /*cc30*/  FMUL.FTZ R14, R31, R11 ;  /* 0x0000000b1f0e7220 */ /* 0x004fc60000410000 */
[----:B------:R-:W-:Y:S01]  /*cc40*/  STS [R3+0x400], R10 ;  /* 0x0004000a03007388 */ /* 0x000fe20000000800 */
[----:B------:R-:W-:-:S03]  /*cc50*/  FMUL.FTZ R16, R31, R15 ;  /* 0x0000000f1f107220 */ /* 0x000fc60000410000 */
[----:B------:R-:W-:Y:S01]  /*cc60*/  STS [R3+0x800], R14 ;  /* 0x0008000e03007388 */ /* 0x000fe20000000800 */
[----:B-1----:R-:W-:-:S03]  /*cc70*/  FMUL.FTZ R18, R31, R17 ;  /* 0x000000111f127220 */ /* 0x002fc60000410000 */
[----:B------:R-:W-:Y:S01]  /*cc80*/  STS [R3+0xc00], R16 ;  /* 0x000c001003007388 */ /* 0x000fe20000000800 */
[----:B------:R-:W-:-:S03]  /*cc90*/  FMUL.FTZ R20, R31, R19 ;  /* 0x000000131f147220 */ /* 0x000fc60000410000 */
[----:B------:R-:W-:Y:S04]  /*cca0*/  STS [R3+0x1000], R18 ;  /* 0x0010001203007388 */ /* 0x000fe80000000800 */
[----:B------:R0:W-:Y:S02]  /*ccb0*/  STS [R3+0x1400], R20 ;  /* 0x0014001403007388 */ /* 0x0001e40000000800 */
[----:B0-----:R-:W-:-:S07]  /*ccc0*/  VIADD R3, R3, 0x2000 ;  /* 0x0000200003037836 */ /* 0x001fce0000000000 */
.L_x_5341:
[----:B------:R-:W-:Y:S05]  /*ccd0*/  BSYNC.RECONVERGENT B1 ;  /* 0x0000000000017941 */ /* 0x000fea0003800200 */
.L_x_5340:
[----:B------:R-:W-:-:S13]  /*cce0*/  ISETP.GT.AND P1, PT, R4, UR45, PT ;  /* 0x0000002d04007c0c */ /* 0x000fda000bf24270 */
        /* <DEDUP_REMOVED lines=14> */
.L_x_5333:
[----:B------:R-:W-:Y:S01]  /*cdd0*/  MOV R2, UR9 ;  /* 0x0000000900027c02 */ /* 0x000fe20008000f00 */
[----:B------:R-:W-:Y:S01]  /*cde0*/  BSSY.RECONVERGENT B1, `(.L_x_5342) ;  /* 0x0000024000017945 */ /* 0x000fe20003800200 */
[----:B------:R-:W-:Y:S02]  /*cdf0*/  LOP3.LUT R7, RZ, R0, RZ, 0x33, !PT ;  /* 0x00000000ff077212 */ /* 0x000fe400078e33ff */
[----:B------:R-:W-:-:S04]  /*ce00*/  VIADDMNMX R2, R3, 0x100, R2, !PT ;  /* 0x0000010003027846 */ /* 0x000fc80007800102 */
        /* <DEDUP_REMOVED lines=10> */
[----:B------:R-:W-:Y:S01]  /*ceb0*/  UIADD3 UR6, UPT, UPT, UR6, 0x440, URZ ;  /* 0x0000044006067890 */ /* 0x000fe2000fffe0ff */
[C---:B------:R-:W-:Y:S01]  /*cec0*/  IMAD.SHL.U32 R6, R2.reuse, 0x100, RZ ;  /* 0x0000010002067824 */ /* 0x040fe200078e00ff */
[----:B------:R-:W-:Y:S02]  /*ced0*/  IADD3.X R8, PT, PT, RZ, R5, RZ, P0, !PT ;  /* 0x00000005ff087210 */ /* 0x000fe400007fe4ff */
[----:B------:R-:W-:-:S02]  /*cee0*/  LOP3.LUT R2, R2, 0x3, RZ, 0xc0, !PT ;  /* 0x0000000302027812 */ /* 0x000fc400078ec0ff */
[----:B------:R-:W-:-:S05]  /*cef0*/  LOP3.LUT R6, R6, 0x300, RZ, 0xc0, !PT ;  /* 0x0000030006067812 */ /* 0x000fca00078ec0ff */
[----:B------:R-:W-:Y:S01]  /*cf00*/  IMAD.IADD R3, R3, 0x1, R6 ;  /* 0x0000000103037824 */ /* 0x000fe200078e0206 */
[----:B----4-:R-:W-:-:S04]  /*cf10*/  LEA R10, P0, R11, UR10, 0x2 ;  /* 0x0000000a0b0a7c11 */ /* 0x010fc8000f8010ff */
[----:B------:R-:W-:Y:S01]  /*cf20*/  LEA.HI.X R11, R11, UR11, R8, 0x2, P0 ;  /* 0x0000000b0b0b7c11 */ /* 0x000fe200080f1408 */
[----:B0-----:R-:W-:Y:S01]  /*cf30*/  ULEA UR6, UR7, UR6, 0x18 ;  /* 0x0000000607067291 */ /* 0x001fe2000f8ec0ff */
[----:B------:R-:W-:-:S05]  /*cf40*/  IADD3 R8, PT, PT, -R2, RZ, RZ ;  /* 0x000000ff02087210 */ /* 0x000fca0007ffe1ff */
[----:B------:R-:W-:-:S07]  /*cf50*/  VIADD R2, R13, UR6 ;  /* 0x000000060d027c36 */ /* 0x000fce0008000000 */
.L_x_5344:
[----:B----4-:R-:W3:Y:S01]  /*cf60*/  LDS R6, [R2] ;  /* 0x0000000002067984 */ /* 0x010ee20000000800 */
[----:B------:R-:W-:Y:S01]  /*cf70*/  IMAD.MOV.U32 R7, RZ, RZ, R11 ;  /* 0x000000ffff077224 */ /* 0x000fe200078e000b */
[----:B------:R-:W-:-:S04]  /*cf80*/  IADD3 R8, PT, PT, R8, 0x1, RZ ;  /* 0x0000000108087810 */ /* 0x000fc80007ffe0ff */
[----:B------:R-:W-:Y:S01]  /*cf90*/  ISETP.NE.AND P0, PT, R8, RZ, PT ;  /* 0x000000ff0800720c */ /* 0x000fe20003f05270 */
[----:B---3--:R-:W-:Y:S01]  /*cfa0*/  FMUL.FTZ R9, R6, R31 ;  /* 0x0000001f06097220 */ /* 0x008fe20000410000 */
[----:B------:R-:W-:Y:S02]  /*cfb0*/  MOV R6, R10 ;  /* 0x0000000a00067202 */ /* 0x000fe40000000f00 */
[----:B------:R-:W-:Y:S02]  /*cfc0*/  IADD3 R10, P2, PT, R10, 0x400, RZ ;  /* 0x000004000a0a7810 */ /* 0x000fe40007f5e0ff */
[----:B------:R0:W-:Y:S03]  /*cfd0*/  STS [R2], R9 ;  /* 0x0000000902007388 */ /* 0x0001e60000000800 */
[----:B------:R-:W-:Y:S01]  /*cfe0*/  IMAD.X R11, RZ, RZ, R11, P2 ;  /* 0x000000ffff0b7224 */ /* 0x000fe200010e060b */
[----:B------:R4:W-:Y:S01]  /*cff0*/  STG.E desc[UR36][R6.64], R9 ;  /* 0x0000000906007986 */ /* 0x0009e2000c101924 */
[----:B0-----:R-:W-:-:S02]  /*d000*/  IADD3 R2, PT, PT, R2, 0x400, RZ ;  /* 0x0000040002027810 */ /* 0x001fc40007ffe0ff */
[----:B------:R-:W-:Y:S05]  /*d010*/  @P0 BRA `(.L_x_5344) ;  /* 0xfffffffc00d00947 */ /* 0x000fea000383ffff */
.L_x_5343:
[----:B------:R-:W-:Y:S05]  /*d020*/  BSYNC.RECONVERGENT B1 ;  /* 0x0000000000017941 */ /* 0x000fea0003800200 */
.L_x_5342:
[----:B------:R-:W-:Y:S05]  /*d030*/  @!P1 BRA `(.L_x_5332) ;  /* 0x0000000800749947 */ /* 0x000fea0003800000 */
[----:B----4-:R-:W0:Y:S01]  /*d040*/  S2R R7, SR_CgaCtaId ;  /* 0x0000000000077919 */ /* 0x010e220000008800 */
[----:B------:R-:W4:Y:S01]  /*d050*/  LDCU.64 UR6, c[0x0][0x480] ;  /* 0x00009000ff0677ac */ /* 0x000f220008000a00 */
[C---:B------:R-:W-:Y:S01]  /*d060*/  IADD3 R8, PT, PT, -R3.reuse, UR45, RZ ;  /* 0x0000002d03087c10 */ /* 0x040fe2000fffe1ff */
[----:B------:R-:W-:Y:S01]  /*d070*/  BSSY.RECONVERGENT B1, `(.L_x_5345) ;  /* 0x000005b000017945 */ /* 0x000fe20003800200 */
[----:B------:R-:W-:Y:S02]  /*d080*/  IADD3 R4, P0, PT, R3, R4, RZ ;  /* 0x0000000403047210 */ /* 0x000fe40007f1e0ff */
[----:B------:R-:W-:Y:S02]  /*d090*/  ISETP.GT.AND P1, PT, R8, 0xbff, PT ;  /* 0x00000bff0800780c */ /* 0x000fe40003f24270 */
[----:B------:R-:W-:Y:S01]  /*d0a0*/  MOV R2, 0x400 ;  /* 0x0000040000027802 */ /* 0x000fe20000000f00 */
[----:B------:R-:W-:-:S03]  /*d0b0*/  IMAD.X R5, RZ, RZ, R5, P0 ;  /* 0x000000ffff057224 */ /* 0x000fc600000e0605 */
[----:B------:R-:W-:Y:S02]  /*d0c0*/  IADD3 R2, PT, PT, R2, 0x440, RZ ;  /* 0x0000044002027810 */ /* 0x000fe40007ffe0ff */
[----:B----4-:R-:W-:Y:S01]  /*d0d0*/  LEA R6, P0, R4, UR6, 0x2 ;  /* 0x0000000604067c11 */ /* 0x010fe2000f8010ff */
[----:B------:R-:W-:-:S03]  /*d0e0*/  USHF.L.U32 UR6, UR5, 0x2, URZ ;  /* 0x0000000205067899 */ /* 0x000fc600080006ff */
[----:B------:R-:W-:Y:S02]  /*d0f0*/  LEA.HI.X R5, R4, UR7, R5, 0x2, P0 ;  /* 0x0000000704057c11 */ /* 0x000fe400080f1405 */
[----:B------:R-:W-:-:S05]  /*d100*/  IADD3 R4, P0, PT, R6, 0x800, RZ ;  /* 0x0000080006047810 */ /* 0x000fca0007f1e0ff */
[----:B------:R-:W-:Y:S01]  /*d110*/  IMAD.X R5, RZ, RZ, R5, P0 ;  /* 0x000000ffff057224 */ /* 0x000fe200000e0605 */
[----:B------:R-:W-:Y:S02]  /*d120*/  PLOP3.LUT P0, PT, PT, PT, PT, 0x80, 0x8 ;  /* 0x000000000008781c */ /* 0x000fe40003f0f070 */
[----:B0-----:R-:W-:Y:S02]  /*d130*/  LEA R7, R7, R2, 0x18 ;  /* 0x0000000207077211 */ /* 0x001fe400078ec0ff */
[----:B------:R-:W-:-:S04]  /*d140*/  LEA R2, R3, -UR6, 0x2 ;  /* 0x8000000603027c11 */ /* 0x000fc8000f8e10ff */
[----:B------:R-:W-:Y:S01]  /*d150*/  IADD3 R2, PT, PT, R2, 0x800, R7 ;  /* 0x0000080002027810 */ /* 0x000fe20007ffe007 */
[----:B------:R-:W-:Y:S06]  /*d160*/  @!P1 BRA `(.L_x_5346) ;  /* 0x00000004002c9947 */ /* 0x000fec0003800000 */
[----:B------:R-:W-:Y:S02]  /*d170*/  MOV R30, UR45 ;  /* 0x0000002d001e7c02 */ /* 0x000fe40008000f00 */
[----:B------:R-:W-:-:S03]  /*d180*/  PLOP3.LUT P0, PT, PT, PT, PT, 0x8, 0x80 ;  /* 0x000000000080781c */ /* 0x000fc60003f0e170 */
[----:B------:R-:W-:-:S10]  /*d190*/  VIADD R30, R30, 0xfffff401 ;  /* 0xfffff4011e1e7836 */ /* 0x000fd40000000000 */
.L_x_5347:
[----:B------:R-:W3:Y:S01]  /*d1a0*/  LDS R6, [R2+-0x800] ;  /* 0xfff8000002067984 */ /* 0x000ee20000000800 */
[----:B------:R-:W-:-:S03]  /*d1b0*/  IADD3 R3, PT, PT, R3, 0x1000, RZ ;  /* 0x0000100003037810 */ /* 0x000fc60007ffe0ff */
[----:B------:R-:W0:Y:S01]  /*d1c0*/  LDS R8, [R2+-0x400] ;  /* 0xfffc000002087984 */ /* 0x000e220000000800 */
[----:B------:R-:W-:-:S03]  /*d1d0*/  ISETP.GE.AND P1, PT, R3, R30, PT ;  /* 0x0000001e0300720c */ /* 0x000fc60003f26270 */
[----:B------:R-:W4:Y:S04]  /*d1e0*/  LDS R14, [R2+0x400] ;  /* 0x00040000020e7984 */ /* 0x000f280000000800 */
[----:B------:R-:W5:Y:S04]  /*d1f0*/  LDS R10, [R2] ;  /* 0x00000000020a7984 */ /* 0x000f680000000800 */
[----:B------:R-:W-:Y:S04]  /*d200*/  LDS R22, [R2+0x1400] ;  /* 0x0014000002167984 */ /* 0x000fe80000000800 */
[----:B------:R-:W-:Y:S04]  /*d210*/  LDS R24, [R2+0x1c00] ;  /* 0x001c000002187984 */ /* 0x000fe80000000800 */
[----:B-1----:R-:W1:Y:S04]  /*d220*/  LDS R16, [R2+0x800] ;  /* 0x0008000002107984 */ /* 0x002e680000000800 */
[----:B------:R-:W1:Y:S04]  /*d230*/  LDS R18, [R2+0xc00] ;  /* 0x000c000002127984 */ /* 0x000e680000000800 */
[----:B------:R-:W1:Y:S04]  /*d240*/  LDS R20, [R2+0x1000] ;  /* 0x0010000002147984 */ /* 0x000e680000000800 */
[----:B------:R-:W1:Y:S01]  /*d250*/  LDS R23, [R2+0x1800] ;  /* 0x0018000002177984 */ /* 0x000e620000000800 */
[----:B---3--:R-:W-:-:S03]  /*d260*/  FMUL.FTZ R7, R31, R6 ;  /* 0x000000061f077220 */ /* 0x008fc60000410000 */
[----:B--2---:R-:W2:Y:S01]  /*d270*/  LDS R25, [R2+0x2000] ;  /* 0x0020000002197984 */ /* 0x004ea20000000800 */
[----:B0-----:R-:W-:-:S03]  /*d280*/  FMUL.FTZ R9, R31, R8 ;  /* 0x000000081f097220 */ /* 0x001fc60000410000 */
[----:B------:R-:W-:Y:S01]  /*d290*/  LDS R6, [R2+0x3400] ;  /* 0x0034000002067984 */ /* 0x000fe20000000800 */
[----:B----4-:R-:W-:-:S03]  /*d2a0*/  FMUL.FTZ R15, R31, R14 ;  /* 0x0000000e1f0f7220 */ /* 0x010fc60000410000 */
[----:B------:R-:W-:Y:S01]  /*d2b0*/  LDS R26, [R2+0x2400] ;  /* 0x00240000021a7984 */ /* 0x000fe20000000800 */
[----:B-----5:R-:W-:-:S03]  /*d2c0*/  FMUL.FTZ R11, R31, R10 ;  /* 0x0000000a1f0b7220 */ /* 0x020fc60000410000 */
[----:B------:R-:W0:Y:S04]  /*d2d0*/  LDS R27, [R2+0x2800] ;  /* 0x00280000021b7984 */ /* 0x000e280000000800 */
[----:B------:R-:W-:Y:S04]  /*d2e0*/  LDS R28, [R2+0x2c00] ;  /* 0x002c0000021c7984 */ /* 0x000fe80000000800 */
[----:B------:R-:W3:Y:S01]  /*d2f0*/  LDS R29, [R2+0x3000] ;  /* 0x00300000021d7984 */ /* 0x000ee20000000800 */
[----:B-1----:R-:W-:-:S03]  /*d300*/  FMUL.FTZ R17, R31, R16 ;  /* 0x000000101f117220 */ /* 0x002fc60000410000 */
[----:B------:R-:W-:Y:S01]  /*d310*/  STG.E desc[UR36][R4.64+-0x800], R7 ;  /* 0xfff8000704007986 */ /* 0x000fe2000c101924 */
[----:B------:R-:W-:-:S03]  /*d320*/  FMUL.FTZ R19, R31, R18 ;  /* 0x000000121f137220 */ /* 0x000fc60000410000 */
[----:B------:R1:W-:Y:S01]  /*d330*/  STS [R2+-0x800], R7 ;  /* 0xfff8000702007388 */ /* 0x0003e20000000800 */
[----:B------:R-:W-:-:S03]  /*d340*/  FMUL.FTZ R21, R31, R20 ;  /* 0x000000141f157220 */ /* 0x000fc60000410000 */
[----:B------:R-:W-:Y:S01]  /*d350*/  STG.E desc[UR36][R4.64+-0x400], R9 ;  /* 0xfffc000904007986 */ /* 0x000fe2000c101924 */
[----:B------:R-:W-:-:S03]  /*d360*/  FMUL.FTZ R23, R31, R23 ;  /* 0x000000171f177220 */ /* 0x000fc60000410000 */
[----:B------:R4:W-:Y:S01]  /*d370*/  STS [R2+-0x400], R9 ;  /* 0xfffc000902007388 */ /* 0x0009e20000000800 */
[----:B-1----:R-:W-:-:S03]  /*d380*/  FMUL.FTZ R7, R31, R22 ;  /* 0x000000161f077220 */ /* 0x002fc60000410000 */
[----:B------:R-:W-:Y:S01]  /*d390*/  STG.E desc[UR36][R4.64+0x400], R15 ;  /* 0x0004000f04007986 */ /* 0x000fe2000c101924 */
[----:B--2---:R-:W-:-:S03]  /*d3a0*/  FMUL.FTZ R25, R31, R25 ;  /* 0x000000191f197220 */ /* 0x004fc60000410000 */
[----:B------:R1:W-:Y:S01]  /*d3b0*/  STS [R2+0x400], R15 ;  /* 0x0004000f02007388 */ /* 0x0003e20000000800 */
[----:B----4-:R-:W-:-:S03]  /*d3c0*/  FMUL.FTZ R9, R31, R24 ;  /* 0x000000181f097220 */ /* 0x010fc60000410000 */
[----:B------:R-:W-:Y:S04]  /*d3d0*/  STG.E desc[UR36][R4.64], R11 ;  /* 0x0000000b04007986 */ /* 0x000fe8000c101924 */
[----:B------:R2:W-:Y:S01]  /*d3e0*/  STS [R2], R11 ;  /* 0x0000000b02007388 */ /* 0x0005e20000000800 */
[C---:B0-----:R-:W-:Y:S01]  /*d3f0*/  FMUL.FTZ R27, R31.reuse, R27 ;  /* 0x0000001b1f1b7220 */ /* 0x041fe20000410000 */
[C---:B-1----:R-:W-:Y:S01]  /*d400*/  FMUL.FTZ R15, R31.reuse, R6 ;  /* 0x000000061f0f7220 */ /* 0x042fe20000410000 */
[----:B------:R-:W-:Y:S01]  /*d410*/  IADD3 R6, P2, PT, R4, 0x4000, RZ ;  /* 0x0000400004067810 */ /* 0x000fe20007f5e0ff */
[----:B------:R-:W-:Y:S04]  /*d420*/  STG.E desc[UR36][R4.64+0x1400], R7 ;  /* 0x0014000704007986 */ /* 0x000fe8000c101924 */
[----:B------:R0:W-:Y:S01]  /*d430*/  STS [R2+0x1400], R7 ;  /* 0x0014000702007388 */ /* 0x0001e20000000800 */
[C---:B---3--:R-:W-:Y:S01]  /*d440*/  FMUL.FTZ R29, R31.reuse, R29 ;  /* 0x0000001d1f1d7220 */ /* 0x048fe20000410000 */
[----:B--2---:R-:W-:-:S02]  /*d450*/  FMUL.FTZ R11, R31, R26 ;  /* 0x0000001a1f0b7220 */ /* 0x004fc40000410000 */
        /* <DEDUP_REMOVED lines=26> */
[----:B-1----:R-:W-:Y:S01]  /*d600*/  IADD3 R2, PT, PT, R2, 0x4000, RZ ;  /* 0x0000400002027810 */ /* 0x002fe20007ffe0ff */
[----:B------:R-:W-:Y:S06]  /*d610*/  @!P1 BRA `(.L_x_5347) ;  /* 0xfffffff800e09947 */ /* 0x000fec000383ffff */
.L_x_5346:
[----:B------:R-:W-:Y:S05]  /*d620*/  BSYNC.RECONVERGENT B1 ;  /* 0x0000000000017941 */ /* 0x000fea0003800200 */
.L_x_5345:
[----:B------:R-:W-:Y:S01]  /*d630*/  IADD3 R6, PT, PT, -R3, UR45, RZ ;  /* 0x0000002d03067c10 */ /* 0x000fe2000fffe1ff */
[----:B------:R-:W-:Y:S03]  /*d640*/  BSSY.RECONVERGENT B1, `(.L_x_5348) ;  /* 0x000002a000017945 */ /* 0x000fe60003800200 */
[----:B------:R-:W-:-:S13]  /*d650*/  ISETP.GT.AND P1, PT, R6, 0x3ff, PT ;  /* 0x000003ff0600780c */ /* 0x000fda0003f24270 */
[----:B------:R-:W-:Y:S05]  /*d660*/  @!P1 BRA `(.L_x_5349) ;  /* 0x00000000009c9947 */ /* 0x000fea0003800000 */
[----:B------:R-:W3:Y:S01]  /*d670*/  LDS R6, [R2+-0x800] ;  /* 0xfff8000002067984 */ /* 0x000ee20000000800 */
[----:B------:R-:W-:Y:S02]  /*d680*/  PLOP3.LUT P0, PT, PT, PT, PT, 0x8, 0x80 ;  /* 0x000000000080781c */ /* 0x000fe40003f0e170 */
[----:B------:R-:W-:Y:S01]  /*d690*/  IADD3 R3, PT, PT, R3, 0x800, RZ ;  /* 0x0000080003037810 */ /* 0x000fe20007ffe0ff */
[----:B------:R-:W0:Y:S04]  /*d6a0*/  LDS R8, [R2+-0x400] ;  /* 0xfffc000002087984 */ /* 0x000e280000000800 */
[----:B------:R-:W4:Y:S04]  /*d6b0*/  LDS R10, [R2] ;  /* 0x00000000020a7984 */ /* 0x000f280000000800 */
[----:B------:R-:W5:Y:S04]  /*d6c0*/  LDS R14, [R2+0x400] ;  /* 0x00040000020e7984 */ /* 0x000f680000000800 */
[----:B-1----:R-:W1:Y:S04]  /*d6d0*/  LDS R16, [R2+0x800] ;  /* 0x0008000002107984 */ /* 0x002e680000000800 */
[----:B------:R-:W2:Y:S04]  /*d6e0*/  LDS R18, [R2+0xc00] ;  /* 0x000c000002127984 */ /* 0x000ea80000000800 */
[----:B------:R-:W2:Y:S04]  /*d6f0*/  LDS R20, [R2+0x1000] ;  /* 0x0010000002147984 */ /* 0x000ea80000000800 */
[----:B------:R-:W2:Y:S01]  /*d700*/  LDS R22, [R2+0x1400] ;  /* 0x0014000002167984 */ /* 0x000ea20000000800 */
[C---:B---3--:R-:W-:Y:S01]  /*d710*/  FMUL.FTZ R7, R31.reuse, R6 ;  /* 0x000000061f077220 */ /* 0x048fe20000410000 */
[----:B------:R-:W-:Y:S01]  /*d720*/  IADD3 R6, P1, PT, R4, 0x2000, RZ ;  /* 0x0000200004067810 */ /* 0x000fe20007f3e0ff */
[----:B0-----:R-:W-:-:S03]  /*d730*/  FMUL.FTZ R9, R31, R8 ;  /* 0x000000081f097220 */ /* 0x001fc60000410000 */
[----:B------:R-:W-:Y:S01]  /*d740*/  STG.E desc[UR36][R4.64+-0x800], R7 ;  /* 0xfff8000704007986 */ /* 0x000fe2000c101924 */
[----:B----4-:R-:W-:-:S03]  /*d750*/  FMUL.FTZ R11, R31, R10 ;  /* 0x0000000a1f0b7220 */ /* 0x010fc60000410000 */
[----:B------:R-:W-:Y:S01]  /*d760*/  STS [R2+-0x800], R7 ;  /* 0xfff8000702007388 */ /* 0x000fe20000000800 */
[----:B-----5:R-:W-:-:S03]  /*d770*/  FMUL.FTZ R15, R31, R14 ;  /* 0x0000000e1f0f7220 */ /* 0x020fc60000410000 */
[----:B------:R-:W-:Y:S01]  /*d780*/  STG.E desc[UR36][R4.64+-0x400], R9 ;  /* 0xfffc000904007986 */ /* 0x000fe2000c101924 */
[----:B-1----:R-:W-:-:S03]  /*d790*/  FMUL.FTZ R17, R31, R16 ;  /* 0x000000101f117220 */ /* 0x002fc60000410000 */
[----:B------:R0:W-:Y:S01]  /*d7a0*/  STS [R2+-0x400], R9 ;  /* 0xfffc000902007388 */ /* 0x0001e20000000800 */
[----:B--2---:R-:W-:-:S03]  /*d7b0*/  FMUL.FTZ R19, R31, R18 ;  /* 0x000000121f137220 */ /* 0x004fc60000410000 */
        /* <DEDUP_REMOVED lines=17> */
[----:B-1----:R-:W-:-:S07]  /*d8d0*/  VIADD R2, R2, 0x2000 ;  /* 0x0000200002027836 */ /* 0x002fce0000000000 */
.L_x_5349:
[----:B------:R-:W-:Y:S05]  /*d8e0*/  BSYNC.RECONVERGENT B1 ;  /* 0x0000000000017941 */ /* 0x000fea0003800200 */
.L_x_5348:
[----:B------:R-:W-:-:S13]  /*d8f0*/  ISETP.LE.OR P0, PT, R3, UR45, P0 ;  /* 0x0000002d03007c0c */ /* 0x000fda0008703670 */
[----:B------:R-:W-:Y:S05]  /*d900*/  @!P0 BRA `(.L_x_5332) ;  /* 0x0000000000408947 */ /* 0x000fea0003800000 */
[----:B------:R-:W3:Y:S04]  /*d910*/  LDS R3, [R2+-0x800] ;  /* 0xfff8000002037984 */ /* 0x000ee80000000800 */
[----:B------:R-:W0:Y:S04]  /*d920*/  LDS R6, [R2+-0x400] ;  /* 0xfffc000002067984 */ /* 0x000e280000000800 */
[----:B------:R-:W4:Y:S04]  /*d930*/  LDS R8, [R2] ;  /* 0x0000000002087984 */ /* 0x000f280000000800 */
[----:B------:R-:W5:Y:S01]  /*d940*/  LDS R10, [R2+0x400] ;  /* 0x00040000020a7984 */ /* 0x000f620000000800 */
[-C--:B---3--:R-:W-:Y:S01]  /*d950*/  FMUL.FTZ R3, R3, R31.reuse ;  /* 0x0000001f03037220 */ /* 0x088fe20000410000 */
[----:B0-----:R-:W-:-:S04]  /*d960*/  FMUL.FTZ R7, R6, R31 ;  /* 0x0000001f06077220 */ /* 0x001fc80000410000 */
        /* <DEDUP_REMOVED lines=10> */
.L_x_5332:
[----:B------:R-:W-:Y:S05]  /*da10*/  BSYNC.RECONVERGENT B0 ;  /* 0x0000000000007941 */ /* 0x000fea0003800200 */
.L_x_5331:
[----:B------:R-:W-:Y:S01]  /*da20*/  USHF.R.S32.HI UR6, URZ, 0x1f, UR45 ;  /* 0x0000001fff067899 */ /* 0x000fe2000801142d */
[----:B------:R-:W-:Y:S01]  /*da30*/  SHF.R.U32.HI R14, RZ, 0x6, R0 ;  /* 0x00000006ff0e7819 */ /* 0x000fe20000011600 */
[----:B------:R-:W1:Y:S01]  /*da40*/  LDCU.64 UR8, c[0x0][0x3b0] ;  /* 0x00007600ff0877ac */ /* 0x000e620008000a00 */
[----:B------:R-:W-:Y:S02]  /*da50*/  LOP3.LUT R13, R13, 0xfc, RZ, 0xc0, !PT ;  /* 0x000000fc0d0d7812 */ /* 0x000fe400078ec0ff */
[----:B0---4-:R-:W-:Y:S01]  /*da60*/  CS2R R6, SRZ ;  /* 0x0000000000067805 */ /* 0x011fe2000001ff00 */
[----:B------:R-:W-:-:S04]  /*da70*/  ULEA.HI UR6, UR6, UR45, URZ, 0x2 ;  /* 0x0000002d06067291 */ /* 0x000fc8000f8f10ff */
[----:B------:R-:W-:-:S04]  /*da80*/  ULOP3.LUT UR6, UR6, 0xfffffffc, URZ, 0xc0, !UPT ;  /* 0xfffffffc06067892 */ /* 0x000fc8000f8ec0ff */
[----:B------:R-:W-:-:S06]  /*da90*/  UIADD3 UR6, UPT, UPT, -UR6, UR45, URZ ;  /* 0x0000002d06067290 */ /* 0x000fcc000fffe1ff */
[----:B------:R-:W-:Y:S02]  /*daa0*/  ISETP.NE.AND P0, PT, R14, UR6, PT ;  /* 0x000000060e007c0c */ /* 0x000fe4000bf05270 */
[----:B-1----:R-:W-:Y:S02]  /*dab0*/  ISETP.EQ.U32.AND P1, PT, RZ, UR8, PT ;  /* 0x00000008ff007c0c */ /* 0x002fe4000bf22070 */
[----:B------:R-:W-:-:S04]  /*dac0*/  ISETP.GT.U32.OR P0, PT, R13, 0x8f, P0 ;  /* 0x0000008f0d00780c */ /* 0x000fc80000704470 */
[----:B------:R-:W-:-:S13]  /*dad0*/  ISETP.EQ.OR.EX P0, PT, RZ, UR9, P0, P1 ;  /* 0x00000009ff007c0c */ /* 0x000fda0008702710 */
[----:B------:R-:W0:Y:S01]  /*dae0*/  @!P0 LDC.64 R2, c[0x0][0x3b0] ;  /* 0x0000ec00ff028b82 */ /* 0x000e220000000a00 */
        /* <DEDUP_REMOVED lines=9> */
[----:B------:R-:W-:-:S09]  /*db80*/  CS2R R8, SRZ ;  /* 0x0000000000087805 */ /* 0x000fd2000001ff00 */
[----:B0-----:R-:W-:Y:S05]  /*db90*/  @P0 BRA `(.L_x_5351) ;  /* 0x0000002000740947 */ /* 0x001fea0003800000 */
[----:B------:R-:W0:Y:S01]  /*dba0*/  LDCU UR7, c[0x0][0x3f4] ;  /* 0x00007e80ff0777ac */ /* 0x000e220008000800 */
[----:B------:R-:W1:Y:S01]  /*dbb0*/  LDC.64 R2, c[0x0][0x3c0] ;  /* 0x0000f000ff027b82 */ /* 0x000e620000000a00 */
[----:B------:R-:W-:Y:S01]  /*dbc0*/  VIADD R15, R14, UR5 ;  /* 0x000000050e0f7c36 */ /* 0x000fe20008000000 */
[----:B------:R-:W-:Y:S01]  /*dbd0*/  BSSY.RECONVERGENT B1, `(.L_x_5352) ;  /* 0x00000bc000017945 */ /* 0x000fe20003800200 */
[----:B------:R-:W-:Y:S01]  /*dbe0*/  HFMA2 R11, -RZ, RZ, 0, 0 ;  /* 0x00000000ff0b7431 */ /* 0x000fe200000001ff */
[----:B0-----:R-:W-:-:S04]  /*dbf0*/  MOV R18, UR7 ;  /* 0x0000000700127c02 */ /* 0x001fc80008000f00 */
[C---:B------:R-:W-:Y:S01]  /*dc00*/  VIMNMX R20, PT, PT, R18.reuse, UR45, PT ;  /* 0x0000002d12147c48 */ /* 0x040fe2000bfe0100 */
[----:B------:R-:W-:-:S03]  /*dc10*/  IMAD R17, R18, UR4, R13 ;  /* 0x0000000412117c24 */ /* 0x000fc6000f8e020d */
[----:B------:R-:W-:Y:S01]  /*dc20*/  ISETP.GE.AND P0, PT, R15, R20, PT ;  /* 0x000000140f00720c */ /* 0x000fe20003f06270 */
[----:B-1----:R-:W-:-:S12]  /*dc30*/  IMAD.WIDE R2, R17, 0x4, R2 ;  /* 0x0000000411027825 */ /* 0x002fd800078e0202 */
[----:B------:R-:W-:Y:S05]  /*dc40*/  @P0 BRA `(.L_x_5353) ;  /* 0x0000000800d00947 */ /* 0x000fea0003800000 */
[----:B------:R-:W-:Y:S01]  /*dc50*/  ULOP3.LUT UR7, URZ, UR5, URZ, 0x33, !UPT ;  /* 0x00000005ff077292 */ /* 0x000fe2000f8e33ff */
[----:B------:R-:W-:Y:S01]  /*dc60*/  VIADDMNMX R9, R15, 0x4, R20, !PT ;  /* 0x000000040f097846 */ /* 0x000fe20007800114 */
[----:B------:R-:W-:Y:S01]  /*dc70*/  BSSY.RECONVERGENT B2, `(.L_x_5354) ;  /* 0x0000058000027945 */ /* 0x000fe20003800200 */
[----:B------:R-:W-:Y:S01]  /*dc80*/  IMAD.MOV.U32 R17, RZ, RZ, R15 ;  /* 0x000000ffff117224 */ /* 0x000fe200078e000f */
[----:B------:R-:W-:Y:S02]  /*dc90*/  CS2R R10, SRZ ;  /* 0x00000000000a7805 */ /* 0x000fe4000001ff00 */
[----:B------:R-:W-:Y:S02]  /*dca0*/  IADD3 R58, PT, PT, -R14, UR7, R9 ;  /* 0x000000070e3a7c10 */ /* 0x000fe4000fffe109 */
[----:B------:R-:W-:Y:S02]  /*dcb0*/  CS2R R8, SRZ ;  /* 0x0000000000087805 */ /* 0x000fe4000001ff00 */
[----:B------:R-:W-:-:S02]  /*dcc0*/  ISETP.GE.U32.AND P0, PT, R58, 0x1c, PT ;  /* 0x0000001c3a00780c */ /* 0x000fc40003f06070 */
[----:B------:R-:W-:-:S04]  /*dcd0*/  LEA.HI R59, R58, 0x1, RZ, 0x1e ;  /* 0x000000013a3b7811 */ /* 0x000fc800078ff0ff */
[----:B------:R-:W-:-:S04]  /*dce0*/  LOP3.LUT R66, R59, 0x7, RZ, 0xc0, !PT ;  /* 0x000000073b427812 */ /* 0x000fc800078ec0ff */
[----:B------:R-:W-:-:S03]  /*dcf0*/  ISETP.NE.AND P1, PT, R66, RZ, PT ;  /* 0x000000ff4200720c */ /* 0x000fc60003f25270 */
[----:B------:R-:W-:Y:S10]  /*dd00*/  @!P0 BRA `(.L_x_5355) ;  /* 0x0000000400388947 */ /* 0x000ff40003800000 */
[----:B------:R-:W0:Y:S01]  /*dd10*/  S2R R17, SR_CgaCtaId ;  /* 0x0000000000117919 */ /* 0x000e220000008800 */
[----:B------:R-:W-:Y:S01]  /*dd20*/  MOV R8, 0x400 ;  /* 0x0000040000087802 */ /* 0x000fe20000000f00 */
[----:B------:R-:W-:Y:S01]  /*dd30*/  IMAD.MOV.U32 R19, RZ, RZ, RZ ;  /* 0x000000ffff137224 */ /* 0x000fe200078e00ff */
[----:B------:R-:W-:Y:S02]  /*dd40*/  LOP3.LUT R64, R59, 0x7ffffff8, RZ, 0xc0, !PT ;  /* 0x7ffffff83b407812 */ /* 0x000fe400078ec0ff */
[----:B------:R-:W-:-:S04]  /*dd50*/  IADD3 R8, PT, PT, R8, 0x440, RZ ;  /* 0x0000044008087810 */ /* 0x000fc80007ffe0ff */
[----:B0-----:R-:W-:Y:S01]  /*dd60*/  LEA R65, R17, R8, 0x18 ;  /* 0x0000000811417211 */ /* 0x001fe200078ec0ff */
[----:B------:R-:W-:Y:S01]  /*dd70*/  IMAD.MOV.U32 R8, RZ, RZ, RZ ;  /* 0x000000ffff087224 */ /* 0x000fe200078e00ff */
[----:B------:R-:W-:-:S07]  /*dd80*/  MOV R17, R15 ;  /* 0x0000000f00117202 */ /* 0x000fce0000000f00 */
.L_x_5356:
[----:B------:R-:W-:-:S04]  /*dd90*/  IMAD R27, R17, 0x90, RZ ;  /* 0x00000090111b7824 */ /* 0x000fc800078e02ff */
[C---:B------:R-:W-:Y:S01]  /*dda0*/  IMAD.WIDE.U32 R20, R27.reuse, 0x4, R2 ;  /* 0x000000041b147825 */ /* 0x040fe200078e0002 */
[----:B------:R-:W-:-:S03]  /*ddb0*/  IADD3 R23, PT, PT, R27, 0x240, RZ ;  /* 0x000002401b177810 */ /* 0x000fc60007ffe0ff */
[----:B--2---:R-:W-:Y:S01]  /*ddc0*/  VIADD R25, R27, 0x480 ;  /* 0x000004801b197836 */ /* 0x004fe20000000000 */
[----:B------:R0:W2:Y:S01]  /*ddd0*/  LDG.E.128 R36, desc[UR36][R20.64] ;  /* 0x0000002414247981 */ /* 0x0000a2000c1e1d00 */
[----:B------:R-:W-:Y:S01]  /*dde0*/  IMAD.WIDE.U32 R22, R23, 0x4, R2 ;  /* 0x0000000417167825 */ /* 0x000fe200078e0002 */
[----:B------:R-:W-:-:S03]  /*ddf0*/  IADD3 R29, PT, PT, R27, 0x6c0, RZ ;  /* 0x000006c01b1d7810 */ /* 0x000fc60007ffe0ff */
[--C-:B------:R-:W-:Y:S01]  /*de00*/  IMAD.WIDE.U32 R24, R25, 0x4, R2.reuse ;  /* 0x0000000419187825 */ /* 0x100fe200078e0002 */
[----:B------:R-:W4:Y:S03]  /*de10*/  LDG.E.128 R40, desc[UR36][R22.64] ;  /* 0x0000002416287981 */ /* 0x000f26000c1e1d00 */
[----:B---3--:R-:W-:Y:S01]  /*de20*/  VIADD R31, R27, 0x900 ;  /* 0x000009001b1f7836 */ /* 0x008fe20000000000 */
[----:B------:R-:W3:Y:S01]  /*de30*/  LDG.E.128 R44, desc[UR36][R24.64] ;  /* 0x00000024182c7981 */ /* 0x000ee2000c1e1d00 */
[----:B------:R-:W-:Y:S01]  /*de40*/  IMAD.WIDE.U32 R28, R29, 0x4, R2 ;  /* 0x000000041d1c7825 */ /* 0x000fe200078e0002 */
[----:B------:R-:W-:-:S03]  /*de50*/  IADD3 R33, PT, PT, R27, 0xb40, RZ ;  /* 0x00000b401b217810 */ /* 0x000fc60007ffe0ff */
[--C-:B------:R-:W-:Y:S01]  /*de60*/  IMAD.WIDE.U32 R30, R31, 0x4, R2.reuse ;  /* 0x000000041f1e7825 */ /* 0x100fe200078e0002 */
[----:B------:R1:W3:Y:S03]  /*de70*/  LDG.E.128 R48, desc[UR36][R28.64] ;  /* 0x000000241c307981 */ /* 0x0002e6000c1e1d00 */
[----:B------:R-:W-:Y:S01]  /*de80*/  VIADD R35, R27, 0xd80 ;  /* 0x00000d801b237836 */ /* 0x000fe20000000000 */
[----:B------:R1:W3:Y:S01]  /*de90*/  LDG.E.128 R52, desc[UR36][R30.64] ;  /* 0x000000241e347981 */ /* 0x0002e2000c1e1d00 */
[----:B------:R-:W-:Y:S01]  /*dea0*/  IMAD.WIDE.U32 R32, R33, 0x4, R2 ;  /* 0x0000000421207825 */ /* 0x000fe200078e0002 */
[----:B------:R-:W-:-:S03]  /*deb0*/  IADD3 R27, PT, PT, R27, 0xfc0, RZ ;  /* 0x00000fc01b1b7810 */ /* 0x000fc60007ffe0ff */
[--C-:B0-----:R-:W-:Y:S01]  /*dec0*/  IMAD.WIDE.U32 R20, R35, 0x4, R2.reuse ;  /* 0x0000000423147825 */ /* 0x101fe200078e0002 */
[----:B------:R0:W3:Y:S03]  /*ded0*/  LDG.E.128 R60, desc[UR36][R32.64] ;  /* 0x00000024203c7981 */ /* 0x0000e6000c1e1d00 */
[----:B------:R-:W-:Y:S02]  /*dee0*/  IMAD.WIDE.U32 R26, R27, 0x4, R2 ;  /* 0x000000041b1a7825 */ /* 0x000fe400078e0002 */
[----:B------:R-:W3:Y:S04]  /*def0*/  LDG.E.128 R20, desc[UR36][R20.64] ;  /* 0x0000002414147981 */ /* 0x000ee8000c1e1d00 */
[----:B------:R-:W3:Y:S01]  /*df00*/  LDG.E.128 R24, desc[UR36][R26.64] ;  /* 0x000000241a187981 */ /* 0x000ee2000c1e1d00 */
[----:B------:R-:W-:-:S05]  /*df10*/  VIADD R34, R17, -UR5 ;  /* 0x8000000511227c36 */ /* 0x000fca0008000000 */
[----:B------:R-:W-:-:S05]  /*df20*/  LEA R34, R34, R65, 0x2 ;  /* 0x0000004122227211 */ /* 0x000fca00078e10ff */
[----:B-1----:R-:W2:Y:S04]  /*df30*/  LDS R28, [R34] ;  /* 0x00000000221c7984 */ /* 0x002ea80000000800 */
[----:B------:R-:W4:Y:S04]  /*df40*/  LDS R35, [R34+0x10] ;  /* 0x0000100022237984 */ /* 0x000f280000000800 */
[----:B------:R-:W3:Y:S04]  /*df50*/  LDS R30, [R34+0x20] ;  /* 0x00002000221e7984 */ /* 0x000ee80000000800 */
[----:B------:R-:W1:Y:S04]  /*df60*/  LDS R31, [R34+0x30] ;  /* 0x00003000221f7984 */ /* 0x000e680000000800 */
[----:B------:R-:W1:Y:S04]  /*df70*/  LDS R56, [R34+0x40] ;  /* 0x0000400022387984 */ /* 0x000e680000000800 */
[----:B0-----:R-:W0:Y:S04]  /*df80*/  LDS R32, [R34+0x50] ;  /* 0x0000500022207984 */ /* 0x001e280000000800 */
[----:B------:R-:W0:Y:S04]  /*df90*/  LDS R33, [R34+0x60] ;  /* 0x0000600022217984 */ /* 0x000e280000000800 */
[----:B------:R-:W0:Y:S01]  /*dfa0*/  LDS R57, [R34+0x70] ;  /* 0x0000700022397984 */ /* 0x000e220000000800 */
[----:B------:R-:W-:-:S05]  /*dfb0*/  VIADD R19, R19, 0x8 ;  /* 0x0000000813137836 */ /* 0x000fca0000000000 */
[----:B------:R-:W-:Y:S02]  /*dfc0*/  ISETP.NE.AND P0, PT, R19, R64, PT ;  /* 0x000000401300720c */ /* 0x000fe40003f05270 */
[----:B------:R-:W-:Y:S01]  /*dfd0*/  IADD3 R17, PT, PT, R17, 0x20, RZ ;  /* 0x0000002011117810 */ /* 0x000fe20007ffe0ff */
        /* <DEDUP_REMOVED lines=8> */
[-C--:B---3--:R-:W-:Y:S01]  /*e060*/  FFMA.FTZ R8, R45, R30.reuse, R8 ;  /* 0x0000001e2d087223 */ /* 0x088fe20000010008 */
[-C--:B------:R-:W-:Y:S01]  /*e070*/  FFMA.FTZ R9, R46, R30.reuse, R9 ;  /* 0x0000001e2e097223 */ /* 0x080fe20000010009 */
[-C--:B------:R-:W-:Y:S01]  /*e080*/  FFMA.FTZ R29, R44, R30.reuse, R29 ;  /* 0x0000001e2c1d7223 */ /* 0x080fe2000001001d */
[----:B------:R-:W-:Y:S01]  /*e090*/  FFMA.FTZ R28, R47, R30, R28 ;  /* 0x0000001e2f1c7223 */ /* 0x000fe2000001001c */
[-C--:B-1----:R-:W-:Y:S01]  /*e0a0*/  FFMA.FTZ R8, R49, R31.reuse, R8 ;  /* 0x0000001f31087223 */ /* 0x082fe20000010008 */
[-C--:B------:R-:W-:Y:S01]  /*e0b0*/  FFMA.FTZ R9, R50, R31.reuse, R9 ;  /* 0x0000001f32097223 */ /* 0x080fe20000010009 */
[-C--:B------:R-:W-:Y:S01]  /*e0c0*/  FFMA.FTZ R29, R48, R31.reuse, R29 ;  /* 0x0000001f301d7223 */ /* 0x080fe2000001001d */
[----:B------:R-:W-:Y:S01]  /*e0d0*/  FFMA.FTZ R28, R51, R31, R28 ;  /* 0x0000001f331c7223 */ /* 0x000fe2000001001c */
[-C--:B------:R-:W-:Y:S01]  /*e0e0*/  FFMA.FTZ R8, R53, R56.reuse, R8 ;  /* 0x0000003835087223 */ /* 0x080fe20000010008 */
        /* <DEDUP_REMOVED lines=16> */
.L_x_5355:
[----:B------:R-:W-:Y:S05]  /*e1f0*/  BSYNC.RECONVERGENT B2 ;  /* 0x0000000000027941 */ /* 0x000fea0003800200 */
.L_x_5354:
[----:B------:R-:W-:Y:S05]  /*e200*/  @!P1 BRA `(.L_x_5353) ;  /* 0x0000000400609947 */ /* 0x000fea0003800000 */
[----:B------:R-:W-:Y:S01]  /*e210*/  ISETP.GE.U32.AND P0, PT, R66, 0x4, PT ;  /* 0x000000044200780c */ /* 0x000fe20003f06070 */
[----:B------:R-:W-:Y:S01]  /*e220*/  BSSY.RECONVERGENT B2, `(.L_x_5357) ;  /* 0x000002a000027945 */ /* 0x000fe20003800200 */
[----:B------:R-:W-:-:S11]  /*e230*/  LOP3.LUT P1, R59, R59, 0x3, RZ, 0xc0, !PT ;  /* 0x000000033b3b7812 */ /* 0x000fd6000782c0ff */
[----:B------:R-:W-:Y:S05]  /*e240*/  @!P0 BRA `(.L_x_5358) ;  /* 0x00000000009c8947 */ /* 0x000fea0003800000 */
[----:B------:R-:W-:-:S04]  /*e250*/  IMAD R19, R17, 0x90, RZ ;  /* 0x0000009011137824 */ /* 0x000fc800078e02ff */
[C---:B------:R-:W-:Y:S01]  /*e260*/  IMAD.WIDE.U32 R20, R19.reuse, 0x4, R2 ;  /* 0x0000000413147825 */ /* 0x040fe200078e0002 */
[----:B--2---:R-:W-:-:S03]  /*e270*/  IADD3 R25, PT, PT, R19, 0x480, RZ ;  /* 0x0000048013197810 */ /* 0x004fc60007ffe0ff */
[----:B------:R-:W-:Y:S01]  /*e280*/  VIADD R23, R19, 0x240 ;  /* 0x0000024013177836 */ /* 0x000fe20000000000 */
[----:B---3--:R0:W2:Y:S03]  /*e290*/  LDG.E.128 R28, desc[UR36][R20.64] ;  /* 0x00000024141c7981 */ /* 0x0080a6000c1e1d00 */
[----:B------:R-:W-:-:S04]  /*e2a0*/  IMAD.WIDE.U32 R22, R23, 0x4, R2 ;  /* 0x0000000417167825 */ /* 0x000fc800078e0002 */
[----:B------:R-:W-:Y:S01]  /*e2b0*/  VIADD R27, R19, 0x6c0 ;  /* 0x000006c0131b7836 */ /* 0x000fe20000000000 */
[----:B------:R1:W3:Y:S01]  /*e2c0*/  LDG.E.128 R32, desc[UR36][R22.64] ;  /* 0x0000002416207981 */ /* 0x0002e2000c1e1d00 */
[----:B------:R-:W-:-:S04]  /*e2d0*/  IMAD.WIDE.U32 R24, R25, 0x4, R2 ;  /* 0x0000000419187825 */ /* 0x000fc800078e0002 */
[----:B------:R-:W-:Y:S01]  /*e2e0*/  IMAD.WIDE.U32 R26, R27, 0x4, R2 ;  /* 0x000000041b1a7825 */ /* 0x000fe200078e0002 */
[----:B------:R4:W3:Y:S04]  /*e2f0*/  LDG.E.128 R36, desc[UR36][R24.64] ;  /* 0x0000002418247981 */ /* 0x0008e8000c1e1d00 */
[----:B------:R-:W3:Y:S01]  /*e300*/  LDG.E.128 R40, desc[UR36][R26.64] ;  /* 0x000000241a287981 */ /* 0x000ee2000c1e1d00 */
[----:B------:R-:W0:Y:S01]  /*e310*/  S2UR UR8, SR_CgaCtaId ;  /* 0x00000000000879c3 */ /* 0x000e220000008800 */
[----:B------:R-:W-:Y:S02]  /*e320*/  UMOV UR7, 0x400 ;  /* 0x0000040000077882 */ /* 0x000fe40000000000 */
[----:B------:R-:W-:Y:S01]  /*e330*/  UIADD3 UR7, UPT, UPT, UR7, 0x440, URZ ;  /* 0x0000044007077890 */ /* 0x000fe2000fffe0ff */
[----:B------:R-:W-:-:S03]  /*e340*/  IADD3 R19, PT, PT, R17, -UR5, RZ ;  /* 0x8000000511137c10 */ /* 0x000fc6000fffe0ff */
[----:B0-----:R-:W-:-:S06]  /*e350*/  ULEA UR7, UR8, UR7, 0x18 ;  /* 0x0000000708077291 */ /* 0x001fcc000f8ec0ff */
[----:B------:R-:W-:-:S05]  /*e360*/  LEA R19, R19, UR7, 0x2 ;  /* 0x0000000713137c11 */ /* 0x000fca000f8e10ff */
[----:B------:R-:W2:Y:S04]  /*e370*/  LDS R20, [R19] ;  /* 0x0000000013147984 */ /* 0x000ea80000000800 */
[----:B-1----:R-:W3:Y:S04]  /*e380*/  LDS R22, [R19+0x10] ;  /* 0x0000100013167984 */ /* 0x002ee80000000800 */
[----:B------:R-:W0:Y:S04]  /*e390*/  LDS R23, [R19+0x20] ;  /* 0x0000200013177984 */ /* 0x000e280000000800 */
[----:B----4-:R-:W1:Y:S01]  /*e3a0*/  LDS R24, [R19+0x30] ;  /* 0x0000300013187984 */ /* 0x010e620000000800 */
[----:B------:R-:W-:-:S02]  /*e3b0*/  VIADD R17, R17, 0x10 ;  /* 0x0000001011117836 */ /* 0x000fc40000000000 */
[-C--:B--2---:R-:W-:Y:S01]  /*e3c0*/  FFMA.FTZ R21, R28, R20.reuse, R8 ;  /* 0x000000141c157223 */ /* 0x084fe20000010008 */
[-C--:B------:R-:W-:Y:S01]  /*e3d0*/  FFMA.FTZ R8, R29, R20.reuse, R9 ;  /* 0x000000141d087223 */ /* 0x080fe20000010009 */
[-C--:B------:R-:W-:Y:S01]  /*e3e0*/  FFMA.FTZ R9, R30, R20.reuse, R10 ;  /* 0x000000141e097223 */ /* 0x080fe2000001000a */
[----:B------:R-:W-:Y:S02]  /*e3f0*/  FFMA.FTZ R20, R31, R20, R11 ;  /* 0x000000141f147223 */ /* 0x000fe4000001000b */
[-C--:B---3--:R-:W-:Y:S01]  /*e400*/  FFMA.FTZ R8, R33, R22.reuse, R8 ;  /* 0x0000001621087223 */ /* 0x088fe20000010008 */
[-C--:B------:R-:W-:Y:S01]  /*e410*/  FFMA.FTZ R9, R34, R22.reuse, R9 ;  /* 0x0000001622097223 */ /* 0x080fe20000010009 */
[-C--:B------:R-:W-:Y:S01]  /*e420*/  FFMA.FTZ R21, R32, R22.reuse, R21 ;  /* 0x0000001620157223 */ /* 0x080fe20000010015 */
[----:B------:R-:W-:Y:S01]  /*e430*/  FFMA.FTZ R20, R35, R22, R20 ;  /* 0x0000001623147223 */ /* 0x000fe20000010014 */
[-C--:B0-----:R-:W-:Y:S01]  /*e440*/  FFMA.FTZ R10, R37, R23.reuse, R8 ;  /* 0x00000017250a7223 */ /* 0x081fe20000010008 */
[-C--:B------:R-:W-:Y:S01]  /*e450*/  FFMA.FTZ R11, R38, R23.reuse, R9 ;  /* 0x00000017260b7223 */ /* 0x080fe20000010009 */
[-C--:B------:R-:W-:Y:S01]  /*e460*/  FFMA.FTZ R21, R36, R23.reuse, R21 ;  /* 0x0000001724157223 */ /* 0x080fe20000010015 */
[----:B------:R-:W-:Y:S01]  /*e470*/  FFMA.FTZ R20, R39, R23, R20 ;  /* 0x0000001727147223 */ /* 0x000fe20000010014 */
[-C--:B-1----:R-:W-:Y:S01]  /*e480*/  FFMA.FTZ R9, R41, R24.reuse, R10 ;  /* 0x0000001829097223 */ /* 0x082fe2000001000a */
[-C--:B------:R-:W-:Y:S01]  /*e490*/  FFMA.FTZ R10, R42, R24.reuse, R11 ;  /* 0x000000182a0a7223 */ /* 0x080fe2000001000b */
[-C--:B------:R-:W-:Y:S01]  /*e4a0*/  FFMA.FTZ R8, R40, R24.reuse, R21 ;  /* 0x0000001828087223 */ /* 0x080fe20000010015 */
[----:B------:R-:W-:-:S07]  /*e4b0*/  FFMA.FTZ R11, R43, R24, R20 ;  /* 0x000000182b0b7223 */ /* 0x000fce0000010014 */
.L_x_5358:
[----:B------:R-:W-:Y:S05]  /*e4c0*/  BSYNC.RECONVERGENT B2 ;  /* 0x0000000000027941 */ /* 0x000fea0003800200 */
.L_x_5357:
[----:B------:R-:W-:Y:S05]  /*e4d0*/  @!P1 BRA `(.L_x_5353) ;  /* 0x0000000000ac9947 */ /* 0x000fea0003800000 */
[----:B------:R-:W-:Y:S01]  /*e4e0*/  ISETP.NE.AND P1, PT, R59, 0x1, PT ;  /* 0x000000013b00780c */ /* 0x000fe20003f25270 */
[----:B------:R-:W-:Y:S01]  /*e4f0*/  BSSY.RECONVERGENT B2, `(.L_x_5359) ;  /* 0x000001a000027945 */ /* 0x000fe20003800200 */
[----:B------:R-:W-:-:S11]  /*e500*/  LOP3.LUT P0, RZ, R58, 0x4, RZ, 0xc0, !PT ;  /* 0x000000043aff7812 */ /* 0x000fd6000780c0ff */
[----:B------:R-:W-:Y:S05]  /*e510*/  @!P1 BRA `(.L_x_5360) ;  /* 0x00000000005c9947 */ /* 0x000fea0003800000 */
[----:B------:R-:W-:-:S05]  /*e520*/  IMAD R21, R17, 0x90, RZ ;  /* 0x0000009011157824 */ /* 0x000fca00078e02ff */
[C---:B------:R-:W-:Y:S01]  /*e530*/  IADD3 R23, PT, PT, R21.reuse, 0x240, RZ ;  /* 0x0000024015177810 */ /* 0x040fe20007ffe0ff */
[----:B------:R-:W-:-:S04]  /*e540*/  IMAD.WIDE.U32 R20, R21, 0x4, R2 ;  /* 0x0000000415147825 */ /* 0x000fc800078e0002 */
[----:B------:R-:W-:Y:S01]  /*e550*/  IMAD.WIDE.U32 R22, R23, 0x4, R2 ;  /* 0x0000000417167825 */ /* 0x000fe200078e0002 */
[----:B--2---:R-:W2:Y:S04]  /*e560*/  LDG.E.128 R24, desc[UR36][R20.64] ;  /* 0x0000002414187981 */ /* 0x004ea8000c1e1d00 */
[----:B------:R-:W4:Y:S01]  /*e570*/  LDG.E.128 R32, desc[UR36][R22.64] ;  /* 0x0000002416207981 */ /* 0x000f22000c1e1d00 */
[----:B------:R-:W0:Y:S01]  /*e580*/  S2UR UR8, SR_CgaCtaId ;  /* 0x00000000000879c3 */ /* 0x000e220000008800 */
[----:B------:R-:W-:Y:S01]  /*e590*/  UMOV UR7, 0x400 ;  /* 0x0000040000077882 */ /* 0x000fe20000000000 */
[C---:B------:R-:W-:Y:S01]  /*e5a0*/  VIADD R19, R17.reuse, -UR5 ;  /* 0x8000000511137c36 */ /* 0x040fe20008000000 */
[----:B------:R-:W-:Y:S01]  /*e5b0*/  UIADD3 UR7, UPT, UPT, UR7, 0x440, URZ ;  /* 0x0000044007077890 */ /* 0x000fe2000fffe0ff */
[----:B------:R-:W-:-:S03]  /*e5c0*/  IADD3 R17, PT, PT, R17, 0x8, RZ ;  /* 0x0000000811117810 */ /* 0x000fc60007ffe0ff */
[----:B0-----:R-:W-:-:S06]  /*e5d0*/  ULEA UR7, UR8, UR7, 0x18 ;  /* 0x0000000708077291 */ /* 0x001fcc000f8ec0ff */
[----:B------:R-:W-:-:S05]  /*e5e0*/  LEA R19, R19, UR7, 0x2 ;  /* 0x0000000713137c11 */ /* 0x000fca000f8e10ff */
[----:B------:R-:W2:Y:S04]  /*e5f0*/  LDS R28, [R19] ;  /* 0x00000000131c7984 */ /* 0x000ea80000000800 */
[----:B------:R-:W4:Y:S01]  /*e600*/  LDS R30, [R19+0x10] ;  /* 0x00001000131e7984 */ /* 0x000f220000000800 */
[-C--:B--2---:R-:W-:Y:S01]  /*e610*/  FFMA.FTZ R29, R24, R28.reuse, R8 ;  /* 0x0000001c181d7223 */ /* 0x084fe20000010008 */
[-C--:B------:R-:W-:Y:S01]  /*e620*/  FFMA.FTZ R20, R25, R28.reuse, R9 ;  /* 0x0000001c19147223 */ /* 0x080fe20000010009 */
[-C--:B------:R-:W-:Y:S01]  /*e630*/  FFMA.FTZ R21, R26, R28.reuse, R10 ;  /* 0x0000001c1a157223 */ /* 0x080fe2000001000a */
[----:B------:R-:W-:Y:S01]  /*e640*/  FFMA.FTZ R28, R27, R28, R11 ;  /* 0x0000001c1b1c7223 */ /* 0x000fe2000001000b */
[-C--:B----4-:R-:W-:Y:S01]  /*e650*/  FFMA.FTZ R8, R32, R30.reuse, R29 ;  /* 0x0000001e20087223 */ /* 0x090fe2000001001d */
[-C--:B------:R-:W-:Y:S01]  /*e660*/  FFMA.FTZ R9, R33, R30.reuse, R20 ;  /* 0x0000001e21097223 */ /* 0x080fe20000010014 */
[-C--:B------:R-:W-:Y:S01]  /*e670*/  FFMA.FTZ R10, R34, R30.reuse, R21 ;  /* 0x0000001e220a7223 */ /* 0x080fe20000010015 */
[----:B------:R-:W-:-:S07]  /*e680*/  FFMA.FTZ R11, R35, R30, R28 ;  /* 0x0000001e230b7223 */ /* 0x000fce000001001c */
.L_x_5360:
[----:B------:R-:W-:Y:S05]  /*e690*/  BSYNC.RECONVERGENT B2 ;  /* 0x0000000000027941 */ /* 0x000fea0003800200 */
.L_x_5359:
[----:B------:R-:W-:Y:S05]  /*e6a0*/  @P0 BRA `(.L_x_5353) ;  /* 0x0000000000380947 */ /* 0x000fea0003800000 */
[----:B------:R-:W-:-:S04]  /*e6b0*/  IMAD R21, R17, 0x90, RZ ;  /* 0x0000009011157824 */ /* 0x000fc800078e02ff */
[----:B------:R-:W-:-:S06]  /*e6c0*/  IMAD.WIDE.U32 R20, R21, 0x4, R2 ;  /* 0x0000000415147825 */ /* 0x000fcc00078e0002 */
[----:B------:R-:W4:Y:S01]  /*e6d0*/  LDG.E.128 R20, desc[UR36][R20.64] ;  /* 0x0000002414147981 */ /* 0x000f22000c1e1d00 */
[----:B------:R-:W0:Y:S01]  /*e6e0*/  S2UR UR8, SR_CgaCtaId ;  /* 0x00000000000879c3 */ /* 0x000e220000008800 */
[----:B------:R-:W-:Y:S01]  /*e6f0*/  UMOV UR7, 0x400 ;  /* 0x0000040000077882 */ /* 0x000fe20000000000 */
[----:B------:R-:W-:Y:S01]  /*e700*/  VIADD R17, R17, -UR5 ;  /* 0x8000000511117c36 */ /* 0x000fe20008000000 */
[----:B------:R-:W-:-:S04]  /*e710*/  UIADD3 UR7, UPT, UPT, UR7, 0x440, URZ ;  /* 0x0000044007077890 */ /* 0x000fc8000fffe0ff */
[----:B0-----:R-:W-:-:S06]  /*e720*/  ULEA UR7, UR8, UR7, 0x18 ;  /* 0x0000000708077291 */ /* 0x001fcc000f8ec0ff */
[----:B------:R-:W-:-:S06]  /*e730*/  LEA R17, R17, UR7, 0x2 ;  /* 0x0000000711117c11 */ /* 0x000fcc000f8e10ff */
[----:B------:R-:W4:Y:S02]  /*e740*/  LDS R17, [R17] ;  /* 0x0000000011117984 */ /* 0x000f240000000800 */
[-C--:B----4-:R-:W-:Y:S01]  /*e750*/  FFMA.FTZ R8, R20, R17.reuse, R8 ;  /* 0x0000001114087223 */ /* 0x090fe20000010008 */
[-C--:B------:R-:W-:Y:S01]  /*e760*/  FFMA.FTZ R9, R21, R17.reuse, R9 ;  /* 0x0000001115097223 */ /* 0x080fe20000010009 */
[-C--:B------:R-:W-:Y:S01]  /*e770*/  FFMA.FTZ R10, R22, R17.reuse, R10 ;  /* 0x00000011160a7223 */ /* 0x080fe2000001000a */
[----:B------:R-:W-:-:S07]  /*e780*/  FFMA.FTZ R11, R23, R17, R11 ;  /* 0x00000011170b7223 */ /* 0x000fce000001000b */
.L_x_5353:
[----:B------:R-:W-:Y:S05]  /*e790*/  BSYNC.RECONVERGENT B1 ;  /* 0x0000000000017941 */ /* 0x000fea0003800200 */
.L_x_5352:
[----:B------:R-:W-:Y:S01]  /*e7a0*/  ISETP.GE.AND P0, PT, R15, UR45, PT ;  /* 0x0000002d0f007c0c */ /* 0x000fe2000bf06270 */
[----:B------:R-:W-:-:S12]  /*e7b0*/  BSSY.RECONVERGENT B3, `(.L_x_5361) ;  /* 0x000011f000037945 */ /* 0x000fd80003800200 */
[----:B------:R-:W-:Y:S05]  /*e7c0*/  @P0 BRA `(.L_x_5362) ;  /* 0x0000001000740947 */ /* 0x000fea0003800000 */
[----:B------:R-:W-:Y:S01]  /*e7d0*/  HFMA2 R20, -RZ, RZ, 0, 2.384185791015625e-07 ;  /* 0x00000004ff147431 */ /* 0x000fe200000001ff */
[----:B------:R-:W-:Y:S01]  /*e7e0*/  ULOP3.LUT UR7, URZ, UR5, URZ, 0x33, !UPT ;  /* 0x00000005ff077292 */ /* 0x000fe2000f8e33ff */
[----:B------:R-:W-:Y:S03]  /*e7f0*/  BSSY.RECONVERGENT B2, `(.L_x_5363) ;  /* 0x00000a4000027945 */ /* 0x000fe60003800200 */
[----:B------:R-:W-:-:S04]  /*e800*/  VIADDMNMX R17, R15, R20, UR45, !PT ;  /* 0x0000002d0f117e46 */ /* 0x000fc8000f800114 */
[----:B--2---:R-:W-:-:S04]  /*e810*/  IADD3 R25, PT, PT, -R14, UR7, R17 ;  /* 0x000000070e197c10 */ /* 0x004fc8000fffe111 */
        /* <DEDUP_REMOVED lines=8> */
[----:B------:R-:W-:Y:S01]  /*e8a0*/  VIADD R15, R15, 0x8 ;  /* 0x000000080f0f7836 */ /* 0x000fe20000000000 */
[----:B------:R-:W-:Y:S02]  /*e8b0*/  IADD3 R19, PT, PT, -R18, RZ, RZ ;  /* 0x000000ff12137210 */ /* 0x000fe40007ffe1ff */
[----:B------:R-:W1:Y:S01]  /*e8c0*/  LDC R28, c[0x0][0x3f4] ;  /* 0x0000fd00ff1c7b82 */ /* 0x000e620000000800 */
[----:B0-----:R-:W-:-:S06]  /*e8d0*/  ULEA UR7, UR8, UR7, 0x18 ;  /* 0x0000000708077291 */ /* 0x001fcc000f8ec0ff */
[----:B------:R-:W-:-:S05]  /*e8e0*/  LEA R17, R14, UR7, 0x2 ;  /* 0x000000070e117c11 */ /* 0x000fca000f8e10ff */
[----:B------:R-:W-:-:S07]  /*e8f0*/  VIADD R17, R17, 0x20 ;  /* 0x0000002011117836 */ /* 0x000fce0000000000 */
.L_x_5374:
[C---:B------:R-:W-:Y:S01]  /*e900*/  VIADD R23, R15.reuse, 0xfffffff8 ;  /* 0xfffffff80f177836 */ /* 0x040fe20000000000 */
[----:B-1----:R-:W-:Y:S01]  /*e910*/  MOV R18, R28 ;  /* 0x0000001c00127202 */ /* 0x002fe20000000f00 */
[----:B------:R-:W-:Y:S01]  /*e920*/  VIADD R27, R15, 0xfffffffc ;  /* 0xfffffffc0f1b7836 */ /* 0x000fe20000000000 */
[----:B------:R-:W-:Y:S01]  /*e930*/  IADD3 R19, PT, PT, R19, 0x4, RZ ;  /* 0x0000000413137810 */ /* 0x000fe20007ffe0ff */
[----:B------:R-:W-:Y:S01]  /*e940*/  BSSY.RECONVERGENT B4, `(.L_x_5366) ;  /* 0x0000026000047945 */ /* 0x000fe20003800200 */
[-C--:B------:R-:W-:Y:S02]  /*e950*/  ISETP.GE.AND P4, PT, R23, R18.reuse, PT ;  /* 0x000000121700720c */ /* 0x080fe40003f86270 */
[----:B------:R-:W-:Y:S02]  /*e960*/  IADD3 R29, PT, PT, R15, 0x4, RZ ;  /* 0x000000040f1d7810 */ /* 0x000fe40007ffe0ff */
[----:B------:R-:W-:Y:S02]  /*e970*/  ISETP.NE.AND P0, PT, R19, RZ, PT ;  /* 0x000000ff1300720c */ /* 0x000fe40003f05270 */
[----:B------:R-:W-:-:S02]  /*e980*/  ISETP.GE.AND P1, PT, R27, R18, PT ;  /* 0x000000121b00720c */ /* 0x000fc40003f26270 */
[-C--:B------:R-:W-:Y:S02]  /*e990*/  ISETP.GE.AND P2, PT, R15, R18.reuse, PT ;  /* 0x000000120f00720c */ /* 0x080fe40003f46270 */
[----:B------:R-:W-:-:S03]  /*e9a0*/  ISETP.GE.AND P3, PT, R29, R18, PT ;  /* 0x000000121d00720c */ /* 0x000fc60003f66270 */
[----:B------:R-:W-:Y:S10]  /*e9b0*/  @!P4 BRA `(.L_x_5367) ;  /* 0x000000000078c947 */ /* 0x000ff40003800000 */
[----:B---3--:R-:W-:Y:S02]  /*e9c0*/  IABS R31, R18 ;  /* 0x00000012001f7213 */ /* 0x008fe40000000000 */
        /* <DEDUP_REMOVED lines=8> */
[----:B-1----:R-:W-:-:S05]  /*ea50*/  IADD3 R20, PT, PT, RZ, -R21, RZ ;  /* 0x80000015ff147210 */ /* 0x002fca0007ffe0ff */
        /* <DEDUP_REMOVED lines=15> */
[----:B------:R-:W0:Y:S02]  /*eb50*/  LDG.E.128 R20, desc[UR36][R20.64] ;  /* 0x0000002414147981 */ /* 0x000e24000c1e1d00 */
[-C--:B0-----:R-:W-:Y:S01]  /*eb60*/  FFMA.FTZ R8, R20, R24.reuse, R8 ;  /* 0x0000001814087223 */ /* 0x081fe20000010008 */
[-C--:B------:R-:W-:Y:S01]  /*eb70*/  FFMA.FTZ R9, R21, R24.reuse, R9 ;  /* 0x0000001815097223 */ /* 0x080fe20000010009 */
[-C--:B------:R-:W-:Y:S01]  /*eb80*/  FFMA.FTZ R10, R22, R24.reuse, R10 ;  /* 0x00000018160a7223 */ /* 0x080fe2000001000a */
[----:B------:R-:W-:-:S07]  /*eb90*/  FFMA.FTZ R11, R23, R24, R11 ;  /* 0x00000018170b7223 */ /* 0x000fce000001000b */
.L_x_5367:
[----:B------:R-:W-:Y:S05]  /*eba0*/  BSYNC.RECONVERGENT B4 ;  /* 0x0000000000047941 */ /* 0x000fea0003800200 */
.L_x_5366:
        /* <DEDUP_REMOVED lines=12> */
[----:B---3--:R-:W-:Y:S02]  /*ec70*/  IMAD R31, R20, R23, RZ ;  /* 0x00000017141f7224 */ /* 0x008fe400078e02ff */
        /* <DEDUP_REMOVED lines=19> */
.L_x_5369:
[----:B------:R-:W-:Y:S05]  /*edb0*/  BSYNC.RECONVERGENT B4 ;  /* 0x0000000000047941 */ /* 0x000fea0003800200 */
.L_x_5368:
        /* <DEDUP_REMOVED lines=32> */
.L_x_5371:
[----:B------:R-:W-:Y:S05]  /*efc0*/  BSYNC.RECONVERGENT B4 ;  /* 0x0000000000047941 */ /* 0x000fea0003800200 */
.L_x_5370:
        /* <DEDUP_REMOVED lines=10> */
[----:B0-----:R-:W0:Y:S01]  /*f070*/  LDS R24, [R17+0x10] ;  /* 0x0000100011187984 */ /* 0x001e220000000800 */
        /* <DEDUP_REMOVED lines=21> */
.L_x_5373:
[----:B------:R-:W-:Y:S05]  /*f1d0*/  BSYNC.RECONVERGENT B4 ;  /* 0x0000000000047941 */ /* 0x000fea0003800200 */
.L_x_5372:
[----:B------:R-:W-:Y:S01]  /*f1e0*/  VIADD R15, R15, 0x10 ;  /* 0x000000100f0f7836 */ /* 0x000fe20000000000 */
[----:B------:R-:W-:Y:S01]  /*f1f0*/  IADD3 R17, PT, PT, R17, 0x40, RZ ;  /* 0x0000004011117810 */ /* 0x000fe20007ffe0ff */
[----:B------:R-:W-:Y:S06]  /*f200*/  @P0 BRA `(.L_x_5374) ;  /* 0xfffffff400bc0947 */ /* 0x000fec000383ffff */
[----:B------:R-:W-:Y:S05]  /*f210*/  BSYNC.RECONVERGENT B1 ;  /* 0x0000000000017941 */ /* 0x000fea0003800200 */
.L_x_5365:
[----:B------:R-:W-:-:S07]  /*f220*/  VIADD R15, R15, 0xfffffff8 ;  /* 0xfffffff80f0f7836 */ /* 0x000fce0000000000 */
.L_x_5364:
[----:B------:R-:W-:Y:S05]  /*f230*/  BSYNC.RECONVERGENT B2 ;  /* 0x0000000000027941 */ /* 0x000fea0003800200 */
.L_x_5363:
        /* <DEDUP_REMOVED lines=9> */
[C---:B------:R-:W-:Y:S01]  /*f2d0*/  VIADD R17, R15.reuse, -UR5 ;  /* 0x800000050f117c36 */ /* 0x040fe20008000000 */
[----:B------:R-:W-:Y:S01]  /*f2e0*/  IADD3 R27, PT, PT, R15, 0x4, RZ ;  /* 0x000000040f1b7810 */ /* 0x000fe20007ffe0ff */
[----:B------:R-:W-:Y:S03]  /*f2f0*/  BSSY.RECONVERGENT B2, `(.L_x_5377) ;  /* 0x0000022000027945 */ /* 0x000fe60003800200 */
[----:B------:R-:W-:Y:S01]  /*f300*/  ISETP.GE.AND P2, PT, R27, R18, PT ;  /* 0x000000121b00720c */ /* 0x000fe20003f46270 */
[----:B0-----:R-:W-:-:S06]  /*f310*/  ULEA UR7, UR8, UR7, 0x18 ;  /* 0x0000000708077291 */ /* 0x001fcc000f8ec0ff */
[----:B------:R-:W-:Y:S01]  /*f320*/  LEA R24, R17, UR7, 0x2 ;  /* 0x0000000711187c11 */ /* 0x000fe2000f8e10ff */
[----:B------:R-:W-:Y:S06]  /*f330*/  @!P0 BRA `(.L_x_5378) ;  /* 0x0000000000748947 */ /* 0x000fec0003800000 */
[----:B------:R-:W-:Y:S01]  /*f340*/  IABS R22, R18 ;  /* 0x0000001200167213 */ /* 0x000fe20000000000 */
[----:B------:R-:W-:Y:S01]  /*f350*/  HFMA2 R20, -RZ, RZ, 0, 0 ;  /* 0x00000000ff147431 */ /* 0x000fe200000001ff */
        /* <DEDUP_REMOVED lines=19> */
[----:B------:R-:W-:Y:S02]  /*f490*/  IMAD R21, R17, 0x90, RZ ;  /* 0x0000009011157824 */ /* 0x000fe400078e02ff */
[----:B------:R-:W0:Y:S02]  /*f4a0*/  LDS R17, [R24] ;  /* 0x0000000018117984 */ /* 0x000e240000000800 */
[----:B------:R-:W-:-:S06]  /*f4b0*/  IMAD.WIDE.U32 R20, R21, 0x4, R2 ;  /* 0x0000000415147825 */ /* 0x000fcc00078e0002 */
[----:B------:R-:W0:Y:S02]  /*f4c0*/  LDG.E.128 R20, desc[UR36][R20.64] ;  /* 0x0000002414147981 */ /* 0x000e24000c1e1d00 */
[-C--:B0-----:R-:W-:Y:S01]  /*f4d0*/  FFMA.FTZ R8, R20, R17.reuse, R8 ;  /* 0x0000001114087223 */ /* 0x081fe20000010008 */
[-C--:B------:R-:W-:Y:S01]  /*f4e0*/  FFMA.FTZ R9, R21, R17.reuse, R9 ;  /* 0x0000001115097223 */ /* 0x080fe20000010009 */
[-C--:B------:R-:W-:Y:S01]  /*f4f0*/  FFMA.FTZ R10, R22, R17.reuse, R10 ;  /* 0x00000011160a7223 */ /* 0x080fe2000001000a */
[----:B------:R-:W-:-:S07]  /*f500*/  FFMA.FTZ R11, R23, R17, R11 ;  /* 0x00000011170b7223 */ /* 0x000fce000001000b */
.L_x_5378:
[----:B------:R-:W-:Y:S05]  /*f510*/  BSYNC.RECONVERGENT B2 ;  /* 0x0000000000027941 */ /* 0x000fea0003800200 */
.L_x_5377:
[----:B------:R-:W-:Y:S04]  /*f520*/  BSSY.RECONVERGENT B2, `(.L_x_5379) ;  /* 0x000001f000027945 */ /* 0x000fe80003800200 */
[----:B------:R-:W-:Y:S05]  /*f530*/  @!P2 BRA `(.L_x_5380) ;  /* 0x000000000074a947 */ /* 0x000fea0003800000 */
[----:B------:R-:W-:Y:S01]  /*f540*/  IABS R22, R18 ;  /* 0x0000001200167213 */ /* 0x000fe20000000000 */
[----:B------:R-:W-:Y:S01]  /*f550*/  IMAD.MOV.U32 R20, RZ, RZ, RZ ;  /* 0x000000ffff147224 */ /* 0x000fe200078e00ff */
        /* <DEDUP_REMOVED lines=19> */
[----:B------:R-:W-:Y:S02]  /*f690*/  IMAD R21, R17, 0x90, RZ ;  /* 0x0000009011157824 */ /* 0x000fe400078e02ff */
[----:B------:R-:W0:Y:S02]  /*f6a0*/  LDS R17, [R24+0x10] ;  /* 0x0000100018117984 */ /* 0x000e240000000800 */
[----:B------:R-:W-:-:S06]  /*f6b0*/  IMAD.WIDE.U32 R20, R21, 0x4, R2 ;  /* 0x0000000415147825 */ /* 0x000fcc00078e0002 */
[----:B------:R-:W0:Y:S02]  /*f6c0*/  LDG.E.128 R20, desc[UR36][R20.64] ;  /* 0x0000002414147981 */ /* 0x000e24000c1e1d00 */
[-C--:B0-----:R-:W-:Y:S01]  /*f6d0*/  FFMA.FTZ R8, R20, R17.reuse, R8 ;  /* 0x0000001114087223 */ /* 0x081fe20000010008 */
[-C--:B------:R-:W-:Y:S01]  /*f6e0*/  FFMA.FTZ R9, R21, R17.reuse, R9 ;  /* 0x0000001115097223 */ /* 0x080fe20000010009 */
[-C--:B------:R-:W-:Y:S01]  /*f6f0*/  FFMA.FTZ R10, R22, R17.reuse, R10 ;  /* 0x00000011160a7223 */ /* 0x080fe2000001000a */
[----:B------:R-:W-:-:S07]  /*f700*/  FFMA.FTZ R11, R23, R17, R11 ;  /* 0x00000011170b7223 */ /* 0x000fce000001000b */
.L_x_5380:
[----:B------:R-:W-:Y:S05]  /*f710*/  BSYNC.RECONVERGENT B2 ;  /* 0x0000000000027941 */ /* 0x000fea0003800200 */
.L_x_5379:
[----:B------:R-:W-:-:S07]  /*f720*/  IADD3 R15, PT, PT, R15, 0x8, RZ ;  /* 0x000000080f0f7810 */ /* 0x000fce0007ffe0ff */
.L_x_5376:
[----:B------:R-:W-:Y:S05]  /*f730*/  BSYNC.RECONVERGENT B1 ;  /* 0x0000000000017941 */ /* 0x000fea0003800200 */
.L_x_5375:
[----:B------:R-:W-:-:S04]  /*f740*/  LOP3.LUT P0, RZ, R25, 0x4, RZ, 0xc0, !PT ;  /* 0x0000000419ff7812 */ /* 0x000fc8000780c0ff */
[----:B------:R-:W-:-:S13]  /*f750*/  ISETP.LT.OR P0, PT, R15, R18, P0 ;  /* 0x000000120f00720c */ /* 0x000fda0000701670 */
[----:B------:R-:W-:Y:S05]  /*f760*/  @P0 BRA `(.L_x_5362) ;  /* 0x00000000008c0947 */ /* 0x000fea0003800000 */
        /* <DEDUP_REMOVED lines=23> */
[----:B------:R-:W2:Y:S01]  /*f8e0*/  LDG.E.128 R20, desc[UR36][R2.64] ;  /* 0x0000002402147981 */ /* 0x000ea2000c1e1d00 */
[----:B------:R-:W0:Y:S01]  /*f8f0*/  S2UR UR8, SR_CgaCtaId ;  /* 0x00000000000879c3 */ /* 0x000e220000008800 */
[----:B------:R-:W-:Y:S01]  /*f900*/  UMOV UR7, 0x400 ;  /* 0x0000040000077882 */ /* 0x000fe20000000000 */
[----:B------:R-:W-:Y:S01]  /*f910*/  IADD3 R15, PT, PT, R15, -UR5, RZ ;  /* 0x800000050f0f7c10 */ /* 0x000fe2000fffe0ff */
[----:B------:R-:W-:-:S04]  /*f920*/  UIADD3 UR7, UPT, UPT, UR7, 0x440, URZ ;  /* 0x0000044007077890 */ /* 0x000fc8000fffe0ff */
[----:B0-----:R-:W-:-:S06]  /*f930*/  ULEA UR7, UR8, UR7, 0x18 ;  /* 0x0000000708077291 */ /* 0x001fcc000f8ec0ff */
[----:B------:R-:W-:-:S06]  /*f940*/  LEA R15, R15, UR7, 0x2 ;  /* 0x000000070f0f7c11 */ /* 0x000fcc000f8e10ff */
[----:B------:R-:W2:Y:S02]  /*f950*/  LDS R15, [R15] ;  /* 0x000000000f0f7984 */ /* 0x000ea40000000800 */
[-C--:B--2---:R-:W-:Y:S01]  /*f960*/  FFMA.FTZ R8, R20, R15.reuse, R8 ;  /* 0x0000000f14087223 */ /* 0x084fe20000010008 */
[-C--:B------:R-:W-:Y:S01]  /*f970*/  FFMA.FTZ R9, R21, R15.reuse, R9 ;  /* 0x0000000f15097223 */ /* 0x080fe20000010009 */
[-C--:B------:R-:W-:Y:S01]  /*f980*/  FFMA.FTZ R10, R22, R15.reuse, R10 ;  /* 0x0000000f160a7223 */ /* 0x080fe2000001000a */
[----:B------:R-:W-:-:S07]  /*f990*/  FFMA.FTZ R11, R23, R15, R11 ;  /* 0x0000000f170b7223 */ /* 0x000fce000001000b */
.L_x_5362:
[----:B------:R-:W-:Y:S05]  /*f9a0*/  BSYNC.RECONVERGENT B3 ;  /* 0x0000000000037941 */ /* 0x000fea0003800200 */
.L_x_5361:
[----:B------:R-:W-:-:S13]  /*f9b0*/  ISETP.NE.AND P0, PT, R14, UR6, PT ;  /* 0x000000060e007c0c */ /* 0x000fda000bf05270 */
[----:B------:R-:W-:Y:S05]  /*f9c0*/  @P0 BRA `(.L_x_5351) ;  /* 0x0000000000e80947 */ /* 0x000fea0003800000 */
[----:B------:R-:W0:Y:S01]  /*f9d0*/  LDC R2, c[0x0][0x478] ;  /* 0x00011e00ff027b82 */ /* 0x000e220000000800 */
[----:B---3--:R-:W-:Y:S01]  /*f9e0*/  VIADD R31, R13, UR43 ;  /* 0x0000002b0d1f7c36 */ /* 0x008fe20008000000 */
[----:B------:R-:W1:Y:S01]  /*f9f0*/  LDCU.64 UR8, c[0x0][0x460] ;  /* 0x00008c00ff0877ac */ /* 0x000e620008000a00 */
[----:B------:R-:W-:Y:S01]  /*fa00*/  UMOV UR7, 0x400 ;  /* 0x0000040000077882 */ /* 0x000fe20000000000 */
[----:B------:R-:W3:Y:S01]  /*fa10*/  LDCU.64 UR10, c[0x0][0x3c0] ;  /* 0x00007800ff0a77ac */ /* 0x000ee20008000a00 */
[----:B0-----:R-:W-:-:S13]  /*fa20*/  ISETP.NE.AND P1, PT, R2, 0x2, PT ;  /* 0x000000020200780c */ /* 0x001fda0003f25270 */
[----:B------:R-:W0:Y:S08]  /*fa30*/  @!P1 LDC.64 R2, c[0x0][0x3a8] ;  /* 0x0000ea00ff029b82 */ /* 0x000e300000000a00 */
[----:B--2---:R-:W2:Y:S08]  /*fa40*/  @!P1 LDC.64 R24, c[0x0][0x468] ;  /* 0x00011a00ff189b82 */ /* 0x004eb00000000a00 */
[----:B------:R-:W4:Y:S01]  /*fa50*/  @P1 LDC.64 R20, c[0x0][0x3a8] ;  /* 0x0000ea00ff141b82 */ /* 0x000f220000000a00 */
[----:B0-----:R-:W-:-:S04]  /*fa60*/  @!P1 IADD3 R2, P0, PT, R31, R2, RZ ;  /* 0x000000021f029210 */ /* 0x001fc80007f1e0ff */
[----:B------:R-:W-:Y:S01]  /*fa70*/  @!P1 LEA.HI.X.SX32 R3, R31, R3, 0x1, P0 ;  /* 0x000000031f039211 */ /* 0x000fe200000f0eff */
[----:B--2---:R-:W2:Y:S04]  /*fa80*/  @!P1 LDG.E R24, desc[UR36][R24.64+0x8] ;  /* 0x0000082418189981 */ /* 0x004ea8000c1e1900 */
[----:B------:R-:W3:Y:S01]  /*fa90*/  @!P1 LDG.E R15, desc[UR36][R2.64] ;  /* 0x00000024020f9981 */ /* 0x000ee2000c1e1900 */
[----:B-1----:R-:W-:-:S04]  /*faa0*/  ISETP.NE.U32.AND P0, PT, RZ, UR8, PT ;  /* 0x00000008ff007c0c */ /* 0x002fc8000bf05070 */
[----:B------:R-:W-:-:S13]  /*fab0*/  ISETP.NE.AND.EX P0, PT, RZ, UR9, PT, P0 ;  /* 0x00000009ff007c0c */ /* 0x000fda000bf05300 */
[----:B------:R-:W0:Y:S08]  /*fac0*/  @P0 LDC R33, c[0x0][0x3f8] ;  /* 0x0000fe00ff210b82 */ /* 0x000e300000000800 */
[----:B------:R-:W1:Y:S01]  /*fad0*/  @P0 LDC.64 R22, c[0x0][0x458] ;  /* 0x00011600ff160b82 */ /* 0x000e620000000a00 */
[----:B----4-:R-:W-:-:S04]  /*fae0*/  @P1 IMAD.WIDE R2, R31, 0x4, R20 ;  /* 0x000000041f021825 */ /* 0x010fc800078e0214 */
[----:B0-----:R-:W-:-:S04]  /*faf0*/  @P0 IMAD R12, R33, UR38, R12 ;  /* 0x00000026210c0c24 */ /* 0x001fc8000f8e020c */
[----:B------:R-:W-:-:S04]  /*fb00*/  @P0 IMAD R21, R12, 0x90, R13 ;  /* 0x000000900c150824 */ /* 0x000fc800078e020d */
[----:B-1----:R-:W-:-:S06]  /*fb10*/  @P0 IMAD.WIDE R20, R21, 0x4, R22 ;  /* 0x0000000415140825 */ /* 0x002fcc00078e0216 */
[----:B------:R-:W4:Y:S01]  /*fb20*/  @P0 LDG.E.128 R20, desc[UR36][R20.64] ;  /* 0x0000002414140981 */ /* 0x000f22000c1e1d00 */
[----:B---3--:R-:W2:Y:S08]  /*fb30*/  @!P1 I2F.S8 R17, R15 ;  /* 0x0000000f00119306 */ /* 0x008eb00000001400 */
[----:B------:R-:W0:Y:S08]  /*fb40*/  @!P1 I2F.S8 R19, R15.B1 ;  /* 0x1000000f00139306 */ /* 0x000e300000001400 */
[----:B------:R-:W1:Y:S08]  /*fb50*/  @!P1 I2F.S8 R27, R15.B2 ;  /* 0x2000000f001b9306 */ /* 0x000e700000001400 */
[----:B------:R-:W3:Y:S01]  /*fb60*/  @!P1 I2F.S8 R29, R15.B3 ;  /* 0x3000000f001d9306 */ /* 0x000ee20000001400 */
[C---:B--2---:R-:W-:Y:S01]  /*fb70*/  @!P1 FMUL.FTZ R32, R24.reuse, R17 ;  /* 0x0000001118209220 */ /* 0x044fe20000410000 */
[C---:B0-----:R-:W-:Y:S01]  /*fb80*/  @!P1 FMUL.FTZ R33, R24.reuse, R19 ;  /* 0x0000001318219220 */ /* 0x041fe20000410000 */
[C---:B-1----:R-:W-:Y:S01]  /*fb90*/  @!P1 FMUL.FTZ R34, R24.reuse, R27 ;  /* 0x0000001b18229220 */ /* 0x042fe20000410000 */
[----:B---3--:R-:W-:-:S06]  /*fba0*/  @!P1 FMUL.FTZ R35, R24, R29 ;  /* 0x0000001d18239220 */ /* 0x008fcc0000410000 */
[----:B------:R0:W2:Y:S01]  /*fbb0*/  @P1 LDG.E.128 R32, desc[UR36][R2.64] ;  /* 0x0000002402201981 */ /* 0x0000a2000c1e1d00 */
[----:B------:R-:W1:Y:S01]  /*fbc0*/  S2UR UR8, SR_CgaCtaId ;  /* 0x00000000000879c3 */ /* 0x000e620000008800 */
[----:B------:R-:W-:Y:S02]  /*fbd0*/  UIADD3 UR9, UPT, UPT, UR7, 0x440, URZ ;  /* 0x0000044007097890 */ /* 0x000fe4000fffe0ff */
[----:B------:R-:W-:Y:S01]  /*fbe0*/  UIADD3 UR7, UPT, UPT, -UR5, UR45, URZ ;  /* 0x0000002d05077290 */ /* 0x000fe2000fffe1ff */
[----:B------:R-:W-:Y:S01]  /*fbf0*/  IMAD R18, R16, R18, R13 ;  /* 0x0000001210127224 */ /* 0x000fe200078e020d */
[----:B-1----:R-:W-:-:S04]  /*fc00*/  ULEA UR8, UR8, UR9, 0x18 ;  /* 0x0000000908087291 */ /* 0x002fc8000f8ec0ff */
[----:B------:R-:W-:Y:S02]  /*fc10*/  ULEA UR7, UR7, UR8, 0x2 ;  /* 0x0000000807077291 */ /* 0x000fe4000f8e10ff */
[----:B------:R-:W-:Y:S01]  /*fc20*/  UIMAD UR8, UR41, 0x90, URZ ;  /* 0x00000090290878a4 */ /* 0x000fe2000f8e02ff */
[----:B0-----:R-:W-:-:S06]  /*fc30*/  SHF.R.S32.HI R2, RZ, 0x1f, R18 ;  /* 0x0000001fff027819 */ /* 0x001fcc0000011412 */
[----:B------:R-:W0:Y:S01]  /*fc40*/  LDS R15, [UR7] ;  /* 0x00000007ff0f7984 */ /* 0x000e220008000800 */
[----:B------:R-:W-:Y:S02]  /*fc50*/  IADD3 R18, P1, PT, R18, UR8, RZ ;  /* 0x0000000812127c10 */ /* 0x000fe4000ff3e0ff */
[----:B------:R-:W-:-:S04]  /*fc60*/  MOV R3, UR8 ;  /* 0x0000000800037c02 */ /* 0x000fc80008000f00 */
[----:B------:R-:W-:Y:S02]  /*fc70*/  LEA.HI.X.SX32 R3, R3, R2, 0x1, P1 ;  /* 0x0000000203037211 */ /* 0x000fe400008f0eff */
[----:B------:R-:W-:-:S04]  /*fc80*/  LEA R2, P1, R18, UR10, 0x2 ;  /* 0x0000000a12027c11 */ /* 0x000fc8000f8210ff */
[----:B------:R-:W-:Y:S01]  /*fc90*/  LEA.HI.X R3, R18, UR11, R3, 0x2, P1 ;  /* 0x0000000b12037c11 */ /* 0x000fe200088f1403 */
[----:B--2--5:R-:W-:Y:S01]  /*fca0*/  FADD.FTZ R4, R32, R4 ;  /* 0x0000000420047221 */ /* 0x024fe20000010000 */
[----:B------:R-:W-:Y:S01]  /*fcb0*/  FADD.FTZ R5, R33, R5 ;  /* 0x0000000521057221 */ /* 0x000fe20000010000 */
[----:B------:R-:W-:Y:S01]  /*fcc0*/  FADD.FTZ R6, R34, R6 ;  /* 0x0000000622067221 */ /* 0x000fe20000010000 */
[----:B------:R-:W-:Y:S01]  /*fcd0*/  FADD.FTZ R7, R35, R7 ;  /* 0x0000000723077221 */ /* 0x000fe20000010000 */
[----:B----4-:R-:W-:Y:S01]  /*fce0*/  @P0 FMUL.FTZ R4, R4, R20 ;  /* 0x0000001404040220 */ /* 0x010fe20000410000 */
        /* <DEDUP_REMOVED lines=8> */
.L_x_5351:
[----:B------:R-:W-:Y:S05]  /*fd70*/  BSYNC.RECONVERGENT B0 ;  /* 0x0000000000007941 */ /* 0x000fea0003800200 */
.L_x_5350:
[----:B------:R-:W-:Y:S01]  /*fd80*/  BAR.SYNC.DEFER_BLOCKING 0x0 ;  /* 0x0000000000007b1d */ /* 0x000fe20000010000 */
[----:B------:R-:W-:-:S04]  /*fd90*/  ISETP.GT.U32.AND P1, PT, R13, 0x8f, PT ;  /* 0x0000008f0d00780c */ /* 0x000fc80003f24070 */
[----:B------:R-:W-:-:S09]  /*fda0*/  ISETP.GT.U32.OR P0, PT, R0, 0x3f, P1 ;  /* 0x0000003f0000780c */ /* 0x000fd20000f04470 */
[----:B------:R-:W-:Y:S05]  /*fdb0*/  @P1 BRA `(.L_x_5381) ;  /* 0x0000000000741947 */ /* 0x000fea0003800000 */
[----:B------:R-:W0:Y:S01]  /*fdc0*/  S2UR UR5, SR_CgaCtaId ;  /* 0x00000000000579c3 */ /* 0x000e220000008800 */
[----:B------:R-:W-:Y:S01]  /*fdd0*/  UMOV UR4, 0x400 ;  /* 0x0000040000047882 */ /* 0x000fe20000000000 */
[----:B-1----:R-:W-:Y:S01]  /*fde0*/  LOP3.LUT R2, R0, 0x380, RZ, 0xc0, !PT ;  /* 0x0000038000027812 */ /* 0x002fe200078ec0ff */
        /* <DEDUP_REMOVED lines=26> */
.L_x_5381:
[----:B------:R-:W-:Y:S05]  /*ff90*/  @P0 EXIT ;  /* 0x000000000000094d */ /* 0x000fea0003800000 */
[----:B------:R-:W0:Y:S02]  /*ffa0*/  LDCU UR4, c[0x0][0x478] ;  /* 0x00008f00ff0477ac */ /* 0x000e240008000800 */
[----:B0-----:R-:W-:-:S09]  /*ffb0*/  UISETP.NE.AND UP0, UPT, UR4, 0x2, UPT ;  /* 0x000000020400788c */ /* 0x001fd2000bf05270 */
[----:B------:R-:W-:Y:S05]  /*ffc0*/  BRA.U UP0, `(.L_x_5382) ;  /* 0x00000001007c7547 */ /* 0x000fea000b800000 */
[----:B-1----:R-:W0:Y:S01]  /*ffd0*/  LDC.64 R2, c[0x0][0x470] ;  /* 0x00011c00ff027b82 */ /* 0x002e220000000a00 */
[----:B------:R-:W1:Y:S01]  /*ffe0*/  LDCU.64 UR4, c[0x0][0x380] ;  /* 0x00007000ff0477ac */ /* 0x000e620008000a00 */
        /* <DEDUP_REMOVED lines=24> */
[----:B-1----:R-:W-:-:S03]  /*10170*/  IADD3 R2, P0, PT, R13, UR4, RZ ;  /* 0x000000040d027c10 */ /* 0x002fc6000ff1e0ff */
[----:B------:R-:W-:Y:S01]  /*10180*/  IMAD.IADD R5, R4, 0x1, R5 ;  /* 0x0000000104057824 */ /* 0x000fe200078e0205 */
[----:B------:R-:W-:-:S05]  /*10190*/  LEA.HI.X.SX32 R3, R13, UR5, 0x1, P0 ;  /* 0x000000050d037c11 */ /* 0x000fca00080f0eff */
[----:B------:R-:W-:Y:S01]  /*101a0*/  STG.E desc[UR36][R2.64], R5 ;  /* 0x0000000502007986 */ /* 0x000fe2000c101924 */
[----:B------:R-:W-:Y:S05]  /*101b0*/  EXIT ;  /* 0x000000000000794d */ /* 0x000fea0003800000 */
.L_x_5382:
[----:B-1----:R-:W0:Y:S01]  /*101c0*/  LDC.64 R2, c[0x0][0x380] ;  /* 0x0000e000ff027b82 */ /* 0x002e220000000a00 */
[----:B------:R-:W-:-:S05]  /*101d0*/  IADD3 R13, PT, PT, R16, R13, RZ ;  /* 0x0000000d100d7210 */ /* 0x000fca0007ffe0ff */
[----:B0-----:R-:W-:-:S05]  /*101e0*/  IMAD.WIDE R2, R13, 0x4, R2 ;  /* 0x000000040d027825 */ /* 0x001fca00078e0202 */
[----:B------:R-:W-:Y:S01]  /*101f0*/  STG.E.128 desc[UR36][R2.64], R8 ;  /* 0x0000000802007986 */ /* 0x000fe2000c101d24 */
[----:B------:R-:W-:Y:S05]  /*10200*/  EXIT ;  /* 0x000000000000794d */ /* 0x000fea0003800000 */
.L_x_5383:
        /* <DEDUP_REMOVED lines=15> */
.L_x_5610:


//--------------------- .text._ZN4mmha33masked_multihead_attention_kernelIfLi144ELi256ELi2ELi64ELi128ELb0ELb0EEEv26Multihead_attention_paramsIT_XT5_EE --------------------------
	.section	.text._ZN4mmha33masked_multihead_attention_kernelIfLi144ELi256ELi2ELi64ELi128ELb0ELb0EEEv26Multihead_attention_paramsIT_XT5_EE,"ax",@progbits
	.align	128
        .global         _ZN4mmha33masked_multihead_attention_kernelIfLi144ELi256ELi2ELi64ELi128ELb0ELb0EEEv26Multihead_attention_paramsIT_XT5_EE
        .type           _ZN4mmha33masked_multihead_attention_kernelIfLi144ELi256ELi2ELi64ELi128ELb0ELb0EEEv26Multihead_attention_paramsIT_XT5_EE,@function
        .size           _ZN4mmha33masked_multihead_attention_kernelIfLi144ELi256ELi2ELi64ELi128ELb0ELb0EEEv26Multihead_attention_paramsIT_XT5_EE,(.L_x_5611 - _ZN4mmha33masked_multihead_attention_kernelIfLi144ELi256ELi2ELi64ELi128ELb0ELb0EEEv26Multihead_attention_paramsIT_XT5_EE)
        .other          _ZN4mmha33masked_multihead_attention_kernelIfLi144ELi256ELi2ELi64ELi128ELb0ELb0EEEv26Multihead_attention_paramsIT_XT5_EE,@"STO_CUDA_ENTRY STV_DEFAULT"
_ZN4mmha33masked_multihead_attention_kernelIfLi144ELi256ELi2ELi64ELi128ELb0ELb0EEEv26Multihead_attention_paramsIT_XT5_EE:
.text._ZN4mmha33masked_multihead_attention_kernelIfLi144ELi256ELi2ELi64ELi128ELb0ELb0EEEv26Multihead_attention_paramsIT_XT5_EE:
        /* <DEDUP_REMOVED lines=15> */
.L_x_5384:
[----:B------:R-:W1:Y:S01]  /*00f0*/  LDCU.64 UR4, c[0x0][0x4a0] ;  /* 0x00009400ff0477ac */ /* 0x000e620008000a00 */
[----:B------:R-:W2:Y:S01]  /*0100*/  LDC R5, c[0x0][0x478] ;  /* 0x00011e00ff057b82 */ /* 0x000ea20000000800 */
[----:B------:R-:W3:Y:S01]  /*0110*/  S2R R6, SR_CTAID.Y ;  /* 0x0000000000067919 */ /* 0x000ee20000002600 */
[----:B------:R-:W4:Y:S01]  /*0120*/  LDCU UR14, c[0x0][0x3f0] ;  /* 0x00007e00ff0e77ac */ /* 0x000f220008000800 */
[----:B------:R-:W2:Y:S01]  /*0130*/  LDCU UR8, c[0x0][0x3e8] ;  /* 0x00007d00ff0877ac */ /* 0x000ea20008000800 */
[----:B------:R-:W3:Y:S04]  /*0140*/  S2R R22, SR_TID.X ;  /* 0x0000000000167919 */ /* 0x000ee80000002100 */
[----:B------:R-:W2:Y:S01]  /*0150*/  S2UR UR42, SR_CTAID.X ;  /* 0x00000000002a79c3 */ /* 0x000ea20000002500 */
[----:B------:R-:W2:Y:S01]  /*0160*/  LDCU UR10, c[0x0][0x3f8] ;  /* 0x00007f00ff0a77ac */ /* 0x000ea20008000800 */
[----:B------:R-:W3:Y:S01]  /*0170*/  LDCU.64 UR12, c[0x0][0x460] ;  /* 0x00008c00ff0c77ac */ /* 0x000ee20008000a00 */
[----:B-1----:R-:W-:Y:S01]  /*0180*/  UISETP.NE.U32.AND UP0, UPT, UR4, URZ, UPT ;  /* 0x000000ff0400728c */ /* 0x002fe2000bf05070 */
[----:B----4-:R-:W-:-:S03]  /*0190*/  IMAD.U32 R0, RZ, RZ, UR14 ;  /* 0x0000000eff007e24 */ /* 0x010fc6000f8e00ff */
[----:B------:R-:W-:Y:S02]  /*01a0*/  UISETP.NE.AND.EX UP0, UPT, UR5, URZ, UPT, UP0 ;  /* 0x000000ff0500728c */ /* 0x000fe4000bf05300 */
[----:B------:R-:W-:-:S04]  /*01b0*/  IABS R0, R0 ;  /* 0x0000000000007213 */ /* 0x000fc80000000000 */
[----:B------:R-:W-:Y:S02]  /*01c0*/  PLOP3.LUT P1, PT, PT, PT, UP0, 0x80, 0x8 ;  /* 0x000000000008781c */ /* 0x000fe40003f2f008 */
[----:B------:R-:W-:-:S03]  /*01d0*/  R2UR UR11, R0 ;  /* 0x00000000000b72ca */ /* 0x000fc600000e0000 */
[----:B------:R-:W1:Y:S10]  /*01e0*/  @UP0 LDCU.64 UR4, c[0x0][0x4a0] ;  /* 0x00009400ff0407ac */ /* 0x000e740008000a00 */
[----:B------:R-:W4:Y:S01]  /*01f0*/  I2F.RP R0, UR11 ;  /* 0x0000000b00007d06 */ /* 0x000f220008209400 */
[----:B-1----:R-:W-:-:S06]  /*0200*/  @UP0 UIMAD.WIDE.U32 UR4, UR6, 0x4, UR4 ;  /* 0x00000004060408a5 */ /* 0x002fcc000f8e0004 */
[----:B------:R-:W-:Y:S01]  /*0210*/  IMAD.U32 R2, RZ, RZ, UR4 ;  /* 0x00000004ff027e24 */ /* 0x000fe2000f8e00ff */
[----:B----4-:R-:W1:Y:S01]  /*0220*/  MUFU.RCP R0, R0 ;  /* 0x0000000000007308 */ /* 0x010e620000001000 */
[----:B------:R-:W-:-:S05]  /*0230*/  IMAD.U32 R3, RZ, RZ, UR5 ;  /* 0x00000005ff037e24 */ /* 0x000fca000f8e00ff */
[----:B0-----:R0:W4:Y:S01]  /*0240*/  @P1 LDG.E R7, desc[UR36][R2.64] ;  /* 0x0000002402071981 */ /* 0x001122000c1e1900 */
[----:B--2---:R-:W-:Y:S01]  /*0250*/  ISETP.NE.AND P4, PT, R5, 0x2, PT ;  /* 0x000000020500780c */ /* 0x004fe20003f85270 */
[----:B------:R-:W-:Y:S02]  /*0260*/  UISETP.NE.AND UP1, UPT, UR8, URZ, UPT ;  /* 0x000000ff0800728c */ /* 0x000fe4000bf25270 */
[----:B------:R-:W-:Y:S01]  /*0270*/  UIMAD UR44, UR6, UR10, UR42 ;  /* 0x0000000a062c72a4 */ /* 0x000fe2000f8e022a */
[----:B-1----:R-:W-:-:S09]  /*0280*/  IADD3 R4, PT, PT, R0, 0xffffffe, RZ ;  /* 0x0ffffffe00047810 */ /* 0x002fd20007ffe0ff */
[----:B0-----:R-:W0:Y:S01]  /*0290*/  @!P4 LDC.64 R2, c[0x0][0x398] ;  /* 0x0000e600ff02cb82 */ /* 0x001e220000000a00 */
[----:B------:R-:W-:Y:S01]  /*02a0*/  @UP1 UIMAD UR8, UR6, UR8, URZ ;  /* 0x00000008060812a4 */ /* 0x000fe2000f8e02ff */
[----:B------:R-:W1:Y:S01]  /*02b0*/  F2I.FTZ.U32.TRUNC.NTZ R4, R4 ;  /* 0x0000000400047305 */ /* 0x000e62000021f000 */
[----:B------:R-:W-:Y:S02]  /*02c0*/  @!UP1 UIMAD UR43, UR44, 0x90, URZ ;  /* 0x000000902c2b98a4 */ /* 0x000fe4000f8e02ff */
[----:B------:R-:W-:Y:S01]  /*02d0*/  @UP1 UIMAD UR43, UR42, 0x90, UR8 ;  /* 0x000000902a2b18a4 */ /* 0x000fe2000f8e0208 */
[----:B---3--:R-:W-:Y:S01]  /*02e0*/  IMAD.SHL.U32 R10, R22, 0x4, RZ ;  /* 0x00000004160a7824 */ /* 0x008fe200078e00ff */
[----:B------:R-:W-:-:S05]  /*02f0*/  IABS R0, R6 ;  /* 0x0000000600007213 */ /* 0x000fca0000000000 */
[----:B------:R-:W2:Y:S01]  /*0300*/  LDCU UR8, c[0x0][0x3f4] ;  /* 0x00007e80ff0877ac */ /* 0x000ea20008000800 */
[----:B------:R-:W-:Y:S01]  /*0310*/  VIADD R13, R10, UR43 ;  /* 0x0000002b0a0d7c36 */ /* 0x000fe20008000000 */
[----:B-1----:R-:W-:Y:S02]  /*0320*/  R2UR UR5, R4 ;  /* 0x00000000040572ca */ /* 0x002fe400000e0000 */
[----:B------:R-:W1:Y:S02]  /*0330*/  @!P4 LDC.64 R4, c[0x0][0x468] ;  /* 0x00011a00ff04cb82 */ /* 0x000e640000000a00 */
[----:B0-----:R-:W-:-:S04]  /*0340*/  @!P4 IADD3 R2, P0, PT, R13, R2, RZ ;  /* 0x000000020d02c210 */ /* 0x001fc80007f1e0ff */
[----:B------:R-:W-:-:S05]  /*0350*/  @!P4 LEA.HI.X.SX32 R3, R13, R3, 0x1, P0 ;  /* 0x000000030d03c211 */ /* 0x000fca00000f0eff */
[----:B------:R-:W3:Y:S04]  /*0360*/  @!P4 LDG.E R6, desc[UR36][R2.64] ;  /* 0x000000240206c981 */ /* 0x000ee8000c1e1900 */
[----:B-1----:R0:W3:Y:S01]  /*0370*/  @!P4 LDG.E R5, desc[UR36][R4.64+0x4] ;  /* 0x000004240405c981 */ /* 0x0020e2000c1e1900 */
[----:B------:R-:W-:Y:S01]  /*0380*/  R2UR UR9, R0 ;  /* 0x00000000000972ca */ /* 0x000fe200000e0000 */
[----:B------:R-:W-:Y:S01]  /*0390*/  UIADD3 UR7, UPT, UPT, URZ, -UR5, URZ ;  /* 0x80000005ff077290 */ /* 0x000fe2000fffe0ff */
[----:B------:R-:W-:-:S03]  /*03a0*/  UMOV UR4, URZ ;  /* 0x000000ff00047c82 */ /* 0x000fc60008000000 */
[----:B------:R-:W-:-:S04]  /*03b0*/  UIMAD UR7, UR7, UR11, URZ ;  /* 0x0000000b070772a4 */ /* 0x000fc8000f8e02ff */
[----:B------:R-:W-:-:S04]  /*03c0*/  UIMAD.WIDE.U32 UR4, UR5, UR7, UR4 ;  /* 0x00000007050472a5 */ /* 0x000fc8000f8e0004 */
[----:B------:R-:W-:Y:S01]  /*03d0*/  UIMAD.WIDE.U32 UR4, UR5, UR9, URZ ;  /* 0x00000009050472a5 */ /* 0x000fe2000f8e00ff */
[----:B--2---:R-:W-:-:S06]  /*03e0*/  IMAD.U32 R0, RZ, RZ, UR8 ;  /* 0x00000008ff007e24 */ /* 0x004fcc000f8e00ff */
[----:B------:R-:W-:Y:S01]  /*03f0*/  UMOV UR7, UR5 ;  /* 0x0000000500077c82 */ /* 0x000fe20008000000 */
[----:B------:R-:W-:Y:S01]  /*0400*/  IABS R0, R0 ;  /* 0x0000000000007213 */ /* 0x000fe20000000000 */
[----:B------:R-:W-:-:S04]  /*0410*/  UIADD3 UR4, UPT, UPT, -UR7, URZ, URZ ;  /* 0x000000ff07047290 */ /* 0x000fc8000fffe1ff */
[----:B------:R-:W-:Y:S01]  /*0420*/  UIMAD UR4, UR11, UR4, UR9 ;  /* 0x000000040b0472a4 */ /* 0x000fe2000f8e0209 */
[----:B------:R-:W-:-:S03]  /*0430*/  R2UR UR9, R0 ;  /* 0x00000000000972ca */ /* 0x000fc600000e0000 */
[----:B------:R-:W-:Y:S02]  /*0440*/  UISETP.GT.U32.AND UP2, UPT, UR11, UR4, UPT ;  /* 0x000000040b00728c */ /* 0x000fe4000bf44070 */
[----:B------:R-:W-:-:S08]  /*0450*/  UISETP.NE.U32.AND UP1, UPT, UR12, URZ, UPT ;  /* 0x000000ff0c00728c */ /* 0x000fd0000bf25070 */
[----:B------:R-:W1:Y:S01]  /*0460*/  I2F.RP R0, UR9 ;  /* 0x0000000900007d06 */ /* 0x000e620008209400 */
[----:B------:R-:W-:Y:S02]  /*0470*/  @!UP2 UIADD3 UR4, UPT, UPT, UR4, -UR11, URZ ;  /* 0x8000000b0404a290 */ /* 0x000fe4000fffe0ff */
[----:B------:R-:W-:Y:S02]  /*0480*/  UISETP.NE.AND.EX UP1, UPT, UR13, URZ, UPT, UP1 ;  /* 0x000000ff0d00728c */ /* 0x000fe4000bf25310 */
[----:B------:R-:W-:Y:S02]  /*0490*/  UISETP.GE.U32.AND UP4, UPT, UR4, UR11, UPT ;  /* 0x0000000b0400728c */ /* 0x000fe4000bf86070 */
[----:B------:R-:W-:Y:S02]  /*04a0*/  ULOP3.LUT UR4, UR6, UR14, URZ, 0x3c, !UPT ;  /* 0x0000000e06047292 */ /* 0x000fe4000f8e3cff */
[----:B------:R-:W-:Y:S02]  /*04b0*/  @!UP2 UIADD3 UR7, UPT, UPT, UR7, 0x1, URZ ;  /* 0x000000010707a890 */ /* 0x000fe4000fffe0ff */
[----:B------:R-:W-:Y:S01]  /*04c0*/  UISETP.GE.AND UP3, UPT, UR4, URZ, UPT ;  /* 0x000000ff0400728c */ /* 0x000fe2000bf66270 */
[----:B-1----:R-:W0:Y:S06]  /*04d0*/  MUFU.RCP R0, R0 ;  /* 0x0000000000007308 */ /* 0x002e2c0000001000 */
[----:B------:R-:W1:Y:S01]  /*04e0*/  @UP1 LDCU.64 UR4, c[0x0][0x460] ;  /* 0x00008c00ff0417ac */ /* 0x000e620008000a00 */
[----:B------:R-:W-:-:S02]  /*04f0*/  UISETP.NE.AND UP2, UPT, UR14, URZ, UPT ;  /* 0x000000ff0e00728c */ /* 0x000fc4000bf45270 */
[----:B------:R-:W-:-:S07]  /*0500*/  @UP4 UIADD3 UR7, UPT, UPT, UR7, 0x1, URZ ;  /* 0x0000000107074890 */ /* 0x000fce000fffe0ff */
[----:B------:R-:W-:Y:S02]  /*0510*/  UMOV UR41, UR7 ;  /* 0x0000000700297c82 */ /* 0x000fe40008000000 */
[----:B------:R-:W-:Y:S01]  /*0520*/  @!UP3 UIADD3 UR41, UPT, UPT, -UR41, URZ, URZ ;  /* 0x000000ff2929b290 */ /* 0x000fe2000fffe1ff */
[----:B0-----:R-:W-:Y:S01]  /*0530*/  VIADD R4, R0, 0xffffffe ;  /* 0x0ffffffe00047836 */ /* 0x001fe20000000000 */
[----:B------:R-:W-:Y:S01]  /*0540*/  @!UP2 ULOP3.LUT UR41, URZ, UR14, URZ, 0x33, !UPT ;  /* 0x0000000eff29a292 */ /* 0x000fe2000f8e33ff */
[----:B------:R-:W0:Y:S03]  /*0550*/  @UP0 LDCU UR7, c[0x0][0x430] ;  /* 0x00008600ff0707ac */ /* 0x000e260008000800 */
[----:B-1----:R-:W-:Y:S01]  /*0560*/  @UP1 UIMAD.WIDE UR4, UR41, 0x4, UR4 ;  /* 0x00000004290418a5 */ /* 0x002fe2000f8e0204 */
[----:B------:R-:W1:Y:S01]  /*0570*/  F2I.FTZ.U32.TRUNC.NTZ R4, R4 ;  /* 0x0000000400047305 */ /* 0x000e62000021f000 */
[----:B------:R-:W0:Y:S04]  /*0580*/  @!UP0 LDCU UR45, c[0x0][0x40c] ;  /* 0x00008180ff2d87ac */ /* 0x000e280008000800 */
[----:B------:R-:W-:-:S02]  /*0590*/  MOV R2, UR4 ;  /* 0x0000000400027c02 */ /* 0x000fc40008000f00 */
[----:B------:R-:W-:Y:S01]  /*05a0*/  PLOP3.LUT P3, PT, PT, PT, UP1, 0x80, 0x8 ;  /* 0x000000000008781c */ /* 0x000fe20003f6f018 */
[----:B------:R-:W-:Y:S01]  /*05b0*/  IMAD.U32 R3, RZ, RZ, UR5 ;  /* 0x00000005ff037e24 */ /* 0x000fe2000f8e00ff */
[----:B-1----:R-:W-:-:S11]  /*05c0*/  R2UR UR5, R4 ;  /* 0x00000000040572ca */ /* 0x002fd600000e0000 */
        /* <DEDUP_REMOVED lines=8> */
[----:B----4-:R-:W-:-:S13]  /*0650*/  @P1 R2UR UR4, R7 ;  /* 0x00000000070412ca */ /* 0x010fda00000e0000 */
[----:B0-----:R-:W-:-:S06]  /*0660*/  @UP0 UIADD3 UR45, UPT, UPT, UR4, UR7, URZ ;  /* 0x00000007042d0290 */ /* 0x001fcc000fffe0ff */
[----:B-1----:R-:W-:Y:S01]  /*0670*/  IABS R2, UR45 ;  /* 0x0000002d00027c13 */ /* 0x002fe20008000000 */
        /* <DEDUP_REMOVED lines=8> */
[----:B------:R-:W-:-:S11]  /*0700*/  UISETP.GT.U32.AND UP0, UPT, UR9, UR40, UPT ;  /* 0x000000280900728c */ /* 0x000fd6000bf04070 */
[----:B------:R-:W-:-:S04]  /*0710*/  @!UP0 UIADD3 UR40, UPT, UPT, UR40, -UR9, URZ ;  /* 0x8000000928288290 */ /* 0x000fc8000fffe0ff */
[----:B------:R-:W-:Y:S01]  /*0720*/  UISETP.GT.U32.AND UP0, UPT, UR9, UR40, UPT ;  /* 0x000000280900728c */ /* 0x000fe2000bf04070 */
[----:B---3--:R-:W0:Y:S01]  /*0730*/  @!P4 I2F.S8 R0, R6 ;  /* 0x000000060000c306 */ /* 0x008e220000001400 */
[----:B------:R-:W-:-:S07]  /*0740*/  UISETP.GE.AND UP1, UPT, UR45, URZ, UPT ;  /* 0x000000ff2d00728c */ /* 0x000fce000bf26270 */
[----:B------:R-:W1:Y:S02]  /*0750*/  @!P4 I2F.S8 R2, R6.B1 ;  /* 0x100000060002c306 */ /* 0x000e640000001400 */
[----:B------:R-:W-:Y:S02]  /*0760*/  @!UP0 UIADD3 UR40, UPT, UPT, UR40, -UR9, URZ ;  /* 0x8000000928288290 */ /* 0x000fe4000fffe0ff */
[----:B------:R-:W-:-:S04]  /*0770*/  UISETP.NE.AND UP0, UPT, UR8, URZ, UPT ;  /* 0x000000ff0800728c */ /* 0x000fc8000bf05270 */
[----:B------:R-:W2:Y:S01]  /*0780*/  @!P4 I2F.S8 R4, R6.B2 ;  /* 0x200000060004c306 */ /* 0x000ea20000001400 */
[----:B------:R-:W-:-:S07]  /*0790*/  UIADD3 UR4, UPT, UPT, UR45, 0x1, -UR8 ;  /* 0x000000012d047890 */ /* 0x000fce000fffe808 */
[----:B------:R-:W3:Y:S01]  /*07a0*/  @!P4 I2F.S8 R12, R6.B3 ;  /* 0x30000006000cc306 */ /* 0x000ee20000001400 */
[----:B------:R-:W-:Y:S01]  /*07b0*/  @!UP1 UIADD3 UR40, UPT, UPT, -UR40, URZ, URZ ;  /* 0x000000ff28289290 */ /* 0x000fe2000fffe1ff */
[----:B------:R-:W-:Y:S01]  /*07c0*/  VIMNMX R118, PT, PT, RZ, UR4, !PT ;  /* 0x00000004ff767c48 */ /* 0x000fe2000ffe0100 */
[----:B------:R-:W-:Y:S01]  /*07d0*/  @!UP0 ULOP3.LUT UR40, URZ, UR8, URZ, 0x33, !UPT ;  /* 0x00000008ff288292 */ /* 0x000fe2000f8e33ff */
[C---:B0-----:R-:W-:Y:S01]  /*07e0*/  @!P4 FMUL.FTZ R24, R5.reuse, R0 ;  /* 0x000000000518c220 */ /* 0x041fe20000410000 */
[C---:B-1----:R-:W-:Y:S01]  /*07f0*/  @!P4 FMUL.FTZ R25, R5.reuse, R2 ;  /* 0x000000020519c220 */ /* 0x042fe20000410000 */
[C---:B--2---:R-:W-:Y:S01]  /*0800*/  @!P4 FMUL.FTZ R26, R5.reuse, R4 ;  /* 0x00000004051ac220 */ /* 0x044fe20000410000 */
[----:B---3--:R-:W-:Y:S01]  /*0810*/  @!P4 FMUL.FTZ R27, R5, R12 ;  /* 0x0000000c051bc220 */ /* 0x008fe20000410000 */
        /* <DEDUP_REMOVED lines=20> */
.L_x_5386:
[----:B------:R-:W-:Y:S05]  /*0960*/  BSYNC.RECONVERGENT B0 ;  /* 0x0000000000007941 */ /* 0x000fea0003800200 */
.L_x_5385:
        /* <DEDUP_REMOVED lines=8> */
.L_x_5388:
[----:B------:R-:W-:Y:S05]  /*09f0*/  BSYNC.RECONVERGENT B0 ;  /* 0x0000000000007941 */ /* 0x000fea0003800200 */
.L_x_5387:
        /* <DEDUP_REMOVED lines=104> */
.L_x_5390:
        /* <DEDUP_REMOVED lines=54> */
.L_x_5392:
        /* <DEDUP_REMOVED lines=79> */
.L_x_5396:
[----:B------:R-:W-:Y:S05]  /*18d0*/  BSYNC.RECONVERGENT B1 ;  /* 0x0000000000017941 */ /* 0x000fea0003800200 */
.L_x_5395:
        /* <DEDUP_REMOVED lines=8> */
.L_x_5394:
[----:B------:R-:W-:Y:S05]  /*1960*/  BSYNC.RECONVERGENT B0 ;  /* 0x0000000000007941 */ /* 0x000fea0003800200 */
.L_x_5393:
[----:B------:R-:W-:Y:S01]  /*1970*/  BAR.SYNC.DEFER_BLOCKING 0x0 ;  /* 0x0000000000007b1d */ /* 0x000fe20000010000 */
[----:B------:R-:W-:-:S04]  /*1980*/  @!P6 IMAD R23, R23, R28, R29 ;  /* 0x0000001c1717e224 */ /* 0x000fc800078e021d */
[C---:B------:R-:W-:Y:S02]  /*1990*/  @!P6 IMAD R0, R23.reuse, 0x4, R0 ;  /* 0x000000041700e824 */ /* 0x040fe400078e0200 */
[----:B------:R-:W-:-:S03]  /*19a0*/  @!P6 IMAD R2, R23, 0x4, R2 ;  /* 0x000000041702e824 */ /* 0x000fc600078e0202 */
[----:B---3--:R0:W1:Y:S04]  /*19b0*/  @!P6 LDS.128 R16, [R0] ;  /* 0x000000000010e984 */ /* 0x0080680000000c00 */
[----:B------:R0:W2:Y:S01]  /*19c0*/  @!P6 LDS.128 R24, [R2] ;  /* 0x000000000218e984 */ /* 0x0000a20000000c00 */
[----:B------:R-:W-:Y:S06]  /*19d0*/  BAR.SYNC.DEFER_BLOCKING 0x0 ;  /* 0x0000000000007b1d */ /* 0x000fec0000010000 */
.L_x_5391:
[----:B------:R-:W-:Y:S05]  /*19e0*/  BSYNC.RECONVERGENT B6 ;  /* 0x0000000000067941 */ /* 0x000fea0003800200 */
.L_x_5389:
        /* <DEDUP_REMOVED lines=23> */
.L_x_5398:
[----:B------:R-:W-:Y:S05]  /*1b60*/  BSYNC.RECONVERGENT B0 ;  /* 0x0000000000007941 */ /* 0x000fea0003800200 */
.L_x_5397:
[----:B0-----:R-:W0:Y:S01]  /*1b70*/  SHFL.BFLY PT, R3, R0, 0x10, 0x1f ;  /* 0x0e001f0000037f89 */ /* 0x001e2200000e0000 */
[----:B------:R-:W3:Y:S01]  /*1b80*/  S2UR UR10, SR_CgaCtaId ;  /* 0x00000000000a79c3 */ /* 0x000ee20000008800 */
[----:B------:R-:W-:Y:S01]  /*1b90*/  UMOV UR9, 0x400 ;  /* 0x0000040000097882 */ /* 0x000fe20000000000 */
[----:B------:R-:W-:Y:S01]  /*1ba0*/  BSSY.RECONVERGENT B0, `(.L_x_5399) ;  /* 0x000002e000007945 */ /* 0x000fe20003800200 */
[----:B------:R-:W-:Y:S02]  /*1bb0*/  IMAD.MOV.U32 R252, RZ, RZ, -0x800001 ;  /* 0xff7ffffffffc7424 */ /* 0x000fe400078e00ff */
[----:B0-----:R-:W-:Y:S01]  /*1bc0*/  FADD.FTZ R3, R3, R0 ;  /* 0x0000000003037221 */ /* 0x001fe20000010000 */
[----:B------:R-:W-:Y:S01]  /*1bd0*/  SHF.R.U32.HI R0, RZ, 0x3, R22 ;  /* 0x00000003ff007819 */ /* 0x000fe20000011616 */
[----:B---3--:R-:W-:-:S03]  /*1be0*/  ULEA UR4, UR10, UR9, 0x18 ;  /* 0x000000090a047291 */ /* 0x008fc6000f8ec0ff */
[----:B------:R-:W0:Y:S01]  /*1bf0*/  SHFL.BFLY PT, R2, R3, 0x8, 0x1f ;  /* 0x0d001f0003027f89 */ /* 0x000e2200000e0000 */
[----:B------:R-:W-:Y:S01]  /*1c00*/  LOP3.LUT R0, R0, 0x7c, RZ, 0xc0, !PT ;  /* 0x0000007c00007812 */ /* 0x000fe200078ec0ff */
        /* <DEDUP_REMOVED lines=38> */
.L_x_5401:
[----:B------:R3:W-:Y:S02]  /*1e70*/  STS [R9], R252 ;  /* 0x000000fc09007388 */ /* 0x0007e40000000800 */
.L_x_5400:
[----:B------:R-:W-:Y:S05]  /*1e80*/  BSYNC.RECONVERGENT B0 ;  /* 0x0000000000007941 */ /* 0x000fea0003800200 */
.L_x_5399:
[----:B------:R-:W-:Y:S01]  /*1e90*/  VIADD R0, R5, 0xf ;  /* 0x0000000f05007836 */ /* 0x000fe20000000000 */
[----:B------:R-:W4:Y:S01]  /*1ea0*/  LDCU UR4, c[0x0][0x3f0] ;  /* 0x00007e00ff0477ac */ /* 0x000f220008000800 */
[----:B------:R-:W-:Y:S01]  /*1eb0*/  SHF.R.U32.HI R249, RZ, 0x1, R22 ;  /* 0x00000001fff97819 */ /* 0x000fe20000011616 */
[----:B------:R-:W-:Y:S01]  /*1ec0*/  BSSY B0, `(.L_x_5402) ;  /* 0x0000519000007945 */ /* 0x000fe20003800000 */
[----:B------:R-:W-:Y:S01]  /*1ed0*/  SHF.L.U32 R22, R22, 0x3, RZ ;  /* 0x0000000316167819 */ /* 0x000fe200000006ff */
[----:B------:R-:W-:Y:S01]  /*1ee0*/  UIADD3 UR9, UPT, UPT, UR9, 0x20, URZ ;  /* 0x0000002009097890 */ /* 0x000fe2000fffe0ff */
[----:B------:R-:W-:Y:S01]  /*1ef0*/  SHF.R.S32.HI R3, RZ, 0x1f, R0 ;  /* 0x0000001fff037819 */ /* 0x000fe20000011400 */
[----:B------:R-:W0:Y:S01]  /*1f00*/  LDCU UR14, c[0x0][0x410] ;  /* 0x00008200ff0e77ac */ /* 0x000e220008000800 */
[----:B------:R-:W-:Y:S02]  /*1f10*/  LOP3.LUT R2, R22, 0x8, RZ, 0xc0, !PT ;  /* 0x0000000816027812 */ /* 0x000fe400078ec0ff */
[----:B------:R-:W-:Y:S01]  /*1f20*/  LEA.HI R3, R3, R0, RZ, 0x4 ;  /* 0x0000000003037211 */ /* 0x000fe200078f20ff */
[----:B------:R-:W0:Y:S03]  /*1f30*/  LDCU.64 UR16, c[0x0][0x438] ;  /* 0x00008700ff1077ac */ /* 0x000e260008000a00 */
[----:B------:R-:W-:Y:S01]  /*1f40*/  LOP3.LUT R3, R3, 0xfffffff0, RZ, 0xc0, !PT ;  /* 0xfffffff003037812 */ /* 0x000fe200078ec0ff */
[----:B------:R-:W0:Y:S01]  /*1f50*/  LDCU.64 UR12, c[0x0][0x448] ;  /* 0x00008900ff0c77ac */ /* 0x000e220008000a00 */
[----:B------:R-:W-:Y:S02]  /*1f60*/  BAR.SYNC.DEFER_BLOCKING 0x0 ;  /* 0x0000000000007b1d */ /* 0x000fe40000010000 */
[----:B------:R-:W-:Y:S01]  /*1f70*/  ISETP.GE.AND P0, PT, R249, R3, PT ;  /* 0x00000003f900720c */ /* 0x000fe20003f06270 */
[----:B----4-:R-:W-:-:S02]  /*1f80*/  UIMAD UR4, UR41, UR4, UR42 ;  /* 0x00000004290472a4 */ /* 0x010fc4000f8e022a */
[----:B------:R-:W-:Y:S02]  /*1f90*/  ULEA UR9, UR10, UR9, 0x18 ;  /* 0x000000090a097291 */ /* 0x000fe4000f8ec0ff */
[----:B------:R-:W-:-:S08]  /*1fa0*/  UIMAD UR4, UR4, 0x90, URZ ;  /* 0x00000090040478a4 */ /* 0x000fd0000f8e02ff */
[----:B------:R-:W-:Y:S05]  /*1fb0*/  @P0 BRA `(.L_x_5403) ;  /* 0x0000005000240947 */ /* 0x000fea0003800000 */
[----:B------:R-:W4:Y:S01]  /*1fc0*/  LDS.64 R6, [R2+UR9] ;  /* 0x0000000902067984 */ /* 0x000f220008000a00 */
[----:B------:R-:W5:Y:S01]  /*1fd0*/  LDC R0, c[0x0][0x3f4] ;  /* 0x0000fd00ff007b82 */ /* 0x000f620000000800 */
[----:B------:R-:W2:Y:S02]  /*1fe0*/  LDCU.64 UR6, c[0x0][0x420] ;  /* 0x00008400ff0677ac */ /* 0x000ea40008000a00 */
[----:B0-----:R-:W0:Y:S01]  /*1ff0*/  LDS.64 R4, [R2+UR9+0x10] ;  /* 0x0000100902047984 */ /* 0x001e220008000a00 */
[----:B------:R-:W5:Y:S03]  /*2000*/  LDCU UR8, c[0x0][0x440] ;  /* 0x00008800ff0877ac */ /* 0x000f660008000800 */
[----:B---3--:R-:W3:Y:S04]  /*2010*/  LDS.64 R8, [R2+UR9+0x20] ;  /* 0x0000200902087984 */ /* 0x008ee80008000a00 */
[----:B------:R-:W-:Y:S04]  /*2020*/  LDS.64 R246, [R2+UR9+0xb0] ;  /* 0x0000b00902f67984 */ /* 0x000fe80008000a00 */
[----:B-1----:R-:W-:Y:S04]  /*2030*/  LDS.64 R16, [R2+UR9+0xd0] ;  /* 0x0000d00902107984 */ /* 0x002fe80008000a00 */
[----:B------:R-:W-:Y:S01]  /*2040*/  LDS.64 R18, [R2+UR9+0xe0] ;  /* 0x0000e00902127984 */ /* 0x000fe20008000a00 */
[----:B--2---:R-:W-:-:S03]  /*2050*/  ISETP.NE.U32.AND P0, PT, RZ, UR6, PT ;  /* 0x00000006ff007c0c */ /* 0x004fc6000bf05070 */
[----:B------:R-:W-:Y:S01]  /*2060*/  LDS.64 R20, [R2+UR9+0xf0] ;  /* 0x0000f00902147984 */ /* 0x000fe20008000a00 */
[----:B-----5:R-:W-:Y:S01]  /*2070*/  IABS R0, R0 ;  /* 0x0000000000007213 */ /* 0x020fe20000000000 */
[----:B------:R-:W-:Y:S02]  /*2080*/  UIMAD UR5, UR42, UR8, UR45 ;  /* 0x000000082a0572a4 */ /* 0x000fe4000f8e022d */
[----:B------:R-:W-:Y:S01]  /*2090*/  IMAD.U32 R11, RZ, RZ, UR8 ;  /* 0x00000008ff0b7e24 */ /* 0x000fe2000f8e00ff */
[----:B------:R-:W-:Y:S01]  /*20a0*/  LDS.64 R22, [R2+UR9+0x100] ;  /* 0x0001000902167984 */ /* 0x000fe20008000a00 */
[----:B------:R-:W-:Y:S01]  /*20b0*/  ISETP.NE.AND.EX P0, PT, RZ, UR7, PT, P0 ;  /* 0x00000007ff007c0c */ /* 0x000fe2000bf05300 */
[----:B------:R-:W-:Y:S02]  /*20c0*/  IMAD.MOV.U32 R10, RZ, RZ, R0 ;  /* 0x000000ffff0a7224 */ /* 0x000fe400078e0000 */
[----:B------:R-:W-:Y:S02]  /*20d0*/  LDS.64 R24, [R2+UR9+0x110] ;  /* 0x0001100902187984 */ /* 0x000fe40008000a00 */
[----:B------:R-:W1:Y:S02]  /*20e0*/  I2F.RP R0, R10 ;  /* 0x0000000a00007306 */ /* 0x000e640000209400 */
[----:B------:R-:W-:Y:S04]  /*20f0*/  LDS.64 R26, [R2+UR9+0x120] ;  /* 0x00012009021a7984 */ /* 0x000fe80008000a00 */
[----:B----4-:R-:W-:Y:S04]  /*2100*/  STL.64 [R1+0x58], R6 ;  /* 0x0000580601007387 */ /* 0x010fe80000100a00 */
[----:B------:R-:W2:Y:S04]  /*2110*/  LDS.64 R6, [R2+UR9+0x30] ;  /* 0x0000300902067984 */ /* 0x000ea80008000a00 */
[----:B0-----:R-:W-:Y:S01]  /*2120*/  STL.64 [R1+0x50], R4 ;  /* 0x0000500401007387 */ /* 0x001fe20000100a00 */
[----:B-1----:R-:W0:Y:S03]  /*2130*/  MUFU.RCP R0, R0 ;  /* 0x0000000000007308 */ /* 0x002e260000001000 */
[----:B------:R-:W1:Y:S04]  /*2140*/  LDS.64 R4, [R2+UR9+0x40] ;  /* 0x0000400902047984 */ /* 0x000e680008000a00 */
[----:B---3--:R-:W-:Y:S04]  /*2150*/  STL.64 [R1+0x48], R8 ;  /* 0x0000480801007387 */ /* 0x008fe80000100a00 */
[----:B------:R-:W3:Y:S04]  /*2160*/  LDS.64 R8, [R2+UR9+0x50] ;  /* 0x0000500902087984 */ /* 0x000ee80008000a00 */
[----:B------:R-:W-:Y:S04]  /*2170*/  LDS.64 R28, [R2+UR9+0x130] ;  /* 0x00013009021c7984 */ /* 0x000fe80008000a00 */
[----:B------:R-:W-:Y:S04]  /*2180*/  LDS.64 R30, [R2+UR9+0x140] ;  /* 0x00014009021e7984 */ /* 0x000fe80008000a00 */
[----:B------:R-:W-:Y:S04]  /*2190*/  LDS.64 R32, [R2+UR9+0x150] ;  /* 0x0001500902207984 */ /* 0x000fe80008000a00 */
[----:B------:R-:W-:Y:S04]  /*21a0*/  LDS.64 R34, [R2+UR9+0x160] ;  /* 0x0001600902227984 */ /* 0x000fe80008000a00 */
[----:B------:R-:W-:Y:S04]  /*21b0*/  LDS.64 R36, [R2+UR9+0x170] ;  /* 0x0001700902247984 */ /* 0x000fe80008000a00 */
[----:B--2---:R-:W-:Y:S04]  /*21c0*/  STL.64 [R1+0x40], R6 ;  /* 0x0000400601007387 */ /* 0x004fe80000100a00 */
[----:B------:R-:W2:Y:S04]  /*21d0*/  LDS.64 R6, [R2+UR9+0x60] ;  /* 0x0000600902067984 */ /* 0x000ea80008000a00 */
[----:B-1----:R-:W-:Y:S04]  /*21e0*/  STL.64 [R1+0x38], R4 ;  /* 0x0000380401007387 */ /* 0x002fe80000100a00 */
        /* <DEDUP_REMOVED lines=14> */
[----:B------:R-:W4:Y:S04]  /*22d0*/  LDS.64 R48, [R2+UR9+0x1d0] ;  /* 0x0001d00902307984 */ /* 0x000f280008000a00 */
[----:B------:R-:W3:Y:S04]  /*22e0*/  LDS.64 R50, [R2+UR9+0x1e0] ;  /* 0x0001e00902327984 */ /* 0x000ee80008000a00 */
[----:B------:R-:W3:Y:S04]  /*22f0*/  LDS.64 R52, [R2+UR9+0x1f0] ;  /* 0x0001f00902347984 */ /* 0x000ee80008000a00 */
[----:B------:R-:W3:Y:S04]  /*2300*/  LDS.64 R54, [R2+UR9+0x200] ;  /* 0x0002000902367984 */ /* 0x000ee80008000a00 */
[----:B------:R-:W3:Y:S04]  /*2310*/  LDS.64 R56, [R2+UR9+0x210] ;  /* 0x0002100902387984 */ /* 0x000ee80008000a00 */
[----:B--2---:R2:W-:Y:S04]  /*2320*/  STL.64 [R1+0x10], R6 ;  /* 0x0000100601007387 */ /* 0x0045e80000100a00 */
[----:B------:R-:W3:Y:S04]  /*2330*/  LDS.64 R58, [R2+UR9+0x220] ;  /* 0x00022009023a7984 */ /* 0x000ee80008000a00 */
[----:B-1----:R0:W-:Y:S04]  /*2340*/  STL.64 [R1], R4 ;  /* 0x0000000401007387 */ /* 0x0021e80000100a00 */
[----:B------:R-:W1:Y:S01]  /*2350*/  LDS.64 R60, [R2+UR9+0x230] ;  /* 0x00023009023c7984 */ /* 0x000e620008000a00 */
[----:B--2---:R-:W-:-:S03]  /*2360*/  IMAD.U32 R7, RZ, RZ, UR6 ;  /* 0x00000006ff077e24 */ /* 0x004fc6000f8e00ff */
[----:B------:R-:W2:Y:S01]  /*2370*/  LDS.64 R62, [R2+UR9+0x240] ;  /* 0x00024009023e7984 */ /* 0x000ea20008000a00 */
[----:B0-----:R-:W-:-:S03]  /*2380*/  VIADD R4, R0, 0xffffffe ;  /* 0x0ffffffe00047836 */ /* 0x001fc60000000000 */
[----:B------:R-:W0:Y:S01]  /*2390*/  LDS.64 R64, [R2+UR9+0x250] ;  /* 0x0002500902407984 */ /* 0x000e220008000a00 */
[----:B------:R-:W-:Y:S01]  /*23a0*/  IADD3 R0, PT, PT, R118, R249, RZ ;  /* 0x000000f976007210 */ /* 0x000fe20007ffe0ff */
[----:B------:R5:W4:Y:S02]  /*23b0*/  F2I.FTZ.U32.TRUNC.NTZ R5, R4 ;  /* 0x0000000400057305 */ /* 0x000b24000021f000 */
[----:B------:R-:W0:Y:S01]  /*23c0*/  LDS.64 R66, [R2+UR9+0x260] ;  /* 0x0002600902427984 */ /* 0x000e220008000a00 */
[----:B------:R-:W-:Y:S01]  /*23d0*/  LEA R249, R249, UR11, 0x2 ;  /* 0x0000000bf9f97c11 */ /* 0x000fe2000f8e10ff */
[----:B------:R-:W-:Y:S02]  /*23e0*/  IMAD R248, R11, UR5, R0 ;  /* 0x000000050bf87c24 */ /* 0x000fe4000f8e0200 */
[----:B------:R-:W0:Y:S04]  /*23f0*/  LDS.64 R68, [R2+UR9+0x270] ;  /* 0x0002700902447984 */ /* 0x000e280008000a00 */
[----:B------:R-:W0:Y:S01]  /*2400*/  LDS.64 R70, [R2+UR9+0x280] ;  /* 0x0002800902467984 */ /* 0x000e220008000a00 */
[----:B-----5:R-:W-:-:S03]  /*2410*/  HFMA2 R4, -RZ, RZ, 0, 0 ;  /* 0x00000000ff047431 */ /* 0x020fc600000001ff */
[----:B------:R-:W0:Y:S01]  /*2420*/  LDS.64 R72, [R2+UR9+0x290] ;  /* 0x0002900902487984 */ /* 0x000e220008000a00 */
[----:B----4-:R-:W-:-:S03]  /*2430*/  IMAD.MOV R6, RZ, RZ, -R5 ;  /* 0x000000ffff067224 */ /* 0x010fc600078e0a05 */
[----:B------:R-:W4:Y:S04]  /*2440*/  LDS.64 R74, [R2+UR9+0x2a0] ;  /* 0x0002a009024a7984 */ /* 0x000f280008000a00 */
        /* <DEDUP_REMOVED lines=21> */
[----:B-----5:R-:W-:-:S02]  /*25a0*/  IMAD.IADD R2, R118, 0x1, R3 ;  /* 0x0000000176027824 */ /* 0x020fc400078e0203 */
[----:B------:R-:W-:Y:S02]  /*25b0*/  IMAD.MOV.U32 R3, RZ, RZ, R6 ;  /* 0x000000ffff037224 */ /* 0x000fe400078e0006 */
[----:B------:R-:W-:Y:S01]  /*25c0*/  IMAD.U32 R6, RZ, RZ, UR7 ;  /* 0x00000007ff067e24 */ /* 0x000fe2000f8e00ff */
[----:B------:R5:W-:Y:S01]  /*25d0*/  STL [R1+0x60], R2 ;  /* 0x0000600201007387 */ /* 0x000be20000100800 */
[----:B------:R-:W-:-:S04]  /*25e0*/  IMAD R3, R3, R10, RZ ;  /* 0x0000000a03037224 */ /* 0x000fc800078e02ff */
[----:B------:R-:W-:Y:S01]  /*25f0*/  IMAD.HI.U32 R3, R5, R3, R4 ;  /* 0x0000000305037227 */ /* 0x000fe200078e0004 */
[----:B-----5:R-:W-:-:S04]  /*2600*/  IADD3 R2, P1, P2, R7, UR46, R0 ;  /* 0x0000002e07027c10 */ /* 0x020fc8000fa3e000 */
[----:B------:R5:W-:Y:S02]  /*2610*/  STL [R1+0xc], R3 ;  /* 0x00000c0301007387 */ /* 0x000be40000100800 */
[----:B-12345:R-:W-:-:S07]  /*2620*/  IADD3.X R3, PT, PT, R6, UR47, RZ, P1, P2 ;  /* 0x0000002f06037c10 */ /* 0x03efce0008fe44ff */
.L_x_5407:
[----:B------:R-:W2:Y:S01]  /*2630*/  LDL R11, [R1+0xc] ;  /* 0x00000c00010b7983 */ /* 0x000ea20000100800 */
[----:B------:R-:W1:Y:S01]  /*2640*/  LDC R12, c[0x0][0x3f4] ;  /* 0x0000fd00ff0c7b82 */ /* 0x000e620000000800 */
[----:B------:R-:W-:-:S07]  /*2650*/  IABS R10, R0 ;  /* 0x00000000000a7213 */ /* 0x000fce0000000000 */
[----:B------:R-:W3:Y:S01]  /*2660*/  LDC R14, c[0x0][0x3f4] ;  /* 0x0000fd00ff0e7b82 */ /* 0x000ee20000000800 */
[----:B------:R-:W-:Y:S01]  /*2670*/  ISETP.GE.AND P2, PT, R0, RZ, PT ;  /* 0x000000ff0000720c */ /* 0x000fe20003f46270 */
[----:B0-----:R-:W-:Y:S04]  /*2680*/  STL [R1+0x84], R112 ;  /* 0x0000847001007387 */ /* 0x001fe80000100800 */
[----:B------:R-:W-:Y:S04]  /*2690*/  STL [R1+0x80], R113 ;  /* 0x0000807101007387 */ /* 0x000fe80000100800 */
[----:B------:R-:W-:Y:S04]  /*26a0*/  STL [R1+0x7c], R114 ;  /* 0x00007c7201007387 */ /* 0x000fe80000100800 */
[----:B------:R-:W-:Y:S01]  /*26b0*/  STL [R1+0x78], R115 ;  /* 0x0000787301007387 */ /* 0x000fe20000100800 */
[----:B-1----:R-:W-:-:S03]  /*26c0*/  IABS R13, R12 ;  /* 0x0000000c000d7213 */ /* 0x002fc60000000000 */
[----:B------:R0:W-:Y:S04]  /*26d0*/  STL [R1+0x74], R116 ;  /* 0x0000747401007387 */ /* 0x0001e80000100800 */
[----:B------:R1:W-:Y:S01]  /*26e0*/  STL [R1+0x70], R117 ;  /* 0x0000707501007387 */ /* 0x0003e20000100800 */
[----:B---3--:R-:W-:-:S03]  /*26f0*/  IABS R14, R14 ;  /* 0x0000000e000e7213 */ /* 0x008fc60000000000 */
[----:B------:R3:W-:Y:S01]  /*2700*/  STL [R1+0x6c], R252 ;  /* 0x00006cfc01007387 */ /* 0x0007e20000100800 */
[----:B0-----:R-:W0:Y:S03]  /*2710*/  S2R R116, SR_TID.X ;  /* 0x0000000000747919 */ /* 0x001e260000002100 */
[----:B------:R4:W-:Y:S04]  /*2720*/  STL [R1+0x68], R249 ;  /* 0x000068f901007387 */ /* 0x0009e80000100800 */
[----:B------:R4:W-:Y:S04]  /*2730*/  STL [R1+0x64], R248 ;  /* 0x000064f801007387 */ /* 0x0009e80000100800 */
[----:B------:R-:W2:Y:S04]  /*2740*/  LDL R114, [R1+0x54] ;  /* 0x0000540001727983 */ /* 0x000ea80000100800 */
[----:B------:R-:W2:Y:S04]  /*2750*/  LDL R115, [R1+0x50] ;  /* 0x0000500001737983 */ /* 0x000ea80000100800 */
[----:B------:R-:W2:Y:S04]  /*2760*/  LDL R112, [R1+0x5c] ;  /* 0x00005c0001707983 */ /* 0x000ea80000100800 */
[----:B------:R-:W2:Y:S04]  /*2770*/  LDL R113, [R1+0x58] ;  /* 0x0000580001717983 */ /* 0x000ea80000100800 */
[----:B-1----:R-:W2:Y:S04]  /*2780*/  LDL R117, [R1+0x3c] ;  /* 0x00003c0001757983 */ /* 0x002ea80000100800 */
[----:B---3--:R-:W3:Y:S04]  /*2790*/  LDL R252, [R1+0x30] ;  /* 0x0000300001fc7983 */ /* 0x008ee80000100800 */
[----:B----4-:R-:W4:Y:S04]  /*27a0*/  LDL R249, [R1+0x34] ;  /* 0x0000340001f97983 */ /* 0x010f280000100800 */
[----:B------:R-:W4:Y:S01]  /*27b0*/  LDL R248, [R1+0x28] ;  /* 0x0000280001f87983 */ /* 0x000f220000100800 */
[----:B--2---:R-:W-:-:S04]  /*27c0*/  IMAD.HI.U32 R11, R11, R10, RZ ;  /* 0x0000000a0b0b7227 */ /* 0x004fc800078e00ff */
[----:B------:R-:W-:-:S04]  /*27d0*/  IMAD.MOV R11, RZ, RZ, -R11 ;  /* 0x000000ffff0b7224 */ /* 0x000fc800078e0a0b */
[----:B------:R-:W-:-:S05]  /*27e0*/  IMAD R10, R13, R11, R10 ;  /* 0x0000000b0d0a7224 */ /* 0x000fca00078e020a */
[----:B------:R-:W-:-:S13]  /*27f0*/  ISETP.GT.U32.AND P1, PT, R14, R10, PT ;  /* 0x0000000a0e00720c */ /* 0x000fda0003f24070 */
[----:B------:R-:W-:-:S05]  /*2800*/  @!P1 IMAD.IADD R10, R10, 0x1, -R13 ;  /* 0x000000010a0a9824 */ /* 0x000fca00078e0a0d */
[----:B------:R-:W-:-:S13]  /*2810*/  ISETP.GT.U32.AND P1, PT, R14, R10, PT ;  /* 0x0000000a0e00720c */ /* 0x000fda0003f24070 */
[----:B------:R-:W-:Y:S01]  /*2820*/  @!P1 IMAD.IADD R10, R10, 0x1, -R13 ;  /* 0x000000010a0a9824 */ /* 0x000fe200078e0a0d */
[----:B------:R-:W-:-:S03]  /*2830*/  ISETP.NE.AND P1, PT, R12, RZ, PT ;  /* 0x000000ff0c00720c */ /* 0x000fc60003f25270 */
[----:B------:R-:W-:-:S10]  /*2840*/  @!P2 IMAD.MOV R10, RZ, RZ, -R10 ;  /* 0x000000ffff0aa224 */ /* 0x000fd400078e0a0a */
[----:B------:R-:W-:-:S04]  /*2850*/  @!P1 LOP3.LUT R10, RZ, R12, RZ, 0x33, !PT ;  /* 0x0000000cff0a9212 */ /* 0x000fc800078e33ff */
[----:B------:R-:W-:Y:S01]  /*2860*/  SHF.L.U32 R13, R10, 0x2, RZ ;  /* 0x000000020a0d7819 */ /* 0x000fe200000006ff */
[----:B------:R-:W-:Y:S01]  /*2870*/  IMAD R11, R12, 0x90, RZ ;  /* 0x000000900c0b7824 */ /* 0x000fe200078e02ff */
[----:B------:R-:W-:-:S03]  /*2880*/  ISETP.GE.AND P1, PT, R0, UR45, PT ;  /* 0x0000002d00007c0c */ /* 0x000fc6000bf26270 */
[----:B------:R-:W-:-:S05]  /*2890*/  IMAD R14, R12, 0x8, R13 ;  /* 0x000000080c0e7824 */ /* 0x000fca00078e020d */
[----:B------:R-:W-:Y:S01]  /*28a0*/  ISETP.GE.OR P4, PT, R14, R11, P1 ;  /* 0x0000000b0e00720c */ /* 0x000fe20000f86670 */
[----:B------:R-:W-:-:S12]  /*28b0*/  IMAD R244, R12, 0x10, R13 ;  /* 0x000000100cf47824 */ /* 0x000fd800078e020d */
[----:B------:R-:W1:Y:S01]  /*28c0*/  @!P4 LDC.64 R242, c[0x0][0x3b8] ;  /* 0x0000ee00fff2cb82 */ /* 0x000e620000000a00 */
[----:B0-----:R-:W-:Y:S01]  /*28d0*/  @!P4 IMAD.SHL.U32 R15, R116, 0x2, RZ ;  /* 0x00000002740fc824 */ /* 0x001fe200078e00ff */
[----:B------:R-:W-:-:S04]  /*28e0*/  ISETP.GE.OR P3, PT, R244, R11, P1 ;  /* 0x0000000bf400720c */ /* 0x000fc80000f66670 */
[----:B------:R-:W-:-:S05]  /*28f0*/  @!P4 LOP3.LUT R15, R15, 0x2, RZ, 0xc0, !PT ;  /* 0x000000020f0fc812 */ /* 0x000fca00078ec0ff */
[----:B------:R-:W-:Y:S01]  /*2900*/  @!P4 IMAD R15, R12, UR4, R15 ;  /* 0x000000040c0fcc24 */ /* 0x000fe2000f8e020f */
[----:B------:R-:W-:-:S04]  /*2910*/  @!P4 SHF.R.S32.HI R245, RZ, 0x1f, R14 ;  /* 0x0000001ffff5c819 */ /* 0x000fc8000001140e */
[----:B------:R-:W-:-:S04]  /*2920*/  @!P4 IADD3 R14, P2, PT, R15, R14, RZ ;  /* 0x0000000e0f0ec210 */ /* 0x000fc80007f5e0ff */
[----:B------:R-:W-:Y:S01]  /*2930*/  @!P4 LEA.HI.X.SX32 R15, R15, R245, 0x1, P2 ;  /* 0x000000f50f0fc211 */ /* 0x000fe200010f0eff */
[----:B------:R-:W-:Y:S01]  /*2940*/  @!P3 IMAD.SHL.U32 R245, R116, 0x2, RZ ;  /* 0x0000000274f5b824 */ /* 0x000fe200078e00ff */
[----:B-1----:R-:W-:-:S04]  /*2950*/  @!P4 LEA R242, P2, R14, R242, 0x2 ;  /* 0x000000f20ef2c211 */ /* 0x002fc800078410ff */
[----:B------:R-:W-:Y:S02]  /*2960*/  @!P3 LOP3.LUT R245, R245, 0x2, RZ, 0xc0, !PT ;  /* 0x00000002f5f5b812 */ /* 0x000fe400078ec0ff */
[----:B------:R-:W-:Y:S02]  /*2970*/  @!P4 LEA.HI.X R243, R14, R243, R15, 0x2, P2 ;  /* 0x000000f30ef3c211 */ /* 0x000fe400010f140f */
[----:B------:R-:W0:Y:S01]  /*2980*/  @!P3 LDC.64 R14, c[0x0][0x3b8] ;  /* 0x0000ee00ff0ebb82 */ /* 0x000e220000000a00 */
[----:B------:R-:W-:Y:S01]  /*2990*/  @!P3 IMAD R245, R12, UR4, R245 ;  /* 0x000000040cf5bc24 */ /* 0x000fe2000f8e02f5 */
[----:B------:R-:W-:-:S04]  /*29a0*/  @!P3 SHF.R.S32.HI R250, RZ, 0x1f, R244 ;  /* 0x0000001ffffab819 */ /* 0x000fc800000114f4 */
[----:B------:R-:W-:-:S04]  /*29b0*/  @!P3 IADD3 R244, P2, PT, R245, R244, RZ ;  /* 0x000000f4f5f4b210 */ /* 0x000fc80007f5e0ff */
[----:B------:R-:W-:Y:S02]  /*29c0*/  @!P3 LEA.HI.X.SX32 R250, R245, R250, 0x1, P2 ;  /* 0x000000faf5fab211 */ /* 0x000fe400010f0eff */
[----:B------:R-:W-:-:S04]  /*29d0*/  LEA R245, R12, R13, 0x5 ;  /* 0x0000000d0cf57211 */ /* 0x000fc800078e28ff */
[----:B------:R-:W-:Y:S02]  /*29e0*/  ISETP.GE.OR P5, PT, R245, R11, P1 ;  /* 0x0000000bf500720c */ /* 0x000fe40000fa6670 */
[----:B0-----:R-:W-:-:S04]  /*29f0*/  @!P3 LEA R14, P2, R244, R14, 0x2 ;  /* 0x0000000ef40eb211 */ /* 0x001fc800078410ff */
[----:B------:R-:W-:Y:S02]  /*2a00*/  @!P3 LEA.HI.X R15, R244, R15, R250, 0x2, P2 ;  /* 0x0000000ff40fb211 */ /* 0x000fe400010f14fa */
[----:B------:R-:W-:-:S05]  /*2a10*/  ISETP.GE.AND P2, PT, R0, UR45, PT ;  /* 0x0000002d00007c0c */ /* 0x000fca000bf46270 */
[----:B------:R-:W-:Y:S01]  /*2a20*/  @!P5 IMAD.SHL.U32 R244, R116, 0x2, RZ ;  /* 0x0000000274f4d824 */ /* 0x000fe200078e00ff */
[----:B------:R-:W-:Y:S02]  /*2a30*/  FSEL R7, R7, RZ, P2 ;  /* 0x000000ff07077208 */ /* 0x000fe40001000000 */
[----:B------:R-:W-:Y:S02]  /*2a40*/  FSEL R6, R6, RZ, P2 ;  /* 0x000000ff06067208 */ /* 0x000fe40001000000 */
[----:B------:R-:W-:-:S04]  /*2a50*/  @!P5 LOP3.LUT R244, R244, 0x2, RZ, 0xc0, !PT ;  /* 0x00000002f4f4d812 */ /* 0x000fc800078ec0ff */
[----:B------:R0:W2:Y:S01]  /*2a60*/  @!P4 LDG.E.64 R6, desc[UR36][R242.64] ;  /* 0x00000024f206c981 */ /* 0x0000a2000c1e1b00 */
[----:B------:R-:W-:Y:S01]  /*2a70*/  @!P5 IMAD R250, R12, UR4, R244 ;  /* 0x000000040cfadc24 */ /* 0x000fe2000f8e02f4 */
[----:B------:R-:W-:Y:S01]  /*2a80*/  @!P5 SHF.R.S32.HI R244, RZ, 0x1f, R245 ;  /* 0x0000001ffff4d819 */ /* 0x000fe200000114f5 */
[----:B0-----:R-:W0:Y:S03]  /*2a90*/  @!P5 LDC.64 R242, c[0x0][0x3b8] ;  /* 0x0000ee00fff2db82 */ /* 0x001e260000000a00 */
[----:B------:R-:W-:-:S04]  /*2aa0*/  @!P5 IADD3 R245, P4, PT, R250, R245, RZ ;  /* 0x000000f5faf5d210 */ /* 0x000fc80007f9e0ff */
[----:B------:R-:W-:Y:S01]  /*2ab0*/  @!P5 LEA.HI.X.SX32 R250, R250, R244, 0x1, P4 ;  /* 0x000000f4fafad211 */ /* 0x000fe200020f0eff */
[----:B------:R-:W-:-:S05]  /*2ac0*/  IMAD R244, R12, 0x40, R13 ;  /* 0x000000400cf47824 */ /* 0x000fca00078e020d */
[----:B------:R-:W-:Y:S02]  /*2ad0*/  ISETP.GE.OR P4, PT, R244, R11, P1 ;  /* 0x0000000bf400720c */ /* 0x000fe40000f86670 */
[----:B------:R-:W-:Y:S02]  /*2ae0*/  FSEL R5, R5, RZ, P2 ;  /* 0x000000ff05057208 */ /* 0x000fe40001000000 */
[----:B------:R-:W-:-:S06]  /*2af0*/  FSEL R4, R4, RZ, P2 ;  /* 0x000000ff04047208 */ /* 0x000fcc0001000000 */
[----:B------:R1:W3:Y:S01]  /*2b00*/  @!P3 LDG.E.64 R4, desc[UR36][R14.64] ;  /* 0x000000240e04b981 */ /* 0x0002e2000c1e1b00 */
[----:B0-----:R-:W-:-:S04]  /*2b10*/  @!P5 LEA R242, P6, R245, R242, 0x2 ;  /* 0x000000f2f5f2d211 */ /* 0x001fc800078c10ff */
[----:B------:R-:W-:Y:S01]  /*2b20*/  @!P5 LEA.HI.X R243, R245, R243, R250, 0x2, P6 ;  /* 0x000000f3f5f3d211 */ /* 0x000fe200030f14fa */
[----:B------:R-:W-:Y:S01]  /*2b30*/  @!P4 IMAD.SHL.U32 R245, R116, 0x2, RZ ;  /* 0x0000000274f5c824 */ /* 0x000fe200078e00ff */
[----:B-1----:R-:W0:Y:S04]  /*2b40*/  @!P4 LDC.64 R14, c[0x0][0x3b8] ;  /* 0x0000ee00ff0ecb82 */ /* 0x002e280000000a00 */
[----:B------:R-:W-:-:S05]  /*2b50*/  @!P4 LOP3.LUT R245, R245, 0x2, RZ, 0xc0, !PT ;  /* 0x00000002f5f5c812 */ /* 0x000fca00078ec0ff */
[----:B------:R-:W-:Y:S01]  /*2b60*/  @!P4 IMAD R245, R12, UR4, R245 ;  /* 0x000000040cf5cc24 */ /* 0x000fe2000f8e02f5 */
[----:B------:R-:W-:-:S04]  /*2b70*/  @!P4 SHF.R.S32.HI R250, RZ, 0x1f, R244 ;  /* 0x0000001ffffac819 */ /* 0x000fc800000114f4 */
[----:B------:R-:W-:-:S04]  /*2b80*/  @!P4 IADD3 R244, P3, PT, R245, R244, RZ ;  /* 0x000000f4f5f4c210 */ /* 0x000fc80007f7e0ff */
[----:B------:R-:W-:Y:S02]  /*2b90*/  @!P4 LEA.HI.X.SX32 R250, R245, R250, 0x1, P3 ;  /* 0x000000faf5fac211 */ /* 0x000fe400018f0eff */
[----:B------:R-:W-:Y:S02]  /*2ba0*/  ISETP.GE.OR P3, PT, R13, R11, P1 ;  /* 0x0000000b0d00720c */ /* 0x000fe40000f66670 */
[----:B------:R-:W-:Y:S02]  /*2bb0*/  FSEL R241, R241, RZ, P2 ;  /* 0x000000fff1f17208 */ /* 0x000fe40001000000 */
[----:B------:R-:W-:Y:S02]  /*2bc0*/  FSEL R240, R240, RZ, P2 ;  /* 0x000000fff0f07208 */ /* 0x000fe40001000000 */
[----:B0-----:R-:W-:-:S04]  /*2bd0*/  @!P4 LEA R14, P6, R244, R14, 0x2 ;  /* 0x0000000ef40ec211 */ /* 0x001fc800078c10ff */
[----:B------:R0:W4:Y:S01]  /*2be0*/  @!P5 LDG.E.64 R240, desc[UR36][R242.64] ;  /* 0x00000024f2f0d981 */ /* 0x000122000c1e1b00 */
[----:B------:R-:W-:Y:S02]  /*2bf0*/  @!P4 LEA.HI.X R15, R244, R15, R250, 0x2, P6 ;  /* 0x0000000ff40fc211 */ /* 0x000fe400030f14fa */
[----:B------:R-:W-:Y:S01]  /*2c00*/  @!P3 IMAD.SHL.U32 R244, R116, 0x2, RZ ;  /* 0x0000000274f4b824 */ /* 0x000fe200078e00ff */
[----:B0-----:R-:W0:Y:S04]  /*2c10*/  @!P3 LDC.64 R242, c[0x0][0x3b8] ;  /* 0x0000ee00fff2bb82 */ /* 0x001e280000000a00 */
[----:B------:R-:W-:-:S05]  /*2c20*/  @!P3 LOP3.LUT R244, R244, 0x2, RZ, 0xc0, !PT ;  /* 0x00000002f4f4b812 */ /* 0x000fca00078ec0ff */
[C---:B------:R-:W-:Y:S01]  /*2c30*/  @!P3 IMAD R245, R12.reuse, UR4, R244 ;  /* 0x000000040cf5bc24 */ /* 0x040fe2000f8e02f4 */
[----:B------:R-:W-:-:S04]  /*2c40*/  LEA R244, R12, R13, 0x7 ;  /* 0x0000000d0cf47211 */ /* 0x000fc800078e38ff */
[----:B------:R-:W-:Y:S02]  /*2c50*/  ISETP.GE.OR P5, PT, R244, R11, P1 ;  /* 0x0000000bf400720c */ /* 0x000fe40000fa6670 */
[----:B------:R-:W-:-:S04]  /*2c60*/  @!P3 IADD3 R13, P6, PT, R13, R245, RZ ;  /* 0x000000f50d0db210 */ /* 0x000fc80007fde0ff */
[----:B------:R-:W-:Y:S02]  /*2c70*/  @!P3 LEA.HI.X.SX32 R245, R245, RZ, 0x1, P6 ;  /* 0x000000fff5f5b211 */ /* 0x000fe400030f0eff */
[----:B0-----:R-:W-:-:S04]  /*2c80*/  @!P3 LEA R242, P6, R13, R242, 0x2 ;  /* 0x000000f20df2b211 */ /* 0x001fc800078c10ff */
[----:B------:R-:W-:Y:S01]  /*2c90*/  @!P3 LEA.HI.X R243, R13, R243, R245, 0x2, P6 ;  /* 0x000000f30df3b211 */ /* 0x000fe200030f14f5 */
[----:B------:R-:W-:Y:S01]  /*2ca0*/  @!P5 IMAD.SHL.U32 R13, R116, 0x2, RZ ;  /* 0x00000002740dd824 */ /* 0x000fe200078e00ff */
[----:B------:R-:W-:Y:S02]  /*2cb0*/  FSEL R119, R119, RZ, P2 ;  /* 0x000000ff77777208 */ /* 0x000fe40001000000 */
[----:B------:R-:W-:Y:S02]  /*2cc0*/  FSEL R118, R118, RZ, P2 ;  /* 0x000000ff76767208 */ /* 0x000fe40001000000 */
[----:B------:R-:W-:-:S04]  /*2cd0*/  @!P5 LOP3.LUT R13, R13, 0x2, RZ, 0xc0, !PT ;  /* 0x000000020d0dd812 */ /* 0x000fc800078ec0ff */
[----:B------:R0:W4:Y:S01]  /*2ce0*/  @!P4 LDG.E.64 R118, desc[UR36][R14.64] ;  /* 0x000000240e76c981 */ /* 0x000122000c1e1b00 */
[----:B------:R-:W-:Y:S01]  /*2cf0*/  @!P5 IMAD R13, R12, UR4, R13 ;  /* 0x000000040c0ddc24 */ /* 0x000fe2000f8e020d */
[----:B------:R-:W-:Y:S01]  /*2d00*/  @!P5 SHF.R.S32.HI R245, RZ, 0x1f, R244 ;  /* 0x0000001ffff5d819 */ /* 0x000fe200000114f4 */
[----:B------:R-:W-:Y:S01]  /*2d10*/  IMAD.IADD R10, R10, 0x1, R12 ;  /* 0x000000010a0a7824 */ /* 0x000fe200078e020c */
[----:B0-----:R-:W0:Y:S02]  /*2d20*/  @!P5 LDC.64 R14, c[0x0][0x3b8] ;  /* 0x0000ee00ff0edb82 */ /* 0x001e240000000a00 */
[----:B------:R-:W-:-:S04]  /*2d30*/  @!P5 IADD3 R244, P4, PT, R13, R244, RZ ;  /* 0x000000f40df4d210 */ /* 0x000fc80007f9e0ff */
[----:B------:R-:W-:Y:S01]  /*2d40*/  @!P5 LEA.HI.X.SX32 R245, R13, R245, 0x1, P4 ;  /* 0x000000f50df5d211 */ /* 0x000fe200020f0eff */
[----:B------:R-:W-:-:S05]  /*2d50*/  IMAD.SHL.U32 R13, R10, 0x4, RZ ;  /* 0x000000040a0d7824 */ /* 0x000fca00078e00ff */
[----:B------:R-:W-:Y:S02]  /*2d60*/  ISETP.GE.OR P4, PT, R13, R11, P1 ;  /* 0x0000000b0d00720c */ /* 0x000fe40000f86670 */
[----:B------:R-:W-:Y:S02]  /*2d70*/  FSEL R123, R123, RZ, P2 ;  /* 0x000000ff7b7b7208 */ /* 0x000fe40001000000 */
[----:B------:R-:W-:-:S06]  /*2d80*/  FSEL R122, R122, RZ, P2 ;  /* 0x000000ff7a7a7208 */ /* 0x000fcc0001000000 */
[----:B------:R1:W2:Y:S01]  /*2d90*/  @!P3 LDG.E.64 R122, desc[UR36][R242.64] ;  /* 0x00000024f27ab981 */ /* 0x0002a2000c1e1b00 */
[----:B0-----:R-:W-:-:S04]  /*2da0*/  @!P5 LEA R14, P6, R244, R14, 0x2 ;  /* 0x0000000ef40ed211 */ /* 0x001fc800078c10ff */
[----:B------:R-:W-:Y:S01]  /*2db0*/  @!P5 LEA.HI.X R15, R244, R15, R245, 0x2, P6 ;  /* 0x0000000ff40fd211 */ /* 0x000fe200030f14f5 */
[----:B------:R-:W-:Y:S01]  /*2dc0*/  @!P4 IMAD.SHL.U32 R244, R116, 0x2, RZ ;  /* 0x0000000274f4c824 */ /* 0x000fe200078e00ff */
[----:B-1----:R-:W0:Y:S04]  /*2dd0*/  @!P4 LDC.64 R242, c[0x0][0x3b8] ;  /* 0x0000ee00fff2cb82 */ /* 0x002e280000000a00 */
[----:B------:R-:W-:Y:S02]  /*2de0*/  @!P4 LOP3.LUT R244, R244, 0x2, RZ, 0xc0, !PT ;  /* 0x00000002f4f4c812 */ /* 0x000fe400078ec0ff */
[----:B------:R-:W-:-:S03]  /*2df0*/  LEA R251, R12, R10, 0x1 ;  /* 0x0000000a0cfb7211 */ /* 0x000fc600078e08ff */
[----:B------:R-:W-:Y:S01]  /*2e00*/  @!P4 IMAD R245, R12, UR4, R244 ;  /* 0x000000040cf5cc24 */ /* 0x000fe2000f8e02f4 */
[----:B------:R-:W-:-:S04]  /*2e10*/  @!P4 SHF.R.S32.HI R250, RZ, 0x1f, R13 ;  /* 0x0000001ffffac819 */ /* 0x000fc8000001140d */
[----:B------:R-:W-:Y:S01]  /*2e20*/  @!P4 IADD3 R244, P3, PT, R245, R13, RZ ;  /* 0x0000000df5f4c210 */ /* 0x000fe20007f7e0ff */
[----:B------:R-:W-:-:S03]  /*2e30*/  IMAD.SHL.U32 R13, R251, 0x4, RZ ;  /* 0x00000004fb0d7824 */ /* 0x000fc600078e00ff */
[----:B------:R-:W-:Y:S02]  /*2e40*/  @!P4 LEA.HI.X.SX32 R250, R245, R250, 0x1, P3 ;  /* 0x000000faf5fac211 */ /* 0x000fe400018f0eff */
[----:B------:R-:W-:Y:S02]  /*2e50*/  ISETP.GE.OR P3, PT, R13, R11, P1 ;  /* 0x0000000b0d00720c */ /* 0x000fe40000f66670 */
[----:B------:R-:W-:Y:S02]  /*2e60*/  FSEL R121, R121, RZ, P2 ;  /* 0x000000ff79797208 */ /* 0x000fe40001000000 */
[----:B0-----:R-:W-:Y:S02]  /*2e70*/  @!P4 LEA R242, P6, R244, R242, 0x2 ;  /* 0x000000f2f4f2c211 */ /* 0x001fe400078c10ff */
[----:B------:R-:W-:Y:S02]  /*2e80*/  FSEL R120, R120, RZ, P2 ;  /* 0x000000ff78787208 */ /* 0x000fe40001000000 */
[----:B------:R-:W-:-:S05]  /*2e90*/  @!P4 LEA.HI.X R243, R244, R243, R250, 0x2, P6 ;  /* 0x000000f3f4f3c211 */ /* 0x000fca00030f14fa */
[----:B------:R-:W-:Y:S01]  /*2ea0*/  @!P3 IMAD.SHL.U32 R244, R116, 0x2, RZ ;  /* 0x0000000274f4b824 */ /* 0x000fe200078e00ff */
[----:B------:R0:W4:Y:S04]  /*2eb0*/  @!P5 LDG.E.64 R120, desc[UR36][R14.64] ;  /* 0x000000240e78d981 */ /* 0x000128000c1e1b00 */
[----:B------:R-:W-:Y:S01]  /*2ec0*/  @!P3 LOP3.LUT R244, R244, 0x2, RZ, 0xc0, !PT ;  /* 0x00000002f4f4b812 */ /* 0x000fe200078ec0ff */
[----:B0-----:R-:W0:Y:S04]  /*2ed0*/  @!P3 LDC.64 R14, c[0x0][0x3b8] ;  /* 0x0000ee00ff0ebb82 */ /* 0x001e280000000a00 */
[----:B------:R-:W-:-:S02]  /*2ee0*/  @!P3 IMAD R245, R12, UR4, R244 ;  /* 0x000000040cf5bc24 */ /* 0x000fc4000f8e02f4 */
[----:B------:R-:W-:Y:S01]  /*2ef0*/  IMAD R10, R12, 0x4, R10 ;  /* 0x000000040c0a7824 */ /* 0x000fe200078e020a */
[----:B------:R-:W-:Y:S02]  /*2f00*/  @!P3 SHF.R.S32.HI R250, RZ, 0x1f, R13 ;  /* 0x0000001ffffab819 */ /* 0x000fe4000001140d */
[----:B------:R-:W-:Y:S01]  /*2f10*/  @!P3 IADD3 R244, P5, PT, R245, R13, RZ ;  /* 0x0000000df5f4b210 */ /* 0x000fe20007fbe0ff */
[----:B------:R-:W-:-:S03]  /*2f20*/  IMAD.SHL.U32 R13, R10, 0x4, RZ ;  /* 0x000000040a0d7824 */ /* 0x000fc600078e00ff */
[----:B------:R-:W-:Y:S02]  /*2f30*/  @!P3 LEA.HI.X.SX32 R250, R245, R250, 0x1, P5 ;  /* 0x000000faf5fab211 */ /* 0x000fe400028f0eff */
[----:B------:R-:W-:Y:S02]  /*2f40*/  ISETP.GE.OR P5, PT, R13, R11, P1 ;  /* 0x0000000b0d00720c */ /* 0x000fe40000fa6670 */
[----:B------:R-:W-:Y:S02]  /*2f50*/  FSEL R125, R125, RZ, P2 ;  /* 0x000000ff7d7d7208 */ /* 0x000fe40001000000 */
[----:B------:R-:W-:-:S06]  /*2f60*/  FSEL R124, R124, RZ, P2 ;  /* 0x000000ff7c7c7208 */ /* 0x000fcc0001000000 */
[----:B------:R1:W3:Y:S01]  /*2f70*/  @!P4 LDG.E.64 R124, desc[UR36][R242.64] ;  /* 0x00000024f27cc981 */ /* 0x0002e2000c1e1b00 */
[----:B0-----:R-:W-:-:S04]  /*2f80*/  @!P3 LEA R14, P6, R244, R14, 0x2 ;  /* 0x0000000ef40eb211 */ /* 0x001fc800078c10ff */
[----:B------:R-:W-:Y:S02]  /*2f90*/  @!P3 LEA.HI.X R15, R244, R15, R250, 0x2, P6 ;  /* 0x0000000ff40fb211 */ /* 0x000fe400030f14fa */
[----:B------:R-:W-:Y:S01]  /*2fa0*/  @!P5 SHF.L.U32 R244, R116, 0x1, RZ ;  /* 0x0000000174f4d819 */ /* 0x000fe200000006ff */
[----:B-1----:R-:W0:Y:S03]  /*2fb0*/  @!P5 LDC.64 R242, c[0x0][0x3b8] ;  /* 0x0000ee00fff2db82 */ /* 0x002e260000000a00 */
[----:B------:R-:W-:Y:S01]  /*2fc0*/  @!P5 LOP3.LUT R244, R244, 0x2, RZ, 0xc0, !PT ;  /* 0x00000002f4f4d812 */ /* 0x000fe200078ec0ff */
[----:B------:R-:W-:-:S04]  /*2fd0*/  IMAD.IADD R10, R10, 0x1, R12 ;  /* 0x000000010a0a7824 */ /* 0x000fc800078e020c */
[----:B------:R-:W-:Y:S01]  /*2fe0*/  @!P5 IMAD R245, R12, UR4, R244 ;  /* 0x000000040cf5dc24 */ /* 0x000fe2000f8e02f4 */
[----:B------:R-:W-:-:S04]  /*2ff0*/  @!P5 SHF.R.S32.HI R250, RZ, 0x1f, R13 ;  /* 0x0000001ffffad819 */ /* 0x000fc8000001140d */
[----:B------:R-:W-:Y:S01]  /*3000*/  @!P5 IADD3 R244, P4, PT, R245, R13, RZ ;  /* 0x0000000df5f4d210 */ /* 0x000fe20007f9e0ff */
[----:B------:R-:W-:-:S03]  /*3010*/  IMAD.SHL.U32 R13, R10, 0x4, RZ ;  /* 0x000000040a0d7824 */ /* 0x000fc600078e00ff */
[----:B------:R-:W-:Y:S02]  /*3020*/  @!P5 LEA.HI.X.SX32 R250, R245, R250, 0x1, P4 ;  /* 0x000000faf5fad211 */ /* 0x000fe400020f0eff */
[----:B------:R-:W-:Y:S02]  /*3030*/  ISETP.GE.OR P4, PT, R13, R11, P1 ;  /* 0x0000000b0d00720c */ /* 0x000fe40000f86670 */
[----:B------:R-:W-:Y:S02]  /*3040*/  FSEL R127, R127, RZ, P2 ;  /* 0x000000ff7f7f7208 */ /* 0x000fe40001000000 */
[----:B------:R-:W-:Y:S02]  /*3050*/  FSEL R126, R126, RZ, P2 ;  /* 0x000000ff7e7e7208 */ /* 0x000fe40001000000 */
[----:B0-----:R-:W-:-:S04]  /*3060*/  @!P5 LEA R242, P6, R244, R242, 0x2 ;  /* 0x000000f2f4f2d211 */ /* 0x001fc800078c10ff */
[----:B------:R-:W-:Y:S01]  /*3070*/  @!P5 LEA.HI.X R243, R244, R243, R250, 0x2, P6 ;  /* 0x000000f3f4f3d211 */ /* 0x000fe200030f14fa */
[----:B------:R0:W4:Y:S02]  /*3080*/  @!P3 LDG.E.64 R126, desc[UR36][R14.64] ;  /* 0x000000240e7eb981 */ /* 0x000124000c1e1b00 */
[----:B------:R-:W-:-:S05]  /*3090*/  @!P4 IMAD.SHL.U32 R244, R116, 0x2, RZ ;  /* 0x0000000274f4c824 */ /* 0x000fca00078e00ff */
[----:B------:R-:W-:Y:S01]  /*30a0*/  @!P4 LOP3.LUT R244, R244, 0x2, RZ, 0xc0, !PT ;  /* 0x00000002f4f4c812 */ /* 0x000fe200078ec0ff */
[----:B0-----:R-:W0:Y:S01]  /*30b0*/  @!P4 LDC.64 R14, c[0x0][0x3b8] ;  /* 0x0000ee00ff0ecb82 */ /* 0x001e220000000a00 */
[----:B------:R-:W-:-:S03]  /*30c0*/  IMAD.IADD R10, R10, 0x1, R12 ;  /* 0x000000010a0a7824 */ /* 0x000fc600078e020c */
[----:B------:R-:W-:Y:S01]  /*30d0*/  @!P4 IMAD R245, R12, UR4, R244 ;  /* 0x000000040cf5cc24 */ /* 0x000fe2000f8e02f4 */
[----:B------:R-:W-:-:S04]  /*30e0*/  @!P4 SHF.R.S32.HI R250, RZ, 0x1f, R13 ;  /* 0x0000001ffffac819 */ /* 0x000fc8000001140d */
[C---:B------:R-:W-:Y:S02]  /*30f0*/  @!P4 IADD3 R244, P3, PT, R245.reuse, R13, RZ ;  /* 0x0000000df5f4c210 */ /* 0x040fe40007f7e0ff */
[----:B------:R-:W-:Y:S02]  /*3100*/  SHF.L.U32 R13, R10, 0x2, RZ ;  /* 0x000000020a0d7819 */ /* 0x000fe400000006ff */
[----:B------:R-:W-:Y:S02]  /*3110*/  @!P4 LEA.HI.X.SX32 R250, R245, R250, 0x1, P3 ;  /* 0x000000faf5fac211 */ /* 0x000fe400018f0eff */
[----:B------:R-:W-:Y:S02]  /*3120*/  ISETP.GE.OR P3, PT, R13, R11, P1 ;  /* 0x0000000b0d00720c */ /* 0x000fe40000f66670 */
[----:B------:R-:W-:Y:S02]  /*3130*/  FSEL R129, R129, RZ, P2 ;  /* 0x000000ff81817208 */ /* 0x000fe40001000000 */
[----:B------:R-:W-:-:S02]  /*3140*/  FSEL R128, R128, RZ, P2 ;  /* 0x000000ff80807208 */ /* 0x000fc40001000000 */
[----:B0-----:R-:W-:-:S04]  /*3150*/  @!P4 LEA R14, P6, R244, R14, 0x2 ;  /* 0x0000000ef40ec211 */ /* 0x001fc800078c10ff */
[----:B------:R0:W4:Y:S01]  /*3160*/  @!P5 LDG.E.64 R128, desc[UR36][R242.64] ;  /* 0x00000024f280d981 */ /* 0x000122000c1e1b00 */
[----:B------:R-:W-:Y:S02]  /*3170*/  @!P4 LEA.HI.X R15, R244, R15, R250, 0x2, P6 ;  /* 0x0000000ff40fc211 */ /* 0x000fe400030f14fa */
[----:B------:R-:W-:-:S05]  /*3180*/  @!P3 IMAD.SHL.U32 R244, R116, 0x2, RZ ;  /* 0x0000000274f4b824 */ /* 0x000fca00078e00ff */
[----:B------:R-:W-:Y:S01]  /*3190*/  @!P3 LOP3.LUT R244, R244, 0x2, RZ, 0xc0, !PT ;  /* 0x00000002f4f4b812 */ /* 0x000fe200078ec0ff */
[----:B0-----:R-:W0:Y:S01]  /*31a0*/  @!P3 LDC.64 R242, c[0x0][0x3b8] ;  /* 0x0000ee00fff2bb82 */ /* 0x001e220000000a00 */
[----:B------:R-:W-:-:S03]  /*31b0*/  IMAD R10, R12, 0x2, R10 ;  /* 0x000000020c0a7824 */ /* 0x000fc600078e020a */
        /* <DEDUP_REMOVED lines=9> */
[----:B------:R0:W4:Y:S01]  /*3250*/  @!P4 LDG.E.64 R130, desc[UR36][R14.64] ;  /* 0x000000240e82c981 */ /* 0x000122000c1e1b00 */
[----:B------:R-:W-:Y:S02]  /*3260*/  @!P3 LEA.HI.X R243, R244, R243, R250, 0x2, P6 ;  /* 0x000000f3f4f3b211 */ /* 0x000fe400030f14fa */
[----:B------:R-:W-:-:S05]  /*3270*/  @!P5 IMAD.SHL.U32 R244, R116, 0x2, RZ ;  /* 0x0000000274f4d824 */ /* 0x000fca00078e00ff */
[----:B------:R-:W-:Y:S01]  /*3280*/  @!P5 LOP3.LUT R244, R244, 0x2, RZ, 0xc0, !PT ;  /* 0x00000002f4f4d812 */ /* 0x000fe200078ec0ff */
[----:B0-----:R-:W0:Y:S01]  /*3290*/  @!P5 LDC.64 R14, c[0x0][0x3b8] ;  /* 0x0000ee00ff0edb82 */ /* 0x001e220000000a00 */
[----:B------:R-:W-:-:S03]  /*32a0*/  IADD3 R10, PT, PT, R10, R12, RZ ;  /* 0x0000000c0a0a7210 */ /* 0x000fc60007ffe0ff */
        /* <DEDUP_REMOVED lines=14> */
[----:B------:R-:W-:-:S03]  /*3390*/  IMAD.IADD R10, R10, 0x1, R12 ;  /* 0x000000010a0a7824 */ /* 0x000fc600078e020c */
        /* <DEDUP_REMOVED lines=11> */
[----:B------:R-:W-:-:S04]  /*3450*/  @!P3 SHF.L.U32 R244, R116, 0x1, RZ ;  /* 0x0000000174f4b819 */ /* 0x000fc800000006ff */
        /* <DEDUP_REMOVED lines=306> */
[----:B------:R-:W-:-:S05]  /*4780*/  IMAD.SHL.U32 R13, R10, 0x4, RZ ;  /* 0x000000040a0d7824 */ /* 0x000fca00078e00ff */
[----:B------:R-:W-:Y:S02]  /*4790*/  ISETP.GE.OR P6, PT, R13, R11, P1 ;  /* 0x0000000b0d00720c */ /* 0x000fe40000fc6670 */
[----:B------:R-:W-:Y:S02]  /*47a0*/  @!P4 LEA.HI.X.SX32 R250, R245, R250, 0x1, P3 ;  /* 0x000000faf5fac211 */ /* 0x000fe400018f0eff */
[----:B------:R-:W-:Y:S02]  /*47b0*/  FSEL R177, R177, RZ, P2 ;  /* 0x000000ffb1b17208 */ /* 0x000fe40001000000 */
[----:B------:R-:W-:Y:S02]  /*47c0*/  FSEL R176, R176, RZ, P2 ;  /* 0x000000ffb0b07208 */ /* 0x000fe40001000000 */
[----:B0-----:R-:W-:-:S04]  /*47d0*/  @!P4 LEA R14, P3, R244, R14, 0x2 ;  /* 0x0000000ef40ec211 */ /* 0x001fc800078610ff */
[----:B------:R0:W4:Y:S01]  /*47e0*/  @!P5 LDG.E.64 R176, desc[UR36][R242.64] ;  /* 0x00000024f2b0d981 */ /* 0x000122000c1e1b00 */
[----:B------:R-:W-:Y:S01]  /*47f0*/  @!P4 LEA.HI.X R15, R244, R15, R250, 0x2, P3 ;  /* 0x0000000ff40fc211 */ /* 0x000fe200018f14fa */
        /* <DEDUP_REMOVED lines=41> */
[----:B------:R-:W-:-:S06]  /*4a90*/  FSEL R182, R182, RZ, P2 ;  /* 0x000000ffb6b67208 */ /* 0x000fcc0001000000 */
[----:B------:R1:W4:Y:S01]  /*4aa0*/  @!P3 LDG.E.64 R182, desc[UR36][R14.64] ;  /* 0x000000240eb6b981 */ /* 0x000322000c1e1b00 */
[----:B0-----:R-:W-:-:S04]  /*4ab0*/  @!P5 LEA R242, P6, R244, R242, 0x2 ;  /* 0x000000f2f4f2d211 */ /* 0x001fc800078c10ff */
[----:B------:R-:W-:Y:S01]  /*4ac0*/  @!P5 LEA.HI.X R243, R244, R243, R250, 0x2, P6 ;  /* 0x000000f3f4f3d211 */ /* 0x000fe200030f14fa */
[----:B------:R-:W-:Y:S01]  /*4ad0*/  @!P4 IMAD.SHL.U32 R244, R116, 0x2, RZ ;  /* 0x0000000274f4c824 */ /* 0x000fe200078e00ff */
[----:B-1----:R-:W0:Y:S04]  /*4ae0*/  @!P4 LDC.64 R14, c[0x0][0x3b8] ;  /* 0x0000ee00ff0ecb82 */ /* 0x002e280000000a00 */
[----:B------:R-:W-:Y:S01]  /*4af0*/  @!P4 LOP3.LUT R244, R244, 0x2, RZ, 0xc0, !PT ;  /* 0x00000002f4f4c812 */ /* 0x000fe200078ec0ff */
[----:B------:R-:W-:-:S04]  /*4b00*/  IMAD.IADD R10, R10, 0x1, R12 ;  /* 0x000000010a0a7824 */ /* 0x000fc800078e020c */
[----:B------:R-:W-:Y:S01]  /*4b10*/  @!P4 IMAD R245, R12, UR4, R244 ;  /* 0x000000040cf5cc24 */ /* 0x000fe2000f8e02f4 */
[----:B------:R-:W-:-:S04]  /*4b20*/  @!P4 SHF.R.S32.HI R250, RZ, 0x1f, R13 ;  /* 0x0000001ffffac819 */ /* 0x000fc8000001140d */
[----:B------:R-:W-:Y:S01]  /*4b30*/  @!P4 IADD3 R244, P3, PT, R245, R13, RZ ;  /* 0x0000000df5f4c210 */ /* 0x000fe20007f7e0ff */
[----:B------:R-:W-:-:S05]  /*4b40*/  IMAD.SHL.U32 R13, R10, 0x4, RZ ;  /* 0x000000040a0d7824 */ /* 0x000fca00078e00ff */
[----:B------:R-:W-:Y:S02]  /*4b50*/  ISETP.GE.OR P6, PT, R13, R11, P1 ;  /* 0x0000000b0d00720c */ /* 0x000fe40000fc6670 */
[----:B------:R-:W-:Y:S02]  /*4b60*/  @!P4 LEA.HI.X.SX32 R250, R245, R250, 0x1, P3 ;  /* 0x000000faf5fac211 */ /* 0x000fe400018f0eff */
[----:B------:R-:W-:Y:S02]  /*4b70*/  FSEL R185, R185, RZ, P2 ;  /* 0x000000ffb9b97208 */ /* 0x000fe40001000000 */
[----:B0-----:R-:W-:Y:S02]  /*4b80*/  @!P4 LEA R14, P3, R244, R14, 0x2 ;  /* 0x0000000ef40ec211 */ /* 0x001fe400078610ff */
[----:B------:R-:W-:Y:S02]  /*4b90*/  FSEL R184, R184, RZ, P2 ;  /* 0x000000ffb8b87208 */ /* 0x000fe40001000000 */
[----:B------:R-:W-:-:S03]  /*4ba0*/  @!P4 LEA.HI.X R15, R244, R15, R250, 0x2, P3 ;  /* 0x0000000ff40fc211 */ /* 0x000fc600018f14fa */
[----:B------:R-:W-:Y:S01]  /*4bb0*/  @!P6 SHF.L.U32 R244, R116, 0x1, RZ ;  /* 0x0000000174f4e819 */ /* 0x000fe200000006ff */
[----:B------:R0:W4:Y:S03]  /*4bc0*/  @!P5 LDG.E.64 R184, desc[UR36][R242.64] ;  /* 0x00000024f2b8d981 */ /* 0x000126000c1e1b00 */
[----:B------:R-:W-:Y:S01]  /*4bd0*/  @!P6 LOP3.LUT R244, R244, 0x2, RZ, 0xc0, !PT ;  /* 0x00000002f4f4e812 */ /* 0x000fe200078ec0ff */
[----:B------:R-:W-:Y:S01]  /*4be0*/  IMAD.IADD R10, R10, 0x1, R12 ;  /* 0x000000010a0a7824 */ /* 0x000fe200078e020c */
[----:B0-----:R-:W0:Y:S03]  /*4bf0*/  @!P6 LDC.64 R242, c[0x0][0x3b8] ;  /* 0x0000ee00fff2eb82 */ /* 0x001e260000000a00 */
        /* <DEDUP_REMOVED lines=17> */
[----:B------:R-:W-:Y:S02]  /*4d10*/  @!P3 IADD3 R244, P4, PT, R245, R13, RZ ;  /* 0x0000000df5f4b210 */ /* 0x000fe40007f9e0ff */
[----:B------:R-:W-:-:S04]  /*4d20*/  SHF.L.U32 R13, R10, 0x2, RZ ;  /* 0x000000020a0d7819 */ /* 0x000fc800000006ff */
[----:B------:R-:W-:Y:S02]  /*4d30*/  ISETP.GE.OR P5, PT, R13, R11, P1 ;  /* 0x0000000b0d00720c */ /* 0x000fe40000fa6670 */
[----:B------:R-:W-:Y:S02]  /*4d40*/  @!P3 LEA.HI.X.SX32 R250, R245, R250, 0x1, P4 ;  /* 0x000000faf5fab211 */ /* 0x000fe400020f0eff */
[----:B0-----:R-:W-:Y:S02]  /*4d50*/  @!P3 LEA R14, P4, R244, R14, 0x2 ;  /* 0x0000000ef40eb211 */ /* 0x001fe400078810ff */
[----:B------:R-:W-:Y:S02]  /*4d60*/  FSEL R189, R189, RZ, P2 ;  /* 0x000000ffbdbd7208 */ /* 0x000fe40001000000 */
[----:B------:R-:W-:Y:S02]  /*4d70*/  FSEL R188, R188, RZ, P2 ;  /* 0x000000ffbcbc7208 */ /* 0x000fe40001000000 */
[----:B------:R-:W-:-:S03]  /*4d80*/  @!P3 LEA.HI.X R15, R244, R15, R250, 0x2, P4 ;  /* 0x0000000ff40fb211 */ /* 0x000fc600020f14fa */
[----:B------:R-:W-:Y:S01]  /*4d90*/  @!P5 IMAD.SHL.U32 R244, R116, 0x2, RZ ;  /* 0x0000000274f4d824 */ /* 0x000fe200078e00ff */
[----:B------:R0:W4:Y:S04]  /*4da0*/  @!P6 LDG.E.64 R188, desc[UR36][R242.64] ;  /* 0x00000024f2bce981 */ /* 0x000128000c1e1b00 */
        /* <DEDUP_REMOVED lines=16> */
[----:B------:R-:W-:Y:S02]  /*4eb0*/  @!P4 LOP3.LUT R244, R244, 0x2, RZ, 0xc0, !PT ;  /* 0x00000002f4f4c812 */ /* 0x000fe400078ec0ff */
[----:B------:R-:W-:-:S03]  /*4ec0*/  IADD3 R10, PT, PT, R10, R12, RZ ;  /* 0x0000000c0a0a7210 */ /* 0x000fc60007ffe0ff */
[----:B------:R-:W-:Y:S01]  /*4ed0*/  @!P4 IMAD R245, R12, UR4, R244 ;  /* 0x000000040cf5cc24 */ /* 0x000fe2000f8e02f4 */
[----:B------:R-:W-:-:S04]  /*4ee0*/  @!P4 SHF.R.S32.HI R250, RZ, 0x1f, R13 ;  /* 0x0000001ffffac819 */ /* 0x000fc8000001140d */
[----:B------:R-:W-:Y:S01]  /*4ef0*/  @!P4 IADD3 R244, P3, PT, R245, R13, RZ ;  /* 0x0000000df5f4c210 */ /* 0x000fe20007f7e0ff */
[----:B------:R-:W-:-:S05]  /*4f00*/  IMAD.SHL.U32 R13, R10, 0x4, RZ ;  /* 0x000000040a0d7824 */ /* 0x000fca00078e00ff */
        /* <DEDUP_REMOVED lines=36> */
[----:B------:R-:W-:Y:S01]  /*5150*/  @!P5 IMAD.SHL.U32 R244, R116, 0x2, RZ ;  /* 0x0000000274f4d824 */ /* 0x000fe200078e00ff */
[----:B------:R0:W4:Y:S04]  /*5160*/  @!P6 LDG.E.64 R196, desc[UR36][R242.64] ;  /* 0x00000024f2c4e981 */ /* 0x000128000c1e1b00 */
[----:B------:R-:W-:Y:S01]  /*5170*/  @!P5 LOP3.LUT R244, R244, 0x2, RZ, 0xc0, !PT ;  /* 0x00000002f4f4d812 */ /* 0x000fe200078ec0ff */
[----:B0-----:R-:W0:Y:S04]  /*5180*/  @!P5 LDC.64 R242, c[0x0][0x3b8] ;  /* 0x0000ee00fff2db82 */ /* 0x001e280000000a00 */
[----:B------:R-:W-:-:S02]  /*5190*/  @!P5 IMAD R245, R12, UR4, R244 ;  /* 0x000000040cf5dc24 */ /* 0x000fc4000f8e02f4 */
[----:B------:R-:W-:Y:S01]  /*51a0*/  IMAD.IADD R10, R10, 0x1, R12 ;  /* 0x000000010a0a7824 */ /* 0x000fe200078e020c */
[----:B------:R-:W-:Y:S02]  /*51b0*/  @!P5 SHF.R.S32.HI R250, RZ, 0x1f, R13 ;  /* 0x0000001ffffad819 */ /* 0x000fe4000001140d */
[C---:B------:R-:W-:Y:S02]  /*51c0*/  @!P5 IADD3 R244, P4, PT, R245.reuse, R13, RZ ;  /* 0x0000000df5f4d210 */ /* 0x040fe40007f9e0ff */
[----:B------:R-:W-:Y:S02]  /*51d0*/  SHF.L.U32 R13, R10, 0x2, RZ ;  /* 0x000000020a0d7819 */ /* 0x000fe400000006ff */
[----:B------:R-:W-:Y:S02]  /*51e0*/  @!P5 LEA.HI.X.SX32 R250, R245, R250, 0x1, P4 ;  /* 0x000000faf5fad211 */ /* 0x000fe400020f0eff */
[----:B------:R-:W-:Y:S02]  /*51f0*/  ISETP.GE.OR P4, PT, R13, R11, P1 ;  /* 0x0000000b0d00720c */ /* 0x000fe40000f86670 */
[----:B------:R-:W-:-:S02]  /*5200*/  FSEL R199, R199, RZ, P2 ;  /* 0x000000ffc7c77208 */ /* 0x000fc40001000000 */
        /* <DEDUP_REMOVED lines=20> */
[----:B------:R-:W-:Y:S02]  /*5350*/  @!P6 LOP3.LUT R244, R244, 0x2, RZ, 0xc0, !PT ;  /* 0x00000002f4f4e812 */ /* 0x000fe400078ec0ff */
[----:B------:R-:W-:Y:S01]  /*5360*/  IADD3 R10, PT, PT, R10, R12, RZ ;  /* 0x0000000c0a0a7210 */ /* 0x000fe20007ffe0ff */
[----:B0-----:R-:W0:Y:S02]  /*5370*/  @!P6 LDC.64 R242, c[0x0][0x3b8] ;  /* 0x0000ee00fff2eb82 */ /* 0x001e240000000a00 */
        /* <DEDUP_REMOVED lines=28> */
[----:B0-----:R-:W0:Y:S04]  /*5540*/  @!P5 LDC.64 R242, c[0x0][0x3b8] ;  /* 0x0000ee00fff2db82 */ /* 0x001e280000000a00 */
[----:B------:R-:W-:Y:S02]  /*5550*/  @!P5 IMAD R245, R12, UR4, R244 ;  /* 0x000000040cf5dc24 */ /* 0x000fe4000f8e02f4 */
[----:B------:R-:W-:Y:S01]  /*5560*/  IMAD.IADD R10, R10, 0x1, R12 ;  /* 0x000000010a0a7824 */ /* 0x000fe200078e020c */
[----:B------:R-:W-:-:S02]  /*5570*/  @!P5 SHF.R.S32.HI R250, RZ, 0x1f, R13 ;  /* 0x0000001ffffad819 */ /* 0x000fc4000001140d */
        /* <DEDUP_REMOVED lines=155> */
[----:B0-----:R-:W-:-:S04]  /*5f30*/  @!P6 LEA R242, P5, R244, R242, 0x2 ;  /* 0x000000f2f4f2e211 */ /* 0x001fc800078a10ff */
[----:B------:R-:W-:-:S05]  /*5f40*/  @!P6 LEA.HI.X R243, R244, R243, R250, 0x2, P5 ;  /* 0x000000f3f4f3e211 */ /* 0x000fca00028f14fa */
[----:B------:R-:W-:Y:S01]  /*5f50*/  @!P3 IMAD.SHL.U32 R244, R116, 0x2, RZ ;  /* 0x0000000274f4b824 */ /* 0x000fe200078e00ff */
[----:B------:R-:W-:-:S04]  /*5f60*/  FSEL R236, R236, RZ, P2 ;  /* 0x000000ffecec7208 */ /* 0x000fc80001000000 */
[----:B------:R-:W-:Y:S02]  /*5f70*/  @!P3 LOP3.LUT R244, R244, 0x2, RZ, 0xc0, !PT ;  /* 0x00000002f4f4b812 */ /* 0x000fe400078ec0ff */
[----:B------:R0:W4:Y:S03]  /*5f80*/  @!P4 LDG.E.64 R236, desc[UR36][R14.64] ;  /* 0x000000240eecc981 */ /* 0x000126000c1e1b00 */
[----:B------:R-:W-:Y:S01]  /*5f90*/  @!P3 IMAD R244, R12, UR4, R244 ;  /* 0x000000040cf4bc24 */ /* 0x000fe2000f8e02f4 */
[----:B------:R-:W-:Y:S01]  /*5fa0*/  @!P3 SHF.R.S32.HI R245, RZ, 0x1f, R13 ;  /* 0x0000001ffff5b819 */ /* 0x000fe2000001140d */
[----:B------:R-:W-:Y:S01]  /*5fb0*/  IMAD.IADD R10, R10, 0x1, R12 ;  /* 0x000000010a0a7824 */ /* 0x000fe200078e020c */
[----:B0-----:R-:W0:Y:S02]  /*5fc0*/  @!P3 LDC.64 R14, c[0x0][0x3b8] ;  /* 0x0000ee00ff0ebb82 */ /* 0x001e240000000a00 */
[----:B------:R-:W-:-:S04]  /*5fd0*/  @!P3 IADD3 R13, P4, PT, R244, R13, RZ ;  /* 0x0000000df40db210 */ /* 0x000fc80007f9e0ff */
[----:B------:R-:W-:Y:S02]  /*5fe0*/  @!P3 LEA.HI.X.SX32 R245, R244, R245, 0x1, P4 ;  /* 0x000000f5f4f5b211 */ /* 0x000fe400020f0eff */
[----:B------:R-:W-:-:S04]  /*5ff0*/  SHF.L.U32 R244, R10, 0x2, RZ ;  /* 0x000000020af47819 */ /* 0x000fc800000006ff */
[----:B------:R-:W-:Y:S02]  /*6000*/  ISETP.GE.OR P5, PT, R244, R11, P1 ;  /* 0x0000000bf400720c */ /* 0x000fe40000fa6670 */
[----:B------:R-:W-:Y:S02]  /*6010*/  FSEL R227, R227, RZ, P2 ;  /* 0x000000ffe3e37208 */ /* 0x000fe40001000000 */
[----:B------:R-:W-:-:S06]  /*6020*/  FSEL R226, R226, RZ, P2 ;  /* 0x000000ffe2e27208 */ /* 0x000fcc0001000000 */
[----:B------:R1:W4:Y:S01]  /*6030*/  @!P6 LDG.E.64 R226, desc[UR36][R242.64] ;  /* 0x00000024f2e2e981 */ /* 0x000322000c1e1b00 */
[----:B0-----:R-:W-:-:S04]  /*6040*/  @!P3 LEA R14, P4, R13, R14, 0x2 ;  /* 0x0000000e0d0eb211 */ /* 0x001fc800078810ff */
[----:B------:R-:W-:Y:S01]  /*6050*/  @!P3 LEA.HI.X R15, R13, R15, R245, 0x2, P4 ;  /* 0x0000000f0d0fb211 */ /* 0x000fe200020f14f5 */
[----:B-1----:R-:W0:Y:S01]  /*6060*/  @!P5 LDC.64 R242, c[0x0][0x3b8] ;  /* 0x0000ee00fff2db82 */ /* 0x002e220000000a00 */
[----:B------:R-:W-:Y:S02]  /*6070*/  @!P5 IMAD.SHL.U32 R13, R116, 0x2, RZ ;  /* 0x00000002740dd824 */ /* 0x000fe400078e00ff */
[----:B------:R-:W-:-:S03]  /*6080*/  IMAD.IADD R10, R10, 0x1, R12 ;  /* 0x000000010a0a7824 */ /* 0x000fc600078e020c */
[----:B------:R-:W-:Y:S01]  /*6090*/  @!P5 LOP3.LUT R245, R13, 0x2, RZ, 0xc0, !PT ;  /* 0x000000020df5d812 */ /* 0x000fe200078ec0ff */
[----:B------:R-:W-:-:S04]  /*60a0*/  IMAD.SHL.U32 R13, R10, 0x4, RZ ;  /* 0x000000040a0d7824 */ /* 0x000fc800078e00ff */
[----:B------:R-:W-:Y:S01]  /*60b0*/  @!P5 IMAD R245, R12, UR4, R245 ;  /* 0x000000040cf5dc24 */ /* 0x000fe2000f8e02f5 */
[----:B------:R-:W-:Y:S02]  /*60c0*/  ISETP.GE.OR P4, PT, R13, R11, P1 ;  /* 0x0000000b0d00720c */ /* 0x000fe40000f86670 */
[----:B------:R-:W-:Y:S02]  /*60d0*/  @!P5 SHF.R.S32.HI R250, RZ, 0x1f, R244 ;  /* 0x0000001ffffad819 */ /* 0x000fe400000114f4 */
[----:B------:R-:W-:-:S04]  /*60e0*/  @!P5 IADD3 R244, P6, PT, R245, R244, RZ ;  /* 0x000000f4f5f4d210 */ /* 0x000fc80007fde0ff */
[----:B------:R-:W-:Y:S02]  /*60f0*/  @!P5 LEA.HI.X.SX32 R250, R245, R250, 0x1, P6 ;  /* 0x000000faf5fad211 */ /* 0x000fe400030f0eff */
[----:B0-----:R-:W-:-:S04]  /*6100*/  @!P5 LEA R242, P6, R244, R242, 0x2 ;  /* 0x000000f2f4f2d211 */ /* 0x001fc800078c10ff */
[----:B------:R-:W-:Y:S02]  /*6110*/  @!P5 LEA.HI.X R243, R244, R243, R250, 0x2, P6 ;  /* 0x000000f3f4f3d211 */ /* 0x000fe400030f14fa */
[----:B------:R-:W0:Y:S01]  /*6120*/  @!P4 LDC.64 R244, c[0x0][0x3b8] ;  /* 0x0000ee00fff4cb82 */ /* 0x000e220000000a00 */
[----:B------:R-:W-:-:S05]  /*6130*/  @!P4 IMAD.SHL.U32 R250, R116, 0x2, RZ ;  /* 0x0000000274fac824 */ /* 0x000fca00078e00ff */
[----:B------:R-:W-:Y:S02]  /*6140*/  @!P4 LOP3.LUT R250, R250, 0x2, RZ, 0xc0, !PT ;  /* 0x00000002fafac812 */ /* 0x000fe400078ec0ff */
[----:B------:R-:W-:Y:S02]  /*6150*/  FSEL R239, R239, RZ, P2 ;  /* 0x000000ffefef7208 */ /* 0x000fe40001000000 */
[----:B------:R-:W-:Y:S01]  /*6160*/  FSEL R238, R238, RZ, P2 ;  /* 0x000000ffeeee7208 */ /* 0x000fe20001000000 */
[----:B------:R-:W-:Y:S01]  /*6170*/  @!P4 IMAD R250, R12, UR4, R250 ;  /* 0x000000040cfacc24 */ /* 0x000fe2000f8e02fa */
[----:B------:R-:W-:Y:S02]  /*6180*/  IADD3 R10, PT, PT, R10, R12, RZ ;  /* 0x0000000c0a0a7210 */ /* 0x000fe40007ffe0ff */
[----:B------:R-:W-:Y:S02]  /*6190*/  @!P4 SHF.R.S32.HI R251, RZ, 0x1f, R13 ;  /* 0x0000001ffffbc819 */ /* 0x000fe4000001140d */
[C---:B------:R-:W-:Y:S01]  /*61a0*/  @!P4 IADD3 R13, P6, PT, R250.reuse, R13, RZ ;  /* 0x0000000dfa0dc210 */ /* 0x040fe20007fde0ff */
[----:B------:R1:W4:Y:S03]  /*61b0*/  @!P5 LDG.E.64 R238, desc[UR36][R242.64] ;  /* 0x00000024f2eed981 */ /* 0x000326000c1e1b00 */
[----:B------:R-:W-:-:S02]  /*61c0*/  @!P4 LEA.HI.X.SX32 R251, R250, R251, 0x1, P6 ;  /* 0x000000fbfafbc211 */ /* 0x000fc400030f0eff */
[----:B0-----:R-:W-:Y:S01]  /*61d0*/  @!P4 LEA R244, P6, R13, R244, 0x2 ;  /* 0x000000f40df4c211 */ /* 0x001fe200078c10ff */
[----:B-1----:R-:W-:-:S03]  /*61e0*/  IMAD.SHL.U32 R242, R10, 0x4, RZ ;  /* 0x000000040af27824 */ /* 0x002fc600078e00ff */
[----:B------:R-:W-:Y:S01]  /*61f0*/  @!P4 LEA.HI.X R245, R13, R245, R251, 0x2, P6 ;  /* 0x000000f50df5c211 */ /* 0x000fe200030f14fb */
[----:B------:R-:W-:Y:S01]  /*6200*/  IMAD.IADD R13, R10, 0x1, R12 ;  /* 0x000000010a0d7824 */ /* 0x000fe200078e020c */
[----:B------:R-:W-:Y:S02]  /*6210*/  ISETP.GE.OR P5, PT, R242, R11, P1 ;  /* 0x0000000bf200720c */ /* 0x000fe40000fa6670 */
[----:B------:R-:W-:Y:S02]  /*6220*/  FSEL R229, R229, RZ, P2 ;  /* 0x000000ffe5e57208 */ /* 0x000fe40001000000 */
[----:B------:R-:W-:Y:S01]  /*6230*/  FSEL R228, R228, RZ, P2 ;  /* 0x000000ffe4e47208 */ /* 0x000fe20001000000 */
[----:B------:R-:W-:-:S05]  /*6240*/  IMAD.SHL.U32 R13, R13, 0x4, RZ ;  /* 0x000000040d0d7824 */ /* 0x000fca00078e00ff */
[----:B------:R0:W4:Y:S01]  /*6250*/  @!P3 LDG.E.64 R228, desc[UR36][R14.64] ;  /* 0x000000240ee4b981 */ /* 0x000122000c1e1b00 */
[----:B------:R-:W-:Y:S02]  /*6260*/  ISETP.GE.OR P3, PT, R13, R11, P1 ;  /* 0x0000000b0d00720c */ /* 0x000fe40000f66670 */
[----:B------:R-:W-:Y:S01]  /*6270*/  @!P5 IMAD.SHL.U32 R10, R116, 0x2, RZ ;  /* 0x00000002740ad824 */ /* 0x000fe200078e00ff */
[----:B0-----:R-:W0:Y:S04]  /*6280*/  @!P5 LDC.64 R14, c[0x0][0x3b8] ;  /* 0x0000ee00ff0edb82 */ /* 0x001e280000000a00 */
[----:B------:R-:W-:-:S05]  /*6290*/  @!P5 LOP3.LUT R10, R10, 0x2, RZ, 0xc0, !PT ;  /* 0x000000020a0ad812 */ /* 0x000fca00078ec0ff */
[----:B------:R-:W-:Y:S02]  /*62a0*/  @!P5 IMAD R243, R12, UR4, R10 ;  /* 0x000000040cf3dc24 */ /* 0x000fe4000f8e020a */
[----:B------:R-:W1:Y:S01]  /*62b0*/  @!P3 LDC.64 R10, c[0x0][0x3b8] ;  /* 0x0000ee00ff0abb82 */ /* 0x000e620000000a00 */
[----:B------:R-:W-:Y:S02]  /*62c0*/  @!P3 SHF.L.U32 R251, R116, 0x1, RZ ;  /* 0x0000000174fbb819 */ /* 0x000fe400000006ff */
[----:B------:R-:W-:Y:S01]  /*62d0*/  @!P5 SHF.R.S32.HI R250, RZ, 0x1f, R242 ;  /* 0x0000001ffffad819 */ /* 0x000fe200000114f2 */
[----:B------:R-:W4:Y:S01]  /*62e0*/  LDL R116, [R1+0x38] ;  /* 0x0000380001747983 */ /* 0x000f220000100800 */
[----:B------:R-:W-:Y:S02]  /*62f0*/  @!P3 LOP3.LUT R251, R251, 0x2, RZ, 0xc0, !PT ;  /* 0x00000002fbfbb812 */ /* 0x000fe400078ec0ff */
[----:B------:R-:W-:-:S03]  /*6300*/  @!P5 IADD3 R242, P6, PT, R243, R242, RZ ;  /* 0x000000f2f3f2d210 */ /* 0x000fc60007fde0ff */
[----:B------:R-:W-:Y:S01]  /*6310*/  @!P3 IMAD R251, R12, UR4, R251 ;  /* 0x000000040cfbbc24 */ /* 0x000fe2000f8e02fb */
[----:B------:R-:W-:Y:S02]  /*6320*/  @!P5 LEA.HI.X.SX32 R250, R243, R250, 0x1, P6 ;  /* 0x000000faf3fad211 */ /* 0x000fe400030f0eff */
[----:B------:R-:W-:Y:S01]  /*6330*/  @!P3 SHF.R.S32.HI R12, RZ, 0x1f, R13 ;  /* 0x0000001fff0cb819 */ /* 0x000fe2000001140d */
[----:B------:R-:W4:Y:S01]  /*6340*/  LDL R243, [R1+0x1c] ;  /* 0x00001c0001f37983 */ /* 0x000f220000100800 */
[----:B0-----:R-:W-:-:S04]  /*6350*/  @!P5 LEA R14, P6, R242, R14, 0x2 ;  /* 0x0000000ef20ed211 */ /* 0x001fc800078c10ff */
[----:B------:R-:W-:Y:S02]  /*6360*/  @!P5 LEA.HI.X R15, R242, R15, R250, 0x2, P6 ;  /* 0x0000000ff20fd211 */ /* 0x000fe400030f14fa */
[C---:B------:R-:W-:Y:S01]  /*6370*/  @!P3 IADD3 R13, P6, PT, R251.reuse, R13, RZ ;  /* 0x0000000dfb0db210 */ /* 0x040fe20007fde0ff */
[----:B------:R-:W4:Y:S03]  /*6380*/  LDL R250, [R1+0x20] ;  /* 0x0000200001fa7983 */ /* 0x000f260000100800 */
[----:B------:R-:W-:Y:S01]  /*6390*/  @!P3 LEA.HI.X.SX32 R12, R251, R12, 0x1, P6 ;  /* 0x0000000cfb0cb211 */ /* 0x000fe200030f0eff */
[----:B------:R-:W4:Y:S01]  /*63a0*/  LDL R242, [R1+0x10] ;  /* 0x0000100001f27983 */ /* 0x000f220000100800 */
[----:B-1----:R-:W-:Y:S02]  /*63b0*/  @!P3 LEA R10, P6, R13, R10, 0x2 ;  /* 0x0000000a0d0ab211 */ /* 0x002fe400078c10ff */
[----:B------:R-:W-:Y:S01]  /*63c0*/  FSEL R231, R231, RZ, P2 ;  /* 0x000000ffe7e77208 */ /* 0x000fe20001000000 */
[----:B------:R-:W4:Y:S01]  /*63d0*/  LDL R251, [R1+0x2c] ;  /* 0x00002c0001fb7983 */ /* 0x000f220000100800 */
[----:B------:R-:W-:-:S02]  /*63e0*/  FSEL R230, R230, RZ, P2 ;  /* 0x000000ffe6e67208 */ /* 0x000fc40001000000 */
[----:B------:R-:W-:Y:S01]  /*63f0*/  @!P3 LEA.HI.X R11, R13, R11, R12, 0x2, P6 ;  /* 0x0000000b0d0bb211 */ /* 0x000fe200030f140c */
[----:B---3--:R-:W-:Y:S01]  /*6400*/  FMUL.FTZ R12, R115, R124 ;  /* 0x0000007c730c7220 */ /* 0x008fe20000410000 */
[----:B------:R-:W-:Y:S01]  /*6410*/  FSEL R235, R235, RZ, P2 ;  /* 0x000000ffebeb7208 */ /* 0x000fe20001000000 */
[----:B------:R-:W4:Y:S04]  /*6420*/  LDL R115, [R1+0x44] ;  /* 0x0000440001737983 */ /* 0x000f280000100800 */
[----:B------:R0:W3:Y:S01]  /*6430*/  @!P3 LDG.E.64 R230, desc[UR36][R10.64] ;  /* 0x000000240ae6b981 */ /* 0x0000e2000c1e1b00 */
[----:B--2---:R-:W-:-:S03]  /*6440*/  FFMA.FTZ R12, R113, R122, R12 ;  /* 0x0000007a710c7223 */ /* 0x004fc6000001000c */
[----:B------:R-:W2:Y:S01]  /*6450*/  LDL R113, [R1+0x4c] ;  /* 0x00004c0001717983 */ /* 0x000ea20000100800 */
[----:B------:R-:W-:Y:S02]  /*6460*/  FSEL R234, R234, RZ, P2 ;  /* 0x000000ffeaea7208 */ /* 0x000fe40001000000 */
[----:B------:R-:W-:Y:S01]  /*6470*/  FSEL R233, R233, RZ, P2 ;  /* 0x000000ffe9e97208 */ /* 0x000fe20001000000 */
[----:B------:R-:W3:Y:S01]  /*6480*/  LDL R13, [R1+0x4] ;  /* 0x00000400010d7983 */ /* 0x000ee20000100800 */
[----:B0-----:R-:W-:-:S03]  /*6490*/  FMUL.FTZ R11, R114, R125 ;  /* 0x0000007d720b7220 */ /* 0x001fc60000410000 */
[----:B------:R-:W3:Y:S01]  /*64a0*/  LDL R114, [R1+0x40] ;  /* 0x0000400001727983 */ /* 0x000ee20000100800 */
[----:B------:R-:W-:-:S03]  /*64b0*/  FFMA.FTZ R11, R112, R123, R11 ;  /* 0x0000007b700b7223 */ /* 0x000fc6000001000b */
[----:B------:R-:W3:Y:S01]  /*64c0*/  LDL R112, [R1+0x48] ;  /* 0x0000480001707983 */ /* 0x000ee20000100800 */
[----:B------:R-:W-:-:S03]  /*64d0*/  FSEL R232, R232, RZ, P2 ;  /* 0x000000ffe8e87208 */ /* 0x000fc60001000000 */
[----:B------:R-:W3:Y:S04]  /*64e0*/  @!P4 LDG.E.64 R234, desc[UR36][R244.64] ;  /* 0x00000024f4eac981 */ /* 0x000ee8000c1e1b00 */
[----:B------:R-:W3:Y:S04]  /*64f0*/  @!P5 LDG.E.64 R232, desc[UR36][R14.64] ;  /* 0x000000240ee8d981 */ /* 0x000ee8000c1e1b00 */
[----:B------:R-:W3:Y:S04]  /*6500*/  @P0 LDG.E.U8 R10, desc[UR36][R2.64] ;  /* 0x00000024020a0981 */ /* 0x000ee8000c1e1100 */
[----:B------:R-:W3:Y:S04]  /*6510*/  LDL R245, [R1+0x24] ;  /* 0x0000240001f57983 */ /* 0x000ee80000100800 */
[----:B------:R-:W3:Y:S04]  /*6520*/  LDL R244, [R1+0x18] ;  /* 0x0000180001f47983 */ /* 0x000ee80000100800 */
[----:B------:R-:W3:Y:S04]  /*6530*/  LDL R15, [R1+0x14] ;  /* 0x00001400010f7983 */ /* 0x000ee80000100800 */
[----:B------:R-:W3:Y:S01]  /*6540*/  LDL R14, [R1] ;  /* 0x00000000010e7983 */ /* 0x000ee20000100800 */
[----:B--2---:R-:W-:-:S04]  /*6550*/  FFMA.FTZ R11, R113, R7, R11 ;  /* 0x00000007710b7223 */ /* 0x004fc8000001000b */
[----:B----4-:R-:W-:Y:S01]  /*6560*/  FFMA.FTZ R11, R115, R127, R11 ;  /* 0x0000007f730b7223 */ /* 0x010fe2000001000b */
[----:B---3--:R-:W-:Y:S02]  /*6570*/  FFMA.FTZ R12, R112, R6, R12 ;  /* 0x00000006700c7223 */ /* 0x008fe4000001000c */
[----:B------:R-:W2:Y:S02]  /*6580*/  LDL.LU R112, [R1+0x84] ;  /* 0x0000840001707983 */ /* 0x000ea40000300800 */
[----:B------:R-:W-:Y:S02]  /*6590*/  FFMA.FTZ R12, R114, R126, R12 ;  /* 0x0000007e720c7223 */ /* 0x000fe4000001000c */
[----:B------:R-:W3:Y:S04]  /*65a0*/  LDL.LU R113, [R1+0x80] ;  /* 0x0000800001717983 */ /* 0x000ee80000300800 */
[----:B------:R-:W4:Y:S01]  /*65b0*/  LDL.LU R114, [R1+0x7c] ;  /* 0x00007c0001727983 */ /* 0x000f220000300800 */
[----:B------:R-:W-:-:S03]  /*65c0*/  FFMA.FTZ R12, R116, R4, R12 ;  /* 0x00000004740c7223 */ /* 0x000fc6000001000c */
[----:B------:R-:W4:Y:S01]  /*65d0*/  LDL.LU R115, [R1+0x78] ;  /* 0x0000780001737983 */ /* 0x000f220000300800 */
[----:B------:R-:W-:-:S03]  /*65e0*/  FFMA.FTZ R11, R117, R5, R11 ;  /* 0x00000005750b7223 */ /* 0x000fc6000001000b */
[----:B------:R-:W4:Y:S01]  /*65f0*/  LDL.LU R116, [R1+0x74] ;  /* 0x0000740001747983 */ /* 0x000f220000300800 */
[----:B------:R-:W-:-:S03]  /*6600*/  FFMA.FTZ R12, R252, R128, R12 ;  /* 0x00000080fc0c7223 */ /* 0x000fc6000001000c */
[----:B------:R-:W4:Y:S01]  /*6610*/  LDL.LU R117, [R1+0x70] ;  /* 0x0000700001757983 */ /* 0x000f220000300800 */
[----:B------:R-:W-:Y:S01]  /*6620*/  FFMA.FTZ R11, R249, R129, R11 ;  /* 0x00000081f90b7223 */ /* 0x000fe2000001000b */
[----:B------:R-:W-:Y:S02]  /*6630*/  FFMA.FTZ R12, R248, R130, R12 ;  /* 0x00000082f80c7223 */ /* 0x000fe4000001000c */
[----:B------:R0:W5:Y:S04]  /*6640*/  LDL.LU R252, [R1+0x6c] ;  /* 0x00006c0001fc7983 */ /* 0x0001680000300800 */
[----:B------:R0:W5:Y:S04]  /*6650*/  LDL.LU R249, [R1+0x68] ;  /* 0x0000680001f97983 */ /* 0x0001680000300800 */
        /* <DEDUP_REMOVED lines=100> */
[----:B------:R-:W-:Y:S01]  /*6ca0*/  FFMA.FTZ R12, R102, R224, R12 ;  /* 0x000000e0660c7223 */ /* 0x000fe2000001000c */
[----:B------:R-:W1:Y:S02]  /*6cb0*/  S2R R243, SR_TID.X ;  /* 0x0000000000f37919 */ /* 0x000e640000002100 */
        /* <DEDUP_REMOVED lines=9> */
[----:B------:R-:W-:Y:S01]  /*6d50*/  UMOV UR5, 0xffffffff ;  /* 0xffffffff00057882 */ /* 0x000fe20000000000 */
[----:B------:R-:W-:Y:S02]  /*6d60*/  ISETP.NE.AND P2, PT, R10, RZ, P0 ;  /* 0x000000ff0a00720c */ /* 0x000fe40000745270 */
[----:B-1----:R-:W-:Y:S01]  /*6d70*/  LOP3.LUT R242, R243, 0x1, RZ, 0xc0, !PT ;  /* 0x00000001f3f27812 */ /* 0x002fe200078ec0ff */
[----:B--2---:R-:W-:Y:S01]  /*6d80*/  FFMA.FTZ R12, R112, R234, R12 ;  /* 0x000000ea700c7223 */ /* 0x004fe2000001000c */
[----:B---3--:R-:W-:-:S03]  /*6d90*/  FFMA.FTZ R11, R113, R235, R11 ;  /* 0x000000eb710b7223 */ /* 0x008fc6000001000b */
[----:B----4-:R-:W-:Y:S01]  /*6da0*/  FFMA.FTZ R12, R114, R232, R12 ;  /* 0x000000e8720c7223 */ /* 0x010fe2000001000c */
[----:B------:R-:W-:-:S03]  /*6db0*/  FFMA.FTZ R11, R115, R233, R11 ;  /* 0x000000e9730b7223 */ /* 0x000fc6000001000b */
[----:B------:R-:W-:Y:S01]  /*6dc0*/  FFMA.FTZ R12, R116, R230, R12 ;  /* 0x000000e6740c7223 */ /* 0x000fe2000001000c */
[----:B------:R-:W-:-:S04]  /*6dd0*/  FFMA.FTZ R11, R117, R231, R11 ;  /* 0x000000e7750b7223 */ /* 0x000fc8000001000b */
[----:B------:R-:W-:Y:S01]  /*6de0*/  FADD.FTZ R10, R12, R11 ;  /* 0x0000000b0c0a7221 */ /* 0x000fe20000010000 */
[----:B0-----:R-:W-:Y:S06]  /*6df0*/  BRA.DIV UR5, `(.L_x_5404) ;  /* 0x0000005a05ec7947 */ /* 0x001fec000b800000 */
[----:B------:R0:W1:Y:S02]  /*6e00*/  SHFL.BFLY PT, R14, R10, 0x1, 0x1f ;  /* 0x0c201f000a0e7f89 */ /* 0x00006400000e0000 */
.L_x_5479:
        /* <DEDUP_REMOVED lines=16> */
[----:B0-----:R-:W-:-:S05]  /*6f10*/  @P1 IMAD.IADD R10, R11, 0x1, R10 ;  /* 0x000000010b0a1824 */ /* 0x001fca00078e020a */
        /* <DEDUP_REMOVED lines=10> */
.L_x_5406:
[----:B------:R-:W-:Y:S05]  /*6fc0*/  BSYNC.RECONVERGENT B1 ;  /* 0x0000000000017941 */ /* 0x000fea0003800200 */
.L_x_5405:
[----:B0-----:R-:W2:Y:S01]  /*6fd0*/  LDL R10, [R1+0x60] ;  /* 0x00006000010a7983 */ /* 0x001ea20000100800 */
[----:B------:R-:W-:Y:S01]  /*6fe0*/  VIADD R0, R0, 0x40 ;  /* 0x0000004000007836 */ /* 0x000fe20000000000 */
[----:B------:R-:W-:Y:S01]  /*6ff0*/  IADD3 R2, P2, PT, R2, 0x40, RZ ;  /* 0x0000004002027810 */ /* 0x000fe20007f5e0ff */
[----:B-1---5:R-:W-:Y:S02]  /*7000*/  VIADD R249, R249, 0x100 ;  /* 0x00000100f9f97836 */ /* 0x022fe40000000000 */
[----:B------:R-:W-:Y:S01]  /*7010*/  VIADD R248, R248, 0x40 ;  /* 0x00000040f8f87836 */ /* 0x000fe20000000000 */
[----:B------:R-:W-:Y:S02]  /*7020*/  IADD3.X R3, PT, PT, RZ, R3, RZ, P2, !PT ;  /* 0x00000003ff037210 */ /* 0x000fe400017fe4ff */
[----:B--2---:R-:W-:-:S13]  /*7030*/  ISETP.GE.AND P1, PT, R0, R10, PT ;  /* 0x0000000a0000720c */ /* 0x004fda0003f26270 */
[----:B------:R-:W-:Y:S05]  /*7040*/  @!P1 BRA `(.L_x_5407) ;  /* 0xffffffb400789947 */ /* 0x000fea000383ffff */
.L_x_5403:
[----:B0-----:R-:W-:Y:S05]  /*7050*/  BSYNC B0 ;  /* 0x0000000000007941 */ /* 0x001fea0003800000 */
.L_x_5402:
        /* <DEDUP_REMOVED lines=14> */
.L_x_5485:
[----:B-1----:R-:W1:Y:S01]  /*7140*/  S2R R18, SR_CgaCtaId ;  /* 0x0000000000127919 */ /* 0x002e620000008800 */
[----:B------:R-:W-:Y:S01]  /*7150*/  MOV R13, 0x400 ;  /* 0x00000400000d7802 */ /* 0x000fe20000000f00 */
[----:B------:R-:W-:Y:S05]  /*7160*/  WARPSYNC.ALL ;  /* 0x0000000000007948 */ /* 0x000fea0003800000 */
[----:B----4-:R-:W-:Y:S02]  /*7170*/  FMNMX.FTZ R14, R2, R14, !PT ;  /* 0x0000000e020e7209 */ /* 0x010fe40007810000 */
[----:B-1----:R-:W-:-:S04]  /*7180*/  LEA R0, R18, R13, 0x18 ;  /* 0x0000000d12007211 */ /* 0x002fc800078ec0ff */
[----:B------:R-:W-:Y:S01]  /*7190*/  @!P0 LEA.HI R5, R3, R0, RZ, 0x1d ;  /* 0x0000000003058211 */ /* 0x000fe200078fe8ff */
[----:B0-----:R-:W-:-:S04]  /*71a0*/  IMAD R2, R6, 0x4, R0 ;  /* 0x0000000406027824 */ /* 0x001fc800078e0200 */
[----:B------:R-:W-:Y:S01]  /*71b0*/  @!P0 STS [R5], R14 ;  /* 0x0000000e05008388 */ /* 0x000fe20000000800 */
[----:B------:R-:W-:Y:S01]  /*71c0*/  BAR.SYNC.DEFER_BLOCKING 0x0 ;  /* 0x0000000000007b1d */ /* 0x000fe20000010000 */
[----:B------:R-:W-:Y:S01]  /*71d0*/  ISETP.GT.U32.AND P0, PT, R6, 0x3, PT ;  /* 0x000000030600780c */ /* 0x000fe20003f04070 */
[----:B------:R-:W-:Y:S01]  /*71e0*/  IMAD.MOV.U32 R8, RZ, RZ, -0x800001 ;  /* 0xff7fffffff087424 */ /* 0x000fe200078e00ff */
[----:B------:R-:W-:Y:S01]  /*71f0*/  UIADD3 UR10, UPT, UPT, UR45, 0x1, URZ ;  /* 0x000000012d0a7890 */ /* 0x000fe2000fffe0ff */
[----:B------:R-:W-:Y:S02]  /*7200*/  IMAD.IADD R7, R4, 0x1, R3 ;  /* 0x0000000104077824 */ /* 0x000fe400078e0203 */
[----:B------:R-:W-:Y:S01]  /*7210*/  HFMA2 R11, -RZ, RZ, 0, 0 ;  /* 0x00000000ff0b7431 */ /* 0x000fe200000001ff */
[----:B------:R-:W-:Y:S07]  /*7220*/  BSSY.RECONVERGENT B0, `(.L_x_5409) ;  /* 0x0000172000007945 */ /* 0x000fee0003800200 */
[----:B------:R-:W0:Y:S01]  /*7230*/  @!P0 LDS R8, [R2] ;  /* 0x0000000002088984 */ /* 0x000e220000000800 */
[----:B------:R-:W-:-:S03]  /*7240*/  ISETP.GT.AND P0, PT, R7, UR45, PT ;  /* 0x0000002d07007c0c */ /* 0x000fc6000bf04270 */
[----:B0-----:R-:W3:Y:S02]  /*7250*/  SHFL.BFLY PT, R5, R8, 0x2, 0x1f ;  /* 0x0c401f0008057f89 */ /* 0x001ee400000e0000 */
[----:B---3--:R-:W-:Y:S01]  /*7260*/  FMNMX.FTZ R9, R5, R8, !PT ;  /* 0x0000000805097209 */ /* 0x008fe20007810000 */
[----:B------:R-:W-:-:S04]  /*7270*/  IMAD.SHL.U32 R5, R3, 0x4, RZ ;  /* 0x0000000403057824 */ /* 0x000fc800078e00ff */
[----:B------:R-:W0:Y:S02]  /*7280*/  SHFL.BFLY PT, R10, R9, 0x1, 0x1f ;  /* 0x0c201f00090a7f89 */ /* 0x000e2400000e0000 */
[----:B0-----:R-:W-:-:S05]  /*7290*/  FMNMX.FTZ R10, R9, R10, !PT ;  /* 0x0000000a090a7209 */ /* 0x001fca0007810000 */
[----:B------:R0:W1:Y:S01]  /*72a0*/  SHFL.IDX PT, R38, R10, RZ, 0x1f ;  /* 0x00001fff0a267589 */ /* 0x00006200000e0000 */
[----:B------:R-:W-:Y:S05]  /*72b0*/  @P0 BRA `(.L_x_5410) ;  /* 0x0000001400a00947 */ /* 0x000fea0003800000 */
[----:B------:R-:W3:Y:S02]  /*72c0*/  LDC.64 R8, c[0x0][0x420] ;  /* 0x00010800ff087b82 */ /* 0x000ee40000000a00 */
[----:B---3--:R-:W-:-:S04]  /*72d0*/  ISETP.NE.U32.AND P0, PT, R8, RZ, PT ;  /* 0x000000ff0800720c */ /* 0x008fc80003f05070 */
[----:B------:R-:W-:-:S13]  /*72e0*/  ISETP.NE.AND.EX P0, PT, R9, RZ, PT, P0 ;  /* 0x000000ff0900720c */ /* 0x000fda0003f05300 */
[----:B------:R-:W-:Y:S05]  /*72f0*/  @P0 BRA `(.L_x_5411) ;  /* 0x0000001000040947 */ /* 0x000fea0003800000 */
[----:B0-----:R-:W-:Y:S01]  /*7300*/  IMAD.U32 R10, RZ, RZ, UR10 ;  /* 0x0000000aff0a7e24 */ /* 0x001fe2000f8e00ff */
[----:B------:R-:W-:Y:S01]  /*7310*/  LOP3.LUT R8, RZ, R3, RZ, 0x33, !PT ;  /* 0x00000003ff087212 */ /* 0x000fe200078e33ff */
[----:B------:R-:W-:Y:S01]  /*7320*/  BSSY.RECONVERGENT B1, `(.L_x_5412) ;  /* 0x000001c000017945 */ /* 0x000fe20003800200 */
[----:B------:R-:W-:Y:S02]  /*7330*/  IMAD.MOV.U32 R11, RZ, RZ, RZ ;  /* 0x000000ffff0b7224 */ /* 0x000fe400078e00ff */
[----:B------:R-:W-:-:S04]  /*7340*/  VIADDMNMX R9, R7, 0x80, R10, !PT ;  /* 0x0000008007097846 */ /* 0x000fc8000780010a */
[----:B------:R-:W-:-:S04]  /*7350*/  IADD3 R9, PT, PT, -R4, R9, R8 ;  /* 0x0000000904097210 */ /* 0x000fc80007ffe108 */
[C---:B------:R-:W-:Y:S02]  /*7360*/  LOP3.LUT R8, R9.reuse, 0x180, RZ, 0xc0, !PT ;  /* 0x0000018009087812 */ /* 0x040fe400078ec0ff */
[----:B------:R-:W-:Y:S02]  /*7370*/  ISETP.GE.U32.AND P1, PT, R9, 0x180, PT ;  /* 0x000001800900780c */ /* 0x000fe40003f26070 */
[----:B------:R-:W-:Y:S01]  /*7380*/  ISETP.NE.AND P0, PT, R8, 0x180, PT ;  /* 0x000001800800780c */ /* 0x000fe20003f05270 */
[----:B------:R-:W-:-:S12]  /*7390*/  IMAD.MOV.U32 R8, RZ, RZ, R7 ;  /* 0x000000ffff087224 */ /* 0x000fd800078e0007 */
[----:B------:R-:W-:Y:S05]  /*73a0*/  @!P0 BRA `(.L_x_5413) ;  /* 0x00000000004c8947 */ /* 0x000fea0003800000 */
[----:B------:R-:W-:Y:S01]  /*73b0*/  VIADD R11, R13, 0x420 ;  /* 0x000004200d0b7836 */ /* 0x000fe20000000000 */
[----:B------:R-:W-:-:S04]  /*73c0*/  LEA.HI R8, R9, 0x1, RZ, 0x19 ;  /* 0x0000000109087811 */ /* 0x000fc800078fc8ff */
[----:B------:R-:W-:Y:S02]  /*73d0*/  LEA R10, R18, R11, 0x18 ;  /* 0x0000000b120a7211 */ /* 0x000fe400078ec0ff */
[----:B------:R-:W-:Y:S01]  /*73e0*/  LOP3.LUT R9, R8, 0x3, RZ, 0xc0, !PT ;  /* 0x0000000308097812 */ /* 0x000fe200078ec0ff */
[----:B------:R-:W-:Y:S01]  /*73f0*/  IMAD.MOV.U32 R8, RZ, RZ, R7 ;  /* 0x000000ffff087224 */ /* 0x000fe200078e0007 */
[----:B------:R-:W-:Y:S01]  /*7400*/  MOV R11, RZ ;  /* 0x000000ff000b7202 */ /* 0x000fe20000000f00 */
[----:B------:R-:W-:Y:S02]  /*7410*/  IMAD.IADD R10, R5, 0x1, R10 ;  /* 0x00000001050a7824 */ /* 0x000fe400078e020a */
[----:B------:R-:W-:-:S07]  /*7420*/  IMAD.MOV R9, RZ, RZ, -R9 ;  /* 0x000000ffff097224 */ /* 0x000fce00078e0a09 */
.L_x_5414:
        /* <DEDUP_REMOVED lines=11> */
.L_x_5413:
[----:B------:R-:W-:Y:S05]  /*74e0*/  BSYNC.RECONVERGENT B1 ;  /* 0x0000000000017941 */ /* 0x000fea0003800200 */
.L_x_5412:
[----:B------:R-:W-:Y:S05]  /*74f0*/  @!P1 BRA `(.L_x_5410) ;  /* 0x0000001400109947 */ /* 0x000fea0003800000 */
[----:B------:R-:W-:Y:S02]  /*7500*/  VIADD R13, R13, 0x420 ;  /* 0x000004200d0d7836 */ /* 0x000fe40000000000 */
[----:B------:R-:W-:-:S03]  /*7510*/  IMAD.SHL.U32 R9, R4, 0x4, RZ ;  /* 0x0000000404097824 */ /* 0x000fc600078e00ff */
[----:B------:R-:W-:Y:S01]  /*7520*/  LEA R18, R18, R13, 0x18 ;  /* 0x0000000d12127211 */ /* 0x000fe200078ec0ff */
[C---:B------:R-:W-:Y:S02]  /*7530*/  IMAD R9, R8.reuse, 0x4, -R9 ;  /* 0x0000000408097824 */ /* 0x040fe400078e0a09 */
[----:B------:R-:W-:-:S03]  /*7540*/  VIADD R8, R8, 0x200 ;  /* 0x0000020008087836 */ /* 0x000fc60000000000 */
[----:B------:R-:W-:Y:S02]  /*7550*/  IADD3 R9, PT, PT, R18, R9, RZ ;  /* 0x0000000912097210 */ /* 0x000fe40007ffe0ff */
[----:B------:R-:W-:-:S03]  /*7560*/  ISETP.GT.AND P0, PT, R8, UR45, PT ;  /* 0x0000002d08007c0c */ /* 0x000fc6000bf04270 */
[----:B------:R-:W1:Y:S04]  /*7570*/  LDS R10, [R9] ;  /* 0x00000000090a7984 */ /* 0x000e680000000800 */
[----:B------:R-:W0:Y:S04]  /*7580*/  LDS R12, [R9+0x200] ;  /* 0x00020000090c7984 */ /* 0x000e280000000800 */
[----:B------:R-:W3:Y:S04]  /*7590*/  LDS R13, [R9+0x400] ;  /* 0x00040000090d7984 */ /* 0x000ee80000000800 */
[----:B------:R-:W4:Y:S01]  /*75a0*/  LDS R14, [R9+0x600] ;  /* 0x00060000090e7984 */ /* 0x000f220000000800 */
[C---:B-1----:R-:W-:Y:S01]  /*75b0*/  FADD.FTZ R10, -R38.reuse, R10 ;  /* 0x0000000a260a7221 */ /* 0x042fe20000010100 */
[----:B0-----:R-:W-:-:S03]  /*75c0*/  FADD.FTZ R12, -R38, R12 ;  /* 0x0000000c260c7221 */ /* 0x001fc60000010100 */
[----:B------:R-:W-:Y:S01]  /*75d0*/  FMUL.FTZ R10, R10, 1.4426950216293334961 ;  /* 0x3fb8aa3b0a0a7820 */ /* 0x000fe20000410000 */
[----:B---3--:R-:W-:Y:S01]  /*75e0*/  FADD.FTZ R13, -R38, R13 ;  /* 0x0000000d260d7221 */ /* 0x008fe20000010100 */
[----:B------:R-:W-:-:S04]  /*75f0*/  FMUL.FTZ R12, R12, 1.4426950216293334961 ;  /* 0x3fb8aa3b0c0c7820 */ /* 0x000fc80000410000 */
[----:B------:R-:W0:Y:S01]  /*7600*/  MUFU.EX2 R10, R10 ;  /* 0x0000000a000a7308 */ /* 0x000e220000000800 */
[----:B----4-:R-:W-:Y:S01]  /*7610*/  FADD.FTZ R14, -R38, R14 ;  /* 0x0000000e260e7221 */ /* 0x010fe20000010100 */
        /* <DEDUP_REMOVED lines=23> */
.L_x_5417:
[----:B------:R-:W0:Y:S01]  /*7790*/  LDS R10, [R9+-0x400] ;  /* 0xfffc0000090a7984 */ /* 0x000e220000000800 */
[----:B------:R-:W-:-:S03]  /*77a0*/  IADD3 R8, PT, PT, R8, 0x800, RZ ;  /* 0x0000080008087810 */ /* 0x000fc60007ffe0ff */
[----:B------:R-:W1:Y:S01]  /*77b0*/  LDS R12, [R9+-0x200] ;  /* 0xfffe0000090c7984 */ /* 0x000e620000000800 */
[----:B------:R-:W-:-:S03]  /*77c0*/  ISETP.GE.AND P1, PT, R8, R33, PT ;  /* 0x000000210800720c */ /* 0x000fc60003f26270 */
[----:B------:R-:W3:Y:S04]  /*77d0*/  LDS R13, [R9] ;  /* 0x00000000090d7984 */ /* 0x000ee80000000800 */
[----:B------:R-:W4:Y:S04]  /*77e0*/  LDS R14, [R9+0x200] ;  /* 0x00020000090e7984 */ /* 0x000f280000000800 */
[----:B------:R-:W5:Y:S04]  /*77f0*/  LDS R15, [R9+0x400] ;  /* 0x00040000090f7984 */ /* 0x000f680000000800 */
[----:B------:R-:W5:Y:S04]  /*7800*/  LDS R17, [R9+0x600] ;  /* 0x0006000009117984 */ /* 0x000f680000000800 */
[----:B------:R-:W5:Y:S04]  /*7810*/  LDS R19, [R9+0x800] ;  /* 0x0008000009137984 */ /* 0x000f680000000800 */
[----:B------:R-:W5:Y:S04]  /*7820*/  LDS R21, [R9+0xa00] ;  /* 0x000a000009157984 */ /* 0x000f680000000800 */
[----:B------:R-:W5:Y:S04]  /*7830*/  LDS R23, [R9+0xc00] ;  /* 0x000c000009177984 */ /* 0x000f680000000800 */
[----:B--2---:R-:W2:Y:S01]  /*7840*/  LDS R24, [R9+0xe00] ;  /* 0x000e000009187984 */ /* 0x004ea20000000800 */
[----:B0-----:R-:W-:-:S03]  /*7850*/  FADD.FTZ R10, -R38, R10 ;  /* 0x0000000a260a7221 */ /* 0x001fc60000010100 */
[----:B------:R-:W0:Y:S01]  /*7860*/  LDS R26, [R9+0x1000] ;  /* 0x00100000091a7984 */ /* 0x000e220000000800 */
[----:B-1----:R-:W-:Y:S01]  /*7870*/  FADD.FTZ R12, -R38, R12 ;  /* 0x0000000c260c7221 */ /* 0x002fe20000010100 */
[----:B------:R-:W-:Y:S02]  /*7880*/  FMUL.FTZ R10, R10, 1.4426950216293334961 ;  /* 0x3fb8aa3b0a0a7820 */ /* 0x000fe40000410000 */
[----:B------:R-:W1:Y:S01]  /*7890*/  LDS R27, [R9+0x1200] ;  /* 0x00120000091b7984 */ /* 0x000e620000000800 */
[----:B------:R-:W-:Y:S01]  /*78a0*/  FMUL.FTZ R12, R12, 1.4426950216293334961 ;  /* 0x3fb8aa3b0c0c7820 */ /* 0x000fe20000410000 */
[C---:B---3--:R-:W-:Y:S02]  /*78b0*/  FADD.FTZ R13, -R38.reuse, R13 ;  /* 0x0000000d260d7221 */ /* 0x048fe40000010100 */
[----:B------:R-:W3:Y:S01]  /*78c0*/  LDS R29, [R9+0x1400] ;  /* 0x00140000091d7984 */ /* 0x000ee20000000800 */
[----:B------:R-:W5:Y:S01]  /*78d0*/  MUFU.EX2 R10, R10 ;  /* 0x0000000a000a7308 */ /* 0x000f620000000800 */
[C---:B----4-:R-:W-:Y:S01]  /*78e0*/  FADD.FTZ R14, -R38.reuse, R14 ;  /* 0x0000000e260e7221 */ /* 0x050fe20000010100 */
[----:B------:R-:W-:Y:S01]  /*78f0*/  FMUL.FTZ R13, R13, 1.4426950216293334961 ;  /* 0x3fb8aa3b0d0d7820 */ /* 0x000fe20000410000 */
[----:B------:R-:W4:Y:S01]  /*7900*/  LDS R30, [R9+0x1600] ;  /* 0x00160000091e7984 */ /* 0x000f220000000800 */
[----:B------:R-:W2:Y:S01]  /*7910*/  MUFU.EX2 R12, R12 ;  /* 0x0000000c000c7308 */ /* 0x000ea20000000800 */
[----:B-----5:R-:W-:Y:S01]  /*7920*/  FADD.FTZ R16, -R38, R15 ;  /* 0x0000000f26107221 */ /* 0x020fe20000010100 */
[----:B------:R-:W-:Y:S01]  /*7930*/  FMUL.FTZ R15, R14, 1.4426950216293334961 ;  /* 0x3fb8aa3b0e0f7820 */ /* 0x000fe20000410000 */
[----:B------:R-:W5:Y:S01]  /*7940*/  LDS R31, [R9+0x1800] ;  /* 0x00180000091f7984 */ /* 0x000f620000000800 */
[----:B------:R-:W2:Y:S01]  /*7950*/  MUFU.EX2 R14, R13 ;  /* 0x0000000d000e7308 */ /* 0x000ea20000000800 */
[----:B------:R-:W-:Y:S01]  /*7960*/  FADD.FTZ R18, -R38, R17 ;  /* 0x0000001126127221 */ /* 0x000fe20000010100 */
[----:B------:R-:W-:Y:S01]  /*7970*/  FMUL.FTZ R17, R16, 1.4426950216293334961 ;  /* 0x3fb8aa3b10117820 */ /* 0x000fe20000410000 */
[----:B------:R-:W5:Y:S01]  /*7980*/  LDS R32, [R9+0x1a00] ;  /* 0x001a000009207984 */ /* 0x000f620000000800 */
[----:B------:R-:W0:Y:S01]  /*7990*/  MUFU.EX2 R16, R15 ;  /* 0x0000000f00107308 */ /* 0x000e220000000800 */
[----:B------:R-:W-:Y:S01]  /*79a0*/  FADD.FTZ R20, -R38, R19 ;  /* 0x0000001326147221 */ /* 0x000fe20000010100 */
[----:B------:R-:W-:Y:S01]  /*79b0*/  FADD.FTZ R11, R10, R11 ;  /* 0x0000000b0a0b7221 */ /* 0x000fe20000010000 */
[----:B------:R-:W-:Y:S01]  /*79c0*/  FMUL.FTZ R19, R18, 1.4426950216293334961 ;  /* 0x3fb8aa3b12137820 */ /* 0x000fe20000410000 */
[----:B------:R3:W-:Y:S01]  /*79d0*/  STS [R9+-0x400], R10 ;  /* 0xfffc000a09007388 */ /* 0x0007e20000000800 */
[----:B------:R-:W0:Y:S01]  /*79e0*/  MUFU.EX2 R18, R17 ;  /* 0x0000001100127308 */ /* 0x000e220000000800 */
[----:B------:R-:W-:Y:S01]  /*79f0*/  FADD.FTZ R22, -R38, R21 ;  /* 0x0000001526167221 */ /* 0x000fe20000010100 */
[----:B--2---:R-:W-:Y:S01]  /*7a00*/  FADD.FTZ R11, R11, R12 ;  /* 0x0000000c0b0b7221 */ /* 0x004fe20000010000 */
[----:B------:R-:W-:Y:S01]  /*7a10*/  FMUL.FTZ R21, R20, 1.4426950216293334961 ;  /* 0x3fb8aa3b14157820 */ /* 0x000fe20000410000 */
[----:B------:R-:W-:Y:S01]  /*7a20*/  FADD.FTZ R23, -R38, R23 ;  /* 0x0000001726177221 */ /* 0x000fe20000010100 */
[----:B------:R-:W2:Y:S01]  /*7a30*/  MUFU.EX2 R20, R19 ;  /* 0x0000001300147308 */ /* 0x000ea20000000800 */
[----:B------:R-:W-:Y:S01]  /*7a40*/  FADD.FTZ R11, R11, R14 ;  /* 0x0000000e0b0b7221 */ /* 0x000fe20000010000 */
[----:B------:R-:W-:Y:S01]  /*7a50*/  FMUL.FTZ R13, R22, 1.4426950216293334961 ;  /* 0x3fb8aa3b160d7820 */ /* 0x000fe20000410000 */
[C---:B------:R-:W-:Y:S01]  /*7a60*/  FADD.FTZ R25, -R38.reuse, R24 ;  /* 0x0000001826197221 */ /* 0x040fe20000010100 */
[----:B------:R-:W3:Y:S01]  /*7a70*/  MUFU.EX2 R22, R21 ;  /* 0x0000001500167308 */ /* 0x000ee20000000800 */
[----:B0-----:R-:W-:Y:S01]  /*7a80*/  FADD.FTZ R11, R11, R16 ;  /* 0x000000100b0b7221 */ /* 0x001fe20000010000 */
[----:B------:R-:W-:Y:S01]  /*7a90*/  FMUL.FTZ R23, R23, 1.4426950216293334961 ;  /* 0x3fb8aa3b17177820 */ /* 0x000fe20000410000 */
[----:B------:R-:W-:Y:S01]  /*7aa0*/  FMUL.FTZ R25, R25, 1.4426950216293334961 ;  /* 0x3fb8aa3b19197820 */ /* 0x000fe20000410000 */
[----:B------:R-:W0:Y:S01]  /*7ab0*/  MUFU.EX2 R24, R13 ;  /* 0x0000000d00187308 */ /* 0x000e220000000800 */
[----:B------:R-:W-:Y:S01]  /*7ac0*/  FADD.FTZ R11, R11, R18 ;  /* 0x000000120b0b7221 */ /* 0x000fe20000010000 */
[C---:B------:R-:W-:Y:S01]  /*7ad0*/  FADD.FTZ R15, -R38.reuse, R26 ;  /* 0x0000001a260f7221 */ /* 0x040fe20000010100 */
[----:B------:R0:W-:Y:S01]  /*7ae0*/  STS [R9+-0x200], R12 ;  /* 0xfffe000c09007388 */ /* 0x0001e20000000800 */
[----:B------:R-:W5:Y:S01]  /*7af0*/  MUFU.EX2 R26, R23 ;  /* 0x00000017001a7308 */ /* 0x000f620000000800 */
[C---:B-1----:R-:W-:Y:S01]  /*7b00*/  FADD.FTZ R27, -R38.reuse, R27 ;  /* 0x0000001b261b7221 */ /* 0x042fe20000010100 */
[----:B--2---:R-:W-:Y:S01]  /*7b10*/  FADD.FTZ R11, R11, R20 ;  /* 0x000000140b0b7221 */ /* 0x004fe20000010000 */
[----:B------:R-:W-:Y:S01]  /*7b20*/  FMUL.FTZ R15, R15, 1.4426950216293334961 ;  /* 0x3fb8aa3b0f0f7820 */ /* 0x000fe20000410000 */
[----:B------:R-:W1:Y:S01]  /*7b30*/  MUFU.EX2 R28, R25 ;  /* 0x00000019001c7308 */ /* 0x000e620000000800 */
[C---:B---3--:R-:W-:Y:S01]  /*7b40*/  FADD.FTZ R29, -R38.reuse, R29 ;  /* 0x0000001d261d7221 */ /* 0x048fe20000010100 */
[----:B------:R-:W-:Y:S01]  /*7b50*/  FADD.FTZ R11, R11, R22 ;  /* 0x000000160b0b7221 */ /* 0x000fe20000010000 */
[----:B------:R-:W-:Y:S01]  /*7b60*/  FMUL.FTZ R27, R27, 1.4426950216293334961 ;  /* 0x3fb8aa3b1b1b7820 */ /* 0x000fe20000410000 */
[----:B------:R-:W2:Y:S01]  /*7b70*/  MUFU.EX2 R10, R15 ;  /* 0x0000000f000a7308 */ /* 0x000ea20000000800 */
[----:B----4-:R-:W-:Y:S01]  /*7b80*/  FADD.FTZ R30, -R38, R30 ;  /* 0x0000001e261e7221 */ /* 0x010fe20000010100 */
[----:B0-----:R-:W-:Y:S01]  /*7b90*/  FADD.FTZ R11, R11, R24 ;  /* 0x000000180b0b7221 */ /* 0x001fe20000010000 */
[----:B------:R-:W-:Y:S01]  /*7ba0*/  FMUL.FTZ R29, R29, 1.4426950216293334961 ;  /* 0x3fb8aa3b1d1d7820 */ /* 0x000fe20000410000 */
[----:B------:R-:W0:Y:S01]  /*7bb0*/  MUFU.EX2 R12, R27 ;  /* 0x0000001b000c7308 */ /* 0x000e220000000800 */
[----:B------:R-:W-:Y:S01]  /*7bc0*/  FMUL.FTZ R13, R30, 1.4426950216293334961 ;  /* 0x3fb8aa3b1e0d7820 */ /* 0x000fe20000410000 */
[----:B-----5:R-:W-:Y:S01]  /*7bd0*/  FADD.FTZ R11, R11, R26 ;  /* 0x0000001a0b0b7221 */ /* 0x020fe20000010000 */
[C---:B------:R-:W-:Y:S01]  /*7be0*/  FADD.FTZ R31, -R38.reuse, R31 ;  /* 0x0000001f261f7221 */ /* 0x040fe20000010100 */
[----:B------:R-:W3:Y:S01]  /*7bf0*/  MUFU.EX2 R30, R29 ;  /* 0x0000001d001e7308 */ /* 0x000ee20000000800 */
[----:B------:R-:W-:Y:S01]  /*7c00*/  FADD.FTZ R17, -R38, R32 ;  /* 0x0000002026117221 */ /* 0x000fe20000010100 */
[----:B-1----:R-:W-:Y:S01]  /*7c10*/  FADD.FTZ R11, R11, R28 ;  /* 0x0000001c0b0b7221 */ /* 0x002fe20000010000 */
[----:B------:R-:W-:Y:S01]  /*7c20*/  FMUL.FTZ R31, R31, 1.4426950216293334961 ;  /* 0x3fb8aa3b1f1f7820 */ /* 0x000fe20000410000 */
[----:B------:R-:W1:Y:S01]  /*7c30*/  MUFU.EX2 R32, R13 ;  /* 0x0000000d00207308 */ /* 0x000e620000000800 */
[----:B------:R-:W-:Y:S01]  /*7c40*/  FMUL.FTZ R17, R17, 1.4426950216293334961 ;  /* 0x3fb8aa3b11117820 */ /* 0x000fe20000410000 */
[----:B--2---:R-:W-:Y:S01]  /*7c50*/  FADD.FTZ R11, R11, R10 ;  /* 0x0000000a0b0b7221 */ /* 0x004fe20000010000 */
[----:B------:R-:W-:Y:S01]  /*7c60*/  STS [R9], R14 ;  /* 0x0000000e09007388 */ /* 0x000fe20000000800 */
[----:B------:R-:W2:Y:S02]  /*7c70*/  MUFU.EX2 R34, R31 ;  /* 0x0000001f00227308 */ /* 0x000ea40000000800 */
[----:B0-----:R-:W-:Y:S01]  /*7c80*/  FADD.FTZ R11, R11, R12 ;  /* 0x0000000c0b0b7221 */ /* 0x001fe20000010000 */
[----:B------:R-:W-:Y:S01]  /*7c90*/  STS [R9+0x200], R16 ;  /* 0x0002001009007388 */ /* 0x000fe20000000800 */
[----:B------:R-:W0:Y:S02]  /*7ca0*/  MUFU.EX2 R36, R17 ;  /* 0x0000001100247308 */ /* 0x000e240000000800 */
[----:B---3--:R-:W-:Y:S01]  /*7cb0*/  FADD.FTZ R11, R11, R30 ;  /* 0x0000001e0b0b7221 */ /* 0x008fe20000010000 */
[----:B------:R-:W-:Y:S03]  /*7cc0*/  STS [R9+0x400], R18 ;  /* 0x0004001209007388 */ /* 0x000fe60000000800 */
[----:B-1----:R-:W-:Y:S01]  /*7cd0*/  FADD.FTZ R11, R11, R32 ;  /* 0x000000200b0b7221 */ /* 0x002fe20000010000 */
[----:B------:R-:W-:Y:S03]  /*7ce0*/  STS [R9+0x600], R20 ;  /* 0x0006001409007388 */ /* 0x000fe60000000800 */
[----:B--2---:R-:W-:Y:S01]  /*7cf0*/  FADD.FTZ R11, R11, R34 ;  /* 0x000000220b0b7221 */ /* 0x004fe20000010000 */
        /* <DEDUP_REMOVED lines=13> */
.L_x_5416:
[----:B------:R-:W-:Y:S05]  /*7dd0*/  BSYNC.RECONVERGENT B1 ;  /* 0x0000000000017941 */ /* 0x000fea0003800200 */
.L_x_5415:
        /* <DEDUP_REMOVED lines=8> */
[----:B------:R-:W3:Y:S04]  /*7e60*/  LDS R13, [R9] ;  /* 0x00000000090d7984 */ /* 0x000ee80000000800 */
[----:B------:R-:W4:Y:S04]  /*7e70*/  LDS R14, [R9+0x200] ;  /* 0x00020000090e7984 */ /* 0x000f280000000800 */
[----:B------:R-:W5:Y:S04]  /*7e80*/  LDS R15, [R9+0x400] ;  /* 0x00040000090f7984 */ /* 0x000f680000000800 */
[----:B------:R-:W2:Y:S04]  /*7e90*/  LDS R17, [R9+0x600] ;  /* 0x0006000009117984 */ /* 0x000ea80000000800 */
[----:B------:R-:W2:Y:S04]  /*7ea0*/  LDS R19, [R9+0x800] ;  /* 0x0008000009137984 */ /* 0x000ea80000000800 */
[----:B------:R-:W2:Y:S01]  /*7eb0*/  LDS R21, [R9+0xa00] ;  /* 0x000a000009157984 */ /* 0x000ea20000000800 */
[C---:B0-----:R-:W-:Y:S01]  /*7ec0*/  FADD.FTZ R10, -R38.reuse, R10 ;  /* 0x0000000a260a7221 */ /* 0x041fe20000010100 */
[----:B-1----:R-:W-:-:S03]  /*7ed0*/  FADD.FTZ R12, -R38, R12 ;  /* 0x0000000c260c7221 */ /* 0x002fc60000010100 */
[----:B------:R-:W-:Y:S01]  /*7ee0*/  FMUL.FTZ R10, R10, 1.4426950216293334961 ;  /* 0x3fb8aa3b0a0a7820 */ /* 0x000fe20000410000 */
[----:B------:R-:W-:Y:S01]  /*7ef0*/  FMUL.FTZ R12, R12, 1.4426950216293334961 ;  /* 0x3fb8aa3b0c0c7820 */ /* 0x000fe20000410000 */
[----:B---3--:R-:W-:-:S04]  /*7f00*/  FADD.FTZ R13, -R38, R13 ;  /* 0x0000000d260d7221 */ /* 0x008fc80000010100 */
[----:B------:R-:W0:Y:S01]  /*7f10*/  MUFU.EX2 R10, R10 ;  /* 0x0000000a000a7308 */ /* 0x000e220000000800 */
[C---:B----4-:R-:W-:Y:S01]  /*7f20*/  FADD.FTZ R14, -R38.reuse, R14 ;  /* 0x0000000e260e7221 */ /* 0x050fe20000010100 */
[----:B------:R-:W-:Y:S02]  /*7f30*/  FMUL.FTZ R13, R13, 1.4426950216293334961 ;  /* 0x3fb8aa3b0d0d7820 */ /* 0x000fe40000410000 */
[----:B------:R-:W1:Y:S01]  /*7f40*/  MUFU.EX2 R12, R12 ;  /* 0x0000000c000c7308 */ /* 0x000e620000000800 */
[----:B-----5:R-:W-:Y:S01]  /*7f50*/  FADD.FTZ R16, -R38, R15 ;  /* 0x0000000f26107221 */ /* 0x020fe20000010100 */
        /* <DEDUP_REMOVED lines=8> */
[----:B------:R-:W-:Y:S01]  /*7fe0*/  STS [R9+-0x400], R10 ;  /* 0xfffc000a09007388 */ /* 0x000fe20000000800 */
        /* <DEDUP_REMOVED lines=8> */
[----:B------:R-:W-:Y:S01]  /*8070*/  STS [R9], R14 ;  /* 0x0000000e09007388 */ /* 0x000fe20000000800 */
[----:B------:R-:W3:Y:S01]  /*8080*/  MUFU.EX2 R22, R21 ;  /* 0x0000001500167308 */ /* 0x000ee20000000800 */
[----:B--2---:R-:W-:-:S02]  /*8090*/  FADD.FTZ R11, R11, R16 ;  /* 0x000000100b0b7221 */ /* 0x004fc40000010000 */
[----:B------:R-:W-:Y:S01]  /*80a0*/  STS [R9+0x200], R16 ;  /* 0x0002001009007388 */ /* 0x000fe20000000800 */
        /* <DEDUP_REMOVED lines=8> */
[----:B------:R0:W-:Y:S02]  /*8130*/  STS [R9+0xa00], R24 ;  /* 0x000a001809007388 */ /* 0x0001e40000000800 */
[----:B0-----:R-:W-:-:S07]  /*8140*/  VIADD R9, R9, 0x1000 ;  /* 0x0000100009097836 */ /* 0x001fce0000000000 */
.L_x_5419:
[----:B------:R-:W-:Y:S05]  /*8150*/  BSYNC.RECONVERGENT B1 ;  /* 0x0000000000017941 */ /* 0x000fea0003800200 */
.L_x_5418:
[----:B------:R-:W-:-:S13]  /*8160*/  ISETP.GT.AND P1, PT, R8, UR45, PT ;  /* 0x0000002d08007c0c */ /* 0x000fda000bf24270 */
        /* <DEDUP_REMOVED lines=26> */
.L_x_5411:
[----:B------:R-:W-:Y:S01]  /*8310*/  IMAD.U32 R14, RZ, RZ, UR10 ;  /* 0x0000000aff0e7e24 */ /* 0x000fe2000f8e00ff */
[----:B------:R-:W3:Y:S01]  /*8320*/  S2UR UR5, SR_CTAID.Y ;  /* 0x00000000000579c3 */ /* 0x000ee20000002600 */
[----:B------:R-:W-:Y:S01]  /*8330*/  LOP3.LUT R12, RZ, R3, RZ, 0x33, !PT ;  /* 0x00000003ff0c7212 */ /* 0x000fe200078e33ff */
[----:B------:R-:W-:Y:S02]  /*8340*/  BSSY.RECONVERGENT B1, `(.L_x_5420) ;  /* 0x0000027000017945 */ /* 0x000fe40003800200 */
[----:B------:R-:W-:-:S04]  /*8350*/  VIADDMNMX R11, R7, 0x80, R14, !PT ;  /* 0x00000080070b7846 */ /* 0x000fc8000780010e */
[----:B0-----:R-:W3:Y:S01]  /*8360*/  LDC R10, c[0x0][0x3f4] ;  /* 0x0000fd00ff0a7b82 */ /* 0x001ee20000000800 */
[----:B------:R-:W-:-:S04]  /*8370*/  IADD3 R12, PT, PT, -R4, R11, R12 ;  /* 0x0000000b040c7210 */ /* 0x000fc80007ffe10c */
[C---:B------:R-:W-:Y:S02]  /*8380*/  LOP3.LUT R11, R12.reuse, 0x180, RZ, 0xc0, !PT ;  /* 0x000001800c0b7812 */ /* 0x040fe400078ec0ff */
[----:B------:R-:W-:Y:S02]  /*8390*/  ISETP.GE.U32.AND P1, PT, R12, 0x180, PT ;  /* 0x000001800c00780c */ /* 0x000fe40003f26070 */
[----:B------:R-:W-:Y:S01]  /*83a0*/  ISETP.NE.AND P0, PT, R11, 0x180, PT ;  /* 0x000001800b00780c */ /* 0x000fe20003f05270 */
[----:B------:R-:W-:Y:S02]  /*83b0*/  HFMA2 R11, -RZ, RZ, 0, 0 ;  /* 0x00000000ff0b7431 */ /* 0x000fe400000001ff */
[----:B---3--:R-:W-:Y:S02]  /*83c0*/  IMAD R17, R10, UR5, RZ ;  /* 0x000000050a117c24 */ /* 0x008fe4000f8e02ff */
[----:B------:R-:W-:-:S03]  /*83d0*/  IMAD.MOV.U32 R10, RZ, RZ, R7 ;  /* 0x000000ffff0a7224 */ /* 0x000fc600078e0007 */
[----:B------:R-:W-:-:S05]  /*83e0*/  SHF.R.S32.HI R20, RZ, 0x1f, R17 ;  /* 0x0000001fff147819 */ /* 0x000fca0000011411 */
[----:B------:R-:W-:Y:S05]  /*83f0*/  @!P0 BRA `(.L_x_5421) ;  /* 0x00000000006c8947 */ /* 0x000fea0003800000 */
[--C-:B------:R-:W-:Y:S01]  /*8400*/  IADD3 R16, P0, P2, R17, R8, R7.reuse ;  /* 0x0000000811107210 */ /* 0x100fe20007a1e007 */
[----:B------:R-:W-:Y:S01]  /*8410*/  VIADD R13, R13, 0x420 ;  /* 0x000004200d0d7836 */ /* 0x000fe20000000000 */
[----:B------:R-:W-:Y:S01]  /*8420*/  LEA.HI R8, R12, 0x1, RZ, 0x19 ;  /* 0x000000010c087811 */ /* 0x000fe200078fc8ff */
[----:B------:R-:W-:Y:S01]  /*8430*/  IMAD.MOV.U32 R11, RZ, RZ, RZ ;  /* 0x000000ffff0b7224 */ /* 0x000fe200078e00ff */
[----:B------:R-:W-:Y:S01]  /*8440*/  IADD3.X R9, PT, PT, R20, R9, RZ, P0, P2 ;  /* 0x0000000914097210 */ /* 0x000fe200007e44ff */
[----:B------:R-:W-:Y:S01]  /*8450*/  IMAD.MOV.U32 R10, RZ, RZ, R7 ;  /* 0x000000ffff0a7224 */ /* 0x000fe200078e0007 */
[----:B------:R-:W-:Y:S02]  /*8460*/  LOP3.LUT R8, R8, 0x3, RZ, 0xc0, !PT ;  /* 0x0000000308087812 */ /* 0x000fe400078ec0ff */
[----:B------:R-:W-:-:S03]  /*8470*/  LEA R12, R18, R13, 0x18 ;  /* 0x0000000d120c7211 */ /* 0x000fc600078ec0ff */
[----:B------:R-:W-:Y:S01]  /*8480*/  IMAD.MOV R13, RZ, RZ, -R8 ;  /* 0x000000ffff0d7224 */ /* 0x000fe200078e0a08 */
[----:B------:R-:W-:-:S07]  /*8490*/  IADD3 R12, PT, PT, R5, R12, RZ ;  /* 0x0000000c050c7210 */ /* 0x000fce0007ffe0ff */
.L_x_5422:
[----:B------:R-:W-:-:S06]  /*84a0*/  IMAD.MOV.U32 R8, RZ, RZ, R16 ;  /* 0x000000ffff087224 */ /* 0x000fcc00078e0010 */
[----:B------:R0:W3:Y:S01]  /*84b0*/  LDG.E.U8 R8, desc[UR36][R8.64] ;  /* 0x0000002408087981 */ /* 0x0000e2000c1e1100 */
[----:B------:R-:W-:Y:S01]  /*84c0*/  VIADD R13, R13, 0x1 ;  /* 0x000000010d0d7836 */ /* 0x000fe20000000000 */
[----:B------:R-:W-:Y:S02]  /*84d0*/  IADD3 R16, P2, PT, R16, 0x80, RZ ;  /* 0x0000008010107810 */ /* 0x000fe40007f5e0ff */
[----:B------:R-:W-:-:S03]  /*84e0*/  IADD3 R10, PT, PT, R10, 0x80, RZ ;  /* 0x000000800a0a7810 */ /* 0x000fc60007ffe0ff */
[----:B0-----:R-:W-:Y:S01]  /*84f0*/  IMAD.X R9, RZ, RZ, R9, P2 ;  /* 0x000000ffff097224 */ /* 0x001fe200010e0609 */
        /* <DEDUP_REMOVED lines=11> */
.L_x_5421:
[----:B------:R-:W-:Y:S05]  /*85b0*/  BSYNC.RECONVERGENT B1 ;  /* 0x0000000000017941 */ /* 0x000fea0003800200 */
.L_x_5420:
[----:B------:R-:W-:Y:S05]  /*85c0*/  @!P1 BRA `(.L_x_5410) ;  /* 0x0000000000dc9947 */ /* 0x000fea0003800000 */
[----:B------:R-:W0:Y:S01]  /*85d0*/  S2R R13, SR_CgaCtaId ;  /* 0x00000000000d7919 */ /* 0x000e220000008800 */
[----:B------:R-:W3:Y:S01]  /*85e0*/  LDCU.64 UR6, c[0x0][0x420] ;  /* 0x00008400ff0677ac */ /* 0x000ee20008000a00 */
[----:B------:R-:W-:Y:S01]  /*85f0*/  MOV R8, 0x400 ;  /* 0x0000040000087802 */ /* 0x000fe20000000f00 */
[----:B------:R-:W-:-:S04]  /*8600*/  IMAD.SHL.U32 R9, R4, 0x4, RZ ;  /* 0x0000000404097824 */ /* 0x000fc800078e00ff */
[----:B------:R-:W-:Y:S01]  /*8610*/  VIADD R12, R8, 0x420 ;  /* 0x00000420080c7836 */ /* 0x000fe20000000000 */
[----:B------:R-:W-:Y:S02]  /*8620*/  LEA R8, R10, -R9, 0x2 ;  /* 0x800000090a087211 */ /* 0x000fe400078e10ff */
[----:B---3--:R-:W-:-:S04]  /*8630*/  IADD3 R14, P0, P1, R17, UR6, R10 ;  /* 0x00000006110e7c10 */ /* 0x008fc8000f91e00a */
[----:B------:R-:W-:Y:S02]  /*8640*/  IADD3 R14, P2, PT, R14, 0x100, RZ ;  /* 0x000001000e0e7810 */ /* 0x000fe40007f5e0ff */
[----:B------:R-:W-:-:S05]  /*8650*/  IADD3.X R9, PT, PT, R20, UR7, RZ, P0, P1 ;  /* 0x0000000714097c10 */ /* 0x000fca00087e24ff */
[----:B------:R-:W-:Y:S01]  /*8660*/  IMAD.X R9, RZ, RZ, R9, P2 ;  /* 0x000000ffff097224 */ /* 0x000fe200010e0609 */
[----:B0-----:R-:W-:-:S04]  /*8670*/  LEA R13, R13, R12, 0x18 ;  /* 0x0000000c0d0d7211 */ /* 0x001fc800078ec0ff */
[----:B------:R-:W-:-:S07]  /*8680*/  IADD3 R12, PT, PT, R8, 0x400, R13 ;  /* 0x00000400080c7810 */ /* 0x000fce0007ffe00d */
.L_x_5423:
[----:B------:R-:W-:-:S05]  /*8690*/  IMAD.MOV.U32 R8, RZ, RZ, R14 ;  /* 0x000000ffff087224 */ /* 0x000fca00078e000e */
[----:B------:R-:W3:Y:S04]  /*86a0*/  LDG.E.U8 R16, desc[UR36][R8.64+-0x100] ;  /* 0xffff002408107981 */ /* 0x000ee8000c1e1100 */
[----:B------:R-:W4:Y:S04]  /*86b0*/  LDG.E.U8 R13, desc[UR36][R8.64+-0x80] ;  /* 0xffff8024080d7981 */ /* 0x000f28000c1e1100 */
[----:B------:R-:W5:Y:S04]  /*86c0*/  LDG.E.U8 R14, desc[UR36][R8.64] ;  /* 0x00000024080e7981 */ /* 0x000f68000c1e1100 */
[----:B------:R-:W2:Y:S01]  /*86d0*/  LDG.E.U8 R15, desc[UR36][R8.64+0x80] ;  /* 0x00008024080f7981 */ /* 0x000ea2000c1e1100 */
[----:B------:R-:W-:Y:S01]  /*86e0*/  VIADD R10, R10, 0x200 ;  /* 0x000002000a0a7836 */ /* 0x000fe20000000000 */
[----:B---3--:R-:W-:-:S02]  /*86f0*/  ISETP.NE.AND P0, PT, R16, RZ, PT ;  /* 0x000000ff1000720c */ /* 0x008fc40003f05270 */
        /* <DEDUP_REMOVED lines=19> */
[----:B------:R-:W-:-:S02]  /*8830*/  IMAD.MOV.U32 R19, RZ, RZ, RZ ;  /* 0x000000ffff137224 */ /* 0x000fc400078e00ff */
        /* <DEDUP_REMOVED lines=14> */
[----:B0-----:R-:W-:Y:S01]  /*8920*/  VIADD R12, R12, 0x800 ;  /* 0x000008000c0c7836 */ /* 0x001fe20000000000 */
[----:B------:R-:W-:Y:S06]  /*8930*/  @!P0 BRA `(.L_x_5423) ;  /* 0xfffffffc00548947 */ /* 0x000fec000383ffff */
.L_x_5410:
[----:B------:R-:W-:Y:S05]  /*8940*/  BSYNC.RECONVERGENT B0 ;  /* 0x0000000000007941 */ /* 0x000fea0003800200 */
.L_x_5409:
[----:B0-----:R-:W0:Y:S01]  /*8950*/  SHFL.BFLY PT, R8, R11, 0x10, 0x1f ;  /* 0x0e001f000b087f89 */ /* 0x001e2200000e0000 */
[C---:B------:R-:W-:Y:S01]  /*8960*/  ISETP.NE.AND P0, PT, R6.reuse, RZ, PT ;  /* 0x000000ff0600720c */ /* 0x040fe20003f05270 */
[----:B------:R-:W3:Y:S01]  /*8970*/  LDCU.U8 UR7, c[0x0][0x48c] ;  /* 0x00009180ff0777ac */ /* 0x000ee20008000000 */
[----:B------:R-:W-:Y:S01]  /*8980*/  ISETP.GT.U32.AND P1, PT, R6, 0x3, PT ;  /* 0x000000030600780c */ /* 0x000fe20003f24070 */
[----:B------:R-:W4:Y:S10]  /*8990*/  S2UR UR5, SR_CTAID.Y ;  /* 0x00000000000579c3 */ /* 0x000f340000002600 */
[----:B------:R-:W-:Y:S01]  /*89a0*/  @!P0 SHF.R.U32.HI R14, RZ, 0x3, R3 ;  /* 0x00000003ff0e8819 */ /* 0x000fe20000011603 */
[----:B---3--:R-:W-:Y:S01]  /*89b0*/  UISETP.NE.AND UP0, UPT, UR7, URZ, UPT ;  /* 0x000000ff0700728c */ /* 0x008fe2000bf05270 */
[----:B0-----:R-:W-:-:S02]  /*89c0*/  FADD.FTZ R8, R8, R11 ;  /* 0x0000000b08087221 */ /* 0x001fc40000010000 */
[----:B------:R-:W-:-:S03]  /*89d0*/  @!P0 LOP3.LUT R11, R14, 0x7c, RZ, 0xc0, !PT ;  /* 0x0000007c0e0b8812 */ /* 0x000fc600078ec0ff */
[----:B------:R-:W0:Y:S01]  /*89e0*/  SHFL.BFLY PT, R9, R8, 0x8, 0x1f ;  /* 0x0d001f0008097f89 */ /* 0x000e2200000e0000 */
[----:B------:R-:W-:Y:S01]  /*89f0*/  @!P0 IADD3 R11, PT, PT, R11, R0, RZ ;  /* 0x000000000b0b8210 */ /* 0x000fe20007ffe0ff */
        /* <DEDUP_REMOVED lines=8> */
[----:B------:R-:W-:Y:S05]  /*8a80*/  @!P0 STS [R11+0x10], R12 ;  /* 0x0000100c0b008388 */ /* 0x000fea0000000800 */
[----:B------:R-:W-:Y:S01]  /*8a90*/  BAR.SYNC.DEFER_BLOCKING 0x0 ;  /* 0x0000000000007b1d */ /* 0x000fe20000010000 */
[----:B------:R-:W-:-:S05]  /*8aa0*/  ISETP.GT.AND P0, PT, R7, UR45, PT ;  /* 0x0000002d07007c0c */ /* 0x000fca000bf04270 */
[----:B------:R-:W0:Y:S04]  /*8ab0*/  @!P1 LDS R12, [R2+0x10] ;  /* 0x00001000020c9984 */ /* 0x000e280000000800 */
        /* <DEDUP_REMOVED lines=8> */
[----:B------:R0:W3:Y:S01]  /*8b40*/  MUFU.RCP R33, R10 ;  /* 0x0000000a00217308 */ /* 0x0000e20000001000 */
[----:B----4-:R-:W-:Y:S01]  /*8b50*/  IMAD R35, R13, UR5, R0 ;  /* 0x000000050d237c24 */ /* 0x010fe2000f8e0200 */
[----:B------:R-:W-:Y:S06]  /*8b60*/  BRA.U !UP0, `(.L_x_5424) ;  /* 0x0000000108187547 */ /* 0x000fec000b800000 */
[----:B------:R-:W4:Y:S08]  /*8b70*/  LDC R2, c[0x0][0x488] ;  /* 0x00012200ff027b82 */ /* 0x000f300000000800 */
[----:B------:R-:W4:Y:S08]  /*8b80*/  LDC R6, c[0x0][0x40c] ;  /* 0x00010300ff067b82 */ /* 0x000f300000000800 */
[----:B------:R-:W5:Y:S01]  /*8b90*/  LDC R9, c[0x0][0x3f4] ;  /* 0x0000fd00ff097b82 */ /* 0x000f620000000800 */
[----:B----4-:R-:W-:-:S04]  /*8ba0*/  IMAD R2, R35, R2, R6 ;  /* 0x0000000223027224 */ /* 0x010fc800078e0206 */
[----:B-----5:R-:W-:-:S05]  /*8bb0*/  IMAD R8, R2, R9, RZ ;  /* 0x0000000902087224 */ /* 0x020fca00078e02ff */
[----:B------:R-:W-:-:S07]  /*8bc0*/  SHF.R.S32.HI R9, RZ, 0x1f, R8 ;  /* 0x0000001fff097819 */ /* 0x000fce0000011408 */
.L_x_5424:
        /* <DEDUP_REMOVED lines=22> */
[----:B----4-:R-:W-:-:S06]  /*8d30*/  ULEA UR5, UR6, UR5, 0x18 ;  /* 0x0000000506057291 */ /* 0x010fcc000f8ec0ff */
[----:B------:R-:W-:-:S07]  /*8d40*/  IADD3 R2, PT, PT, R5, UR5, RZ ;  /* 0x0000000505027c10 */ /* 0x000fce000fffe0ff */
.L_x_5430:
[----:B------:R-:W3:Y:S01]  /*8d50*/  LDS R6, [R2] ;  /* 0x0000000002067984 */ /* 0x000ee20000000800 */
[----:B------:R-:W-:-:S05]  /*8d60*/  VIADD R8, R8, 0x1 ;  /* 0x0000000108087836 */ /* 0x000fca0000000000 */
[----:B------:R-:W-:Y:S01]  /*8d70*/  ISETP.NE.AND P0, PT, R8, RZ, PT ;  /* 0x000000ff0800720c */ /* 0x000fe20003f05270 */
[----:B---3--:R-:W-:-:S05]  /*8d80*/  FMUL.FTZ R9, R6, R33 ;  /* 0x0000002106097220 */ /* 0x008fca0000410000 */
[----:B------:R3:W-:Y:S02]  /*8d90*/  STS [R2], R9 ;  /* 0x0000000902007388 */ /* 0x0007e40000000800 */
[----:B---3--:R-:W-:-:S05]  /*8da0*/  VIADD R2, R2, 0x200 ;  /* 0x0000020002027836 */ /* 0x008fca0000000000 */
[----:B------:R-:W-:Y:S05]  /*8db0*/  @P0 BRA `(.L_x_5430) ;  /* 0xfffffffc00e40947 */ /* 0x000fea000383ffff */
.L_x_5429:
[----:B------:R-:W-:Y:S05]  /*8dc0*/  BSYNC.RECONVERGENT B1 ;  /* 0x0000000000017941 */ /* 0x000fea0003800200 */
.L_x_5428:
[----:B------:R-:W-:Y:S05]  /*8dd0*/  @!P1 BRA `(.L_x_5426) ;  /* 0x00000014001c9947 */ /* 0x000fea0003800000 */
[----:B------:R-:W4:Y:S01]  /*8de0*/  S2UR UR6, SR_CgaCtaId ;  /* 0x00000000000679c3 */ /* 0x000f220000008800 */
[----:B------:R-:W-:Y:S01]  /*8df0*/  UMOV UR5, 0x400 ;  /* 0x0000040000057882 */ /* 0x000fe20000000000 */
[----:B------:R-:W-:Y:S01]  /*8e00*/  IMAD.SHL.U32 R2, R4, 0x4, RZ ;  /* 0x0000000404027824 */ /* 0x000fe200078e00ff */
[----:B------:R-:W-:-:S03]  /*8e10*/  UIADD3 UR5, UPT, UPT, UR5, 0x420, URZ ;  /* 0x0000042005057890 */ /* 0x000fc6000fffe0ff */
[C---:B------:R-:W-:Y:S01]  /*8e20*/  IMAD R2, R7.reuse, 0x4, -R2 ;  /* 0x0000000407027824 */ /* 0x040fe200078e0a02 */
[----:B------:R-:W-:-:S04]  /*8e30*/  IADD3 R7, PT, PT, R7, 0x200, RZ ;  /* 0x0000020007077810 */ /* 0x000fc80007ffe0ff */
[----:B------:R-:W-:Y:S01]  /*8e40*/  ISETP.GT.AND P0, PT, R7, UR45, PT ;  /* 0x0000002d07007c0c */ /* 0x000fe2000bf04270 */
[----:B----4-:R-:W-:-:S09]  /*8e50*/  ULEA UR5, UR6, UR5, 0x18 ;  /* 0x0000000506057291 */ /* 0x010fd2000f8ec0ff */
[----:B------:R-:W3:Y:S04]  /*8e60*/  LDS R6, [R2+UR5] ;  /* 0x0000000502067984 */ /* 0x000ee80008000800 */
[----:B------:R-:W4:Y:S04]  /*8e70*/  LDS R8, [R2+UR5+0x200] ;  /* 0x0002000502087984 */ /* 0x000f280008000800 */
[----:B0-----:R-:W0:Y:S04]  /*8e80*/  LDS R10, [R2+UR5+0x400] ;  /* 0x00040005020a7984 */ /* 0x001e280008000800 */
[----:B------:R-:W5:Y:S01]  /*8e90*/  LDS R12, [R2+UR5+0x600] ;  /* 0x00060005020c7984 */ /* 0x000f620008000800 */
[----:B---3--:R-:W-:Y:S01]  /*8ea0*/  FMUL.FTZ R9, R6, R33 ;  /* 0x0000002106097220 */ /* 0x008fe20000410000 */
[----:B------:R-:W-:-:S02]  /*8eb0*/  VIADD R6, R2, UR5 ;  /* 0x0000000502067c36 */ /* 0x000fc40008000000 */
[-C--:B----4-:R-:W-:Y:S02]  /*8ec0*/  FMUL.FTZ R11, R8, R33.reuse ;  /* 0x00000021080b7220 */ /* 0x090fe40000410000 */
[----:B------:R3:W-:Y:S01]  /*8ed0*/  STS [R2+UR5], R9 ;  /* 0x0000000902007988 */ /* 0x0007e20008000805 */
[----:B0-----:R-:W-:-:S03]  /*8ee0*/  FMUL.FTZ R13, R10, R33 ;  /* 0x000000210a0d7220 */ /* 0x001fc60000410000 */
[----:B------:R3:W-:Y:S01]  /*8ef0*/  STS [R2+UR5+0x200], R11 ;  /* 0x0002000b02007988 */ /* 0x0007e20008000805 */
[----:B-----5:R-:W-:-:S03]  /*8f00*/  FMUL.FTZ R15, R12, R33 ;  /* 0x000000210c0f7220 */ /* 0x020fc60000410000 */
[----:B------:R3:W-:Y:S04]  /*8f10*/  STS [R2+UR5+0x400], R13 ;  /* 0x0004000d02007988 */ /* 0x0007e80008000805 */
[----:B------:R3:W-:Y:S01]  /*8f20*/  STS [R2+UR5+0x600], R15 ;  /* 0x0006000f02007988 */ /* 0x0007e20008000805 */
[----:B------:R-:W-:Y:S05]  /*8f30*/  @P0 BRA `(.L_x_5426) ;  /* 0x0000001000c40947 */ /* 0x000fea0003800000 */
[----:B---3--:R-:W-:Y:S01]  /*8f40*/  IADD3 R2, PT, PT, -R7, UR45, RZ ;  /* 0x0000002d07027c10 */ /* 0x008fe2000fffe1ff */
        /* <DEDUP_REMOVED lines=8> */
.L_x_5433:
[----:B------:R-:W0:Y:S01]  /*8fd0*/  LDS R2, [R6+-0x400] ;  /* 0xfffc000006027984 */ /* 0x000e220000000800 */
[----:B------:R-:W-:-:S03]  /*8fe0*/  IADD3 R7, PT, PT, R7, 0x800, RZ ;  /* 0x0000080007077810 */ /* 0x000fc60007ffe0ff */
[----:B------:R-:W3:Y:S01]  /*8ff0*/  LDS R8, [R6+-0x200] ;  /* 0xfffe000006087984 */ /* 0x000ee20000000800 */
[----:B------:R-:W-:-:S03]  /*9000*/  ISETP.GE.AND P1, PT, R7, R34, PT ;  /* 0x000000220700720c */ /* 0x000fc60003f26270 */
[----:B------:R-:W4:Y:S04]  /*9010*/  LDS R10, [R6] ;  /* 0x00000000060a7984 */ /* 0x000f280000000800 */
[----:B------:R-:W5:Y:S04]  /*9020*/  LDS R12, [R6+0x200] ;  /* 0x00020000060c7984 */ /* 0x000f680000000800 */
[----:B------:R-:W1:Y:S04]  /*9030*/  LDS R14, [R6+0x400] ;  /* 0x00040000060e7984 */ /* 0x000e680000000800 */
[----:B------:R-:W1:Y:S04]  /*9040*/  LDS R16, [R6+0x600] ;  /* 0x0006000006107984 */ /* 0x000e680000000800 */
[----:B------:R-:W-:Y:S04]  /*9050*/  LDS R18, [R6+0x800] ;  /* 0x0008000006127984 */ /* 0x000fe80000000800 */
[----:B------:R-:W1:Y:S04]  /*9060*/  LDS R20, [R6+0xa00] ;  /* 0x000a000006147984 */ /* 0x000e680000000800 */
[----:B------:R-:W1:Y:S04]  /*9070*/  LDS R22, [R6+0xc00] ;  /* 0x000c000006167984 */ /* 0x000e680000000800 */
[----:B--2---:R-:W2:Y:S04]  /*9080*/  LDS R24, [R6+0xe00] ;  /* 0x000e000006187984 */ /* 0x004ea80000000800 */
        /* <DEDUP_REMOVED lines=10> */
[----:B------:R-:W1:Y:S01]  /*9130*/  LDS R32, [R6+0x1a00] ;  /* 0x001a000006207984 */ /* 0x000e620000000800 */
        /* <DEDUP_REMOVED lines=29> */
.L_x_5432:
[----:B------:R-:W-:Y:S05]  /*9310*/  BSYNC.RECONVERGENT B1 ;  /* 0x0000000000017941 */ /* 0x000fea0003800200 */
.L_x_5431:
[----:B------:R-:W-:Y:S01]  /*9320*/  IADD3 R2, PT, PT, -R7, UR45, RZ ;  /* 0x0000002d07027c10 */ /* 0x000fe2000fffe1ff */
[----:B------:R-:W-:Y:S03]  /*9330*/  BSSY.RECONVERGENT B1, `(.L_x_5434) ;  /* 0x000001e000017945 */ /* 0x000fe60003800200 */
        /* <DEDUP_REMOVED lines=8> */
[----:B------:R-:W1:Y:S04]  /*93c0*/  LDS R14, [R6+0x400] ;  /* 0x00040000060e7984 */ /* 0x000e680000000800 */
[----:B------:R-:W2:Y:S04]  /*93d0*/  LDS R16, [R6+0x600] ;  /* 0x0006000006107984 */ /* 0x000ea80000000800 */
[----:B------:R-:W2:Y:S04]  /*93e0*/  LDS R18, [R6+0x800] ;  /* 0x0008000006127984 */ /* 0x000ea80000000800 */
[----:B------:R-:W2:Y:S01]  /*93f0*/  LDS R20, [R6+0xa00] ;  /* 0x000a000006147984 */ /* 0x000ea20000000800 */
[C---:B0-----:R-:W-:Y:S01]  /*9400*/  FMUL.FTZ R9, R33.reuse, R2 ;  /* 0x0000000221097220 */ /* 0x041fe20000410000 */
[----:B---3--:R-:W-:-:S04]  /*9410*/  FMUL.FTZ R11, R33, R8 ;  /* 0x00000008210b7220 */ /* 0x008fc80000410000 */
[----:B------:R-:W-:Y:S01]  /*9420*/  STS [R6+-0x400], R9 ;  /* 0xfffc000906007388 */ /* 0x000fe20000000800 */
[----:B----4-:R-:W-:-:S03]  /*9430*/  FMUL.FTZ R13, R33, R10 ;  /* 0x0000000a210d7220 */ /* 0x010fc60000410000 */
[----:B------:R-:W-:Y:S01]  /*9440*/  STS [R6+-0x200], R11 ;  /* 0xfffe000b06007388 */ /* 0x000fe20000000800 */
[----:B-----5:R-:W-:-:S03]  /*9450*/  FMUL.FTZ R15, R33, R12 ;  /* 0x0000000c210f7220 */ /* 0x020fc60000410000 */
[----:B------:R-:W-:Y:S01]  /*9460*/  STS [R6], R13 ;  /* 0x0000000d06007388 */ /* 0x000fe20000000800 */
[----:B-1----:R-:W-:-:S03]  /*9470*/  FMUL.FTZ R17, R33, R14 ;  /* 0x0000000e21117220 */ /* 0x002fc60000410000 */
[----:B------:R-:W-:Y:S01]  /*9480*/  STS [R6+0x200], R15 ;  /* 0x0002000f06007388 */ /* 0x000fe20000000800 */
[----:B--2---:R-:W-:-:S03]  /*9490*/  FMUL.FTZ R19, R33, R16 ;  /* 0x0000001021137220 */ /* 0x004fc60000410000 */
[----:B------:R-:W-:Y:S01]  /*94a0*/  STS [R6+0x400], R17 ;  /* 0x0004001106007388 */ /* 0x000fe20000000800 */
[----:B------:R-:W-:-:S03]  /*94b0*/  FMUL.FTZ R21, R33, R18 ;  /* 0x0000001221157220 */ /* 0x000fc60000410000 */
[----:B------:R-:W-:Y:S01]  /*94c0*/  STS [R6+0x600], R19 ;  /* 0x0006001306007388 */ /* 0x000fe20000000800 */
[----:B------:R-:W-:-:S03]  /*94d0*/  FMUL.FTZ R23, R33, R20 ;  /* 0x0000001421177220 */ /* 0x000fc60000410000 */
[----:B------:R-:W-:Y:S04]  /*94e0*/  STS [R6+0x800], R21 ;  /* 0x0008001506007388 */ /* 0x000fe80000000800 */
[----:B------:R0:W-:Y:S02]  /*94f0*/  STS [R6+0xa00], R23 ;  /* 0x000a001706007388 */ /* 0x0001e40000000800 */
[----:B0-----:R-:W-:-:S07]  /*9500*/  VIADD R6, R6, 0x1000 ;  /* 0x0000100006067836 */ /* 0x001fce0000000000 */
.L_x_5435:
[----:B------:R-:W-:Y:S05]  /*9510*/  BSYNC.RECONVERGENT B1 ;  /* 0x0000000000017941 */ /* 0x000fea0003800200 */
.L_x_5434:
        /* <DEDUP_REMOVED lines=15> */
.L_x_5427:
        /* <DEDUP_REMOVED lines=10> */
[----:B------:R-:W5:Y:S01]  /*96b0*/  LDCU.64 UR8, c[0x0][0x480] ;  /* 0x00009000ff0877ac */ /* 0x000f620008000a00 */
[----:B------:R-:W-:Y:S02]  /*96c0*/  LEA.HI R2, R2, 0x1, RZ, 0x19 ;  /* 0x0000000102027811 */ /* 0x000fe400078fc8ff */
[----:B------:R-:W-:Y:S01]  /*96d0*/  IADD3 R15, P0, PT, R7, R8, RZ ;  /* 0x00000008070f7210 */ /* 0x000fe20007f1e0ff */
[----:B------:R-:W-:Y:S01]  /*96e0*/  UMOV UR5, 0x400 ;  /* 0x0000040000057882 */ /* 0x000fe20000000000 */
[C---:B------:R-:W-:Y:S01]  /*96f0*/  SHF.L.U32 R6, R2.reuse, 0x7, RZ ;  /* 0x0000000702067819 */ /* 0x040fe200000006ff */
[----:B------:R-:W-:Y:S01]  /*9700*/  UIADD3 UR5, UPT, UPT, UR5, 0x420, URZ ;  /* 0x0000042005057890 */ /* 0x000fe2000fffe0ff */
[----:B------:R-:W-:Y:S01]  /*9710*/  LOP3.LUT R2, R2, 0x3, RZ, 0xc0, !PT ;  /* 0x0000000302027812 */ /* 0x000fe200078ec0ff */
[----:B0-----:R-:W-:Y:S01]  /*9720*/  IMAD.X R10, RZ, RZ, R9, P0 ;  /* 0x000000ffff0a7224 */ /* 0x001fe200000e0609 */
[----:B------:R-:W-:-:S05]  /*9730*/  LOP3.LUT R6, R6, 0x180, RZ, 0xc0, !PT ;  /* 0x0000018006067812 */ /* 0x000fca00078ec0ff */
[----:B------:R-:W-:Y:S02]  /*9740*/  IMAD.IADD R7, R7, 0x1, R6 ;  /* 0x0000000107077824 */ /* 0x000fe400078e0206 */
[----:B------:R-:W-:Y:S01]  /*9750*/  IMAD.MOV R6, RZ, RZ, -R2 ;  /* 0x000000ffff067224 */ /* 0x000fe200078e0a02 */
[----:B-----5:R-:W-:-:S04]  /*9760*/  LEA R12, P0, R15, UR8, 0x2 ;  /* 0x000000080f0c7c11 */ /* 0x020fc8000f8010ff */
[----:B------:R-:W-:Y:S01]  /*9770*/  LEA.HI.X R15, R15, UR9, R10, 0x2, P0 ;  /* 0x000000090f0f7c11 */ /* 0x000fe200080f140a */
[----:B----4-:R-:W-:-:S06]  /*9780*/  ULEA UR5, UR6, UR5, 0x18 ;  /* 0x0000000506057291 */ /* 0x010fcc000f8ec0ff */
[----:B------:R-:W-:-:S07]  /*9790*/  VIADD R2, R5, UR5 ;  /* 0x0000000505027c36 */ /* 0x000fce0008000000 */
.L_x_5438:
[----:B----4-:R-:W3:Y:S01]  /*97a0*/  LDS R10, [R2] ;  /* 0x00000000020a7984 */ /* 0x010ee20000000800 */
[----:B------:R-:W-:Y:S02]  /*97b0*/  IMAD.MOV.U32 R11, RZ, RZ, R15 ;  /* 0x000000ffff0b7224 */ /* 0x000fe400078e000f */
[----:B------:R-:W-:-:S05]  /*97c0*/  VIADD R6, R6, 0x1 ;  /* 0x0000000106067836 */ /* 0x000fca0000000000 */
[----:B------:R-:W-:Y:S01]  /*97d0*/  ISETP.NE.AND P0, PT, R6, RZ, PT ;  /* 0x000000ff0600720c */ /* 0x000fe20003f05270 */
[----:B---3--:R-:W-:Y:S01]  /*97e0*/  FMUL.FTZ R13, R10, R33 ;  /* 0x000000210a0d7220 */ /* 0x008fe20000410000 */
[----:B------:R-:W-:Y:S02]  /*97f0*/  MOV R10, R12 ;  /* 0x0000000c000a7202 */ /* 0x000fe40000000f00 */
[----:B------:R-:W-:Y:S02]  /*9800*/  IADD3 R12, P2, PT, R12, 0x200, RZ ;  /* 0x000002000c0c7810 */ /* 0x000fe40007f5e0ff */
[----:B------:R0:W-:Y:S03]  /*9810*/  STS [R2], R13 ;  /* 0x0000000d02007388 */ /* 0x0001e60000000800 */
[----:B------:R-:W-:Y:S01]  /*9820*/  IMAD.X R15, RZ, RZ, R15, P2 ;  /* 0x000000ffff0f7224 */ /* 0x000fe200010e060f */
[----:B------:R4:W-:Y:S01]  /*9830*/  STG.E desc[UR36][R10.64], R13 ;  /* 0x0000000d0a007986 */ /* 0x0009e2000c101924 */
[----:B0-----:R-:W-:-:S02]  /*9840*/  VIADD R2, R2, 0x200 ;  /* 0x0000020002027836 */ /* 0x001fc40000000000 */
[----:B------:R-:W-:Y:S05]  /*9850*/  @P0 BRA `(.L_x_5438) ;  /* 0xfffffffc00d00947 */ /* 0x000fea000383ffff */
.L_x_5437:
[----:B------:R-:W-:Y:S05]  /*9860*/  BSYNC.RECONVERGENT B1 ;  /* 0x0000000000017941 */ /* 0x000fea0003800200 */
.L_x_5436:
[----:B------:R-:W-:Y:S05]  /*9870*/  @!P1 BRA `(.L_x_5426) ;  /* 0x0000000800749947 */ /* 0x000fea0003800000 */
[----:B----4-:R-:W4:Y:S01]  /*9880*/  S2R R11, SR_CgaCtaId ;  /* 0x00000000000b7919 */ /* 0x010f220000008800 */
[----:B------:R-:W5:Y:S01]  /*9890*/  LDCU.64 UR8, c[0x0][0x480] ;  /* 0x00009000ff0877ac */ /* 0x000f620008000a00 */
[C---:B------:R-:W-:Y:S01]  /*98a0*/  IADD3 R6, P0, PT, R7.reuse, R8, RZ ;  /* 0x0000000807067210 */ /* 0x040fe20007f1e0ff */
[----:B------:R-:W-:Y:S01]  /*98b0*/  BSSY.RECONVERGENT B1, `(.L_x_5439) ;  /* 0x000005b000017945 */ /* 0x000fe20003800200 */
[----:B0-----:R-:W-:Y:S02]  /*98c0*/  IADD3 R10, PT, PT, -R7, UR45, RZ ;  /* 0x0000002d070a7c10 */ /* 0x001fe4000fffe1ff */
[----:B------:R-:W-:Y:S02]  /*98d0*/  IADD3.X R9, PT, PT, RZ, R9, RZ, P0, !PT ;  /* 0x00000009ff097210 */ /* 0x000fe400007fe4ff */
[----:B------:R-:W-:Y:S02]  /*98e0*/  MOV R2, 0x400 ;  /* 0x0000040000027802 */ /* 0x000fe40000000f00 */
[----:B------:R-:W-:-:S02]  /*98f0*/  ISETP.GT.AND P1, PT, R10, 0x5ff, PT ;  /* 0x000005ff0a00780c */ /* 0x000fc40003f24270 */
[----:B-----5:R-:W-:-:S04]  /*9900*/  LEA R8, P0, R6, UR8, 0x2 ;  /* 0x0000000806087c11 */ /* 0x020fc8000f8010ff */
[----:B------:R-:W-:Y:S01]  /*9910*/  LEA.HI.X R9, R6, UR9, R9, 0x2, P0 ;  /* 0x0000000906097c11 */ /* 0x000fe200080f1409 */
[----:B------:R-:W-:Y:S01]  /*9920*/  VIADD R6, R2, 0x420 ;  /* 0x0000042002067836 */ /* 0x000fe20000000000 */
[----:B------:R-:W-:Y:S01]  /*9930*/  IADD3 R8, P0, PT, R8, 0x400, RZ ;  /* 0x0000040008087810 */ /* 0x000fe20007f1e0ff */
[----:B------:R-:W-:-:S04]  /*9940*/  IMAD.SHL.U32 R2, R4, 0x4, RZ ;  /* 0x0000000404027824 */ /* 0x000fc800078e00ff */
[----:B------:R-:W-:Y:S01]  /*9950*/  IMAD R2, R7, 0x4, -R2 ;  /* 0x0000000407027824 */ /* 0x000fe200078e0a02 */
[----:B----4-:R-:W-:Y:S01]  /*9960*/  LEA R11, R11, R6, 0x18 ;  /* 0x000000060b0b7211 */ /* 0x010fe200078ec0ff */
[----:B------:R-:W-:Y:S01]  /*9970*/  IMAD.X R9, RZ, RZ, R9, P0 ;  /* 0x000000ffff097224 */ /* 0x000fe200000e0609 */
[----:B------:R-:W-:Y:S02]  /*9980*/  PLOP3.LUT P0, PT, PT, PT, PT, 0x80, 0x8 ;  /* 0x000000000008781c */ /* 0x000fe40003f0f070 */
[----:B------:R-:W-:Y:S01]  /*9990*/  IADD3 R2, PT, PT, R2, 0x400, R11 ;  /* 0x0000040002027810 */ /* 0x000fe20007ffe00b */
[----:B------:R-:W-:Y:S10]  /*99a0*/  @!P1 BRA `(.L_x_5440) ;  /* 0x00000004002c9947 */ /* 0x000ff40003800000 */
[----:B------:R-:W-:Y:S02]  /*99b0*/  MOV R32, UR45 ;  /* 0x0000002d00207c02 */ /* 0x000fe40008000f00 */
[----:B------:R-:W-:-:S03]  /*99c0*/  PLOP3.LUT P0, PT, PT, PT, PT, 0x8, 0x80 ;  /* 0x000000000080781c */ /* 0x000fc60003f0e170 */
[----:B------:R-:W-:-:S10]  /*99d0*/  VIADD R32, R32, 0xfffffa01 ;  /* 0xfffffa0120207836 */ /* 0x000fd40000000000 */
.L_x_5441:
[----:B------:R-:W3:Y:S01]  /*99e0*/  LDS R6, [R2+-0x400] ;  /* 0xfffc000002067984 */ /* 0x000ee20000000800 */
[----:B------:R-:W-:-:S03]  /*99f0*/  VIADD R7, R7, 0x800 ;  /* 0x0000080007077836 */ /* 0x000fc60000000000 */
[----:B------:R-:W0:Y:S02]  /*9a00*/  LDS R10, [R2+-0x200] ;  /* 0xfffe0000020a7984 */ /* 0x000e240000000800 */
[----:B------:R-:W-:Y:S02]  /*9a10*/  ISETP.GE.AND P1, PT, R7, R32, PT ;  /* 0x000000200700720c */ /* 0x000fe40003f26270 */
[----:B------:R-:W4:Y:S04]  /*9a20*/  LDS R12, [R2] ;  /* 0x00000000020c7984 */ /* 0x000f280000000800 */
[----:B--2---:R-:W-:Y:S04]  /*9a30*/  LDS R24, [R2+0xc00] ;  /* 0x000c000002187984 */ /* 0x004fe80000000800 */
[----:B------:R-:W2:Y:S04]  /*9a40*/  LDS R14, [R2+0x200] ;  /* 0x00020000020e7984 */ /* 0x000ea80000000800 */
[----:B------:R-:W-:Y:S04]  /*9a50*/  LDS R22, [R2+0xa00] ;  /* 0x000a000002167984 */ /* 0x000fe80000000800 */
[----:B------:R-:W-:Y:S04]  /*9a60*/  LDS R26, [R2+0x1000] ;  /* 0x00100000021a7984 */ /* 0x000fe80000000800 */
[----:B------:R-:W5:Y:S04]  /*9a70*/  LDS R16, [R2+0x400] ;  /* 0x0004000002107984 */ /* 0x000f680000000800 */
[----:B------:R-:W1:Y:S04]  /*9a80*/  LDS R18, [R2+0x600] ;  /* 0x0006000002127984 */ /* 0x000e680000000800 */
[----:B------:R-:W1:Y:S01]  /*9a90*/  LDS R20, [R2+0x800] ;  /* 0x0008000002147984 */ /* 0x000e620000000800 */
[----:B---3--:R-:W-:-:S03]  /*9aa0*/  FMUL.FTZ R11, R33, R6 ;  /* 0x00000006210b7220 */ /* 0x008fc60000410000 */
[----:B------:R-:W3:Y:S01]  /*9ab0*/  LDS R25, [R2+0xe00] ;  /* 0x000e000002197984 */ /* 0x000ee20000000800 */
[----:B0-----:R-:W-:-:S03]  /*9ac0*/  FMUL.FTZ R13, R33, R10 ;  /* 0x0000000a210d7220 */ /* 0x001fc60000410000 */
[----:B------:R-:W-:Y:S01]  /*9ad0*/  LDS R6, [R2+0x1a00] ;  /* 0x001a000002067984 */ /* 0x000fe20000000800 */
[----:B----4-:R-:W-:-:S03]  /*9ae0*/  FMUL.FTZ R15, R33, R12 ;  /* 0x0000000c210f7220 */ /* 0x010fc60000410000 */
[----:B------:R-:W0:Y:S04]  /*9af0*/  LDS R27, [R2+0x1200] ;  /* 0x00120000021b7984 */ /* 0x000e280000000800 */
[----:B------:R-:W-:Y:S01]  /*9b00*/  LDS R28, [R2+0x1400] ;  /* 0x00140000021c7984 */ /* 0x000fe20000000800 */
[----:B--2---:R-:W-:-:S03]  /*9b10*/  FMUL.FTZ R17, R33, R14 ;  /* 0x0000000e21117220 */ /* 0x004fc60000410000 */
[----:B------:R-:W2:Y:S04]  /*9b20*/  LDS R29, [R2+0x1600] ;  /* 0x00160000021d7984 */ /* 0x000ea80000000800 */
[----:B------:R-:W4:Y:S04]  /*9b30*/  LDS R30, [R2+0x1800] ;  /* 0x00180000021e7984 */ /* 0x000f280000000800 */
[----:B------:R-:W-:Y:S01]  /*9b40*/  STG.E desc[UR36][R8.64+-0x200], R13 ;  /* 0xfffe000d08007986 */ /* 0x000fe2000c101924 */
[----:B-----5:R-:W-:-:S03]  /*9b50*/  FMUL.FTZ R19, R33, R16 ;  /* 0x0000001021137220 */ /* 0x020fc60000410000 */
[----:B------:R5:W-:Y:S01]  /*9b60*/  STS [R2+-0x200], R13 ;  /* 0xfffe000d02007388 */ /* 0x000be20000000800 */
[----:B-1----:R-:W-:-:S03]  /*9b70*/  FMUL.FTZ R21, R33, R18 ;  /* 0x0000001221157220 */ /* 0x002fc60000410000 */
[----:B------:R-:W-:Y:S01]  /*9b80*/  STG.E desc[UR36][R8.64+-0x400], R11 ;  /* 0xfffc000b08007986 */ /* 0x000fe2000c101924 */
[----:B------:R-:W-:-:S03]  /*9b90*/  FMUL.FTZ R23, R33, R20 ;  /* 0x0000001421177220 */ /* 0x000fc60000410000 */
[----:B------:R1:W-:Y:S01]  /*9ba0*/  STS [R2+-0x400], R11 ;  /* 0xfffc000b02007388 */ /* 0x0003e20000000800 */
[----:B-----5:R-:W-:-:S03]  /*9bb0*/  FMUL.FTZ R13, R33, R24 ;  /* 0x00000018210d7220 */ /* 0x020fc60000410000 */
[----:B------:R-:W-:Y:S01]  /*9bc0*/  STG.E desc[UR36][R8.64], R15 ;  /* 0x0000000f08007986 */ /* 0x000fe2000c101924 */
[----:B---3--:R-:W-:-:S03]  /*9bd0*/  FMUL.FTZ R25, R33, R25 ;  /* 0x0000001921197220 */ /* 0x008fc60000410000 */
[----:B------:R3:W-:Y:S01]  /*9be0*/  STS [R2], R15 ;  /* 0x0000000f02007388 */ /* 0x0007e20000000800 */
[----:B-1----:R-:W-:-:S03]  /*9bf0*/  FMUL.FTZ R11, R33, R22 ;  /* 0x00000016210b7220 */ /* 0x002fc60000410000 */
[----:B------:R-:W-:Y:S01]  /*9c00*/  STG.E desc[UR36][R8.64+0xc00], R13 ;  /* 0x000c000d08007986 */ /* 0x000fe2000c101924 */
[----:B0-----:R-:W-:-:S03]  /*9c10*/  FMUL.FTZ R27, R33, R27 ;  /* 0x0000001b211b7220 */ /* 0x001fc60000410000 */
[----:B------:R0:W-:Y:S01]  /*9c20*/  STS [R2+0xc00], R13 ;  /* 0x000c000d02007388 */ /* 0x0001e20000000800 */
[----:B---3--:R-:W-:-:S03]  /*9c30*/  FMUL.FTZ R15, R33, R26 ;  /* 0x0000001a210f7220 */ /* 0x008fc60000410000 */
        /* <DEDUP_REMOVED lines=10> */
[----:B----4-:R-:W-:-:S03]  /*9ce0*/  FMUL.FTZ R11, R33, R30 ;  /* 0x0000001e210b7220 */ /* 0x010fc60000410000 */
        /* <DEDUP_REMOVED lines=23> */
.L_x_5440:
[----:B------:R-:W-:Y:S05]  /*9e60*/  BSYNC.RECONVERGENT B1 ;  /* 0x0000000000017941 */ /* 0x000fea0003800200 */
.L_x_5439:
        /* <DEDUP_REMOVED lines=8> */
[----:B------:R-:W4:Y:S04]  /*9ef0*/  LDS R12, [R2] ;  /* 0x00000000020c7984 */ /* 0x000f280000000800 */
[----:B------:R-:W5:Y:S04]  /*9f00*/  LDS R14, [R2+0x200] ;  /* 0x00020000020e7984 */ /* 0x000f680000000800 */
[----:B------:R-:W1:Y:S04]  /*9f10*/  LDS R16, [R2+0x400] ;  /* 0x0004000002107984 */ /* 0x000e680000000800 */
        /* <DEDUP_REMOVED lines=32> */
.L_x_5443:
[----:B------:R-:W-:Y:S05]  /*a120*/  BSYNC.RECONVERGENT B1 ;  /* 0x0000000000017941 */ /* 0x000fea0003800200 */
.L_x_5442:
        /* <DEDUP_REMOVED lines=18> */
.L_x_5426:
[----:B------:R-:W-:Y:S05]  /*a250*/  BSYNC.RECONVERGENT B0 ;  /* 0x0000000000007941 */ /* 0x000fea0003800200 */
.L_x_5425:
[----:B------:R-:W1:Y:S01]  /*a260*/  LDCU.64 UR6, c[0x0][0x3b0] ;  /* 0x00007600ff0677ac */ /* 0x000e620008000a00 */
[----:B------:R-:W-:Y:S02]  /*a270*/  SHF.R.U32.HI R17, RZ, 0x6, R3 ;  /* 0x00000006ff117819 */ /* 0x000fe40000011603 */
[----:B0--34-:R-:W-:Y:S02]  /*a280*/  CS2R R10, SRZ ;  /* 0x00000000000a7805 */ /* 0x019fe4000001ff00 */
[----:B------:R-:W-:Y:S01]  /*a290*/  LOP3.LUT R5, R5, 0xfc, RZ, 0xc0, !PT ;  /* 0x000000fc05057812 */ /* 0x000fe200078ec0ff */
        /* <DEDUP_REMOVED lines=30> */
[----:B------:R-:W-:Y:S01]  /*a480*/  VIADDMNMX R12, R19, 0x2, R18, !PT ;  /* 0x00000002130c7846 */ /* 0x000fe20007800112 */
[----:B------:R-:W-:Y:S01]  /*a490*/  BSSY.RECONVERGENT B2, `(.L_x_5448) ;  /* 0x0000059000027945 */ /* 0x000fe20003800200 */
[----:B------:R-:W-:Y:S02]  /*a4a0*/  LOP3.LUT R13, RZ, R4, RZ, 0x33, !PT ;  /* 0x00000004ff0d7212 */ /* 0x000fe400078e33ff */
[----:B------:R-:W-:Y:S02]  /*a4b0*/  CS2R R14, SRZ ;  /* 0x00000000000e7805 */ /* 0x000fe4000001ff00 */
[----:B------:R-:W-:Y:S02]  /*a4c0*/  MOV R35, R19 ;  /* 0x0000001300237202 */ /* 0x000fe40000000f00 */
[----:B------:R-:W-:Y:S02]  /*a4d0*/  IADD3 R64, PT, PT, -R17, R12, R13 ;  /* 0x0000000c11407210 */ /* 0x000fe40007ffe10d */
[----:B------:R-:W-:-:S02]  /*a4e0*/  CS2R R12, SRZ ;  /* 0x00000000000c7805 */ /* 0x000fc4000001ff00 */
[C---:B------:R-:W-:Y:S02]  /*a4f0*/  ISETP.GE.U32.AND P0, PT, R64.reuse, 0xe, PT ;  /* 0x0000000e4000780c */ /* 0x040fe40003f06070 */
[----:B------:R-:W-:-:S04]  /*a500*/  LEA.HI R47, R64, 0x1, RZ, 0x1f ;  /* 0x00000001402f7811 */ /* 0x000fc800078ff8ff */
[----:B------:R-:W-:-:S04]  /*a510*/  LOP3.LUT R66, R47, 0x7, RZ, 0xc0, !PT ;  /* 0x000000072f427812 */ /* 0x000fc800078ec0ff */
[----:B------:R-:W-:-:S03]  /*a520*/  ISETP.NE.AND P1, PT, R66, RZ, PT ;  /* 0x000000ff4200720c */ /* 0x000fc60003f25270 */
[----:B------:R-:W-:Y:S10]  /*a530*/  @!P0 BRA `(.L_x_5449) ;  /* 0x0000000400388947 */ /* 0x000ff40003800000 */
[----:B------:R-:W0:Y:S01]  /*a540*/  S2R R21, SR_CgaCtaId ;  /* 0x0000000000157919 */ /* 0x000e220000008800 */
[----:B------:R-:W-:Y:S01]  /*a550*/  MOV R12, 0x400 ;  /* 0x00000400000c7802 */ /* 0x000fe20000000f00 */
[----:B------:R-:W-:Y:S01]  /*a560*/  IMAD.MOV.U32 R18, RZ, RZ, RZ ;  /* 0x000000ffff127224 */ /* 0x000fe200078e00ff */
[----:B------:R-:W-:Y:S01]  /*a570*/  LOP3.LUT R65, R47, 0xfffffff8, RZ, 0xc0, !PT ;  /* 0xfffffff82f417812 */ /* 0x000fe200078ec0ff */
[----:B------:R-:W-:Y:S02]  /*a580*/  IMAD.MOV.U32 R35, RZ, RZ, R19 ;  /* 0x000000ffff237224 */ /* 0x000fe400078e0013 */
[----:B------:R-:W-:-:S05]  /*a590*/  VIADD R12, R12, 0x420 ;  /* 0x000004200c0c7836 */ /* 0x000fca0000000000 */
[----:B0-----:R-:W-:Y:S01]  /*a5a0*/  LEA R67, R21, R12, 0x18 ;  /* 0x0000000c15437211 */ /* 0x001fe200078ec0ff */
[----:B------:R-:W-:-:S07]  /*a5b0*/  IMAD.MOV.U32 R12, RZ, RZ, RZ ;  /* 0x000000ffff0c7224 */ /* 0x000fce00078e00ff */
.L_x_5450:
[----:B--2---:R-:W-:-:S04]  /*a5c0*/  IMAD R27, R35, 0x90, RZ ;  /* 0x00000090231b7824 */ /* 0x004fc800078e02ff */
[C---:B------:R-:W-:Y:S01]  /*a5d0*/  IMAD.WIDE.U32 R20, R27.reuse, 0x4, R6 ;  /* 0x000000041b147825 */ /* 0x040fe200078e0006 */
[----:B------:R-:W-:-:S03]  /*a5e0*/  IADD3 R23, PT, PT, R27, 0x120, RZ ;  /* 0x000001201b177810 */ /* 0x000fc60007ffe0ff */
[----:B------:R-:W-:Y:S01]  /*a5f0*/  VIADD R25, R27, 0x240 ;  /* 0x000002401b197836 */ /* 0x000fe20000000000 */
[----:B------:R0:W2:Y:S01]  /*a600*/  LDG.E.128 R36, desc[UR36][R20.64] ;  /* 0x0000002414247981 */ /* 0x0000a2000c1e1d00 */
[----:B------:R-:W-:-:S04]  /*a610*/  IMAD.WIDE.U32 R22, R23, 0x4, R6 ;  /* 0x0000000417167825 */ /* 0x000fc800078e0006 */
[----:B------:R-:W-:Y:S01]  /*a620*/  VIADD R29, R27, 0x360 ;  /* 0x000003601b1d7836 */ /* 0x000fe20000000000 */
[----:B------:R-:W3:Y:S01]  /*a630*/  LDG.E.128 R40, desc[UR36][R22.64] ;  /* 0x0000002416287981 */ /* 0x000ee2000c1e1d00 */
[----:B------:R-:W-:-:S04]  /*a640*/  IMAD.WIDE.U32 R24, R25, 0x4, R6 ;  /* 0x0000000419187825 */ /* 0x000fc800078e0006 */
[----:B------:R-:W-:Y:S01]  /*a650*/  VIADD R31, R27, 0x480 ;  /* 0x000004801b1f7836 */ /* 0x000fe20000000000 */
[----:B------:R-:W4:Y:S01]  /*a660*/  LDG.E.128 R48, desc[UR36][R24.64] ;  /* 0x0000002418307981 */ /* 0x000f22000c1e1d00 */
[----:B------:R-:W-:Y:S01]  /*a670*/  IMAD.WIDE.U32 R28, R29, 0x4, R6 ;  /* 0x000000041d1c7825 */ /* 0x000fe200078e0006 */
[----:B------:R-:W-:-:S03]  /*a680*/  IADD3 R45, PT, PT, R27, 0x6c0, RZ ;  /* 0x000006c01b2d7810 */ /* 0x000fc60007ffe0ff */
[----:B------:R-:W-:Y:S01]  /*a690*/  VIADD R33, R27, 0x5a0 ;  /* 0x000005a01b217836 */ /* 0x000fe20000000000 */
[----:B------:R1:W4:Y:S01]  /*a6a0*/  LDG.E.128 R52, desc[UR36][R28.64] ;  /* 0x000000241c347981 */ /* 0x000322000c1e1d00 */
[----:B------:R-:W-:-:S04]  /*a6b0*/  IMAD.WIDE.U32 R30, R31, 0x4, R6 ;  /* 0x000000041f1e7825 */ /* 0x000fc800078e0006 */
[--C-:B------:R-:W-:Y:S01]  /*a6c0*/  IMAD.WIDE.U32 R32, R33, 0x4, R6.reuse ;  /* 0x0000000421207825 */ /* 0x100fe200078e0006 */
[----:B------:R1:W4:Y:S03]  /*a6d0*/  LDG.E.128 R56, desc[UR36][R30.64] ;  /* 0x000000241e387981 */ /* 0x000326000c1e1d00 */
[----:B------:R-:W-:Y:S01]  /*a6e0*/  VIADD R27, R27, 0x7e0 ;  /* 0x000007e01b1b7836 */ /* 0x000fe20000000000 */
[----:B------:R1:W4:Y:S01]  /*a6f0*/  LDG.E.128 R60, desc[UR36][R32.64] ;  /* 0x00000024203c7981 */ /* 0x000322000c1e1d00 */
[----:B0-----:R-:W-:-:S04]  /*a700*/  IMAD.WIDE.U32 R20, R45, 0x4, R6 ;  /* 0x000000042d147825 */ /* 0x001fc800078e0006 */
[----:B------:R-:W-:Y:S02]  /*a710*/  IMAD.WIDE.U32 R26, R27, 0x4, R6 ;  /* 0x000000041b1a7825 */ /* 0x000fe400078e0006 */
[----:B------:R-:W4:Y:S04]  /*a720*/  LDG.E.128 R20, desc[UR36][R20.64] ;  /* 0x0000002414147981 */ /* 0x000f28000c1e1d00 */
[----:B------:R-:W4:Y:S01]  /*a730*/  LDG.E.128 R24, desc[UR36][R26.64] ;  /* 0x000000241a187981 */ /* 0x000f22000c1e1d00 */
[----:B------:R-:W-:-:S04]  /*a740*/  IMAD.IADD R34, R35, 0x1, -R4 ;  /* 0x0000000123227824 */ /* 0x000fc800078e0a04 */
[----:B------:R-:W-:-:S05]  /*a750*/  IMAD R34, R34, 0x4, R67 ;  /* 0x0000000422227824 */ /* 0x000fca00078e0243 */
[----:B-1----:R-:W2:Y:S04]  /*a760*/  LDS R28, [R34] ;  /* 0x00000000221c7984 */ /* 0x002ea80000000800 */
[----:B------:R-:W3:Y:S04]  /*a770*/  LDS R44, [R34+0x8] ;  /* 0x00000800222c7984 */ /* 0x000ee80000000800 */
[----:B------:R-:W4:Y:S04]  /*a780*/  LDS R30, [R34+0x10] ;  /* 0x00001000221e7984 */ /* 0x000f280000000800 */
[----:B------:R-:W0:Y:S04]  /*a790*/  LDS R31, [R34+0x18] ;  /* 0x00001800221f7984 */ /* 0x000e280000000800 */
[----:B------:R-:W1:Y:S04]  /*a7a0*/  LDS R45, [R34+0x20] ;  /* 0x00002000222d7984 */ /* 0x000e680000000800 */
[----:B------:R-:W1:Y:S04]  /*a7b0*/  LDS R32, [R34+0x28] ;  /* 0x0000280022207984 */ /* 0x000e680000000800 */
[----:B------:R-:W1:Y:S04]  /*a7c0*/  LDS R33, [R34+0x30] ;  /* 0x0000300022217984 */ /* 0x000e680000000800 */
[----:B------:R-:W1:Y:S01]  /*a7d0*/  LDS R46, [R34+0x38] ;  /* 0x00003800222e7984 */ /* 0x000e620000000800 */
[----:B------:R-:W-:-:S05]  /*a7e0*/  VIADD R18, R18, 0x8 ;  /* 0x0000000812127836 */ /* 0x000fca0000000000 */
[----:B------:R-:W-:Y:S02]  /*a7f0*/  ISETP.NE.AND P0, PT, R18, R65, PT ;  /* 0x000000411200720c */ /* 0x000fe40003f05270 */
[----:B------:R-:W-:Y:S01]  /*a800*/  IADD3 R35, PT, PT, R35, 0x10, RZ ;  /* 0x0000001023237810 */ /* 0x000fe20007ffe0ff */
        /* <DEDUP_REMOVED lines=33> */
.L_x_5449:
[----:B------:R-:W-:Y:S05]  /*aa20*/  BSYNC.RECONVERGENT B2 ;  /* 0x0000000000027941 */ /* 0x000fea0003800200 */
.L_x_5448:
[----:B------:R-:W-:Y:S05]  /*aa30*/  @!P1 BRA `(.L_x_5447) ;  /* 0x0000000400609947 */ /* 0x000fea0003800000 */
[----:B------:R-:W-:Y:S01]  /*aa40*/  ISETP.GE.U32.AND P0, PT, R66, 0x4, PT ;  /* 0x000000044200780c */ /* 0x000fe20003f06070 */
[----:B------:R-:W-:Y:S01]  /*aa50*/  BSSY.RECONVERGENT B2, `(.L_x_5451) ;  /* 0x000002a000027945 */ /* 0x000fe20003800200 */
[----:B------:R-:W-:-:S11]  /*aa60*/  LOP3.LUT P1, R32, R47, 0x3, RZ, 0xc0, !PT ;  /* 0x000000032f207812 */ /* 0x000fd6000782c0ff */
[----:B------:R-:W-:Y:S05]  /*aa70*/  @!P0 BRA `(.L_x_5452) ;  /* 0x00000000009c8947 */ /* 0x000fea0003800000 */
[----:B--2---:R-:W-:-:S04]  /*aa80*/  IMAD R25, R35, 0x90, RZ ;  /* 0x0000009023197824 */ /* 0x004fc800078e02ff */
[----:B------:R-:W-:-:S04]  /*aa90*/  IMAD.WIDE.U32 R20, R25, 0x4, R6 ;  /* 0x0000000419147825 */ /* 0x000fc800078e0006 */
[C---:B------:R-:W-:Y:S01]  /*aaa0*/  VIADD R23, R25.reuse, 0x120 ;  /* 0x0000012019177836 */ /* 0x040fe20000000000 */
[----:B------:R0:W2:Y:S01]  /*aab0*/  LDG.E.128 R28, desc[UR36][R20.64] ;  /* 0x00000024141c7981 */ /* 0x0000a2000c1e1d00 */
[----:B------:R-:W-:Y:S02]  /*aac0*/  VIADD R27, R25, 0x240 ;  /* 0x00000240191b7836 */ /* 0x000fe40000000000 */
        /* <DEDUP_REMOVED lines=10> */
[----:B------:R-:W-:-:S03]  /*ab70*/  IMAD.IADD R18, R35, 0x1, -R4 ;  /* 0x0000000123127824 */ /* 0x000fc600078e0a04 */
[----:B0-----:R-:W-:-:S06]  /*ab80*/  ULEA UR6, UR7, UR6, 0x18 ;  /* 0x0000000607067291 */ /* 0x001fcc000f8ec0ff */
[----:B------:R-:W-:-:S05]  /*ab90*/  LEA R18, R18, UR6, 0x2 ;  /* 0x0000000612127c11 */ /* 0x000fca000f8e10ff */
[----:B------:R-:W2:Y:S04]  /*aba0*/  LDS R20, [R18] ;  /* 0x0000000012147984 */ /* 0x000ea80000000800 */
[----:B-1----:R-:W3:Y:S04]  /*abb0*/  LDS R22, [R18+0x8] ;  /* 0x0000080012167984 */ /* 0x002ee80000000800 */
[----:B------:R-:W0:Y:S04]  /*abc0*/  LDS R23, [R18+0x10] ;  /* 0x0000100012177984 */ /* 0x000e280000000800 */
[----:B----4-:R-:W1:Y:S01]  /*abd0*/  LDS R24, [R18+0x18] ;  /* 0x0000180012187984 */ /* 0x010e620000000800 */
[----:B------:R-:W-:Y:S01]  /*abe0*/  IADD3 R35, PT, PT, R35, 0x8, RZ ;  /* 0x0000000823237810 */ /* 0x000fe20007ffe0ff */
        /* <DEDUP_REMOVED lines=16> */
.L_x_5452:
[----:B------:R-:W-:Y:S05]  /*acf0*/  BSYNC.RECONVERGENT B2 ;  /* 0x0000000000027941 */ /* 0x000fea0003800200 */
.L_x_5451:
[----:B------:R-:W-:Y:S05]  /*ad00*/  @!P1 BRA `(.L_x_5447) ;  /* 0x0000000000ac9947 */ /* 0x000fea0003800000 */
[----:B------:R-:W-:Y:S01]  /*ad10*/  ISETP.NE.AND P1, PT, R32, 0x1, PT ;  /* 0x000000012000780c */ /* 0x000fe20003f25270 */
[----:B------:R-:W-:Y:S01]  /*ad20*/  BSSY.RECONVERGENT B2, `(.L_x_5453) ;  /* 0x000001a000027945 */ /* 0x000fe20003800200 */
[----:B------:R-:W-:-:S11]  /*ad30*/  LOP3.LUT P0, RZ, R64, 0x2, RZ, 0xc0, !PT ;  /* 0x0000000240ff7812 */ /* 0x000fd6000780c0ff */
[----:B------:R-:W-:Y:S05]  /*ad40*/  @!P1 BRA `(.L_x_5454) ;  /* 0x00000000005c9947 */ /* 0x000fea0003800000 */
[----:B------:R-:W-:-:S04]  /*ad50*/  IMAD R21, R35, 0x90, RZ ;  /* 0x0000009023157824 */ /* 0x000fc800078e02ff */
[C---:B------:R-:W-:Y:S02]  /*ad60*/  VIADD R23, R21.reuse, 0x120 ;  /* 0x0000012015177836 */ /* 0x040fe40000000000 */
[----:B------:R-:W-:-:S04]  /*ad70*/  IMAD.WIDE.U32 R20, R21, 0x4, R6 ;  /* 0x0000000415147825 */ /* 0x000fc800078e0006 */
[----:B------:R-:W-:Y:S01]  /*ad80*/  IMAD.WIDE.U32 R22, R23, 0x4, R6 ;  /* 0x0000000417167825 */ /* 0x000fe200078e0006 */
[----:B--2---:R-:W2:Y:S04]  /*ad90*/  LDG.E.128 R24, desc[UR36][R20.64] ;  /* 0x0000002414187981 */ /* 0x004ea8000c1e1d00 */
[----:B------:R-:W3:Y:S01]  /*ada0*/  LDG.E.128 R36, desc[UR36][R22.64] ;  /* 0x0000002416247981 */ /* 0x000ee2000c1e1d00 */
[----:B------:R-:W0:Y:S01]  /*adb0*/  S2UR UR7, SR_CgaCtaId ;  /* 0x00000000000779c3 */ /* 0x000e220000008800 */
[----:B------:R-:W-:Y:S01]  /*adc0*/  UMOV UR6, 0x400 ;  /* 0x0000040000067882 */ /* 0x000fe20000000000 */
[C---:B------:R-:W-:Y:S01]  /*add0*/  IMAD.IADD R18, R35.reuse, 0x1, -R4 ;  /* 0x0000000123127824 */ /* 0x040fe200078e0a04 */
[----:B------:R-:W-:Y:S01]  /*ade0*/  UIADD3 UR6, UPT, UPT, UR6, 0x420, URZ ;  /* 0x0000042006067890 */ /* 0x000fe2000fffe0ff */
[----:B------:R-:W-:-:S03]  /*adf0*/  VIADD R35, R35, 0x4 ;  /* 0x0000000423237836 */ /* 0x000fc60000000000 */
[----:B0-----:R-:W-:-:S06]  /*ae00*/  ULEA UR6, UR7, UR6, 0x18 ;  /* 0x0000000607067291 */ /* 0x001fcc000f8ec0ff */
        /* <DEDUP_REMOVED lines=11> */
.L_x_5454:
[----:B------:R-:W-:Y:S05]  /*aec0*/  BSYNC.RECONVERGENT B2 ;  /* 0x0000000000027941 */ /* 0x000fea0003800200 */
.L_x_5453:
[----:B------:R-:W-:Y:S05]  /*aed0*/  @P0 BRA `(.L_x_5447) ;  /* 0x0000000000380947 */ /* 0x000fea0003800000 */
[----:B------:R-:W-:-:S04]  /*aee0*/  IMAD R21, R35, 0x90, RZ ;  /* 0x0000009023157824 */ /* 0x000fc800078e02ff */
[----:B------:R-:W-:-:S06]  /*aef0*/  IMAD.WIDE.U32 R20, R21, 0x4, R6 ;  /* 0x0000000415147825 */ /* 0x000fcc00078e0006 */
[----:B------:R-:W3:Y:S01]  /*af00*/  LDG.E.128 R20, desc[UR36][R20.64] ;  /* 0x0000002414147981 */ /* 0x000ee2000c1e1d00 */
[----:B------:R-:W0:Y:S01]  /*af10*/  S2UR UR7, SR_CgaCtaId ;  /* 0x00000000000779c3 */ /* 0x000e220000008800 */
[----:B------:R-:W-:Y:S01]  /*af20*/  UMOV UR6, 0x400 ;  /* 0x0000040000067882 */ /* 0x000fe20000000000 */
[----:B------:R-:W-:Y:S01]  /*af30*/  IMAD.IADD R18, R35, 0x1, -R4 ;  /* 0x0000000123127824 */ /* 0x000fe200078e0a04 */
[----:B------:R-:W-:-:S04]  /*af40*/  UIADD3 UR6, UPT, UPT, UR6, 0x420, URZ ;  /* 0x0000042006067890 */ /* 0x000fc8000fffe0ff */
[----:B0-----:R-:W-:-:S06]  /*af50*/  ULEA UR6, UR7, UR6, 0x18 ;  /* 0x0000000607067291 */ /* 0x001fcc000f8ec0ff */
[----:B------:R-:W-:-:S06]  /*af60*/  LEA R18, R18, UR6, 0x2 ;  /* 0x0000000612127c11 */ /* 0x000fcc000f8e10ff */
[----:B------:R-:W3:Y:S02]  /*af70*/  LDS R18, [R18] ;  /* 0x0000000012127984 */ /* 0x000ee40000000800 */
[-C--:B---3--:R-:W-:Y:S01]  /*af80*/  FFMA.FTZ R12, R20, R18.reuse, R12 ;  /* 0x00000012140c7223 */ /* 0x088fe2000001000c */
[-C--:B------:R-:W-:Y:S01]  /*af90*/  FFMA.FTZ R13, R21, R18.reuse, R13 ;  /* 0x00000012150d7223 */ /* 0x080fe2000001000d */
[-C--:B------:R-:W-:Y:S01]  /*afa0*/  FFMA.FTZ R14, R22, R18.reuse, R14 ;  /* 0x00000012160e7223 */ /* 0x080fe2000001000e */
[----:B------:R-:W-:-:S07]  /*afb0*/  FFMA.FTZ R15, R23, R18, R15 ;  /* 0x00000012170f7223 */ /* 0x000fce000001000f */
.L_x_5447:
[----:B------:R-:W-:Y:S05]  /*afc0*/  BSYNC.RECONVERGENT B1 ;  /* 0x0000000000017941 */ /* 0x000fea0003800200 */
.L_x_5446:
[----:B------:R-:W-:Y:S01]  /*afd0*/  ISETP.GE.AND P0, PT, R19, UR45, PT ;  /* 0x0000002d13007c0c */ /* 0x000fe2000bf06270 */
[----:B------:R-:W-:-:S12]  /*afe0*/  BSSY.RECONVERGENT B3, `(.L_x_5455) ;  /* 0x0000122000037945 */ /* 0x000fd80003800200 */
[----:B------:R-:W-:Y:S05]  /*aff0*/  @P0 BRA `(.L_x_5456) ;  /* 0x0000001000800947 */ /* 0x000fea0003800000 */
[----:B------:R-:W-:Y:S01]  /*b000*/  HFMA2 R18, -RZ, RZ, 0, 1.1920928955078125e-07 ;  /* 0x00000002ff127431 */ /* 0x000fe200000001ff */
[----:B------:R-:W-:Y:S01]  /*b010*/  LOP3.LUT R28, RZ, R4, RZ, 0x33, !PT ;  /* 0x00000004ff1c7212 */ /* 0x000fe200078e33ff */
[----:B------:R-:W-:Y:S03]  /*b020*/  BSSY.RECONVERGENT B2, `(.L_x_5457) ;  /* 0x00000a4000027945 */ /* 0x000fe60003800200 */
        /* <DEDUP_REMOVED lines=16> */
.L_x_5468:
[C---:B------:R-:W-:Y:S01]  /*b130*/  VIADD R23, R21.reuse, 0xfffffffc ;  /* 0xfffffffc15177836 */ /* 0x040fe20000000000 */
[----:B------:R-:W-:Y:S01]  /*b140*/  IADD3 R22, PT, PT, R22, 0x4, RZ ;  /* 0x0000000416167810 */ /* 0x000fe20007ffe0ff */
[----:B-1----:R-:W-:Y:S01]  /*b150*/  IMAD.MOV.U32 R16, RZ, RZ, R30 ;  /* 0x000000ffff107224 */ /* 0x002fe200078e001e */
[C---:B------:R-:W-:Y:S01]  /*b160*/  IADD3 R33, PT, PT, R21.reuse, 0x2, RZ ;  /* 0x0000000215217810 */ /* 0x040fe20007ffe0ff */
[----:B------:R-:W-:Y:S01]  /*b170*/  VIADD R31, R21, 0xfffffffe ;  /* 0xfffffffe151f7836 */ /* 0x000fe20000000000 */
[----:B------:R-:W-:Y:S01]  /*b180*/  BSSY.RECONVERGENT B4, `(.L_x_5460) ;  /* 0x0000025000047945 */ /* 0x000fe20003800200 */
[----:B------:R-:W-:Y:S02]  /*b190*/  ISETP.NE.AND P0, PT, R22, RZ, PT ;  /* 0x000000ff1600720c */ /* 0x000fe40003f05270 */
[-C--:B------:R-:W-:Y:S02]  /*b1a0*/  ISETP.GE.AND P4, PT, R23, R16.reuse, PT ;  /* 0x000000101700720c */ /* 0x080fe40003f86270 */
[----:B------:R-:W-:-:S02]  /*b1b0*/  ISETP.GE.AND P1, PT, R31, R16, PT ;  /* 0x000000101f00720c */ /* 0x000fc40003f26270 */
[-C--:B------:R-:W-:Y:S02]  /*b1c0*/  ISETP.GE.AND P2, PT, R21, R16.reuse, PT ;  /* 0x000000101500720c */ /* 0x080fe40003f46270 */
[----:B------:R-:W-:-:S07]  /*b1d0*/  ISETP.GE.AND P3, PT, R33, R16, PT ;  /* 0x000000102100720c */ /* 0x000fce0003f66270 */
[----:B------:R-:W-:Y:S06]  /*b1e0*/  @!P4 BRA `(.L_x_5461) ;  /* 0x000000000078c947 */ /* 0x000fec0003800000 */
[----:B--2---:R-:W-:Y:S02]  /*b1f0*/  IABS R25, R16 ;  /* 0x0000001000197213 */ /* 0x004fe40000000000 */
[----:B------:R-:W-:Y:S02]  /*b200*/  IABS R32, R23 ;  /* 0x0000001700207213 */ /* 0x000fe40000000000 */
[----:B------:R-:W0:Y:S01]  /*b210*/  I2F.RP R24, R25 ;  /* 0x0000001900187306 */ /* 0x000e220000209400 */
[----:B------:R-:W-:Y:S02]  /*b220*/  ISETP.GE.AND P5, PT, R23, RZ, PT ;  /* 0x000000ff1700720c */ /* 0x000fe40003fa6270 */
[----:B------:R-:W-:Y:S01]  /*b230*/  ISETP.NE.AND P6, PT, R16, RZ, PT ;  /* 0x000000ff1000720c */ /* 0x000fe20003fc5270 */
[----:B------:R-:W1:Y:S04]  /*b240*/  LDS R23, [R20+-0x10] ;  /* 0xfffff00014177984 */ /* 0x000e680000000800 */
        /* <DEDUP_REMOVED lines=16> */
[----:B------:R-:W-:-:S05]  /*b350*/  @!P6 LOP3.LUT R18, RZ, R16, RZ, 0x33, !PT ;  /* 0x00000010ff12e212 */ /* 0x000fca00078e33ff */
[----:B------:R-:W-:-:S04]  /*b360*/  IMAD R19, R18, 0x90, RZ ;  /* 0x0000009012137824 */ /* 0x000fc800078e02ff */
[----:B------:R-:W-:-:S05]  /*b370*/  IMAD.WIDE.U32 R18, R19, 0x4, R6 ;  /* 0x0000000413127825 */ /* 0x000fca00078e0006 */
[----:B------:R-:W1:Y:S02]  /*b380*/  LDG.E.128 R24, desc[UR36][R18.64] ;  /* 0x0000002412187981 */ /* 0x000e64000c1e1d00 */
[-C--:B-1----:R-:W-:Y:S01]  /*b390*/  FFMA.FTZ R12, R24, R23.reuse, R12 ;  /* 0x00000017180c7223 */ /* 0x082fe2000001000c */
[-C--:B------:R-:W-:Y:S01]  /*b3a0*/  FFMA.FTZ R13, R25, R23.reuse, R13 ;  /* 0x00000017190d7223 */ /* 0x080fe2000001000d */
[-C--:B------:R-:W-:Y:S01]  /*b3b0*/  FFMA.FTZ R14, R26, R23.reuse, R14 ;  /* 0x000000171a0e7223 */ /* 0x080fe2000001000e */
[----:B------:R-:W-:-:S07]  /*b3c0*/  FFMA.FTZ R15, R27, R23, R15 ;  /* 0x000000171b0f7223 */ /* 0x000fce000001000f */
.L_x_5461:
[----:B------:R-:W-:Y:S05]  /*b3d0*/  BSYNC.RECONVERGENT B4 ;  /* 0x0000000000047941 */ /* 0x000fea0003800200 */
.L_x_5460:
[----:B------:R-:W-:Y:S04]  /*b3e0*/  BSSY.RECONVERGENT B4, `(.L_x_5462) ;  /* 0x0000020000047945 */ /* 0x000fe80003800200 */
[----:B------:R-:W-:Y:S05]  /*b3f0*/  @!P1 BRA `(.L_x_5463) ;  /* 0x0000000000789947 */ /* 0x000fea0003800000 */
[----:B------:R-:W-:Y:S02]  /*b400*/  IABS R23, R16 ;  /* 0x0000001000177213 */ /* 0x000fe40000000000 */
[----:B--2---:R-:W-:Y:S02]  /*b410*/  IABS R26, R31 ;  /* 0x0000001f001a7213 */ /* 0x004fe40000000000 */
        /* <DEDUP_REMOVED lines=18> */
[----:B------:R-:W0:Y:S03]  /*b540*/  LDS R23, [R20+-0x8] ;  /* 0xfffff80014177984 */ /* 0x000e260000000800 */
[----:B------:R-:W-:Y:S02]  /*b550*/  @!P4 IADD3 R18, PT, PT, -R18, RZ, RZ ;  /* 0x000000ff1212c210 */ /* 0x000fe40007ffe1ff */
[----:B------:R-:W-:-:S05]  /*b560*/  @!P5 LOP3.LUT R18, RZ, R16, RZ, 0x33, !PT ;  /* 0x00000010ff12d212 */ /* 0x000fca00078e33ff */
[----:B------:R-:W-:-:S04]  /*b570*/  IMAD R19, R18, 0x90, RZ ;  /* 0x0000009012137824 */ /* 0x000fc800078e02ff */
[----:B------:R-:W-:-:S05]  /*b580*/  IMAD.WIDE.U32 R18, R19, 0x4, R6 ;  /* 0x0000000413127825 */ /* 0x000fca00078e0006 */
[----:B------:R-:W0:Y:S02]  /*b590*/  LDG.E.128 R24, desc[UR36][R18.64] ;  /* 0x0000002412187981 */ /* 0x000e24000c1e1d00 */
[-C--:B0-----:R-:W-:Y:S01]  /*b5a0*/  FFMA.FTZ R12, R24, R23.reuse, R12 ;  /* 0x00000017180c7223 */ /* 0x081fe2000001000c */
[-C--:B------:R-:W-:Y:S01]  /*b5b0*/  FFMA.FTZ R13, R25, R23.reuse, R13 ;  /* 0x00000017190d7223 */ /* 0x080fe2000001000d */
[-C--:B------:R-:W-:Y:S01]  /*b5c0*/  FFMA.FTZ R14, R26, R23.reuse, R14 ;  /* 0x000000171a0e7223 */ /* 0x080fe2000001000e */
[----:B------:R-:W-:-:S07]  /*b5d0*/  FFMA.FTZ R15, R27, R23, R15 ;  /* 0x000000171b0f7223 */ /* 0x000fce000001000f */
.L_x_5463:
[----:B------:R-:W-:Y:S05]  /*b5e0*/  BSYNC.RECONVERGENT B4 ;  /* 0x0000000000047941 */ /* 0x000fea0003800200 */
.L_x_5462:
        /* <DEDUP_REMOVED lines=22> */
[----:B------:R-:W0:Y:S03]  /*b750*/  LDS R23, [R20] ;  /* 0x0000000014177984 */ /* 0x000e260000000800 */
        /* <DEDUP_REMOVED lines=9> */
.L_x_5465:
[----:B------:R-:W-:Y:S05]  /*b7f0*/  BSYNC.RECONVERGENT B4 ;  /* 0x0000000000047941 */ /* 0x000fea0003800200 */
.L_x_5464:
        /* <DEDUP_REMOVED lines=22> */
[----:B------:R-:W0:Y:S03]  /*b960*/  LDS R23, [R20+0x8] ;  /* 0x0000080014177984 */ /* 0x000e260000000800 */
        /* <DEDUP_REMOVED lines=9> */
.L_x_5467:
[----:B------:R-:W-:Y:S05]  /*ba00*/  BSYNC.RECONVERGENT B4 ;  /* 0x0000000000047941 */ /* 0x000fea0003800200 */
.L_x_5466:
[----:B------:R-:W-:Y:S02]  /*ba10*/  VIADD R21, R21, 0x8 ;  /* 0x0000000815157836 */ /* 0x000fe40000000000 */
[----:B------:R-:W-:Y:S01]  /*ba20*/  VIADD R20, R20, 0x20 ;  /* 0x0000002014147836 */ /* 0x000fe20000000000 */
[----:B------:R-:W-:Y:S06]  /*ba30*/  @P0 BRA `(.L_x_5468) ;  /* 0xfffffff400bc0947 */ /* 0x000fec000383ffff */
[----:B------:R-:W-:Y:S05]  /*ba40*/  BSYNC.RECONVERGENT B1 ;  /* 0x0000000000017941 */ /* 0x000fea0003800200 */
.L_x_5459:
[----:B------:R-:W-:-:S07]  /*ba50*/  VIADD R19, R21, 0xfffffffc ;  /* 0xfffffffc15137836 */ /* 0x000fce0000000000 */
.L_x_5458:
[----:B------:R-:W-:Y:S05]  /*ba60*/  BSYNC.RECONVERGENT B2 ;  /* 0x0000000000027941 */ /* 0x000fea0003800200 */
.L_x_5457:
        /* <DEDUP_REMOVED lines=9> */
[C---:B------:R-:W-:Y:S01]  /*bb00*/  IMAD.IADD R18, R19.reuse, 0x1, -R4 ;  /* 0x0000000113127824 */ /* 0x040fe200078e0a04 */
[----:B--2---:R-:W-:Y:S01]  /*bb10*/  IADD3 R25, PT, PT, R19, 0x2, RZ ;  /* 0x0000000213197810 */ /* 0x004fe20007ffe0ff */
[----:B------:R-:W-:Y:S03]  /*bb20*/  BSSY.RECONVERGENT B2, `(.L_x_5471) ;  /* 0x0000023000027945 */ /* 0x000fe60003800200 */
[----:B------:R-:W-:Y:S01]  /*bb30*/  ISETP.GE.AND P2, PT, R25, R16, PT ;  /* 0x000000101900720c */ /* 0x000fe20003f46270 */
[----:B0-----:R-:W-:-:S06]  /*bb40*/  ULEA UR6, UR7, UR6, 0x18 ;  /* 0x0000000607067291 */ /* 0x001fcc000f8ec0ff */
[----:B------:R-:W-:Y:S01]  /*bb50*/  LEA R24, R18, UR6, 0x2 ;  /* 0x0000000612187c11 */ /* 0x000fe2000f8e10ff */
[----:B------:R-:W-:Y:S06]  /*bb60*/  @!P0 BRA `(.L_x_5472) ;  /* 0x0000000000788947 */ /* 0x000fec0003800000 */
[----:B------:R-:W-:Y:S01]  /*bb70*/  IABS R23, R16 ;  /* 0x0000001000177213 */ /* 0x000fe20000000000 */
[----:B------:R-:W-:Y:S01]  /*bb80*/  HFMA2 R20, -RZ, RZ, 0, 0 ;  /* 0x00000000ff147431 */ /* 0x000fe200000001ff */
[----:B------:R-:W-:Y:S02]  /*bb90*/  ISETP.GE.AND P1, PT, R19, RZ, PT ;  /* 0x000000ff1300720c */ /* 0x000fe40003f26270 */
[----:B------:R-:W0:Y:S01]  /*bba0*/  I2F.RP R22, R23 ;  /* 0x0000001700167306 */ /* 0x000e220000209400 */
[----:B------:R-:W-:-:S07]  /*bbb0*/  ISETP.NE.AND P3, PT, R16, RZ, PT ;  /* 0x000000ff1000720c */ /* 0x000fce0003f65270 */
[----:B0-----:R-:W0:Y:S02]  /*bbc0*/  MUFU.RCP R22, R22 ;  /* 0x0000001600167308 */ /* 0x001e240000001000 */
[----:B0-----:R-:W-:-:S06]  /*bbd0*/  VIADD R26, R22, 0xffffffe ;  /* 0x0ffffffe161a7836 */ /* 0x001fcc0000000000 */
[----:B------:R-:W0:Y:S02]  /*bbe0*/  F2I.FTZ.U32.TRUNC.NTZ R21, R26 ;  /* 0x0000001a00157305 */ /* 0x000e24000021f000 */
[----:B0-----:R-:W-:-:S04]  /*bbf0*/  IMAD.MOV R18, RZ, RZ, -R21 ;  /* 0x000000ffff127224 */ /* 0x001fc800078e0a15 */
        /* <DEDUP_REMOVED lines=21> */
.L_x_5472:
[----:B------:R-:W-:Y:S05]  /*bd50*/  BSYNC.RECONVERGENT B2 ;  /* 0x0000000000027941 */ /* 0x000fea0003800200 */
.L_x_5471:
[----:B------:R-:W-:Y:S04]  /*bd60*/  BSSY.RECONVERGENT B2, `(.L_x_5473) ;  /* 0x0000020000027945 */ /* 0x000fe80003800200 */
[----:B------:R-:W-:Y:S05]  /*bd70*/  @!P2 BRA `(.L_x_5474) ;  /* 0x000000000078a947 */ /* 0x000fea0003800000 */
[----:B------:R-:W-:Y:S02]  /*bd80*/  IABS R23, R16 ;  /* 0x0000001000177213 */ /* 0x000fe40000000000 */
[----:B------:R-:W-:Y:S02]  /*bd90*/  MOV R20, RZ ;  /* 0x000000ff00147202 */ /* 0x000fe40000000f00 */
[----:B------:R-:W0:Y:S01]  /*bda0*/  I2F.RP R22, R23 ;  /* 0x0000001700167306 */ /* 0x000e220000209400 */
[----:B------:R-:W-:Y:S02]  /*bdb0*/  ISETP.GE.AND P1, PT, R25, RZ, PT ;  /* 0x000000ff1900720c */ /* 0x000fe40003f26270 */
[----:B------:R-:W-:-:S05]  /*bdc0*/  ISETP.NE.AND P2, PT, R16, RZ, PT ;  /* 0x000000ff1000720c */ /* 0x000fca0003f45270 */
        /* <DEDUP_REMOVED lines=25> */
.L_x_5474:
[----:B------:R-:W-:Y:S05]  /*bf60*/  BSYNC.RECONVERGENT B2 ;  /* 0x0000000000027941 */ /* 0x000fea0003800200 */
.L_x_5473:
[----:B------:R-:W-:-:S07]  /*bf70*/  VIADD R19, R19, 0x4 ;  /* 0x0000000413137836 */ /* 0x000fce0000000000 */
.L_x_5470:
[----:B------:R-:W-:Y:S05]  /*bf80*/  BSYNC.RECONVERGENT B1 ;  /* 0x0000000000017941 */ /* 0x000fea0003800200 */
.L_x_5469:
[----:B------:R-:W-:-:S04]  /*bf90*/  LOP3.LUT P0, RZ, R28, 0x2, RZ, 0xc0, !PT ;  /* 0x000000021cff7812 */ /* 0x000fc8000780c0ff */
[----:B------:R-:W-:-:S13]  /*bfa0*/  ISETP.LT.OR P0, PT, R19, R16, P0 ;  /* 0x000000101300720c */ /* 0x000fda0000701670 */
[----:B------:R-:W-:Y:S05]  /*bfb0*/  @P0 BRA `(.L_x_5456) ;  /* 0x0000000000900947 */ /* 0x000fea0003800000 */
[----:B------:R-:W-:Y:S01]  /*bfc0*/  IABS R23, R16 ;  /* 0x0000001000177213 */ /* 0x000fe20000000000 */
[----:B------:R-:W-:Y:S01]  /*bfd0*/  IMAD.MOV.U32 R20, RZ, RZ, RZ ;  /* 0x000000ffff147224 */ /* 0x000fe200078e00ff */
[----:B------:R-:W-:Y:S02]  /*bfe0*/  ISETP.GE.AND P1, PT, R19, RZ, PT ;  /* 0x000000ff1300720c */ /* 0x000fe40003f26270 */
[----:B------:R-:W0:Y:S01]  /*bff0*/  I2F.RP R22, R23 ;  /* 0x0000001700167306 */ /* 0x000e220000209400 */
[----:B------:R-:W-:-:S07]  /*c000*/  ISETP.NE.AND P2, PT, R16, RZ, PT ;  /* 0x000000ff1000720c */ /* 0x000fce0003f45270 */
[----:B0-----:R-:W2:Y:S02]  /*c010*/  MUFU.RCP R22, R22 ;  /* 0x0000001600167308 */ /* 0x001ea40000001000 */
[----:B--2---:R-:W-:-:S06]  /*c020*/  VIADD R24, R22, 0xffffffe ;  /* 0x0ffffffe16187836 */ /* 0x004fcc0000000000 */
[----:B------:R-:W0:Y:S02]  /*c030*/  F2I.FTZ.U32.TRUNC.NTZ R21, R24 ;  /* 0x0000001800157305 */ /* 0x000e24000021f000 */
[----:B0-----:R-:W-:-:S05]  /*c040*/  IADD3 R18, PT, PT, RZ, -R21, RZ ;  /* 0x80000015ff127210 */ /* 0x001fca0007ffe0ff */
        /* <DEDUP_REMOVED lines=12> */
[----:B------:R-:W-:-:S05]  /*c110*/  @!P2 LOP3.LUT R18, RZ, R16, RZ, 0x33, !PT ;  /* 0x00000010ff12a212 */ /* 0x000fca00078e33ff */
[----:B------:R-:W-:-:S04]  /*c120*/  IMAD R21, R18, 0x90, RZ ;  /* 0x0000009012157824 */ /* 0x000fc800078e02ff */
[----:B------:R-:W-:-:S05]  /*c130*/  IMAD.WIDE.U32 R6, R21, 0x4, R6 ;  /* 0x0000000415067825 */ /* 0x000fca00078e0006 */
[----:B------:R-:W2:Y:S01]  /*c140*/  LDG.E.128 R20, desc[UR36][R6.64] ;  /* 0x0000002406147981 */ /* 0x000ea2000c1e1d00 */
[----:B------:R-:W0:Y:S01]  /*c150*/  S2UR UR7, SR_CgaCtaId ;  /* 0x00000000000779c3 */ /* 0x000e220000008800 */
[----:B------:R-:W-:Y:S01]  /*c160*/  UMOV UR6, 0x400 ;  /* 0x0000040000067882 */ /* 0x000fe20000000000 */
[----:B------:R-:W-:Y:S01]  /*c170*/  IMAD.IADD R19, R19, 0x1, -R4 ;  /* 0x0000000113137824 */ /* 0x000fe200078e0a04 */
        /* <DEDUP_REMOVED lines=8> */
.L_x_5456:
[----:B------:R-:W-:Y:S05]  /*c200*/  BSYNC.RECONVERGENT B3 ;  /* 0x0000000000037941 */ /* 0x000fea0003800200 */
.L_x_5455:
[----:B------:R-:W-:-:S13]  /*c210*/  ISETP.NE.AND P0, PT, R17, UR5, PT ;  /* 0x0000000511007c0c */ /* 0x000fda000bf05270 */
[----:B------:R-:W-:Y:S05]  /*c220*/  @P0 BRA `(.L_x_5445) ;  /* 0x0000000000e80947 */ /* 0x000fea0003800000 */
[----:B------:R-:W0:Y:S01]  /*c230*/  LDC R6, c[0x0][0x478] ;  /* 0x00011e00ff067b82 */ /* 0x000e220000000800 */
[----:B------:R-:W-:Y:S01]  /*c240*/  IADD3 R33, PT, PT, R5, UR43, RZ ;  /* 0x0000002b05217c10 */ /* 0x000fe2000fffe0ff */
[----:B------:R-:W1:Y:S01]  /*c250*/  LDCU.64 UR6, c[0x0][0x460] ;  /* 0x00008c00ff0677ac */ /* 0x000e620008000a00 */
[----:B------:R-:W-:Y:S01]  /*c260*/  IADD3 R4, PT, PT, -R4, UR45, RZ ;  /* 0x0000002d04047c10 */ /* 0x000fe2000fffe1ff */
[----:B------:R-:W3:Y:S01]  /*c270*/  LDCU.64 UR8, c[0x0][0x3c0] ;  /* 0x00007800ff0877ac */ /* 0x000ee20008000a00 */
        /* <DEDUP_REMOVED lines=9> */
[----:B------:R-:W-:-:S13]  /*c310*/  ISETP.NE.AND.EX P0, PT, RZ, UR7, PT, P0 ;  /* 0x00000007ff007c0c */ /* 0x000fda000bf05300 */
[----:B------:R-:W0:Y:S08]  /*c320*/  @P0 LDC R35, c[0x0][0x3f8] ;  /* 0x0000fe00ff230b82 */ /* 0x000e300000000800 */
[----:B------:R-:W1:Y:S01]  /*c330*/  @P0 LDC.64 R20, c[0x0][0x458] ;  /* 0x00011600ff140b82 */ /* 0x000e620000000a00 */
[----:B--2---:R-:W-:-:S04]  /*c340*/  @P1 IMAD.WIDE R6, R33, 0x4, R18 ;  /* 0x0000000421061825 */ /* 0x004fc800078e0212 */
[----:B0-----:R-:W-:-:S04]  /*c350*/  @P0 IMAD R0, R35, UR38, R0 ;  /* 0x0000002623000c24 */ /* 0x001fc8000f8e0200 */
[----:B------:R-:W-:-:S04]  /*c360*/  @P0 IMAD R19, R0, 0x90, R5 ;  /* 0x0000009000130824 */ /* 0x000fc800078e0205 */
[----:B-1----:R-:W-:Y:S01]  /*c370*/  @P0 IMAD.WIDE R18, R19, 0x4, R20 ;  /* 0x0000000413120825 */ /* 0x002fe200078e0214 */
        /* <DEDUP_REMOVED lines=10> */
[----:B------:R-:W1:Y:S01]  /*c420*/  S2UR UR7, SR_CgaCtaId ;  /* 0x00000000000779c3 */ /* 0x000e620000008800 */
[----:B------:R-:W-:Y:S02]  /*c430*/  UMOV UR6, 0x400 ;  /* 0x0000040000067882 */ /* 0x000fe40000000000 */
[----:B------:R-:W-:Y:S01]  /*c440*/  UIADD3 UR6, UPT, UPT, UR6, 0x420, URZ ;  /* 0x0000042006067890 */ /* 0x000fe2000fffe0ff */
[----:B------:R-:W-:-:S03]  /*c450*/  IMAD R16, R2, R16, R5 ;  /* 0x0000001002107224 */ /* 0x000fc600078e0205 */
[----:B-1----:R-:W-:-:S06]  /*c460*/  ULEA UR6, UR7, UR6, 0x18 ;  /* 0x0000000607067291 */ /* 0x002fcc000f8ec0ff */
        /* <DEDUP_REMOVED lines=22> */
.L_x_5445:
[----:B------:R-:W-:Y:S05]  /*c5d0*/  BSYNC.RECONVERGENT B0 ;  /* 0x0000000000007941 */ /* 0x000fea0003800200 */
.L_x_5444:
        /* <DEDUP_REMOVED lines=21> */
.L_x_5475:
[----:B------:R-:W-:Y:S05]  /*c730*/  @P0 EXIT ;  /* 0x000000000000094d */ /* 0x000fea0003800000 */
[----:B------:R-:W1:Y:S02]  /*c740*/  LDCU UR4, c[0x0][0x478] ;  /* 0x00008f00ff0477ac */ /* 0x000e640008000800 */
[----:B-1----:R-:W-:-:S09]  /*c750*/  UISETP.NE.AND UP0, UPT, UR4, 0x2, UPT ;  /* 0x000000020400788c */ /* 0x002fd2000bf05270 */
[----:B------:R-:W-:Y:S05]  /*c760*/  BRA.U UP0, `(.L_x_5476) ;  /* 0x00000001007c7547 */ /* 0x000fea000b800000 */
[----:B0-----:R-:W0:Y:S01]  /*c770*/  LDC.64 R6, c[0x0][0x470] ;  /* 0x00011c00ff067b82 */ /* 0x001e220000000a00 */
[----:B------:R-:W1:Y:S01]  /*c780*/  LDCU.64 UR4, c[0x0][0x380] ;  /* 0x00007000ff0477ac */ /* 0x000e620008000a00 */
[----:B0-----:R-:W3:Y:S02]  /*c790*/  LDG.E R6, desc[UR36][R6.64] ;  /* 0x0000002406067981 */ /* 0x001ee4000c1e1900 */
[C---:B---3--:R-:W-:Y:S01]  /*c7a0*/  FMUL.FTZ R14, R6.reuse, R14 ;  /* 0x0000000e060e7220 */ /* 0x048fe20000410000 */
        /* <DEDUP_REMOVED lines=27> */
.L_x_5476:
[----:B0-----:R-:W0:Y:S01]  /*c960*/  LDC.64 R6, c[0x0][0x380] ;  /* 0x0000e000ff067b82 */ /* 0x001e220000000a00 */
[----:B------:R-:W-:-:S04]  /*c970*/  IMAD.IADD R3, R2, 0x1, R5 ;  /* 0x0000000102037824 */ /* 0x000fc800078e0205 */
[----:B0-----:R-:W-:-:S05]  /*c980*/  IMAD.WIDE R2, R3, 0x4, R6 ;  /* 0x0000000403027825 */ /* 0x001fca00078e0206 */
[----:B------:R-:W-:Y:S01]  /*c990*/  STG.E.128 desc[UR36][R2.64], R12 ;  /* 0x0000000c02007986 */ /* 0x000fe2000c101d24 */
[----:B------:R-:W-:Y:S05]  /*c9a0*/  EXIT ;  /* 0x000000000000794d */ /* 0x000fea0003800000 */
.L_x_5404:
        /* <DEDUP_REMOVED lines=8> */
.L_x_5478:
[----:B------:R-:W-:Y:S05]  /*ca30*/  BSYNC B1 ;  /* 0x0000000000017941 */ /* 0x000fea0003800000 */
.L_x_5477:
[----:B------:R-:W-:Y:S05]  /*ca40*/  BRA `(.L_x_5479) ;  /* 0xffffffa000f07947 */ /* 0x000fea000383ffff */
.L_x_5408:
        /* <DEDUP_REMOVED lines=8> */
.L_x_5481:
[----:B------:R-:W-:Y:S05]  /*cad0*/  BSYNC B0 ;  /* 0x0000000000007941 */ /* 0x000fea0003800000 */
.L_x_5480:
[----:B------:R-:W-:Y:S01]  /*cae0*/  FMNMX.FTZ R13, R14, R252, !PT ;  /* 0x000000fc0e0d7209 */ /* 0x000fe20007810000 */
[----:B------:R-:W-:Y:S02]  /*caf0*/  HFMA2 R12, -RZ, RZ, 0, 4.76837158203125e-07 ;  /* 0x00000008ff0c7431 */ /* 0x000fe400000001ff */
[----:B------:R-:W-:Y:S02]  /*cb00*/  IMAD.MOV.U32 R11, RZ, RZ, 0x1f ;  /* 0x0000001fff0b7424 */ /* 0x000fe400078e00ff */
[----:B------:R-:W-:-:S07]  /*cb10*/  IMAD.MOV.U32 R15, RZ, RZ, -0x1 ;  /* 0xffffffffff0f7424 */ /* 0x000fce00078e00ff */
[----:B------:R-:W-:Y:S05]  /*cb20*/  WARPSYNC.COLLECTIVE R15, `(.L_x_5482) ;  /* 0x000000000f087348 */ /* 0x000fea0003c00000 */
[----:B------:R0:W1:Y:S02]  /*cb30*/  SHFL.BFLY P6, R14, R13, R12, R11 ;  /* 0x0c00000c0d0e7389 */ /* 0x00006400000c000b */
[----:B01----:R-:W-:Y:S05]  /*cb40*/  ENDCOLLECTIVE ;  /* 0x000000000000791b */ /* 0x003fea0003800000 */
.L_x_5482:
[----:B------:R-:W-:Y:S02]  /*cb50*/  MOV R12, 0x4 ;  /* 0x00000004000c7802 */ /* 0x000fe40000000f00 */
[----:B------:R-:W-:-:S05]  /*cb60*/  FMNMX.FTZ R0, R13, R14, !PT ;  /* 0x0000000e0d007209 */ /* 0x000fca0007810000 */
[----:B------:R-:W-:-:S07]  /*cb70*/  IMAD.MOV.U32 R13, RZ, RZ, R0 ;  /* 0x000000ffff0d7224 */ /* 0x000fce00078e0000 */
[----:B------:R-:W-:Y:S05]  /*cb80*/  WARPSYNC.COLLECTIVE R15, `(.L_x_5483) ;  /* 0x000000000f087348 */ /* 0x000fea0003c00000 */
[----:B------:R0:W1:Y:S02]  /*cb90*/  SHFL.BFLY P6, R14, R13, R12, R11 ;  /* 0x0c00000c0d0e7389 */ /* 0x00006400000c000b */
[----:B01----:R-:W-:Y:S05]  /*cba0*/  ENDCOLLECTIVE ;  /* 0x000000000000791b */ /* 0x003fea0003800000 */
.L_x_5483:
[----:B------:R-:W-:Y:S01]  /*cbb0*/  IMAD.MOV.U32 R12, RZ, RZ, 0x2 ;  /* 0x00000002ff0c7424 */ /* 0x000fe200078e00ff */
[----:B------:R-:W-:-:S05]  /*cbc0*/  FMNMX.FTZ R2, R0, R14, !PT ;  /* 0x0000000e00027209 */ /* 0x000fca0007810000 */
[----:B------:R-:W-:-:S07]  /*cbd0*/  IMAD.MOV.U32 R13, RZ, RZ, R2 ;  /* 0x000000ffff0d7224 */ /* 0x000fce00078e0002 */
[----:B------:R-:W-:Y:S05]  /*cbe0*/  WARPSYNC.COLLECTIVE R15, `(.L_x_5484) ;  /* 0x000000000f087348 */ /* 0x000fea0003c00000 */
[----:B------:R0:W1:Y:S02]  /*cbf0*/  SHFL.BFLY P6, R14, R13, R12, R11 ;  /* 0x0c00000c0d0e7389 */ /* 0x00006400000c000b */
[----:B01----:R-:W-:Y:S05]  /*cc00*/  ENDCOLLECTIVE ;  /* 0x000000000000791b */ /* 0x003fea0003800000 */
.L_x_5484:
[----:B------:R-:W-:Y:S05]  /*cc10*/  BRA `(.L_x_5485) ;  /* 0xffffffa400487947 */ /* 0x000fea000383ffff */
.L_x_5486:
        /* <DEDUP_REMOVED lines=14> */
.L_x_5611:


//--------------------- .text._ZN4mmha33masked_multihead_attention_kernelIfLi144ELi256ELi4ELi64ELi64ELb0ELb0EEEv26Multihead_attention_paramsIT_XT5_EE --------------------------
	.section	.text._ZN4mmha33masked_multihead_attention_kernelIfLi144ELi256ELi4ELi64ELi64ELb0ELb0EEEv26Multihead_attention_paramsIT_XT5_EE,"ax",@progbits
	.align	128
        .global         _ZN4mmha33masked_multihead_attention_kernelIfLi144ELi256ELi4ELi64ELi64ELb0ELb0EEEv26Multihead_attention_paramsIT_XT5_EE
        .type           _ZN4mmha33masked_multihead_attention_kernelIfLi144ELi256ELi4ELi64ELi64ELb0ELb0EEEv26Multihead_attention_paramsIT_XT5_EE,@function
        .size           _ZN4mmha33masked_multihead_attention_kernelIfLi144ELi256ELi4ELi64ELi64ELb0ELb0EEEv26Multihead_attention_paramsIT_XT5_EE,(.L_x_5612 - _ZN4mmha33masked_multihead_attention_kernelIfLi144ELi256ELi4ELi64ELi64ELb0ELb0EEEv26Multihead_attention_paramsIT_XT5_EE)
        .other          _ZN4mmha33masked_multihead_attention_kernelIfLi144ELi256ELi4ELi64ELi64ELb0ELb0EEEv26Multihead_attention_paramsIT_XT5_EE,@"STO_CUDA_ENTRY STV_DEFAULT"
_ZN4mmha33masked_multihead_attention_kernelIfLi144ELi256ELi4ELi64ELi64ELb0ELb0EEEv26Multihead_attention_paramsIT_XT5_EE:
.text._ZN4mmha33masked_multihead_attention_kernelIfLi144ELi256ELi4ELi64ELi64ELb0ELb0EEEv26Multihead_attention_paramsIT_XT5_EE:
        /* <DEDUP_REMOVED lines=12> */
.L_x_5487:
        /* <DEDUP_REMOVED lines=13> */
[----:B--2---:R-:W2:Y:S05]  /*0190*/  MUFU.RCP R0, R0 ;  /* 0x0000000000007308 */ /* 0x004eaa0000001000 */
[----:B------:R-:W3:Y:S01]  /*01a0*/  @!P1 LDC.64 R12, c[0x0][0x398] ;  /* 0x0000e600ff0c9b82 */ /* 0x000ee20000000a00 */
[----:B-1----:R-:W-:-:S06]  /*01b0*/  IMAD R26, R23, R38, R25 ;  /* 0x00000026171a7224 */ /* 0x002fcc00078e0219 */
[----:B------:R-:W-:Y:S01]  /*01c0*/  @P0 IMAD R4, R23, R4, RZ ;  /* 0x0000000417040224 */ /* 0x000fe200078e02ff */
[----:B------:R-:W1:Y:S01]  /*01d0*/  @!P1 LDC.64 R8, c[0x0][0x468] ;  /* 0x00011a00ff089b82 */ /* 0x000e620000000a00 */
[----:B--2---:R-:W-:Y:S01]  /*01e0*/  VIADD R2, R0, 0xffffffe ;  /* 0x0ffffffe00027836 */ /* 0x004fe20000000000 */
[----:B------:R-:W-:-:S03]  /*01f0*/  IABS R0, R23 ;  /* 0x0000001700007213 */ /* 0x000fc60000000000 */
[----:B------:R2:W4:Y:S02]  /*0200*/  F2I.FTZ.U32.TRUNC.NTZ R3, R2 ;  /* 0x0000000200037305 */ /* 0x000524000021f000 */
[----:B--2---:R-:W-:Y:S01]  /*0210*/  IMAD.MOV.U32 R2, RZ, RZ, RZ ;  /* 0x000000ffff027224 */ /* 0x004fe200078e00ff */
[----:B-1----:R-:W2:Y:S01]  /*0220*/  @!P1 LDG.E R8, desc[UR36][R8.64+0x4] ;  /* 0x0000042408089981 */ /* 0x002ea2000c1e1900 */
[----:B----4-:R-:W-:-:S04]  /*0230*/  IMAD.MOV R5, RZ, RZ, -R3 ;  /* 0x000000ffff057224 */ /* 0x010fc800078e0a03 */
[----:B------:R-:W-:-:S04]  /*0240*/  IMAD R5, R5, R6, RZ ;  /* 0x0000000605057224 */ /* 0x000fc800078e02ff */
[----:B------:R-:W-:-:S04]  /*0250*/  IMAD.HI.U32 R2, R3, R5, R2 ;  /* 0x0000000503027227 */ /* 0x000fc800078e0002 */
[----:B------:R-:W-:-:S04]  /*0260*/  IMAD.MOV.U32 R3, RZ, RZ, R0 ;  /* 0x000000ffff037224 */ /* 0x000fc800078e0000 */
[----:B------:R-:W-:-:S05]  /*0270*/  IMAD.HI.U32 R0, R2, R3, RZ ;  /* 0x0000000302007227 */ /* 0x000fca00078e00ff */
[----:B------:R-:W-:-:S05]  /*0280*/  IADD3 R2, PT, PT, -R0, RZ, RZ ;  /* 0x000000ff00027210 */ /* 0x000fca0007ffe1ff */
[----:B------:R-:W-:Y:S02]  /*0290*/  IMAD R3, R6, R2, R3 ;  /* 0x0000000206037224 */ /* 0x000fe400078e0203 */
[----:B------:R-:W-:Y:S02]  /*02a0*/  @!P0 IMAD R2, R26, 0x90, RZ ;  /* 0x000000901a028824 */ /* 0x000fe400078e02ff */
[----:B------:R-:W-:Y:S01]  /*02b0*/  @P0 IMAD R2, R25, 0x90, R4 ;  /* 0x0000009019020824 */ /* 0x000fe200078e0204 */
[----:B------:R-:W-:Y:S02]  /*02c0*/  ISETP.GT.U32.AND P2, PT, R6, R3, PT ;  /* 0x000000030600720c */ /* 0x000fe40003f44070 */
[----:B0-----:R-:W-:Y:S01]  /*02d0*/  ISETP.NE.U32.AND P0, PT, R28, RZ, PT ;  /* 0x000000ff1c00720c */ /* 0x001fe20003f05070 */
[----:B------:R-:W-:-:S03]  /*02e0*/  IMAD.IADD R27, R24, 0x1, R2 ;  /* 0x00000001181b7824 */ /* 0x000fc600078e0202 */
[----:B------:R-:W-:Y:S02]  /*02f0*/  ISETP.NE.AND.EX P0, PT, R29, RZ, PT, P0 ;  /* 0x000000ff1d00720c */ /* 0x000fe40003f05300 */
[----:B---3--:R-:W-:-:S04]  /*0300*/  @!P1 IADD3 R4, P4, PT, R27, R12, RZ ;  /* 0x0000000c1b049210 */ /* 0x008fc80007f9e0ff */
[----:B------:R-:W-:Y:S01]  /*0310*/  @!P1 LEA.HI.X.SX32 R5, R27, R13, 0x1, P4 ;  /* 0x0000000d1b059211 */ /* 0x000fe200020f0eff */
[----:B------:R-:W-:-:S05]  /*0320*/  @!P2 IMAD.IADD R3, R3, 0x1, -R6 ;  /* 0x000000010303a824 */ /* 0x000fca00078e0a06 */
[----:B------:R-:W-:Y:S02]  /*0330*/  ISETP.GE.U32.AND P3, PT, R3, R6, PT ;  /* 0x000000060300720c */ /* 0x000fe40003f66070 */
[----:B------:R0:W3:Y:S01]  /*0340*/  @!P1 LDG.E R3, desc[UR36][R4.64] ;  /* 0x0000002404039981 */ /* 0x0000e2000c1e1900 */
[----:B------:R-:W1:Y:S01]  /*0350*/  @P0 LDC.64 R6, c[0x0][0x460] ;  /* 0x00011800ff060b82 */ /* 0x000e620000000a00 */
[----:B------:R-:W-:Y:S01]  /*0360*/  @!P2 VIADD R0, R0, 0x1 ;  /* 0x000000010000a836 */ /* 0x000fe20000000000 */
[----:B------:R-:W-:Y:S02]  /*0370*/  ISETP.GE.AND P4, PT, R11, RZ, PT ;  /* 0x000000ff0b00720c */ /* 0x000fe40003f86270 */
[----:B------:R-:W-:-:S04]  /*0380*/  ISETP.NE.AND P2, PT, R10, RZ, PT ;  /* 0x000000ff0a00720c */ /* 0x000fc80003f45270 */
[----:B0-----:R-:W0:Y:S02]  /*0390*/  LDC.64 R4, c[0x0][0x4a0] ;  /* 0x00012800ff047b82 */ /* 0x001e240000000a00 */
[----:B------:R-:W-:-:S05]  /*03a0*/  @P3 IADD3 R0, PT, PT, R0, 0x1, RZ ;  /* 0x0000000100003810 */ /* 0x000fca0007ffe0ff */
[----:B------:R-:W-:-:S04]  /*03b0*/  IMAD.MOV.U32 R39, RZ, RZ, R0 ;  /* 0x000000ffff277224 */ /* 0x000fc800078e0000 */
[----:B------:R-:W-:Y:S01]  /*03c0*/  @!P4 IMAD.MOV R39, RZ, RZ, -R39 ;  /* 0x000000ffff27c224 */ /* 0x000fe200078e0a27 */
[----:B------:R-:W-:Y:S01]  /*03d0*/  @!P2 LOP3.LUT R39, RZ, R10, RZ, 0x33, !PT ;  /* 0x0000000aff27a212 */ /* 0x000fe200078e33ff */
[----:B------:R-:W-:-:S04]  /*03e0*/  IMAD.MOV.U32 R16, RZ, RZ, RZ ;  /* 0x000000ffff107224 */ /* 0x000fc800078e00ff */
[----:B-1----:R-:W-:-:S05]  /*03f0*/  @P0 IMAD.WIDE R6, R39, 0x4, R6 ;  /* 0x0000000427060825 */ /* 0x002fca00078e0206 */
[----:B------:R1:W5:Y:S01]  /*0400*/  @P0 LDG.E R16, desc[UR36][R6.64] ;  /* 0x0000002406100981 */ /* 0x000362000c1e1900 */
[----:B0-----:R-:W-:-:S04]  /*0410*/  ISETP.NE.U32.AND P0, PT, R4, RZ, PT ;  /* 0x000000ff0400720c */ /* 0x001fc80003f05070 */
[----:B------:R-:W-:Y:S02]  /*0420*/  ISETP.NE.AND.EX P0, PT, R5, RZ, PT, P0 ;  /* 0x000000ff0500720c */ /* 0x000fe40003f05300 */
[----:B------:R-:W-:-:S11]  /*0430*/  ISETP.GT.U32.AND P2, PT, R22, 0x23, PT ;  /* 0x000000231600780c */ /* 0x000fd60003f44070 */
[----:B------:R-:W0:Y:S01]  /*0440*/  @P0 LDC.64 R18, c[0x0][0x4a0] ;  /* 0x00012800ff120b82 */ /* 0x000e220000000a00 */
[----:B------:R-:W-:Y:S01]  /*0450*/  BSSY.RECONVERGENT B0, `(.L_x_5488) ;  /* 0x000001f000007945 */ /* 0x000fe20003800200 */
[----:B---3--:R-:W2:Y:S08]  /*0460*/  @!P1 I2F.S8 R5, R3 ;  /* 0x0000000300059306 */ /* 0x008eb00000001400 */
[----:B------:R-:W3:Y:S08]  /*0470*/  @!P1 I2F.S8 R11, R3.B1 ;  /* 0x10000003000b9306 */ /* 0x000ef00000001400 */
[----:B------:R-:W1:Y:S08]  /*0480*/  @!P1 I2F.S8 R13, R3.B2 ;  /* 0x20000003000d9306 */ /* 0x000e700000001400 */
[----:B------:R-:W4:Y:S01]  /*0490*/  @!P1 I2F.S8 R9, R3.B3 ;  /* 0x3000000300099306 */ /* 0x000f220000001400 */
[C---:B--2---:R-:W-:Y:S01]  /*04a0*/  @!P1 FMUL.FTZ R4, R8.reuse, R5 ;  /* 0x0000000508049220 */ /* 0x044fe20000410000 */
[C---:B---3--:R-:W-:Y:S01]  /*04b0*/  @!P1 FMUL.FTZ R5, R8.reuse, R11 ;  /* 0x0000000b08059220 */ /* 0x048fe20000410000 */
[----:B------:R-:W-:Y:S01]  /*04c0*/  CS2R R10, SRZ ;  /* 0x00000000000a7805 */ /* 0x000fe2000001ff00 */
[C---:B-1----:R-:W-:Y:S01]  /*04d0*/  @!P1 FMUL.FTZ R6, R8.reuse, R13 ;  /* 0x0000000d08069220 */ /* 0x042fe20000410000 */
[----:B----4-:R-:W-:Y:S01]  /*04e0*/  @!P1 FMUL.FTZ R7, R8, R9 ;  /* 0x0000000908079220 */ /* 0x010fe20000410000 */
[----:B------:R-:W-:Y:S01]  /*04f0*/  CS2R R8, SRZ ;  /* 0x0000000000087805 */ /* 0x000fe2000001ff00 */
[----:B0-----:R-:W-:Y:S06]  /*0500*/  @P2 BRA `(.L_x_5489) ;  /* 0x00000000004c2947 */ /* 0x001fec0003800000 */
        /* <DEDUP_REMOVED lines=10> */
[----:B----4-:R-:W3:Y:S08]  /*05b0*/  @!P3 I2F.S8 R11, R0.B2 ;  /* 0x20000000000bb306 */ /* 0x010ef00000001400 */
[----:B------:R-:W0:Y:S08]  /*05c0*/  @!P3 I2F.S8 R3, R0 ;  /* 0x000000000003b306 */ /* 0x000e300000001400 */
[----:B------:R-:W1:Y:S08]  /*05d0*/  @!P3 I2F.S8 R9, R0.B1 ;  /* 0x100000000009b306 */ /* 0x000e700000001400 */
[----:B------:R-:W2:Y:S01]  /*05e0*/  @!P3 I2F.S8 R17, R0.B3 ;  /* 0x300000000011b306 */ /* 0x000ea20000001400 */
[C---:B---3--:R-:W-:Y:S01]  /*05f0*/  @!P3 FMUL.FTZ R10, R12.reuse, R11 ;  /* 0x0000000b0c0ab220 */ /* 0x048fe20000410000 */
[C---:B0-----:R-:W-:Y:S01]  /*0600*/  @!P3 FMUL.FTZ R8, R12.reuse, R3 ;  /* 0x000000030c08b220 */ /* 0x041fe20000410000 */
[C---:B-1----:R-:W-:Y:S01]  /*0610*/  @!P3 FMUL.FTZ R9, R12.reuse, R9 ;  /* 0x000000090c09b220 */ /* 0x042fe20000410000 */
[----:B--2---:R-:W-:-:S06]  /*0620*/  @!P3 FMUL.FTZ R11, R12, R17 ;  /* 0x000000110c0bb220 */ /* 0x004fcc0000410000 */
[----:B------:R0:W5:Y:S02]  /*0630*/  @P3 LDG.E.128 R8, desc[UR36][R14.64] ;  /* 0x000000240e083981 */ /* 0x000164000c1e1d00 */
.L_x_5489:
[----:B------:R-:W-:Y:S05]  /*0640*/  BSYNC.RECONVERGENT B0 ;  /* 0x0000000000007941 */ /* 0x000fea0003800200 */
.L_x_5488:
        /* <DEDUP_REMOVED lines=8> */
.L_x_5491:
[----:B------:R-:W-:Y:S05]  /*06d0*/  BSYNC.RECONVERGENT B0 ;  /* 0x0000000000007941 */ /* 0x000fea0003800200 */
.L_x_5490:
[----:B------:R-:W-:Y:S01]  /*06e0*/  @P0 IMAD.WIDE.U32 R12, R23, 0x4, R18 ;  /* 0x00000004170c0825 */ /* 0x000fe200078e0012 */
[----:B------:R-:W1:Y:S01]  /*06f0*/  LDCU.64 UR6, c[0x0][0x3a0] ;  /* 0x00007400ff0677ac */ /* 0x000e620008000a00 */
[----:B------:R-:W2:Y:S03]  /*0700*/  LDCU.64 UR4, c[0x0][0x390] ;  /* 0x00007200ff0477ac */ /* 0x000ea60008000a00 */
[----:B------:R3:W4:Y:S01]  /*0710*/  @P0 LDG.E R0, desc[UR36][R12.64] ;  /* 0x000000240c000981 */ /* 0x000722000c1e1900 */
[----:B------:R-:W-:Y:S01]  /*0720*/  ISETP.EQ.U32.AND P4, PT, R28, RZ, PT ;  /* 0x000000ff1c00720c */ /* 0x000fe20003f82070 */
[----:B0-----:R-:W0:Y:S01]  /*0730*/  LDC.64 R14, c[0x0][0x418] ;  /* 0x00010600ff0e7b82 */ /* 0x001e220000000a00 */
[----:B------:R-:W-:Y:S01]  /*0740*/  ISETP.GT.U32.AND P2, PT, R22, 0x3f, PT ;  /* 0x0000003f1600780c */ /* 0x000fe20003f44070 */
[----:B------:R-:W-:Y:S01]  /*0750*/  IMAD R3, R25, 0x90, R24 ;  /* 0x0000009019037824 */ /* 0x000fe200078e0218 */
[----:B------:R-:W-:-:S02]  /*0760*/  CS2R R30, SRZ ;  /* 0x00000000001e7805 */ /* 0x000fc4000001ff00 */
[----:B------:R-:W-:Y:S02]  /*0770*/  ISETP.EQ.OR.EX P2, PT, R29, RZ, P2, P4 ;  /* 0x000000ff1d00720c */ /* 0x000fe40001742740 */
[----:B------:R-:W-:Y:S02]  /*0780*/  CS2R R34, SRZ ;  /* 0x0000000000227805 */ /* 0x000fe4000001ff00 */
[----:B------:R-:W-:Y:S02]  /*0790*/  CS2R R32, SRZ ;  /* 0x0000000000207805 */ /* 0x000fe4000001ff00 */
[----:B------:R-:W-:Y:S01]  /*07a0*/  CS2R R28, SRZ ;  /* 0x00000000001c7805 */ /* 0x000fe2000001ff00 */
[----:B------:R-:W0:Y:S01]  /*07b0*/  LDC R27, c[0x0][0x3f4] ;  /* 0x0000fd00ff1b7b82 */ /* 0x000e220000000800 */
[----:B-1----:R-:W-:Y:S02]  /*07c0*/  ISETP.NE.U32.AND P3, PT, RZ, UR6, PT ;  /* 0x00000006ff007c0c */ /* 0x002fe4000bf65070 */
[----:B--2---:R-:W-:Y:S01]  /*07d0*/  ISETP.NE.U32.AND P1, PT, RZ, UR4, PT ;  /* 0x00000004ff007c0c */ /* 0x004fe2000bf25070 */
[----:B------:R-:W-:Y:S01]  /*07e0*/  IMAD.MOV.U32 R17, RZ, RZ, RZ ;  /* 0x000000ffff117224 */ /* 0x000fe200078e00ff */
[----:B------:R-:W-:-:S03]  /*07f0*/  ISETP.NE.AND.EX P3, PT, RZ, UR7, PT, P3 ;  /* 0x00000007ff007c0c */ /* 0x000fc6000bf65330 */
[----:B---3--:R-:W1:Y:S01]  /*0800*/  @!P2 LDC.64 R12, c[0x0][0x450] ;  /* 0x00011400ff0cab82 */ /* 0x008e620000000a00 */
[----:B------:R-:W-:Y:S01]  /*0810*/  ISETP.NE.AND.EX P1, PT, RZ, UR5, PT, P1 ;  /* 0x00000005ff007c0c */ /* 0x000fe2000bf25310 */
[----:B------:R-:W2:Y:S01]  /*0820*/  LDCU.U8 UR4, c[0x0][0x404] ;  /* 0x00008080ff0477ac */ /* 0x000ea20008000000 */
[C---:B------:R-:W-:Y:S02]  /*0830*/  ISETP.GT.U32.OR P3, PT, R22.reuse, 0x23, !P3 ;  /* 0x000000231600780c */ /* 0x040fe40005f64470 */
[----:B------:R-:W-:Y:S02]  /*0840*/  ISETP.GT.U32.OR P1, PT, R22, 0x23, !P1 ;  /* 0x000000231600780c */ /* 0x000fe40004f24470 */
[----:B0-----:R-:W-:Y:S01]  /*0850*/  ISETP.NE.U32.AND P4, PT, R14, RZ, PT ;  /* 0x000000ff0e00720c */ /* 0x001fe20003f85070 */
[----:B-----5:R-:W-:-:S03]  /*0860*/  @!P2 IMAD R14, R16, R38, RZ ;  /* 0x00000026100ea224 */ /* 0x020fc600078e02ff */
[----:B------:R-:W-:Y:S01]  /*0870*/  ISETP.NE.AND.EX P4, PT, R15, RZ, PT, P4 ;  /* 0x000000ff0f00720c */ /* 0x000fe20003f85340 */
[----:B------:R-:W-:-:S04]  /*0880*/  @!P2 IMAD R15, R14, 0x90, R3 ;  /* 0x000000900e0fa824 */ /* 0x000fc800078e0203 */
[----:B------:R-:W0:Y:S08]  /*0890*/  @!P3 LDC.64 R20, c[0x0][0x3a0] ;  /* 0x0000e800ff14bb82 */ /* 0x000e300000000a00 */
[----:B------:R-:W3:Y:S01]  /*08a0*/  @!P1 LDC.64 R18, c[0x0][0x390] ;  /* 0x0000e400ff129b82 */ /* 0x000ee20000000a00 */
[----:B-1----:R-:W-:-:S06]  /*08b0*/  @!P2 IMAD.WIDE R12, R15, 0x4, R12 ;  /* 0x000000040f0ca825 */ /* 0x002fcc00078e020c */
[----:B------:R-:W2:Y:S01]  /*08c0*/  @!P2 LDG.E.128 R12, desc[UR36][R12.64] ;  /* 0x000000240c0ca981 */ /* 0x000ea2000c1e1d00 */
[----:B------:R-:W-:Y:S01]  /*08d0*/  IABS R40, R27 ;  /* 0x0000001b00287213 */ /* 0x000fe20000000000 */
[----:B------:R-:W1:Y:S01]  /*08e0*/  @P4 LDC.64 R36, c[0x0][0x418] ;  /* 0x00010600ff244b82 */ /* 0x000e620000000a00 */
[----:B0-----:R-:W-:-:S05]  /*08f0*/  @!P3 IMAD.WIDE.U32 R20, R3, 0x4, R20 ;  /* 0x000000040314b825 */ /* 0x001fca00078e0014 */
[----:B------:R-:W2:Y:S01]  /*0900*/  @!P3 LDG.E.128 R32, desc[UR36][R20.64] ;  /* 0x000000241420b981 */ /* 0x000ea2000c1e1d00 */
[----:B---3--:R-:W-:-:S05]  /*0910*/  @!P1 IMAD.WIDE.U32 R18, R3, 0x4, R18 ;  /* 0x0000000403129825 */ /* 0x008fca00078e0012 */
[----:B------:R0:W3:Y:S01]  /*0920*/  @!P1 LDG.E.128 R28, desc[UR36][R18.64] ;  /* 0x00000024121c9981 */ /* 0x0000e2000c1e1d00 */
[----:B------:R-:W1:Y:S01]  /*0930*/  I2F.RP R3, R40 ;  /* 0x0000002800037306 */ /* 0x000e620000209400 */
[----:B0-----:R-:W4:Y:S07]  /*0940*/  @P0 LDC R19, c[0x0][0x430] ;  /* 0x00010c00ff130b82 */ /* 0x001f2e0000000800 */
[----:B-1----:R-:W0:Y:S01]  /*0950*/  MUFU.RCP R3, R3 ;  /* 0x0000000300037308 */ /* 0x002e220000001000 */
[----:B------:R-:W1:Y:S01]  /*0960*/  @!P0 LDC R18, c[0x0][0x40c] ;  /* 0x00010300ff128b82 */ /* 0x000e620000000800 */
[----:B------:R-:W-:-:S05]  /*0970*/  @P4 IMAD.WIDE.U32 R36, R23, 0x4, R36 ;  /* 0x0000000417244825 */ /* 0x000fca00078e0024 */
[----:B------:R0:W5:Y:S02]  /*0980*/  @P4 LDG.E R17, desc[UR36][R36.64] ;  /* 0x0000002424114981 */ /* 0x000164000c1e1900 */
[----:B0-----:R-:W-:Y:S02]  /*0990*/  IADD3 R20, PT, PT, R3, 0xffffffe, RZ ;  /* 0x0ffffffe03147810 */ /* 0x001fe40007ffe0ff */
[----:B------:R-:W0:Y:S02]  /*09a0*/  LDC R3, c[0x0][0x400] ;  /* 0x00010000ff037b82 */ /* 0x000e240000000800 */
[----:B------:R1:W1:Y:S02]  /*09b0*/  F2I.FTZ.U32.TRUNC.NTZ R21, R20 ;  /* 0x0000001400157305 */ /* 0x000264000021f000 */
[----:B-1----:R-:W-:Y:S02]  /*09c0*/  IMAD.MOV.U32 R20, RZ, RZ, RZ ;  /* 0x000000ffff147224 */ /* 0x002fe400078e00ff */
[----:B------:R-:W-:Y:S01]  /*09d0*/  IMAD.MOV R37, RZ, RZ, -R21 ;  /* 0x000000ffff257224 */ /* 0x000fe200078e0a15 */
[----:B------:R-:W-:Y:S01]  /*09e0*/  ISETP.NE.AND P1, PT, R27, RZ, PT ;  /* 0x000000ff1b00720c */ /* 0x000fe20003f25270 */
[----:B------:R-:W-:Y:S01]  /*09f0*/  IMAD R36, R23, R27, RZ ;  /* 0x0000001b17247224 */ /* 0x000fe200078e02ff */
[----:B------:R-:W-:Y:S01]  /*0a00*/  BSSY.RECONVERGENT B6, `(.L_x_5492) ;  /* 0x00000e4000067945 */ /* 0x000fe20003800200 */
[----:B------:R-:W-:-:S02]  /*0a10*/  IMAD R38, R39, R38, RZ ;  /* 0x0000002627267224 */ /* 0x000fc400078e02ff */
[----:B----4-:R-:W-:Y:S02]  /*0a20*/  @P0 IMAD.IADD R18, R0, 0x1, R19 ;  /* 0x0000000100120824 */ /* 0x010fe400078e0213 */
[----:B------:R-:W-:-:S03]  /*0a30*/  IMAD R19, R37, R40, RZ ;  /* 0x0000002825137224 */ /* 0x000fc600078e02ff */
[----:B------:R-:W-:Y:S01]  /*0a40*/  IABS R0, R18 ;  /* 0x0000001200007213 */ /* 0x000fe20000000000 */
[----:B------:R-:W-:-:S04]  /*0a50*/  IMAD.HI.U32 R21, R21, R19, R20 ;  /* 0x0000001315157227 */ /* 0x000fc800078e0014 */
[----:B------:R-:W-:-:S04]  /*0a60*/  IMAD.MOV.U32 R19, RZ, RZ, R0 ;  /* 0x000000ffff137224 */ /* 0x000fc800078e0000 */
[----:B------:R-:W-:-:S05]  /*0a70*/  IMAD.HI.U32 R21, R21, R19, RZ ;  /* 0x0000001315157227 */ /* 0x000fca00078e00ff */
[----:B------:R-:W-:-:S05]  /*0a80*/  IADD3 R21, PT, PT, -R21, RZ, RZ ;  /* 0x000000ff15157210 */ /* 0x000fca0007ffe1ff */
[----:B------:R-:W-:-:S05]  /*0a90*/  IMAD R19, R40, R21, R19 ;  /* 0x0000001528137224 */ /* 0x000fca00078e0213 */
[----:B------:R-:W-:-:S13]  /*0aa0*/  ISETP.GT.U32.AND P0, PT, R40, R19, PT ;  /* 0x000000132800720c */ /* 0x000fda0003f04070 */
[----:B------:R-:W-:-:S05]  /*0ab0*/  @!P0 IMAD.IADD R19, R19, 0x1, -R40 ;  /* 0x0000000113138824 */ /* 0x000fca00078e0a28 */
[----:B------:R-:W-:Y:S02]  /*0ac0*/  ISETP.GT.U32.AND P0, PT, R40, R19, PT ;  /* 0x000000132800720c */ /* 0x000fe40003f04070 */
[----:B------:R-:W-:-:S11]  /*0ad0*/  ISETP.GE.AND P3, PT, R18, RZ, PT ;  /* 0x000000ff1200720c */ /* 0x000fd60003f66270 */
[----:B------:R-:W-:Y:S01]  /*0ae0*/  @!P0 IMAD.IADD R19, R19, 0x1, -R40 ;  /* 0x0000000113138824 */ /* 0x000fe200078e0a28 */
[----:B--2---:R-:W-:-:S04]  /*0af0*/  ISETP.NE.AND P0, PT, RZ, UR4, PT ;  /* 0x00000004ff007c0c */ /* 0x004fc8000bf05270 */
[----:B0-----:R-:W-:Y:S01]  /*0b00*/  ISETP.LT.OR P0, PT, R3, 0x1, P0 ;  /* 0x000000010300780c */ /* 0x001fe20000701670 */
[----:B------:R-:W-:Y:S01]  /*0b10*/  FADD.FTZ R32, R32, R4 ;  /* 0x0000000420207221 */ /* 0x000fe20000010000 */
[----:B------:R-:W-:Y:S01]  /*0b20*/  FADD.FTZ R33, R33, R5 ;  /* 0x0000000521217221 */ /* 0x000fe20000010000 */
[----:B------:R-:W-:Y:S01]  /*0b30*/  FADD.FTZ R34, R34, R6 ;  /* 0x0000000622227221 */ /* 0x000fe20000010000 */
[----:B------:R-:W-:Y:S01]  /*0b40*/  FADD.FTZ R35, R35, R7 ;  /* 0x0000000723237221 */ /* 0x000fe20000010000 */
[----:B------:R-:W-:Y:S01]  /*0b50*/  IADD3 R23, PT, PT, R18, 0x1, -R27 ;  /* 0x0000000112177810 */ /* 0x000fe20007ffe81b */
[----:B------:R-:W-:Y:S01]  /*0b60*/  @!P3 IMAD.MOV R19, RZ, RZ, -R19 ;  /* 0x000000ffff13b224 */ /* 0x000fe200078e0a13 */
[----:B------:R-:W-:Y:S01]  /*0b70*/  @!P1 LOP3.LUT R19, RZ, R27, RZ, 0x33, !PT ;  /* 0x0000001bff139212 */ /* 0x000fe200078e33ff */
[----:B---3--:R-:W-:Y:S01]  /*0b80*/  FADD.FTZ R28, R28, R8 ;  /* 0x000000081c1c7221 */ /* 0x008fe20000010000 */
[----:B------:R-:W-:Y:S01]  /*0b90*/  FADD.FTZ R29, R29, R9 ;  /* 0x000000091d1d7221 */ /* 0x000fe20000010000 */
[----:B------:R-:W-:Y:S01]  /*0ba0*/  FADD.FTZ R30, R30, R10 ;  /* 0x0000000a1e1e7221 */ /* 0x000fe20000010000 */
[----:B------:R-:W-:Y:S01]  /*0bb0*/  FADD.FTZ R31, R31, R11 ;  /* 0x0000000b1f1f7221 */ /* 0x000fe20000010000 */
[----:B------:R-:W-:Y:S01]  /*0bc0*/  @!P2 FMUL.FTZ R32, R32, R12 ;  /* 0x0000000c2020a220 */ /* 0x000fe20000410000 */
[----:B------:R-:W-:Y:S01]  /*0bd0*/  @!P2 FMUL.FTZ R33, R33, R13 ;  /* 0x0000000d2121a220 */ /* 0x000fe20000410000 */
[----:B------:R-:W-:Y:S01]  /*0be0*/  @!P2 FMUL.FTZ R34, R34, R14 ;  /* 0x0000000e2222a220 */ /* 0x000fe20000410000 */
[----:B------:R-:W-:Y:S01]  /*0bf0*/  @!P2 FMUL.FTZ R35, R35, R15 ;  /* 0x0000000f2323a220 */ /* 0x000fe20000410000 */
[----:B------:R-:W-:-:S02]  /*0c00*/  SHF.R.S32.HI R27, RZ, 0x1f, R36 ;  /* 0x0000001fff1b7819 */ /* 0x000fc40000011424 */
[----:B------:R-:W-:Y:S01]  /*0c10*/  VIMNMX R23, PT, PT, RZ, R23, !PT ;  /* 0x00000017ff177248 */ /* 0x000fe20007fe0100 */
[----:B------:R-:W-:Y:S06]  /*0c20*/  @P0 BRA `(.L_x_5493) ;  /* 0x0000000000ac0947 */ /* 0x000fec0003800000 */
[----:B------:R-:W-:-:S13]  /*0c30*/  ISETP.GE.AND P0, PT, R24, R3, PT ;  /* 0x000000031800720c */ /* 0x000fda0003f06270 */
[----:B------:R-:W-:Y:S05]  /*0c40*/  @P0 BRA `(.L_x_5494) ;  /* 0x0000000800fc0947 */ /* 0x000fea0003800000 */
[----:B------:R-:W-:Y:S01]  /*0c50*/  I2FP.F32.U32 R3, R3 ;  /* 0x0000000300037245 */ /* 0x000fe20000201000 */
[----:B------:R-:W-:Y:S01]  /*0c60*/  VIADD R0, R24, 0x2 ;  /* 0x0000000218007836 */ /* 0x000fe20000000000 */
[----:B------:R-:W0:Y:S04]  /*0c70*/  LDCU UR4, c[0x0][0x40c] ;  /* 0x00008180ff0477ac */ /* 0x000e280008000800 */
        /* <DEDUP_REMOVED lines=38> */
.L_x_5493:
        /* <DEDUP_REMOVED lines=40> */
[----:B------:R-:W-:Y:S01]  /*1160*/  IMAD.MOV.U32 R8, RZ, RZ, 0x53f ;  /* 0x0000053fff087424 */ /* 0x000fe200078e00ff */
[----:B------:R-:W-:Y:S01]  /*1170*/  MOV R12, 0x1 ;  /* 0x00000001000c7802 */ /* 0x000fe20000000f00 */
[----:B------:R1:W2:Y:S01]  /*1180*/  LDC.64 R14, c[0x4][R0] ;  /* 0x01000000000e7b82 */ /* 0x0002a20000000a00 */
[----:B------:R-:W3:Y:S01]  /*1190*/  LDCU.64 UR6, c[0x4][0xd0] ;  /* 0x01001a00ff0677ac */ /* 0x000ee20008000a00 */
[----:B------:R-:W-:Y:S01]  /*11a0*/  IMAD.MOV.U32 R13, RZ, RZ, RZ ;  /* 0x000000ffff0d7224 */ /* 0x000fe200078e00ff */
[----:B------:R-:W4:Y:S01]  /*11b0*/  LDCU.64 UR8, c[0x4][0x8] ;  /* 0x01000100ff0877ac */ /* 0x000f220008000a00 */
[----:B0-----:R-:W-:Y:S02]  /*11c0*/  IMAD.U32 R4, RZ, RZ, UR4 ;  /* 0x00000004ff047e24 */ /* 0x001fe4000f8e00ff */
[----:B------:R-:W-:Y:S01]  /*11d0*/  IMAD.U32 R5, RZ, RZ, UR5 ;  /* 0x00000005ff057e24 */ /* 0x000fe2000f8e00ff */
[----:B---3--:R-:W-:Y:S01]  /*11e0*/  MOV R6, UR6 ;  /* 0x0000000600067c02 */ /* 0x008fe20008000f00 */
[----:B------:R-:W-:-:S02]  /*11f0*/  IMAD.U32 R7, RZ, RZ, UR7 ;  /* 0x00000007ff077e24 */ /* 0x000fc4000f8e00ff */
[----:B----4-:R-:W-:Y:S02]  /*1200*/  IMAD.U32 R10, RZ, RZ, UR8 ;  /* 0x00000008ff0a7e24 */ /* 0x010fe4000f8e00ff */
[----:B-1----:R-:W-:-:S07]  /*1210*/  IMAD.U32 R11, RZ, RZ, UR9 ;  /* 0x00000009ff0b7e24 */ /* 0x002fce000f8e00ff */
[----:B------:R-:W-:-:S07]  /*1220*/  LEPC R20, `(.L_x_5495) ;  /* 0x000000001014794e */ /* 0x000fce0000000000 */
[----:B--2--5:R-:W-:Y:S05]  /*1230*/  CALL.ABS.NOINC R14 ;  /* 0x000000000e007343 */ /* 0x024fea0003c00000 */
.L_x_5495:
[----:B------:R-:W0:Y:S01]  /*1240*/  S2R R3, SR_CgaCtaId ;  /* 0x0000000000037919 */ /* 0x000e220000008800 */
[----:B------:R-:W1:Y:S01]  /*1250*/  LDC R9, c[0x0][0x400] ;  /* 0x00010000ff097b82 */ /* 0x000e620000000800 */
[----:B------:R-:W-:Y:S01]  /*1260*/  MOV R0, 0x400 ;  /* 0x0000040000007802 */ /* 0x000fe20000000f00 */
[----:B------:R-:W-:Y:S05]  /*1270*/  WARPSYNC.ALL ;  /* 0x0000000000007948 */ /* 0x000fea0003800000 */
[----:B------:R-:W-:Y:S01]  /*1280*/  ISETP.NE.AND P6, PT, R41, RZ, PT ;  /* 0x000000ff2900720c */ /* 0x000fe20003fc5270 */
[----:B------:R-:W-:-:S12]  /*1290*/  VIADD R0, R0, 0x410 ;  /* 0x0000041000007836 */ /* 0x000fd80000000000 */
        /* <DEDUP_REMOVED lines=73> */
.L_x_5499:
[----:B------:R-:W-:Y:S05]  /*1730*/  BSYNC.RECONVERGENT B1 ;  /* 0x0000000000017941 */ /* 0x000fea0003800200 */
.L_x_5498:
        /* <DEDUP_REMOVED lines=8> */
.L_x_5497:
[----:B------:R-:W-:Y:S05]  /*17c0*/  BSYNC.RECONVERGENT B0 ;  /* 0x0000000000007941 */ /* 0x000fea0003800200 */
.L_x_5496:
[----:B------:R-:W-:Y:S01]  /*17d0*/  BAR.SYNC.DEFER_BLOCKING 0x0 ;  /* 0x0000000000007b1d */ /* 0x000fe20000010000 */
[----:B------:R-:W-:-:S04]  /*17e0*/  @!P6 IMAD R37, R37, R40, R39 ;  /* 0x000000282525e224 */ /* 0x000fc800078e0227 */
[C---:B------:R-:W-:Y:S01]  /*17f0*/  @!P6 IMAD R0, R37.reuse, 0x4, R0 ;  /* 0x000000042500e824 */ /* 0x040fe200078e0200 */
[----:B------:R-:W-:-:S04]  /*1800*/  @!P6 LEA R3, R37, R3, 0x2 ;  /* 0x000000032503e211 */ /* 0x000fc800078e10ff */
[----:B---3--:R0:W1:Y:S04]  /*1810*/  @!P6 LDS.128 R28, [R0] ;  /* 0x00000000001ce984 */ /* 0x0080680000000c00 */
[----:B------:R0:W2:Y:S01]  /*1820*/  @!P6 LDS.128 R32, [R3] ;  /* 0x000000000320e984 */ /* 0x0000a20000000c00 */
[----:B------:R-:W-:Y:S06]  /*1830*/  BAR.SYNC.DEFER_BLOCKING 0x0 ;  /* 0x0000000000007b1d */ /* 0x000fec0000010000 */
.L_x_5494:
[----:B------:R-:W-:Y:S05]  /*1840*/  BSYNC.RECONVERGENT B6 ;  /* 0x0000000000067941 */ /* 0x000fea0003800200 */
.L_x_5492:
        /* <DEDUP_REMOVED lines=23> */
.L_x_5501:
[----:B------:R-:W-:Y:S05]  /*19c0*/  BSYNC.RECONVERGENT B0 ;  /* 0x0000000000007941 */ /* 0x000fea0003800200 */
.L_x_5500:
        /* <DEDUP_REMOVED lines=21> */
[----:B------:R0:W-:Y:S01]  /*1b20*/  @!P0 STS [R0+UR4+0x8], R5 ;  /* 0x0000080500008988 */ /* 0x0001e20008000804 */
[----:B------:R-:W-:Y:S01]  /*1b30*/  BAR.SYNC.DEFER_BLOCKING 0x0 ;  /* 0x0000000000007b1d */ /* 0x000fe20000010000 */
[----:B------:R-:W-:Y:S01]  /*1b40*/  ISETP.NE.AND P0, PT, R22, RZ, PT ;  /* 0x000000ff1600720c */ /* 0x000fe20003f05270 */
[----:B------:R-:W-:-:S04]  /*1b50*/  UIADD3 UR4, UPT, UPT, UR10, 0x410, URZ ;  /* 0x000004100a047890 */ /* 0x000fc8000fffe0ff */
[----:B------:R-:W-:-:S06]  /*1b60*/  ULEA UR4, UR11, UR4, 0x18 ;  /* 0x000000040b047291 */ /* 0x000fcc000f8ec0ff */
[----:B0-----:R-:W-:Y:S01]  /*1b70*/  LEA R0, R7, UR4, 0x2 ;  /* 0x0000000407007c11 */ /* 0x001fe2000f8e10ff */
        /* <DEDUP_REMOVED lines=13> */
[----:B-----5:R-:W-:-:S05]  /*1c50*/  IADD3 R6, PT, PT, -R17, R18, RZ ;  /* 0x0000001211067210 */ /* 0x020fca0007ffe1ff */
[----:B0-----:R-:W-:-:S04]  /*1c60*/  IMAD R3, R25, UR5, R6 ;  /* 0x0000000519037c24 */ /* 0x001fc8000f8e0206 */
[----:B------:R-:W-:-:S04]  /*1c70*/  IMAD R3, R3, UR5, R6 ;  /* 0x0000000503037c24 */ /* 0x000fc8000f8e0206 */
[----:B---3--:R-:W-:-:S06]  /*1c80*/  IMAD.WIDE R4, R3, 0x4, R4 ;  /* 0x0000000403047825 */ /* 0x008fcc00078e0204 */
[----:B------:R-:W3:Y:S02]  /*1c90*/  LDG.E R4, desc[UR36][R4.64] ;  /* 0x0000002404047981 */ /* 0x000ee4000c1e1900 */
[----:B---3--:R-:W-:-:S07]  /*1ca0*/  FADD.FTZ R153, R153, R4 ;  /* 0x0000000499997221 */ /* 0x008fce0000010000 */
.L_x_5504:
[----:B------:R3:W-:Y:S02]  /*1cb0*/  STS [R0], R153 ;  /* 0x0000009900007388 */ /* 0x0007e40000000800 */
.L_x_5503:
[----:B------:R-:W-:Y:S05]  /*1cc0*/  BSYNC.RECONVERGENT B0 ;  /* 0x0000000000007941 */ /* 0x000fea0003800200 */
.L_x_5502:
[----:B------:R-:W-:Y:S01]  /*1cd0*/  VIADD R3, R7, 0x7 ;  /* 0x0000000707037836 */ /* 0x000fe20000000000 */
[----:B------:R-:W4:Y:S01]  /*1ce0*/  LDCU UR5, c[0x0][0x3f0] ;  /* 0x00007e00ff0577ac */ /* 0x000f220008000800 */
[----:B------:R-:W-:Y:S01]  /*1cf0*/  SHF.R.U32.HI R20, RZ, 0x2, R22 ;  /* 0x00000002ff147819 */ /* 0x000fe20000011616 */
[----:B------:R-:W-:Y:S02]  /*1d00*/  BSSY B0, `(.L_x_5505) ;  /* 0x000041a000007945 */ /* 0x000fe40003800000 */
[----:B0-----:R-:W-:Y:S01]  /*1d10*/  SHF.R.S32.HI R4, RZ, 0x1f, R3 ;  /* 0x0000001fff047819 */ /* 0x001fe20000011403 */
[----:B------:R-:W0:Y:S03]  /*1d20*/  LDCU UR12, c[0x0][0x410] ;  /* 0x00008200ff0c77ac */ /* 0x000e260008000800 */
[----:B------:R-:W-:Y:S01]  /*1d30*/  LEA.HI R4, R4, R3, RZ, 0x3 ;  /* 0x0000000304047211 */ /* 0x000fe200078f18ff */
[----:B------:R-:W0:Y:S03]  /*1d40*/  LDCU.64 UR14, c[0x0][0x438] ;  /* 0x00008700ff0e77ac */ /* 0x000e260008000a00 */
[----:B------:R-:W-:Y:S01]  /*1d50*/  LOP3.LUT R13, R4, 0xfffffff8, RZ, 0xc0, !PT ;  /* 0xfffffff8040d7812 */ /* 0x000fe200078ec0ff */
[----:B------:R-:W0:Y:S01]  /*1d60*/  LDCU.64 UR8, c[0x0][0x448] ;  /* 0x00008900ff0877ac */ /* 0x000e220008000a00 */
[----:B------:R-:W-:Y:S02]  /*1d70*/  BAR.SYNC.DEFER_BLOCKING 0x0 ;  /* 0x0000000000007b1d */ /* 0x000fe40000010000 */
[----:B------:R-:W-:Y:S01]  /*1d80*/  ISETP.GE.AND P0, PT, R20, R13, PT ;  /* 0x0000000d1400720c */ /* 0x000fe20003f06270 */
[----:B----4-:R-:W-:-:S04]  /*1d90*/  IMAD R3, R38, UR5, R25 ;  /* 0x0000000526037c24 */ /* 0x010fc8000f8e0219 */
[----:B------:R-:W-:-:S08]  /*1da0*/  IMAD R3, R3, 0x90, RZ ;  /* 0x0000009003037824 */ /* 0x000fd000078e02ff */
[----:B------:R-:W-:Y:S05]  /*1db0*/  @P0 BRA `(.L_x_5506) ;  /* 0x0000004000380947 */ /* 0x000fea0003800000 */
[----:B------:R-:W4:Y:S01]  /*1dc0*/  LDC R4, c[0x0][0x3f4] ;  /* 0x0000fd00ff047b82 */ /* 0x000f220000000800 */
[----:B------:R-:W-:Y:S01]  /*1dd0*/  UIADD3 UR5, UPT, UPT, UR10, 0x10, URZ ;  /* 0x000000100a057890 */ /* 0x000fe2000fffe0ff */
[----:B------:R-:W-:Y:S01]  /*1de0*/  LOP3.LUT R24, R24, 0xc, RZ, 0xc0, !PT ;  /* 0x0000000c18187812 */ /* 0x000fe200078ec0ff */
[----:B------:R-:W0:Y:S01]  /*1df0*/  LDCU.64 UR6, c[0x0][0x420] ;  /* 0x00008400ff0677ac */ /* 0x000e220008000a00 */
[----:B------:R-:W-:Y:S01]  /*1e00*/  IMAD.IADD R151, R23, 0x1, R20 ;  /* 0x0000000117977824 */ /* 0x000fe200078e0214 */
[----:B------:R-:W-:Y:S01]  /*1e10*/  LEA R20, R20, UR4, 0x2 ;  /* 0x0000000414147c11 */ /* 0x000fe2000f8e10ff */
[----:B------:R-:W-:-:S09]  /*1e20*/  ULEA UR5, UR11, UR5, 0x18 ;  /* 0x000000050b057291 */ /* 0x000fd2000f8ec0ff */
[----:B------:R1:W1:Y:S04]  /*1e30*/  LDS R146, [R24+UR5] ;  /* 0x0000000518927984 */ /* 0x0002680008000800 */
[----:B------:R1:W1:Y:S01]  /*1e40*/  LDS R144, [R24+UR5+0x10] ;  /* 0x0000100518907984 */ /* 0x0002620008000800 */
[----:B0-----:R-:W-:Y:S02]  /*1e50*/  ISETP.NE.U32.AND P0, PT, RZ, UR6, PT ;  /* 0x00000006ff007c0c */ /* 0x001fe4000bf05070 */
[----:B------:R-:W-:Y:S01]  /*1e60*/  IADD3 R8, P1, P2, R36, UR6, R151 ;  /* 0x0000000624087c10 */ /* 0x000fe2000fa3e097 */
[----:B------:R0:W0:Y:S01]  /*1e70*/  LDS R149, [R24+UR5+0x20] ;  /* 0x0000200518957984 */ /* 0x0000220008000800 */
[----:B----4-:R-:W-:Y:S02]  /*1e80*/  IABS R4, R4 ;  /* 0x0000000400047213 */ /* 0x010fe40000000000 */
[----:B------:R-:W-:Y:S01]  /*1e90*/  ISETP.NE.AND.EX P0, PT, RZ, UR7, PT, P0 ;  /* 0x00000007ff007c0c */ /* 0x000fe2000bf05300 */
[----:B------:R4:W0:Y:S01]  /*1ea0*/  LDS R147, [R24+UR5+0x30] ;  /* 0x0000300518937984 */ /* 0x0008220008000800 */
[----:B------:R-:W2:Y:S01]  /*1eb0*/  I2F.RP R5, R4 ;  /* 0x0000000400057306 */ /* 0x000ea20000209400 */
[----:B------:R-:W-:-:S02]  /*1ec0*/  IADD3.X R9, PT, PT, R27, UR7, RZ, P1, P2 ;  /* 0x000000071b097c10 */ /* 0x000fc40008fe44ff */
[----:B------:R4:W0:Y:S04]  /*1ed0*/  LDS R145, [R24+UR5+0x40] ;  /* 0x0000400518917984 */ /* 0x0008280008000800 */
[----:B------:R4:W0:Y:S04]  /*1ee0*/  LDS R142, [R24+UR5+0x50] ;  /* 0x00005005188e7984 */ /* 0x0008280008000800 */
[----:B------:R4:W0:Y:S01]  /*1ef0*/  LDS R143, [R24+UR5+0x60] ;  /* 0x00006005188f7984 */ /* 0x0008220008000800 */
[----:B--2---:R-:W2:Y:S03]  /*1f00*/  MUFU.RCP R5, R5 ;  /* 0x0000000500057308 */ /* 0x004ea60000001000 */
[----:B------:R4:W0:Y:S04]  /*1f10*/  LDS R140, [R24+UR5+0x70] ;  /* 0x00007005188c7984 */ /* 0x0008280008000800 */
[----:B------:R4:W0:Y:S04]  /*1f20*/  LDS R138, [R24+UR5+0x80] ;  /* 0x00008005188a7984 */ /* 0x0008280008000800 */
[----:B------:R4:W0:Y:S04]  /*1f30*/  LDS R141, [R24+UR5+0x90] ;  /* 0x00009005188d7984 */ /* 0x0008280008000800 */
[----:B------:R4:W0:Y:S04]  /*1f40*/  LDS R136, [R24+UR5+0xa0] ;  /* 0x0000a00518887984 */ /* 0x0008280008000800 */
[----:B------:R4:W0:Y:S01]  /*1f50*/  LDS R139, [R24+UR5+0xb0] ;  /* 0x0000b005188b7984 */ /* 0x0008220008000800 */
[----:B--2---:R-:W-:-:S03]  /*1f60*/  VIADD R10, R5, 0xffffffe ;  /* 0x0ffffffe050a7836 */ /* 0x004fc60000000000 */
[----:B------:R4:W2:Y:S01]  /*1f70*/  LDS R134, [R24+UR5+0xc0] ;  /* 0x0000c00518867984 */ /* 0x0008a20008000800 */
[----:B------:R3:W1:Y:S03]  /*1f80*/  F2I.FTZ.U32.TRUNC.NTZ R11, R10 ;  /* 0x0000000a000b7305 */ /* 0x000666000021f000 */
[----:B------:R4:W0:Y:S04]  /*1f90*/  LDS R137, [R24+UR5+0xd0] ;  /* 0x0000d00518897984 */ /* 0x0008280008000800 */
[----:B------:R4:W0:Y:S01]  /*1fa0*/  LDS R132, [R24+UR5+0xe0] ;  /* 0x0000e00518847984 */ /* 0x0008220008000800 */
[----:B---3--:R-:W-:-:S03]  /*1fb0*/  HFMA2 R10, -RZ, RZ, 0, 0 ;  /* 0x00000000ff0a7431 */ /* 0x008fc600000001ff */
[----:B------:R4:W3:Y:S04]  /*1fc0*/  LDS R135, [R24+UR5+0xf0] ;  /* 0x0000f00518877984 */ /* 0x0008e80008000800 */
[----:B------:R4:W0:Y:S01]  /*1fd0*/  LDS R133, [R24+UR5+0x100] ;  /* 0x0001000518857984 */ /* 0x0008220008000800 */
[----:B-1----:R-:W-:-:S03]  /*1fe0*/  IMAD.MOV R7, RZ, RZ, -R11 ;  /* 0x000000ffff077224 */ /* 0x002fc600078e0a0b */
[----:B------:R4:W1:Y:S01]  /*1ff0*/  LDS R130, [R24+UR5+0x110] ;  /* 0x0001100518827984 */ /* 0x0008620008000800 */
[----:B------:R-:W-:-:S03]  /*2000*/  IMAD R7, R7, R4, RZ ;  /* 0x0000000407077224 */ /* 0x000fc600078e02ff */
[----:B------:R4:W0:Y:S01]  /*2010*/  LDS R131, [R24+UR5+0x120] ;  /* 0x0001200518837984 */ /* 0x0008220008000800 */
[----:B------:R-:W-:-:S03]  /*2020*/  IMAD.HI.U32 R7, R11, R7, R10 ;  /* 0x000000070b077227 */ /* 0x000fc600078e000a */
[----:B------:R4:W0:Y:S01]  /*2030*/  LDS R128, [R24+UR5+0x130] ;  /* 0x0001300518807984 */ /* 0x0008220008000800 */
[----:B------:R-:W-:-:S03]  /*2040*/  IMAD.IADD R10, R23, 0x1, R13 ;  /* 0x00000001170a7824 */ /* 0x000fc600078e020d */
        /* <DEDUP_REMOVED lines=44> */
[----:B------:R-:W2:Y:S02]  /*2310*/  LDCU UR5, c[0x0][0x440] ;  /* 0x00008800ff0577ac */ /* 0x000ea40008000800 */
[----:B--2---:R-:W-:-:S04]  /*2320*/  IMAD R12, R25, UR5, R18 ;  /* 0x00000005190c7c24 */ /* 0x004fc8000f8e0212 */
[----:B-1-34-:R-:W-:-:S07]  /*2330*/  IMAD R21, R12, UR5, R151 ;  /* 0x000000050c157c24 */ /* 0x01afce000f8e0297 */
.L_x_5510:
        /* <DEDUP_REMOVED lines=11> */
[----:B------:R-:W-:-:S05]  /*23f0*/  @!P1 IMAD.IADD R159, R159, 0x1, -R148 ;  /* 0x000000019f9f9824 */ /* 0x000fca00078e0a94 */
[----:B------:R-:W-:-:S13]  /*2400*/  ISETP.GT.U32.AND P1, PT, R4, R159, PT ;  /* 0x0000009f0400720c */ /* 0x000fda0003f24070 */
[----:B------:R-:W-:Y:S01]  /*2410*/  @!P1 IMAD.IADD R159, R159, 0x1, -R148 ;  /* 0x000000019f9f9824 */ /* 0x000fe200078e0a94 */
[----:B------:R-:W-:-:S04]  /*2420*/  ISETP.GE.AND P1, PT, R151, R18, PT ;  /* 0x000000129700720c */ /* 0x000fc80003f26270 */
[----:B------:R-:W-:Y:S02]  /*2430*/  @!P2 IADD3 R159, PT, PT, -R159, RZ, RZ ;  /* 0x000000ff9f9fa210 */ /* 0x000fe40007ffe1ff */
[----:B------:R-:W-:-:S05]  /*2440*/  @!P3 LOP3.LUT R159, RZ, R12, RZ, 0x33, !PT ;  /* 0x0000000cff9fb212 */ /* 0x000fca00078e33ff */
[----:B------:R-:W-:-:S04]  /*2450*/  IMAD.SHL.U32 R161, R159, 0x4, RZ ;  /* 0x000000049fa17824 */ /* 0x000fc800078e00ff */
[C-C-:B------:R-:W-:Y:S02]  /*2460*/  IMAD R152, R12.reuse, 0x8, R161.reuse ;  /* 0x000000080c987824 */ /* 0x140fe400078e02a1 */
[----:B------:R-:W-:-:S03]  /*2470*/  IMAD R148, R12, 0x10, R161 ;  /* 0x000000100c947824 */ /* 0x000fc600078e02a1 */
[-C--:B------:R-:W-:Y:S02]  /*2480*/  ISETP.GE.OR P3, PT, R152, R13.reuse, P1 ;  /* 0x0000000d9800720c */ /* 0x080fe40000f66670 */
[----:B------:R-:W-:-:S11]  /*2490*/  ISETP.GE.OR P4, PT, R148, R13, P1 ;  /* 0x0000000d9400720c */ /* 0x000fd60000f86670 */
[----:B------:R-:W2:Y:S01]  /*24a0*/  @!P3 LDC.64 R14, c[0x0][0x3b8] ;  /* 0x0000ee00ff0ebb82 */ /* 0x000ea20000000a00 */
[----:B-1----:R-:W-:-:S05]  /*24b0*/  @!P3 LOP3.LUT R150, R11, 0x3, RZ, 0xc0, !PT ;  /* 0x000000030b96b812 */ /* 0x002fca00078ec0ff */
[----:B------:R-:W-:Y:S01]  /*24c0*/  @!P3 IMAD R155, R3, R12, R150 ;  /* 0x0000000c039bb224 */ /* 0x000fe200078e0296 */
[----:B------:R-:W-:-:S04]  /*24d0*/  @!P3 SHF.R.S32.HI R150, RZ, 0x1f, R152 ;  /* 0x0000001fff96b819 */ /* 0x000fc80000011498 */
[----:B------:R-:W-:-:S04]  /*24e0*/  @!P3 IADD3 R152, P2, PT, R155, R152, RZ ;  /* 0x000000989b98b210 */ /* 0x000fc80007f5e0ff */
[----:B------:R-:W-:Y:S02]  /*24f0*/  @!P3 LEA.HI.X.SX32 R150, R155, R150, 0x1, P2 ;  /* 0x000000969b96b211 */ /* 0x000fe400010f0eff */
[----:B--2---:R-:W-:-:S04]  /*2500*/  @!P3 LEA R154, P2, R152, R14, 0x2 ;  /* 0x0000000e989ab211 */ /* 0x004fc800078410ff */
[----:B------:R-:W-:Y:S02]  /*2510*/  @!P3 LEA.HI.X R155, R152, R15, R150, 0x2, P2 ;  /* 0x0000000f989bb211 */ /* 0x000fe400010f1496 */
[----:B------:R-:W1:Y:S01]  /*2520*/  @!P4 LDC.64 R14, c[0x0][0x3b8] ;  /* 0x0000ee00ff0ecb82 */ /* 0x000e620000000a00 */
[----:B------:R-:W-:-:S05]  /*2530*/  @!P4 LOP3.LUT R150, R11, 0x3, RZ, 0xc0, !PT ;  /* 0x000000030b96c812 */ /* 0x000fca00078ec0ff */
[----:B------:R-:W-:Y:S01]  /*2540*/  @!P4 IMAD R157, R3, R12, R150 ;  /* 0x0000000c039dc224 */ /* 0x000fe200078e0296 */
[----:B------:R-:W-:-:S04]  /*2550*/  @!P4 SHF.R.S32.HI R150, RZ, 0x1f, R148 ;  /* 0x0000001fff96c819 */ /* 0x000fc80000011494 */
[----:B------:R-:W-:-:S04]  /*2560*/  @!P4 IADD3 R148, P2, PT, R157, R148, RZ ;  /* 0x000000949d94c210 */ /* 0x000fc80007f5e0ff */
[----:B------:R-:W-:Y:S02]  /*2570*/  @!P4 LEA.HI.X.SX32 R150, R157, R150, 0x1, P2 ;  /* 0x000000969d96c211 */ /* 0x000fe400010f0eff */
[----:B-1----:R-:W-:-:S04]  /*2580*/  @!P4 LEA R156, P2, R148, R14, 0x2 ;  /* 0x0000000e949cc211 */ /* 0x002fc800078410ff */
[----:B------:R-:W-:Y:S01]  /*2590*/  @!P4 LEA.HI.X R157, R148, R15, R150, 0x2, P2 ;  /* 0x0000000f949dc211 */ /* 0x000fe200010f1496 */
[----:B------:R-:W-:Y:S01]  /*25a0*/  IMAD R150, R12, 0x20, R161 ;  /* 0x000000200c967824 */ /* 0x000fe200078e02a1 */
[----:B------:R-:W-:-:S04]  /*25b0*/  ISETP.GE.AND P2, PT, R151, R18, PT ;  /* 0x000000129700720c */ /* 0x000fc80003f46270 */
[----:B------:R-:W-:Y:S02]  /*25c0*/  ISETP.GE.OR P5, PT, R150, R13, P1 ;  /* 0x0000000d9600720c */ /* 0x000fe40000fa6670 */
[----:B------:R-:W-:Y:S02]  /*25d0*/  FSEL R22, R22, RZ, P2 ;  /* 0x000000ff16167208 */ /* 0x000fe40001000000 */
[----:B------:R-:W-:-:S04]  /*25e0*/  LEA R152, R12, R161, 0x6 ;  /* 0x000000a10c987211 */ /* 0x000fc800078e30ff */
[----:B------:R1:W2:Y:S01]  /*25f0*/  @!P3 LDG.E R22, desc[UR36][R154.64] ;  /* 0x000000249a16b981 */ /* 0x0002a2000c1e1900 */
[----:B0-----:R-:W-:-:S04]  /*2600*/  FSEL R24, R24, RZ, P2 ;  /* 0x000000ff18187208 */ /* 0x001fc80001000000 */
[----:B------:R-:W0:Y:S01]  /*2610*/  @!P5 LDC.64 R14, c[0x0][0x3b8] ;  /* 0x0000ee00ff0edb82 */ /* 0x000e220000000a00 */
[----:B------:R-:W-:Y:S01]  /*2620*/  @!P5 LOP3.LUT R148, R11, 0x3, RZ, 0xc0, !PT ;  /* 0x000000030b94d812 */ /* 0x000fe200078ec0ff */
[----:B------:R3:W4:Y:S01]  /*2630*/  @!P4 LDG.E R24, desc[UR36][R156.64] ;  /* 0x000000249c18c981 */ /* 0x000722000c1e1900 */
[----:B------:R-:W-:-:S03]  /*2640*/  FSEL R25, R25, RZ, P2 ;  /* 0x000000ff19197208 */ /* 0x000fc60001000000 */
[----:B------:R-:W-:Y:S01]  /*2650*/  @!P5 IMAD R163, R3, R12, R148 ;  /* 0x0000000c03a3d224 */ /* 0x000fe200078e0294 */
[----:B------:R-:W-:-:S04]  /*2660*/  @!P5 SHF.R.S32.HI R148, RZ, 0x1f, R150 ;  /* 0x0000001fff94d819 */ /* 0x000fc80000011496 */
[----:B------:R-:W-:-:S04]  /*2670*/  @!P5 IADD3 R150, P3, PT, R163, R150, RZ ;  /* 0x00000096a396d210 */ /* 0x000fc80007f7e0ff */
[----:B------:R-:W-:Y:S02]  /*2680*/  @!P5 LEA.HI.X.SX32 R148, R163, R148, 0x1, P3 ;  /* 0x00000094a394d211 */ /* 0x000fe400018f0eff */
[----:B------:R-:W-:Y:S02]  /*2690*/  ISETP.GE.OR P3, PT, R152, R13, P1 ;  /* 0x0000000d9800720c */ /* 0x000fe40000f66670 */
[----:B0-----:R-:W-:-:S04]  /*26a0*/  @!P5 LEA R162, P4, R150, R14, 0x2 ;  /* 0x0000000e96a2d211 */ /* 0x001fc800078810ff */
[----:B------:R-:W-:-:S07]  /*26b0*/  @!P5 LEA.HI.X R163, R150, R15, R148, 0x2, P4 ;  /* 0x0000000f96a3d211 */ /* 0x000fce00020f1494 */
[----:B------:R-:W0:Y:S01]  /*26c0*/  @!P3 LDC.64 R14, c[0x0][0x3b8] ;  /* 0x0000ee00ff0ebb82 */ /* 0x000e220000000a00 */
[----:B------:R-:W-:Y:S01]  /*26d0*/  @!P3 LOP3.LUT R148, R11, 0x3, RZ, 0xc0, !PT ;  /* 0x000000030b94b812 */ /* 0x000fe200078ec0ff */
[----:B------:R-:W4:Y:S01]  /*26e0*/  @!P5 LDG.E R25, desc[UR36][R162.64] ;  /* 0x00000024a219d981 */ /* 0x000f22000c1e1900 */
[----:B------:R-:W-:-:S03]  /*26f0*/  FSEL R26, R26, RZ, P2 ;  /* 0x000000ff1a1a7208 */ /* 0x000fc60001000000 */
[----:B-1----:R-:W-:Y:S01]  /*2700*/  @!P3 IMAD R155, R3, R12, R148 ;  /* 0x0000000c039bb224 */ /* 0x002fe200078e0294 */
[----:B------:R-:W-:-:S04]  /*2710*/  @!P3 SHF.R.S32.HI R148, RZ, 0x1f, R152 ;  /* 0x0000001fff94b819 */ /* 0x000fc80000011498 */
[----:B------:R-:W-:-:S04]  /*2720*/  @!P3 IADD3 R150, P4, PT, R155, R152, RZ ;  /* 0x000000989b96b210 */ /* 0x000fc80007f9e0ff */
[----:B------:R-:W-:Y:S02]  /*2730*/  @!P3 LEA.HI.X.SX32 R148, R155, R148, 0x1, P4 ;  /* 0x000000949b94b211 */ /* 0x000fe400020f0eff */
[----:B------:R-:W-:Y:S02]  /*2740*/  ISETP.GE.OR P4, PT, R161, R13, P1 ;  /* 0x0000000da100720c */ /* 0x000fe40000f86670 */
[----:B0-----:R-:W-:-:S04]  /*2750*/  @!P3 LEA R154, P5, R150, R14, 0x2 ;  /* 0x0000000e969ab211 */ /* 0x001fc800078a10ff */
[----:B------:R-:W-:-:S07]  /*2760*/  @!P3 LEA.HI.X R155, R150, R15, R148, 0x2, P5 ;  /* 0x0000000f969bb211 */ /* 0x000fce00028f1494 */
[----:B------:R-:W3:Y:S01]  /*2770*/  @!P4 LDC.64 R14, c[0x0][0x3b8] ;  /* 0x0000ee00ff0ecb82 */ /* 0x000ee20000000a00 */
[----:B------:R-:W-:Y:S01]  /*2780*/  @!P4 LOP3.LUT R148, R11, 0x3, RZ, 0xc0, !PT ;  /* 0x000000030b94c812 */ /* 0x000fe200078ec0ff */
[----:B------:R-:W-:Y:S01]  /*2790*/  IMAD R150, R12, 0x80, R161 ;  /* 0x000000800c967824 */ /* 0x000fe200078e02a1 */
[----:B------:R0:W4:Y:S01]  /*27a0*/  @!P3 LDG.E R26, desc[UR36][R154.64] ;  /* 0x000000249a1ab981 */ /* 0x000122000c1e1900 */
[----:B------:R-:W-:Y:S02]  /*27b0*/  FSEL R27, R27, RZ, P2 ;  /* 0x000000ff1b1b7208 */ /* 0x000fe40001000000 */
[----:B------:R-:W-:Y:S01]  /*27c0*/  @!P4 IMAD R148, R3, R12, R148 ;  /* 0x0000000c0394c224 */ /* 0x000fe200078e0294 */
[----:B------:R-:W-:-:S04]  /*27d0*/  ISETP.GE.OR P3, PT, R150, R13, P1 ;  /* 0x0000000d9600720c */ /* 0x000fc80000f66670 */
[----:B------:R-:W-:-:S04]  /*27e0*/  @!P4 IADD3 R161, P5, PT, R161, R148, RZ ;  /* 0x00000094a1a1c210 */ /* 0x000fc80007fbe0ff */
[----:B------:R-:W-:Y:S02]  /*27f0*/  @!P4 LEA.HI.X.SX32 R148, R148, RZ, 0x1, P5 ;  /* 0x000000ff9494c211 */ /* 0x000fe400028f0eff */
[----:B---3--:R-:W-:-:S04]  /*2800*/  @!P4 LEA R156, P5, R161, R14, 0x2 ;  /* 0x0000000ea19cc211 */ /* 0x008fc800078a10ff */
[----:B------:R-:W-:Y:S02]  /*2810*/  @!P4 LEA.HI.X R157, R161, R15, R148, 0x2, P5 ;  /* 0x0000000fa19dc211 */ /* 0x000fe400028f1494 */
[----:B------:R-:W-:Y:S01]  /*2820*/  @!P3 LOP3.LUT R148, R11, 0x3, RZ, 0xc0, !PT ;  /* 0x000000030b94b812 */ /* 0x000fe200078ec0ff */
[----:B------:R-:W1:Y:S02]  /*2830*/  @!P3 LDC.64 R14, c[0x0][0x3b8] ;  /* 0x0000ee00ff0ebb82 */ /* 0x000e640000000a00 */
[----:B------:R3:W2:Y:S01]  /*2840*/  @!P4 LDG.E R27, desc[UR36][R156.64] ;  /* 0x000000249c1bc981 */ /* 0x0006a2000c1e1900 */
[----:B------:R-:W-:Y:S01]  /*2850*/  IMAD.IADD R161, R159, 0x1, R12 ;  /* 0x000000019fa17824 */ /* 0x000fe200078e020c */
[----:B------:R-:W-:Y:S01]  /*2860*/  FSEL R28, R28, RZ, P2 ;  /* 0x000000ff1c1c7208 */ /* 0x000fe20001000000 */
[----:B0-----:R-:W-:Y:S01]  /*2870*/  @!P3 IMAD R155, R3, R12, R148 ;  /* 0x0000000c039bb224 */ /* 0x001fe200078e0294 */
[----:B------:R-:W-:-:S04]  /*2880*/  @!P3 SHF.R.S32.HI R148, RZ, 0x1f, R150 ;  /* 0x0000001fff94b819 */ /* 0x000fc80000011496 */
[----:B------:R-:W-:-:S04]  /*2890*/  @!P3 IADD3 R150, P4, PT, R155, R150, RZ ;  /* 0x000000969b96b210 */ /* 0x000fc80007f9e0ff */
[----:B------:R-:W-:Y:S01]  /*28a0*/  @!P3 LEA.HI.X.SX32 R152, R155, R148, 0x1, P4 ;  /* 0x000000949b98b211 */ /* 0x000fe200020f0eff */
[----:B------:R-:W-:-:S05]  /*28b0*/  IMAD.SHL.U32 R148, R161, 0x4, RZ ;  /* 0x00000004a1947824 */ /* 0x000fca00078e00ff */
[----:B------:R-:W-:Y:S02]  /*28c0*/  ISETP.GE.OR P4, PT, R148, R13, P1 ;  /* 0x0000000d9400720c */ /* 0x000fe40000f86670 */
[----:B-1----:R-:W-:-:S04]  /*28d0*/  @!P3 LEA R154, P5, R150, R14, 0x2 ;  /* 0x0000000e969ab211 */ /* 0x002fc800078a10ff */
[----:B------:R-:W-:-:S07]  /*28e0*/  @!P3 LEA.HI.X R155, R150, R15, R152, 0x2, P5 ;  /* 0x0000000f969bb211 */ /* 0x000fce00028f1498 */
[----:B------:R-:W0:Y:S01]  /*28f0*/  @!P4 LDC.64 R14, c[0x0][0x3b8] ;  /* 0x0000ee00ff0ecb82 */ /* 0x000e220000000a00 */
[----:B------:R-:W-:Y:S01]  /*2900*/  @!P4 LOP3.LUT R150, R11, 0x3, RZ, 0xc0, !PT ;  /* 0x000000030b96c812 */ /* 0x000fe200078ec0ff */
[----:B------:R1:W4:Y:S01]  /*2910*/  @!P3 LDG.E R28, desc[UR36][R154.64] ;  /* 0x000000249a1cb981 */ /* 0x000322000c1e1900 */
[----:B------:R-:W-:Y:S02]  /*2920*/  @!P4 SHF.R.S32.HI R152, RZ, 0x1f, R148 ;  /* 0x0000001fff98c819 */ /* 0x000fe40000011494 */
[----:B------:R-:W-:Y:S01]  /*2930*/  FSEL R29, R29, RZ, P2 ;  /* 0x000000ff1d1d7208 */ /* 0x000fe20001000000 */
[----:B---3--:R-:W-:Y:S02]  /*2940*/  @!P4 IMAD R157, R3, R12, R150 ;  /* 0x0000000c039dc224 */ /* 0x008fe400078e0296 */
[----:B------:R-:W-:-:S03]  /*2950*/  IMAD R150, R12, 0x2, R161 ;  /* 0x000000020c967824 */ /* 0x000fc600078e02a1 */
[C---:B------:R-:W-:Y:S02]  /*2960*/  @!P4 IADD3 R148, P3, PT, R157.reuse, R148, RZ ;  /* 0x000000949d94c210 */ /* 0x040fe40007f7e0ff */
[----:B------:R-:W-:Y:S02]  /*2970*/  SHF.L.U32 R150, R150, 0x2, RZ ;  /* 0x0000000296967819 */ /* 0x000fe400000006ff */
[----:B------:R-:W-:Y:S02]  /*2980*/  @!P4 LEA.HI.X.SX32 R152, R157, R152, 0x1, P3 ;  /* 0x000000989d98c211 */ /* 0x000fe400018f0eff */
[----:B------:R-:W-:Y:S02]  /*2990*/  ISETP.GE.OR P3, PT, R150, R13, P1 ;  /* 0x0000000d9600720c */ /* 0x000fe40000f66670 */
[----:B0-----:R-:W-:-:S04]  /*29a0*/  @!P4 LEA R158, P5, R148, R14, 0x2 ;  /* 0x0000000e949ec211 */ /* 0x001fc800078a10ff */
[----:B------:R-:W-:-:S07]  /*29b0*/  @!P4 LEA.HI.X R159, R148, R15, R152, 0x2, P5 ;  /* 0x0000000f949fc211 */ /* 0x000fce00028f1498 */
[----:B------:R-:W-:Y:S01]  /*29c0*/  @!P3 LOP3.LUT R148, R11, 0x3, RZ, 0xc0, !PT ;  /* 0x000000030b94b812 */ /* 0x000fe200078ec0ff */
[----:B------:R-:W0:Y:S01]  /*29d0*/  @!P3 LDC.64 R14, c[0x0][0x3b8] ;  /* 0x0000ee00ff0ebb82 */ /* 0x000e220000000a00 */
[----:B------:R-:W3:Y:S01]  /*29e0*/  @!P4 LDG.E R29, desc[UR36][R158.64] ;  /* 0x000000249e1dc981 */ /* 0x000ee2000c1e1900 */
[----:B------:R-:W-:Y:S01]  /*29f0*/  IMAD R161, R12, 0x4, R161 ;  /* 0x000000040ca17824 */ /* 0x000fe200078e02a1 */
[----:B------:R-:W-:Y:S01]  /*2a00*/  FSEL R30, R30, RZ, P2 ;  /* 0x000000ff1e1e7208 */ /* 0x000fe20001000000 */
[----:B-1----:R-:W-:Y:S01]  /*2a10*/  @!P3 IMAD R155, R3, R12, R148 ;  /* 0x0000000c039bb224 */ /* 0x002fe200078e0294 */
[----:B------:R-:W-:-:S04]  /*2a20*/  @!P3 SHF.R.S32.HI R148, RZ, 0x1f, R150 ;  /* 0x0000001fff94b819 */ /* 0x000fc80000011496 */
[----:B------:R-:W-:-:S04]  /*2a30*/  @!P3 IADD3 R150, P4, PT, R155, R150, RZ ;  /* 0x000000969b96b210 */ /* 0x000fc80007f9e0ff */
[----:B------:R-:W-:Y:S01]  /*2a40*/  @!P3 LEA.HI.X.SX32 R152, R155, R148, 0x1, P4 ;  /* 0x000000949b98b211 */ /* 0x000fe200020f0eff */
[----:B------:R-:W-:-:S05]  /*2a50*/  IMAD.SHL.U32 R148, R161, 0x4, RZ ;  /* 0x00000004a1947824 */ /* 0x000fca00078e00ff */
[----:B------:R-:W-:Y:S02]  /*2a60*/  ISETP.GE.OR P4, PT, R148, R13, P1 ;  /* 0x0000000d9400720c */ /* 0x000fe40000f86670 */
[----:B0-----:R-:W-:-:S04]  /*2a70*/  @!P3 LEA R156, P5, R150, R14, 0x2 ;  /* 0x0000000e969cb211 */ /* 0x001fc800078a10ff */
[----:B------:R-:W-:-:S07]  /*2a80*/  @!P3 LEA.HI.X R157, R150, R15, R152, 0x2, P5 ;  /* 0x0000000f969db211 */ /* 0x000fce00028f1498 */
[----:B------:R-:W0:Y:S01]  /*2a90*/  @!P4 LDC.64 R14, c[0x0][0x3b8] ;  /* 0x0000ee00ff0ecb82 */ /* 0x000e220000000a00 */
[----:B------:R-:W-:Y:S01]  /*2aa0*/  @!P4 LOP3.LUT R150, R11, 0x3, RZ, 0xc0, !PT ;  /* 0x000000030b96c812 */ /* 0x000fe200078ec0ff */
[----:B------:R-:W-:Y:S01]  /*2ab0*/  IMAD.IADD R161, R161, 0x1, R12 ;  /* 0x00000001a1a17824 */ /* 0x000fe200078e020c */
[----:B------:R1:W4:Y:S01]  /*2ac0*/  @!P3 LDG.E R30, desc[UR36][R156.64] ;  /* 0x000000249c1eb981 */ /* 0x000322000c1e1900 */
[----:B------:R-:W-:Y:S02]  /*2ad0*/  FSEL R31, R31, RZ, P2 ;  /* 0x000000ff1f1f7208 */ /* 0x000fe40001000000 */
[----:B------:R-:W-:Y:S01]  /*2ae0*/  @!P4 IMAD R155, R3, R12, R150 ;  /* 0x0000000c039bc224 */ /* 0x000fe200078e0296 */
[----:B------:R-:W-:-:S04]  /*2af0*/  @!P4 SHF.R.S32.HI R150, RZ, 0x1f, R148 ;  /* 0x0000001fff96c819 */ /* 0x000fc80000011494 */
[----:B------:R-:W-:Y:S01]  /*2b00*/  @!P4 IADD3 R152, P3, PT, R155, R148, RZ ;  /* 0x000000949b98c210 */ /* 0x000fe20007f7e0ff */
[----:B------:R-:W-:-:S03]  /*2b10*/  IMAD.SHL.U32 R148, R161, 0x4, RZ ;  /* 0x00000004a1947824 */ /* 0x000fc600078e00ff */
[----:B------:R-:W-:Y:S02]  /*2b20*/  @!P4 LEA.HI.X.SX32 R150, R155, R150, 0x1, P3 ;  /* 0x000000969b96c211 */ /* 0x000fe400018f0eff */
[----:B------:R-:W-:Y:S02]  /*2b30*/  ISETP.GE.OR P3, PT, R148, R13, P1 ;  /* 0x0000000d9400720c */ /* 0x000fe40000f66670 */
[----:B0-----:R-:W-:-:S04]  /*2b40*/  @!P4 LEA R154, P5, R152, R14, 0x2 ;  /* 0x0000000e989ac211 */ /* 0x001fc800078a10ff */
[----:B------:R-:W-:-:S07]  /*2b50*/  @!P4 LEA.HI.X R155, R152, R15, R150, 0x2, P5 ;  /* 0x0000000f989bc211 */ /* 0x000fce00028f1496 */
[----:B------:R-:W0:Y:S01]  /*2b60*/  @!P3 LDC.64 R14, c[0x0][0x3b8] ;  /* 0x0000ee00ff0ebb82 */ /* 0x000e220000000a00 */
[----:B------:R-:W-:Y:S02]  /*2b70*/  @!P3 LOP3.LUT R150, R11, 0x3, RZ, 0xc0, !PT ;  /* 0x000000030b96b812 */ /* 0x000fe400078ec0ff */
[-C--:B------:R-:W-:Y:S01]  /*2b80*/  IADD3 R161, PT, PT, R161, R12.reuse, RZ ;  /* 0x0000000ca1a17210 */ /* 0x080fe20007ffe0ff */
[----:B------:R0:W4:Y:S01]  /*2b90*/  @!P4 LDG.E R31, desc[UR36][R154.64] ;  /* 0x000000249a1fc981 */ /* 0x000122000c1e1900 */
[----:B------:R-:W-:Y:S01]  /*2ba0*/  FSEL R32, R32, RZ, P2 ;  /* 0x000000ff20207208 */ /* 0x000fe20001000000 */
[----:B-1----:R-:W-:Y:S01]  /*2bb0*/  @!P3 IMAD R157, R3, R12, R150 ;  /* 0x0000000c039db224 */ /* 0x002fe200078e0296 */
        /* <DEDUP_REMOVED lines=8> */
[----:B------:R-:W-:Y:S01]  /*2c40*/  @!P4 LOP3.LUT R150, R11, 0x3, RZ, 0xc0, !PT ;  /* 0x000000030b96c812 */ /* 0x000fe200078ec0ff */
[----:B------:R-:W-:Y:S01]  /*2c50*/  IMAD R161, R12, 0x2, R161 ;  /* 0x000000020ca17824 */ /* 0x000fe200078e02a1 */
        /* <DEDUP_REMOVED lines=15> */
[----:B-1----:R-:W-:Y:S01]  /*2d50*/  @!P3 IMAD R157, R3, R12, R150 ;  /* 0x0000000c039db224 */ /* 0x002fe200078e0296 */
[----:B------:R-:W-:-:S04]  /*2d60*/  @!P3 SHF.R.S32.HI R150, RZ, 0x1f, R148 ;  /* 0x0000001fff96b819 */ /* 0x000fc80000011494 */
[----:B------:R-:W-:Y:S02]  /*2d70*/  @!P3 IADD3 R152, P4, PT, R157, R148, RZ ;  /* 0x000000949d98b210 */ /* 0x000fe40007f9e0ff */
[----:B------:R-:W-:Y:S02]  /*2d80*/  SHF.L.U32 R148, R161, 0x2, RZ ;  /* 0x00000002a1947819 */ /* 0x000fe400000006ff */
        /* <DEDUP_REMOVED lines=9> */
[----:B--2---:R-:W-:Y:S01]  /*2e20*/  @!P4 IMAD R155, R3, R12, R150 ;  /* 0x0000000c039bc224 */ /* 0x004fe200078e0296 */
        /* <DEDUP_REMOVED lines=643> */
[----:B------:R-:W-:Y:S01]  /*5660*/  @!P3 LEA.HI.X R157, R152, R15, R150, 0x2, P5 ;  /* 0x0000000f989db211 */ /* 0x000fe200028f1496 */
[----:B------:R-:W-:-:S06]  /*5670*/  IMAD.IADD R150, R161, 0x1, R12 ;  /* 0x00000001a1967824 */ /* 0x000fcc00078e020c */
[----:B------:R-:W2:Y:S01]  /*5680*/  @!P4 LDC.64 R14, c[0x0][0x3b8] ;  /* 0x0000ee00ff0ecb82 */ /* 0x000ea20000000a00 */
[----:B------:R-:W-:Y:S01]  /*5690*/  IMAD.SHL.U32 R150, R150, 0x4, RZ ;  /* 0x0000000496967824 */ /* 0x000fe200078e00ff */
[----:B------:R0:W4:Y:S01]  /*56a0*/  @!P3 LDG.E R83, desc[UR36][R156.64] ;  /* 0x000000249c53b981 */ /* 0x000122000c1e1900 */
[----:B------:R-:W-:-:S03]  /*56b0*/  FSEL R84, R84, RZ, P2 ;  /* 0x000000ff54547208 */ /* 0x000fc60001000000 */
[----:B------:R-:W-:Y:S02]  /*56c0*/  ISETP.GE.OR P1, PT, R150, R13, P1 ;  /* 0x0000000d9600720c */ /* 0x000fe40000f26670 */
[----:B------:R-:W-:-:S05]  /*56d0*/  @!P4 LOP3.LUT R13, R11, 0x3, RZ, 0xc0, !PT ;  /* 0x000000030b0dc812 */ /* 0x000fca00078ec0ff */
[----:B------:R-:W-:Y:S01]  /*56e0*/  @!P4 IMAD R152, R3, R12, R13 ;  /* 0x0000000c0398c224 */ /* 0x000fe200078e020d */
[----:B------:R-:W-:-:S04]  /*56f0*/  @!P4 SHF.R.S32.HI R13, RZ, 0x1f, R148 ;  /* 0x0000001fff0dc819 */ /* 0x000fc80000011494 */
[----:B------:R-:W-:-:S04]  /*5700*/  @!P4 IADD3 R148, P3, PT, R152, R148, RZ ;  /* 0x000000949894c210 */ /* 0x000fc80007f7e0ff */
[----:B------:R-:W-:Y:S02]  /*5710*/  @!P4 LEA.HI.X.SX32 R13, R152, R13, 0x1, P3 ;  /* 0x0000000d980dc211 */ /* 0x000fe400018f0eff */
[----:B--2---:R-:W-:-:S04]  /*5720*/  @!P4 LEA R154, P3, R148, R14, 0x2 ;  /* 0x0000000e949ac211 */ /* 0x004fc800078610ff */
[----:B------:R-:W-:Y:S02]  /*5730*/  @!P4 LEA.HI.X R155, R148, R15, R13, 0x2, P3 ;  /* 0x0000000f949bc211 */ /* 0x000fe400018f140d */
[----:B------:R-:W1:Y:S01]  /*5740*/  @!P1 LDC.64 R14, c[0x0][0x3b8] ;  /* 0x0000ee00ff0e9b82 */ /* 0x000e620000000a00 */
[----:B------:R-:W-:Y:S02]  /*5750*/  @!P1 LOP3.LUT R13, R11, 0x3, RZ, 0xc0, !PT ;  /* 0x000000030b0d9812 */ /* 0x000fe400078ec0ff */
[----:B------:R-:W-:Y:S01]  /*5760*/  FSEL R85, R85, RZ, P2 ;  /* 0x000000ff55557208 */ /* 0x000fe20001000000 */
[----:B------:R-:W2:Y:S02]  /*5770*/  @!P4 LDG.E R84, desc[UR36][R154.64] ;  /* 0x000000249a54c981 */ /* 0x000ea4000c1e1900 */
[----:B0-----:R-:W-:Y:S01]  /*5780*/  @!P1 IMAD R157, R3, R12, R13 ;  /* 0x0000000c039d9224 */ /* 0x001fe200078e020d */
[----:B------:R-:W-:-:S04]  /*5790*/  @!P1 SHF.R.S32.HI R12, RZ, 0x1f, R150 ;  /* 0x0000001fff0c9819 */ /* 0x000fc80000011496 */
[----:B------:R-:W-:-:S04]  /*57a0*/  @!P1 IADD3 R13, P3, PT, R157, R150, RZ ;  /* 0x000000969d0d9210 */ /* 0x000fc80007f7e0ff */
[----:B------:R-:W-:Y:S02]  /*57b0*/  @!P1 LEA.HI.X.SX32 R12, R157, R12, 0x1, P3 ;  /* 0x0000000c9d0c9211 */ /* 0x000fe400018f0eff */
[----:B-1----:R-:W-:-:S04]  /*57c0*/  @!P1 LEA R14, P3, R13, R14, 0x2 ;  /* 0x0000000e0d0e9211 */ /* 0x002fc800078610ff */
[----:B------:R-:W-:Y:S02]  /*57d0*/  @!P1 LEA.HI.X R15, R13, R15, R12, 0x2, P3 ;  /* 0x0000000f0d0f9211 */ /* 0x000fe400018f140c */
[----:B------:R-:W2:Y:S04]  /*57e0*/  @P0 LDG.E.U8 R12, desc[UR36][R8.64] ;  /* 0x00000024080c0981 */ /* 0x000ea8000c1e1100 */
[----:B------:R0:W2:Y:S01]  /*57f0*/  @!P1 LDG.E R85, desc[UR36][R14.64] ;  /* 0x000000240e559981 */ /* 0x0000a2000c1e1900 */
[----:B---3--:R-:W-:-:S04]  /*5800*/  FMUL.FTZ R13, R144, R29 ;  /* 0x0000001d900d7220 */ /* 0x008fc80000410000 */
[----:B------:R-:W-:-:S04]  /*5810*/  FFMA.FTZ R148, R146, R27, R13 ;  /* 0x0000001b92947223 */ /* 0x000fc8000001000d */
[----:B------:R-:W-:-:S04]  /*5820*/  FFMA.FTZ R148, R149, R22, R148 ;  /* 0x0000001695947223 */ /* 0x000fc80000010094 */
[----:B----4-:R-:W-:-:S04]  /*5830*/  FFMA.FTZ R148, R147, R30, R148 ;  /* 0x0000001e93947223 */ /* 0x010fc80000010094 */
[----:B------:R-:W-:-:S04]  /*5840*/  FFMA.FTZ R13, R145, R24, R148 ;  /* 0x00000018910d7223 */ /* 0x000fc80000010094 */
[----:B------:R-:W-:-:S04]  /*5850*/  FFMA.FTZ R148, R142, R31, R13 ;  /* 0x0000001f8e947223 */ /* 0x000fc8000001000d */
[----:B------:R-:W-:-:S04]  /*5860*/  FFMA.FTZ R13, R143, R32, R148 ;  /* 0x000000208f0d7223 */ /* 0x000fc80000010094 */
[----:B------:R-:W-:-:S04]  /*5870*/  FFMA.FTZ R13, R140, R33, R13 ;  /* 0x000000218c0d7223 */ /* 0x000fc8000001000d */
[----:B------:R-:W-:-:S04]  /*5880*/  FFMA.FTZ R148, R138, R25, R13 ;  /* 0x000000198a947223 */ /* 0x000fc8000001000d */
[----:B------:R-:W-:-:S04]  /*5890*/  FFMA.FTZ R13, R141, R34, R148 ;  /* 0x000000228d0d7223 */ /* 0x000fc80000010094 */
[----:B0-----:R-:W-:-:S04]  /*58a0*/  FFMA.FTZ R14, R136, R35, R13 ;  /* 0x00000023880e7223 */ /* 0x001fc8000001000d */
        /* <DEDUP_REMOVED lines=50> */
[----:B------:R-:W-:-:S03]  /*5bd0*/  UMOV UR5, 0xffffffff ;  /* 0xffffffff00057882 */ /* 0x000fc60000000000 */
[----:B------:R-:W-:Y:S01]  /*5be0*/  FFMA.FTZ R14, R88, R83, R13 ;  /* 0x00000053580e7223 */ /* 0x000fe2000001000d */
[----:B------:R-:W-:-:S03]  /*5bf0*/  LOP3.LUT P1, RZ, R11, 0x3, RZ, 0xc0, !PT ;  /* 0x000000030bff7812 */ /* 0x000fc6000782c0ff */
[----:B--2---:R-:W-:Y:S01]  /*5c00*/  FFMA.FTZ R13, R5, R84, R14 ;  /* 0x00000054050d7223 */ /* 0x004fe2000001000e */
[----:B------:R-:W-:-:S03]  /*5c10*/  ISETP.NE.AND P2, PT, R12, RZ, P0 ;  /* 0x000000ff0c00720c */ /* 0x000fc60000745270 */
[----:B------:R-:W-:Y:S01]  /*5c20*/  FFMA.FTZ R13, R6, R85, R13 ;  /* 0x00000055060d7223 */ /* 0x000fe2000001000d */
[----:B------:R-:W-:Y:S09]  /*5c30*/  BRA.DIV UR5, `(.L_x_5507) ;  /* 0x0000005a052c7947 */ /* 0x000ff2000b800000 */
[----:B------:R-:W0:Y:S02]  /*5c40*/  SHFL.BFLY PT, R14, R13, 0x2, 0x1f ;  /* 0x0c401f000d0e7f89 */ /* 0x000e2400000e0000 */
[----:B0-----:R-:W-:-:S05]  /*5c50*/  FADD.FTZ R13, R13, R14 ;  /* 0x0000000e0d0d7221 */ /* 0x001fca0000010000 */
[----:B------:R0:W1:Y:S02]  /*5c60*/  SHFL.BFLY PT, R14, R13, 0x1, 0x1f ;  /* 0x0c201f000d0e7f89 */ /* 0x00006400000e0000 */
.L_x_5582:
        /* <DEDUP_REMOVED lines=20> */
[----:B-----5:R-:W-:-:S04]  /*5db0*/  @P1 SEL R148, R17, RZ, !P4 ;  /* 0x000000ff11941207 */ /* 0x020fc80006000000 */
[----:B------:R-:W-:-:S04]  /*5dc0*/  @P1 IADD3 R148, PT, PT, R151, R148, -R18 ;  /* 0x0000009497941210 */ /* 0x000fc80007ffe812 */
[----:B------:R-:W-:Y:S01]  /*5dd0*/  @P1 I2FP.F32.S32 R148, R148 ;  /* 0x0000009400941245 */ /* 0x000fe20000201400 */
[----:B----4-:R-:W-:-:S04]  /*5de0*/  @P3 FADD.FTZ R11, R11, R12 ;  /* 0x0000000c0b0b3221 */ /* 0x010fc80000010000 */
[----:B---3--:R-:W-:-:S05]  /*5df0*/  @P1 FFMA.FTZ R11, R148, R14, R11 ;  /* 0x0000000e940b1223 */ /* 0x008fca000001000b */
[----:B------:R1:W-:Y:S01]  /*5e00*/  STS [R20], R11 ;  /* 0x0000000b14007388 */ /* 0x0003e20000000800 */
[----:B------:R-:W-:-:S07]  /*5e10*/  @!P2 FMNMX.FTZ R153, R153, R11, !PT ;  /* 0x0000000b9999a209 */ /* 0x000fce0007810000 */
.L_x_5509:
[----:B------:R-:W-:Y:S05]  /*5e20*/  BSYNC.RECONVERGENT B1 ;  /* 0x0000000000017941 */ /* 0x000fea0003800200 */
.L_x_5508:
[----:B------:R-:W-:Y:S01]  /*5e30*/  VIADD R151, R151, 0x10 ;  /* 0x0000001097977836 */ /* 0x000fe20000000000 */
[----:B------:R-:W-:Y:S01]  /*5e40*/  IADD3 R8, P2, PT, R8, 0x10, RZ ;  /* 0x0000001008087810 */ /* 0x000fe20007f5e0ff */
[----:B------:R-:W-:Y:S01]  /*5e50*/  VIADD R21, R21, 0x10 ;  /* 0x0000001015157836 */ /* 0x000fe20000000000 */
[----:B-1----:R-:W-:Y:S02]  /*5e60*/  IADD3 R20, PT, PT, R20, 0x40, RZ ;  /* 0x0000004014147810 */ /* 0x002fe40007ffe0ff */
[----:B------:R-:W-:Y:S01]  /*5e70*/  ISETP.GE.AND P1, PT, R151, R10, PT ;  /* 0x0000000a9700720c */ /* 0x000fe20003f26270 */
[----:B------:R-:W-:-:S12]  /*5e80*/  IMAD.X R9, RZ, RZ, R9, P2 ;  /* 0x000000ffff097224 */ /* 0x000fd800010e0609 */
[----:B------:R-:W-:Y:S05]  /*5e90*/  @!P1 BRA `(.L_x_5510) ;  /* 0xffffffc400289947 */ /* 0x000fea000383ffff */
.L_x_5506:
[----:B0-----:R-:W-:Y:S05]  /*5ea0*/  BSYNC B0 ;  /* 0x0000000000007941 */ /* 0x001fea0003800000 */
.L_x_5505:
        /* <DEDUP_REMOVED lines=9> */
.L_x_5587:
[----:B------:R-:W1:Y:S01]  /*5f40*/  S2R R24, SR_CgaCtaId ;  /* 0x0000000000187919 */ /* 0x000e620000008800 */
[----:B-----5:R-:W-:Y:S01]  /*5f50*/  MOV R17, 0x400 ;  /* 0x0000040000117802 */ /* 0x020fe20000000f00 */
[----:B------:R-:W-:Y:S05]  /*5f60*/  WARPSYNC.ALL ;  /* 0x0000000000007948 */ /* 0x000fea0003800000 */
[----:B----4-:R-:W-:Y:S02]  /*5f70*/  FMNMX.FTZ R5, R4, R14, !PT ;  /* 0x0000000e04057209 */ /* 0x010fe40007810000 */
[----:B-1----:R-:W-:-:S04]  /*5f80*/  LEA R7, R24, R17, 0x18 ;  /* 0x0000001118077211 */ /* 0x002fc800078ec0ff */
[----:B0-----:R-:W-:Y:S01]  /*5f90*/  @!P0 LEA.HI R4, R20, R7, RZ, 0x1d ;  /* 0x0000000714048211 */ /* 0x001fe200078fe8ff */
[----:B------:R-:W-:-:S04]  /*5fa0*/  IMAD R8, R6, 0x4, R7 ;  /* 0x0000000406087824 */ /* 0x000fc800078e0207 */
[----:B------:R0:W-:Y:S01]  /*5fb0*/  @!P0 STS [R4], R5 ;  /* 0x0000000504008388 */ /* 0x0001e20000000800 */
[----:B------:R-:W-:Y:S01]  /*5fc0*/  ISETP.GT.U32.AND P0, PT, R6, 0x1, PT ;  /* 0x000000010600780c */ /* 0x000fe20003f04070 */
[----:B------:R-:W-:Y:S01]  /*5fd0*/  BAR.SYNC.DEFER_BLOCKING 0x0 ;  /* 0x0000000000007b1d */ /* 0x000fe20000010000 */
[----:B------:R-:W-:Y:S01]  /*5fe0*/  IMAD.MOV.U32 R11, RZ, RZ, -0x800001 ;  /* 0xff7fffffff0b7424 */ /* 0x000fe200078e00ff */
[----:B0-----:R-:W-:Y:S01]  /*5ff0*/  IADD3 R5, PT, PT, R23, R20, RZ ;  /* 0x0000001417057210 */ /* 0x001fe20007ffe0ff */
[----:B------:R-:W-:Y:S02]  /*6000*/  IMAD.SHL.U32 R12, R20, 0x4, RZ ;  /* 0x00000004140c7824 */ /* 0x000fe400078e00ff */
[----:B------:R-:W-:Y:S01]  /*6010*/  IMAD.MOV.U32 R10, RZ, RZ, RZ ;  /* 0x000000ffff0a7224 */ /* 0x000fe200078e00ff */
[----:B------:R-:W-:Y:S06]  /*6020*/  BSSY.RECONVERGENT B0, `(.L_x_5512) ;  /* 0x000016b000007945 */ /* 0x000fec0003800200 */
[----:B------:R-:W0:Y:S01]  /*6030*/  @!P0 LDS R11, [R8] ;  /* 0x00000000080b8984 */ /* 0x000e220000000800 */
[----:B------:R-:W-:-:S03]  /*6040*/  ISETP.GT.AND P0, PT, R5, R18, PT ;  /* 0x000000120500720c */ /* 0x000fc60003f04270 */
[----:B0-----:R-:W0:Y:S02]  /*6050*/  SHFL.BFLY PT, R4, R11, 0x1, 0x1f ;  /* 0x0c201f000b047f89 */ /* 0x001e2400000e0000 */
[----:B0-----:R-:W-:Y:S01]  /*6060*/  FMNMX.FTZ R9, R4, R11, !PT ;  /* 0x0000000b04097209 */ /* 0x001fe20007810000 */
[----:B------:R-:W-:-:S05]  /*6070*/  VIADD R4, R18, 0x1 ;  /* 0x0000000112047836 */ /* 0x000fca0000000000 */
        /* <DEDUP_REMOVED lines=18> */
[----:B------:R-:W-:Y:S01]  /*61a0*/  LEA R15, R24, R11, 0x18 ;  /* 0x0000000b180f7211 */ /* 0x000fe200078ec0ff */
[----:B------:R-:W-:Y:S01]  /*61b0*/  IMAD.MOV.U32 R11, RZ, RZ, R5 ;  /* 0x000000ffff0b7224 */ /* 0x000fe200078e0005 */
[----:B------:R-:W-:Y:S01]  /*61c0*/  LOP3.LUT R13, R10, 0x3, RZ, 0xc0, !PT ;  /* 0x000000030a0d7812 */ /* 0x000fe200078ec0ff */
[----:B------:R-:W-:Y:S02]  /*61d0*/  IMAD.MOV.U32 R10, RZ, RZ, RZ ;  /* 0x000000ffff0a7224 */ /* 0x000fe400078e00ff */
[----:B------:R-:W-:Y:S01]  /*61e0*/  IMAD.IADD R14, R12, 0x1, R15 ;  /* 0x000000010c0e7824 */ /* 0x000fe200078e020f */
[----:B------:R-:W-:-:S07]  /*61f0*/  IADD3 R13, PT, PT, -R13, RZ, RZ ;  /* 0x000000ff0d0d7210 */ /* 0x000fce0007ffe1ff */
.L_x_5517:
[----:B------:R-:W0:Y:S01]  /*6200*/  LDS R22, [R14] ;  /* 0x000000000e167984 */ /* 0x000e220000000800 */
[----:B------:R-:W-:Y:S02]  /*6210*/  VIADD R13, R13, 0x1 ;  /* 0x000000010d0d7836 */ /* 0x000fe40000000000 */
[----:B------:R-:W-:-:S03]  /*6220*/  VIADD R11, R11, 0x40 ;  /* 0x000000400b0b7836 */ /* 0x000fc60000000000 */
[----:B------:R-:W-:Y:S01]  /*6230*/  ISETP.NE.AND P0, PT, R13, RZ, PT ;  /* 0x000000ff0d00720c */ /* 0x000fe20003f05270 */
[----:B0-----:R-:W-:-:S04]  /*6240*/  FADD.FTZ R22, -R9, R22 ;  /* 0x0000001609167221 */ /* 0x001fc80000010100 */
[----:B------:R-:W-:-:S04]  /*6250*/  FMUL.FTZ R22, R22, 1.4426950216293334961 ;  /* 0x3fb8aa3b16167820 */ /* 0x000fc80000410000 */
[----:B------:R-:W0:Y:S02]  /*6260*/  MUFU.EX2 R15, R22 ;  /* 0x00000016000f7308 */ /* 0x000e240000000800 */
[----:B0-----:R0:W-:Y:S01]  /*6270*/  STS [R14], R15 ;  /* 0x0000000f0e007388 */ /* 0x0011e20000000800 */
[----:B------:R-:W-:Y:S01]  /*6280*/  FADD.FTZ R10, R15, R10 ;  /* 0x0000000a0f0a7221 */ /* 0x000fe20000010000 */
[----:B0-----:R-:W-:Y:S01]  /*6290*/  VIADD R14, R14, 0x100 ;  /* 0x000001000e0e7836 */ /* 0x001fe20000000000 */
[----:B------:R-:W-:Y:S06]  /*62a0*/  @P0 BRA `(.L_x_5517) ;  /* 0xfffffffc00d40947 */ /* 0x000fec000383ffff */
.L_x_5516:
[----:B------:R-:W-:Y:S05]  /*62b0*/  BSYNC.RECONVERGENT B1 ;  /* 0x0000000000017941 */ /* 0x000fea0003800200 */
.L_x_5515:
        /* <DEDUP_REMOVED lines=9> */
[----:B------:R-:W1:Y:S04]  /*6350*/  LDS R24, [R14+0x100] ;  /* 0x000100000e187984 */ /* 0x000e680000000800 */
[----:B------:R-:W4:Y:S04]  /*6360*/  LDS R26, [R14+0x200] ;  /* 0x000200000e1a7984 */ /* 0x000f280000000800 */
[----:B------:R-:W5:Y:S01]  /*6370*/  LDS R28, [R14+0x300] ;  /* 0x000300000e1c7984 */ /* 0x000f620000000800 */
[C---:B0-----:R-:W-:Y:S01]  /*6380*/  FADD.FTZ R22, -R9.reuse, R22 ;  /* 0x0000001609167221 */ /* 0x041fe20000010100 */
[----:B-1----:R-:W-:-:S03]  /*6390*/  FADD.FTZ R24, -R9, R24 ;  /* 0x0000001809187221 */ /* 0x002fc60000010100 */
[----:B------:R-:W-:Y:S01]  /*63a0*/  FMUL.FTZ R22, R22, 1.4426950216293334961 ;  /* 0x3fb8aa3b16167820 */ /* 0x000fe20000410000 */
[C---:B----4-:R-:W-:Y:S01]  /*63b0*/  FADD.FTZ R26, -R9.reuse, R26 ;  /* 0x0000001a091a7221 */ /* 0x050fe20000010100 */
[----:B------:R-:W-:Y:S02]  /*63c0*/  FMUL.FTZ R24, R24, 1.4426950216293334961 ;  /* 0x3fb8aa3b18187820 */ /* 0x000fe40000410000 */
        /* <DEDUP_REMOVED lines=24> */
.L_x_5520:
[----:B------:R-:W0:Y:S01]  /*6550*/  LDS R22, [R14+-0x200] ;  /* 0xfffe00000e167984 */ /* 0x000e220000000800 */
[----:B------:R-:W-:-:S03]  /*6560*/  VIADD R11, R11, 0x400 ;  /* 0x000004000b0b7836 */ /* 0x000fc60000000000 */
[----:B------:R-:W1:Y:S02]  /*6570*/  LDS R24, [R14+-0x100] ;  /* 0xffff00000e187984 */ /* 0x000e640000000800 */
[----:B------:R-:W-:Y:S02]  /*6580*/  ISETP.GE.AND P1, PT, R11, R54, PT ;  /* 0x000000360b00720c */ /* 0x000fe40003f26270 */
[----:B------:R-:W4:Y:S04]  /*6590*/  LDS R26, [R14] ;  /* 0x000000000e1a7984 */ /* 0x000f280000000800 */
[----:B------:R-:W5:Y:S04]  /*65a0*/  LDS R28, [R14+0x100] ;  /* 0x000100000e1c7984 */ /* 0x000f680000000800 */
[----:B------:R-:W3:Y:S04]  /*65b0*/  LDS R30, [R14+0x200] ;  /* 0x000200000e1e7984 */ /* 0x000ee80000000800 */
        /* <DEDUP_REMOVED lines=22> */
[----:B------:R-:W1:Y:S01]  /*6720*/  LDS R52, [R14+0xd00] ;  /* 0x000d00000e347984 */ /* 0x000e620000000800 */
[C---:B--2---:R-:W-:Y:S01]  /*6730*/  FADD.FTZ R32, -R9.reuse, R32 ;  /* 0x0000002009207221 */ /* 0x044fe20000010100 */
[----:B------:R-:W-:Y:S01]  /*6740*/  FMUL.FTZ R30, R30, 1.4426950216293334961 ;  /* 0x3fb8aa3b1e1e7820 */ /* 0x000fe20000410000 */
[----:B------:R-:W2:Y:S01]  /*6750*/  MUFU.EX2 R21, R28 ;  /* 0x0000001c00157308 */ /* 0x000ea20000000800 */
[----:B------:R-:W-:Y:S01]  /*6760*/  FADD.FTZ R34, -R9, R34 ;  /* 0x0000002209227221 */ /* 0x000fe20000010100 */
        /* <DEDUP_REMOVED lines=15> */
[C---:B------:R-:W-:Y:S01]  /*6860*/  FADD.FTZ R42, -R9.reuse, R42 ;  /* 0x0000002a092a7221 */ /* 0x040fe20000010100 */
[----:B----4-:R-:W-:Y:S01]  /*6870*/  FADD.FTZ R10, R10, R25 ;  /* 0x000000190a0a7221 */ /* 0x010fe20000010000 */
[----:B------:R-:W-:Y:S01]  /*6880*/  FMUL.FTZ R40, R40, 1.4426950216293334961 ;  /* 0x3fb8aa3b28287820 */ /* 0x000fe20000410000 */
[----:B------:R-:W4:Y:S01]  /*6890*/  MUFU.EX2 R33, R38 ;  /* 0x0000002600217308 */ /* 0x000f220000000800 */
[C---:B0-----:R-:W-:Y:S01]  /*68a0*/  FADD.FTZ R44, -R9.reuse, R44 ;  /* 0x0000002c092c7221 */ /* 0x041fe20000010100 */
[----:B-----5:R-:W-:Y:S01]  /*68b0*/  FADD.FTZ R10, R10, R27 ;  /* 0x0000001b0a0a7221 */ /* 0x020fe20000010000 */
[----:B------:R-:W-:Y:S01]  /*68c0*/  FMUL.FTZ R42, R42, 1.4426950216293334961 ;  /* 0x3fb8aa3b2a2a7820 */ /* 0x000fe20000410000 */
[----:B------:R-:W0:Y:S01]  /*68d0*/  MUFU.EX2 R35, R40 ;  /* 0x0000002800237308 */ /* 0x000e220000000800 */
[----:B------:R5:W-:Y:S01]  /*68e0*/  STS [R14+-0x200], R13 ;  /* 0xfffe000d0e007388 */ /* 0x000be20000000800 */
[----:B---3--:R-:W-:Y:S01]  /*68f0*/  FADD.FTZ R10, R10, R29 ;  /* 0x0000001d0a0a7221 */ /* 0x008fe20000010000 */
[C---:B-1----:R-:W-:Y:S01]  /*6900*/  FADD.FTZ R46, -R9.reuse, R46 ;  /* 0x0000002e092e7221 */ /* 0x042fe20000010100 */
[----:B------:R-:W-:Y:S01]  /*6910*/  FMUL.FTZ R44, R44, 1.4426950216293334961 ;  /* 0x3fb8aa3b2c2c7820 */ /* 0x000fe20000410000 */
[----:B------:R1:W-:Y:S01]  /*6920*/  STS [R14+-0x100], R15 ;  /* 0xffff000f0e007388 */ /* 0x0003e20000000800 */
[----:B--2---:R-:W-:Y:S01]  /*6930*/  FADD.FTZ R10, R10, R31 ;  /* 0x0000001f0a0a7221 */ /* 0x004fe20000010000 */
[C---:B------:R-:W-:Y:S01]  /*6940*/  FADD.FTZ R48, -R9.reuse, R48 ;  /* 0x0000003009307221 */ /* 0x040fe20000010100 */
[----:B------:R-:W-:Y:S01]  /*6950*/  FMUL.FTZ R46, R46, 1.4426950216293334961 ;  /* 0x3fb8aa3b2e2e7820 */ /* 0x000fe20000410000 */
[C---:B------:R-:W-:Y:S01]  /*6960*/  FADD.FTZ R50, -R9.reuse, R50 ;  /* 0x0000003209327221 */ /* 0x040fe20000010100 */
[----:B----4-:R-:W-:Y:S01]  /*6970*/  FADD.FTZ R10, R10, R33 ;  /* 0x000000210a0a7221 */ /* 0x010fe20000010000 */
[----:B-----5:R-:W2:Y:S01]  /*6980*/  MUFU.EX2 R13, R42 ;  /* 0x0000002a000d7308 */ /* 0x020ea20000000800 */
        /* <DEDUP_REMOVED lines=32> */
.L_x_5519:
[----:B------:R-:W-:Y:S05]  /*6b90*/  BSYNC.RECONVERGENT B1 ;  /* 0x0000000000017941 */ /* 0x000fea0003800200 */
.L_x_5518:
        /* <DEDUP_REMOVED lines=10> */
[----:B------:R-:W3:Y:S04]  /*6c40*/  LDS R30, [R14+0x200] ;  /* 0x000200000e1e7984 */ /* 0x000ee80000000800 */
[----:B--2---:R-:W2:Y:S04]  /*6c50*/  LDS R32, [R14+0x300] ;  /* 0x000300000e207984 */ /* 0x004ea80000000800 */
[----:B------:R-:W2:Y:S04]  /*6c60*/  LDS R34, [R14+0x400] ;  /* 0x000400000e227984 */ /* 0x000ea80000000800 */
[----:B------:R-:W2:Y:S01]  /*6c70*/  LDS R36, [R14+0x500] ;  /* 0x000500000e247984 */ /* 0x000ea20000000800 */
[C---:B0-----:R-:W-:Y:S01]  /*6c80*/  FADD.FTZ R22, -R9.reuse, R22 ;  /* 0x0000001609167221 */ /* 0x041fe20000010100 */
[----:B-1----:R-:W-:-:S03]  /*6c90*/  FADD.FTZ R24, -R9, R24 ;  /* 0x0000001809187221 */ /* 0x002fc60000010100 */
[----:B------:R-:W-:Y:S01]  /*6ca0*/  FMUL.FTZ R22, R22, 1.4426950216293334961 ;  /* 0x3fb8aa3b16167820 */ /* 0x000fe20000410000 */
[C---:B----4-:R-:W-:Y:S01]  /*6cb0*/  FADD.FTZ R26, -R9.reuse, R26 ;  /* 0x0000001a091a7221 */ /* 0x050fe20000010100 */
[----:B------:R-:W-:Y:S02]  /*6cc0*/  FMUL.FTZ R24, R24, 1.4426950216293334961 ;  /* 0x3fb8aa3b18187820 */ /* 0x000fe40000410000 */
[----:B------:R-:W0:Y:S01]  /*6cd0*/  MUFU.EX2 R13, R22 ;  /* 0x00000016000d7308 */ /* 0x000e220000000800 */
[C---:B-----5:R-:W-:Y:S01]  /*6ce0*/  FADD.FTZ R28, -R9.reuse, R28 ;  /* 0x0000001c091c7221 */ /* 0x060fe20000010100 */
[----:B------:R-:W-:Y:S02]  /*6cf0*/  FMUL.FTZ R26, R26, 1.4426950216293334961 ;  /* 0x3fb8aa3b1a1a7820 */ /* 0x000fe40000410000 */
[----:B------:R-:W1:Y:S01]  /*6d00*/  MUFU.EX2 R15, R24 ;  /* 0x00000018000f7308 */ /* 0x000e620000000800 */
[----:B---3--:R-:W-:Y:S01]  /*6d10*/  FADD.FTZ R30, -R9, R30 ;  /* 0x0000001e091e7221 */ /* 0x008fe20000010100 */
        /* <DEDUP_REMOVED lines=31> */
.L_x_5522:
[----:B------:R-:W-:Y:S05]  /*6f10*/  BSYNC.RECONVERGENT B1 ;  /* 0x0000000000017941 */ /* 0x000fea0003800200 */
.L_x_5521:
[----:B------:R-:W-:-:S13]  /*6f20*/  ISETP.GT.AND P1, PT, R11, R18, PT ;  /* 0x000000120b00720c */ /* 0x000fda0003f24270 */
        /* <DEDUP_REMOVED lines=26> */
.L_x_5514:
        /* <DEDUP_REMOVED lines=11> */
[----:B------:R-:W-:-:S03]  /*7180*/  IMAD.MOV.U32 R10, RZ, RZ, RZ ;  /* 0x000000ffff0a7224 */ /* 0x000fc600078e00ff */
[----:B------:R-:W-:-:S05]  /*7190*/  SHF.R.S32.HI R28, RZ, 0x1f, R26 ;  /* 0x0000001fff1c7819 */ /* 0x000fca000001141a */
[----:B------:R-:W-:Y:S05]  /*71a0*/  @!P0 BRA `(.L_x_5524) ;  /* 0x0000000000688947 */ /* 0x000fea0003800000 */
[----:B------:R-:W-:Y:S01]  /*71b0*/  VIADD R17, R17, 0x410 ;  /* 0x0000041011117836 */ /* 0x000fe20000000000 */
[----:B------:R-:W-:Y:S01]  /*71c0*/  LEA.HI R10, R22, 0x1, RZ, 0x1a ;  /* 0x00000001160a7811 */ /* 0x000fe200078fd0ff */
[--C-:B------:R-:W-:Y:S01]  /*71d0*/  IMAD.MOV.U32 R11, RZ, RZ, R5.reuse ;  /* 0x000000ffff0b7224 */ /* 0x100fe200078e0005 */
[----:B------:R-:W-:Y:S02]  /*71e0*/  IADD3 R14, P0, P2, R26, R14, R5 ;  /* 0x0000000e1a0e7210 */ /* 0x000fe40007a1e005 */
[----:B------:R-:W-:Y:S02]  /*71f0*/  LEA R17, R24, R17, 0x18 ;  /* 0x0000001118117211 */ /* 0x000fe400078ec0ff */
[----:B------:R-:W-:Y:S01]  /*7200*/  LOP3.LUT R13, R10, 0x3, RZ, 0xc0, !PT ;  /* 0x000000030a0d7812 */ /* 0x000fe200078ec0ff */
[----:B------:R-:W-:Y:S01]  /*7210*/  HFMA2 R10, -RZ, RZ, 0, 0 ;  /* 0x00000000ff0a7431 */ /* 0x000fe200000001ff */
[----:B------:R-:W-:Y:S01]  /*7220*/  IADD3.X R15, PT, PT, R28, R15, RZ, P0, P2 ;  /* 0x0000000f1c0f7210 */ /* 0x000fe200007e44ff */
[----:B------:R-:W-:-:S02]  /*7230*/  IMAD.IADD R17, R12, 0x1, R17 ;  /* 0x000000010c117824 */ /* 0x000fc400078e0211 */
[----:B------:R-:W-:-:S07]  /*7240*/  IMAD.MOV R13, RZ, RZ, -R13 ;  /* 0x000000ffff0d7224 */ /* 0x000fce00078e0a0d */
.L_x_5525:
[----:B------:R1:W4:Y:S01]  /*7250*/  LDG.E.U8 R21, desc[UR36][R14.64] ;  /* 0x000000240e157981 */ /* 0x000322000c1e1100 */
[----:B------:R-:W-:Y:S01]  /*7260*/  IADD3 R13, PT, PT, R13, 0x1, RZ ;  /* 0x000000010d0d7810 */ /* 0x000fe20007ffe0ff */
[----:B------:R-:W-:Y:S01]  /*7270*/  VIADD R11, R11, 0x40 ;  /* 0x000000400b0b7836 */ /* 0x000fe20000000000 */
[----:B-1----:R-:W-:-:S05]  /*7280*/  IADD3 R14, P2, PT, R14, 0x40, RZ ;  /* 0x000000400e0e7810 */ /* 0x002fca0007f5e0ff */
[----:B------:R-:W-:Y:S01]  /*7290*/  IMAD.X R15, RZ, RZ, R15, P2 ;  /* 0x000000ffff0f7224 */ /* 0x000fe200010e060f */
[----:B----4-:R-:W-:Y:S01]  /*72a0*/  ISETP.NE.AND P0, PT, R21, RZ, PT ;  /* 0x000000ff1500720c */ /* 0x010fe20003f05270 */
[----:B------:R-:W-:-:S12]  /*72b0*/  IMAD.MOV.U32 R21, RZ, RZ, RZ ;  /* 0x000000ffff157224 */ /* 0x000fd800078e00ff */
        /* <DEDUP_REMOVED lines=9> */
.L_x_5524:
[----:B------:R-:W-:Y:S05]  /*7350*/  BSYNC.RECONVERGENT B1 ;  /* 0x0000000000017941 */ /* 0x000fea0003800200 */
.L_x_5523:
[----:B------:R-:W-:Y:S05]  /*7360*/  @!P1 BRA `(.L_x_5513) ;  /* 0x0000000000d89947 */ /* 0x000fea0003800000 */
[----:B------:R-:W1:Y:S01]  /*7370*/  S2R R24, SR_CgaCtaId ;  /* 0x0000000000187919 */ /* 0x000e620000008800 */
[----:B------:R-:W4:Y:S01]  /*7380*/  LDCU.64 UR4, c[0x0][0x420] ;  /* 0x00008400ff0477ac */ /* 0x000f220008000a00 */
[----:B------:R-:W-:Y:S01]  /*7390*/  MOV R13, 0x400 ;  /* 0x00000400000d7802 */ /* 0x000fe20000000f00 */
[----:B------:R-:W-:-:S03]  /*73a0*/  IMAD.SHL.U32 R22, R23, 0x4, RZ ;  /* 0x0000000417167824 */ /* 0x000fc600078e00ff */
[----:B------:R-:W-:Y:S01]  /*73b0*/  IADD3 R15, PT, PT, R13, 0x410, RZ ;  /* 0x000004100d0f7810 */ /* 0x000fe20007ffe0ff */
[----:B------:R-:W-:Y:S01]  /*73c0*/  IMAD R13, R11, 0x4, -R22 ;  /* 0x000000040b0d7824 */ /* 0x000fe200078e0a16 */
[----:B----4-:R-:W-:-:S04]  /*73d0*/  IADD3 R14, P0, P1, R26, UR4, R11 ;  /* 0x000000041a0e7c10 */ /* 0x010fc8000f91e00b */
[----:B------:R-:W-:Y:S02]  /*73e0*/  IADD3 R14, P2, PT, R14, 0x80, RZ ;  /* 0x000000800e0e7810 */ /* 0x000fe40007f5e0ff */
[----:B-1----:R-:W-:Y:S02]  /*73f0*/  LEA R24, R24, R15, 0x18 ;  /* 0x0000000f18187211 */ /* 0x002fe400078ec0ff */
[----:B------:R-:W-:Y:S02]  /*7400*/  IADD3.X R15, PT, PT, R28, UR5, RZ, P0, P1 ;  /* 0x000000051c0f7c10 */ /* 0x000fe400087e24ff */
[----:B------:R-:W-:-:S03]  /*7410*/  IADD3 R13, PT, PT, R13, 0x200, R24 ;  /* 0x000002000d0d7810 */ /* 0x000fc60007ffe018 */
[----:B------:R-:W-:-:S07]  /*7420*/  IMAD.X R15, RZ, RZ, R15, P2 ;  /* 0x000000ffff0f7224 */ /* 0x000fce00010e060f */
.L_x_5526:
[----:B------:R-:W4:Y:S04]  /*7430*/  LDG.E.U8 R22, desc[UR36][R14.64+-0x80] ;  /* 0xffff80240e167981 */ /* 0x000f28000c1e1100 */
[----:B------:R-:W5:Y:S04]  /*7440*/  LDG.E.U8 R17, desc[UR36][R14.64+-0x40] ;  /* 0xffffc0240e117981 */ /* 0x000f68000c1e1100 */
[----:B------:R-:W2:Y:S04]  /*7450*/  LDG.E.U8 R21, desc[UR36][R14.64] ;  /* 0x000000240e157981 */ /* 0x000ea8000c1e1100 */
[----:B------:R-:W3:Y:S01]  /*7460*/  LDG.E.U8 R24, desc[UR36][R14.64+0x40] ;  /* 0x000040240e187981 */ /* 0x000ee2000c1e1100 */
[----:B------:R-:W-:Y:S01]  /*7470*/  VIADD R11, R11, 0x100 ;  /* 0x000001000b0b7836 */ /* 0x000fe20000000000 */
[----:B----4-:R-:W-:-:S02]  /*7480*/  ISETP.NE.AND P0, PT, R22, RZ, PT ;  /* 0x000000ff1600720c */ /* 0x010fc40003f05270 */
[----:B-----5:R-:W-:Y:S01]  /*7490*/  ISETP.NE.AND P1, PT, R17, RZ, PT ;  /* 0x000000ff1100720c */ /* 0x020fe20003f25270 */
[----:B------:R-:W-:Y:S01]  /*74a0*/  IMAD.MOV.U32 R17, RZ, RZ, RZ ;  /* 0x000000ffff117224 */ /* 0x000fe200078e00ff */
[----:B--2---:R-:W-:Y:S02]  /*74b0*/  ISETP.NE.AND P2, PT, R21, RZ, PT ;  /* 0x000000ff1500720c */ /* 0x004fe40003f45270 */
        /* <DEDUP_REMOVED lines=8> */
[----:B------:R-:W-:Y:S02]  /*7540*/  IMAD.MOV.U32 R24, RZ, RZ, RZ ;  /* 0x000000ffff187224 */ /* 0x000fe400078e00ff */
[----:B------:R-:W0:Y:S01]  /*7550*/  @!P0 MUFU.EX2 R17, R22 ;  /* 0x0000001600118308 */ /* 0x000e220000000800 */
[----:B------:R-:W-:Y:S01]  /*7560*/  @!P1 FMUL.FTZ R21, R21, 1.4426950216293334961 ;  /* 0x3fb8aa3b15159820 */ /* 0x000fe20000410000 */
[C---:B--2---:R-:W-:Y:S01]  /*7570*/  @!P2 FADD.FTZ R25, -R9.reuse, R26 ;  /* 0x0000001a0919a221 */ /* 0x044fe20000010100 */
[----:B------:R-:W-:Y:S01]  /*7580*/  MOV R26, RZ ;  /* 0x000000ff001a7202 */ /* 0x000fe20000000f00 */
[----:B---3--:R-:W-:Y:S01]  /*7590*/  @!P3 FADD.FTZ R27, -R9, R28 ;  /* 0x0000001c091bb221 */ /* 0x008fe20000010100 */
[----:B------:R0:W1:Y:S01]  /*75a0*/  @!P1 MUFU.EX2 R24, R21 ;  /* 0x0000001500189308 */ /* 0x0000620000000800 */
[----:B------:R-:W-:Y:S01]  /*75b0*/  @!P2 FMUL.FTZ R25, R25, 1.4426950216293334961 ;  /* 0x3fb8aa3b1919a820 */ /* 0x000fe20000410000 */
[----:B------:R-:W-:-:S02]  /*75c0*/  IMAD.MOV.U32 R28, RZ, RZ, RZ ;  /* 0x000000ffff1c7224 */ /* 0x000fc400078e00ff */
[----:B------:R-:W-:Y:S01]  /*75d0*/  @!P3 FMUL.FTZ R27, R27, 1.4426950216293334961 ;  /* 0x3fb8aa3b1b1bb820 */ /* 0x000fe20000410000 */
[----:B------:R-:W-:Y:S01]  /*75e0*/  ISETP.GT.AND P0, PT, R11, R18, PT ;  /* 0x000000120b00720c */ /* 0x000fe20003f04270 */
        /* <DEDUP_REMOVED lines=14> */
.L_x_5513:
[----:B------:R-:W-:Y:S05]  /*76d0*/  BSYNC.RECONVERGENT B0 ;  /* 0x0000000000007941 */ /* 0x000fea0003800200 */
.L_x_5512:
[----:B0-----:R-:W0:Y:S01]  /*76e0*/  SHFL.BFLY PT, R9, R10, 0x10, 0x1f ;  /* 0x0e001f000a097f89 */ /* 0x001e2200000e0000 */
[C---:B------:R-:W-:Y:S01]  /*76f0*/  ISETP.NE.AND P0, PT, R6.reuse, RZ, PT ;  /* 0x000000ff0600720c */ /* 0x040fe20003f05270 */
[----:B------:R-:W1:Y:S01]  /*7700*/  LDCU.U8 UR6, c[0x0][0x48c] ;  /* 0x00009180ff0677ac */ /* 0x000e620008000000 */
[----:B------:R-:W-:Y:S01]  /*7710*/  ISETP.GT.U32.AND P1, PT, R6, 0x1, PT ;  /* 0x000000010600780c */ /* 0x000fe20003f24070 */
[----:B------:R-:W4:Y:S10]  /*7720*/  S2UR UR4, SR_CTAID.Y ;  /* 0x00000000000479c3 */ /* 0x000f340000002600 */
[----:B------:R-:W-:-:S04]  /*7730*/  @!P0 SHF.R.U32.HI R15, RZ, 0x3, R20 ;  /* 0x00000003ff0f8819 */ /* 0x000fc80000011614 */
[----:B------:R-:W-:Y:S01]  /*7740*/  @!P0 LOP3.LUT R6, R15, 0x7c, RZ, 0xc0, !PT ;  /* 0x0000007c0f068812 */ /* 0x000fe200078ec0ff */
[----:B-1----:R-:W-:-:S03]  /*7750*/  UISETP.NE.AND UP0, UPT, UR6, URZ, UPT ;  /* 0x000000ff0600728c */ /* 0x002fc6000bf05270 */
[----:B------:R-:W-:Y:S01]  /*7760*/  @!P0 IADD3 R24, PT, PT, R6, R7, RZ ;  /* 0x0000000706188210 */ /* 0x000fe20007ffe0ff */
[----:B0-----:R-:W-:-:S05]  /*7770*/  FADD.FTZ R9, R9, R10 ;  /* 0x0000000a09097221 */ /* 0x001fca0000010000 */
[----:B------:R-:W0:Y:S02]  /*7780*/  SHFL.BFLY PT, R14, R9, 0x8, 0x1f ;  /* 0x0d001f00090e7f89 */ /* 0x000e2400000e0000 */
[----:B0-----:R-:W-:-:S05]  /*7790*/  FADD.FTZ R14, R9, R14 ;  /* 0x0000000e090e7221 */ /* 0x001fca0000010000 */
[----:B------:R-:W0:Y:S02]  /*77a0*/  SHFL.BFLY PT, R11, R14, 0x4, 0x1f ;  /* 0x0c801f000e0b7f89 */ /* 0x000e2400000e0000 */
[----:B0-----:R-:W-:Y:S02]  /*77b0*/  FADD.FTZ R11, R14, R11 ;  /* 0x0000000b0e0b7221 */ /* 0x001fe40000010000 */
[----:B------:R-:W4:Y:S03]  /*77c0*/  LDC R14, c[0x0][0x3f8] ;  /* 0x0000fe00ff0e7b82 */ /* 0x000f260000000800 */
[----:B------:R-:W0:Y:S02]  /*77d0*/  SHFL.BFLY PT, R22, R11, 0x2, 0x1f ;  /* 0x0c401f000b167f89 */ /* 0x000e2400000e0000 */
[----:B0-----:R-:W-:-:S05]  /*77e0*/  FADD.FTZ R22, R11, R22 ;  /* 0x000000160b167221 */ /* 0x001fca0000010000 */
[----:B------:R-:W0:Y:S02]  /*77f0*/  SHFL.BFLY PT, R13, R22, 0x1, 0x1f ;  /* 0x0c201f00160d7f89 */ /* 0x000e2400000e0000 */
[----:B0-----:R-:W-:Y:S02]  /*7800*/  FADD.FTZ R7, R22, R13 ;  /* 0x0000000d16077221 */ /* 0x001fe40000010000 */
[----:B------:R-:W4:Y:S03]  /*7810*/  S2R R13, SR_CTAID.X ;  /* 0x00000000000d7919 */ /* 0x000f260000002500 */
[----:B------:R-:W-:Y:S01]  /*7820*/  @!P0 STS [R24+0x8], R7 ;  /* 0x0000080718008388 */ /* 0x000fe20000000800 */
[----:B------:R-:W-:Y:S01]  /*7830*/  BAR.SYNC.DEFER_BLOCKING 0x0 ;  /* 0x0000000000007b1d */ /* 0x000fe20000010000 */
[----:B------:R-:W-:-:S05]  /*7840*/  ISETP.GT.AND P0, PT, R5, R18, PT ;  /* 0x000000120500720c */ /* 0x000fca0003f04270 */
[----:B------:R0:W1:Y:S01]  /*7850*/  @!P1 LDS R7, [R8+0x8] ;  /* 0x0000080008079984 */ /* 0x0000620000000800 */
[----:B----4-:R-:W-:Y:S01]  /*7860*/  IMAD R17, R14, UR4, R13 ;  /* 0x000000040e117c24 */ /* 0x010fe2000f8e020d */
[----:B0-----:R-:W-:Y:S02]  /*7870*/  CS2R R8, SRZ ;  /* 0x0000000000087805 */ /* 0x001fe4000001ff00 */
[----:B-1----:R-:W0:Y:S02]  /*7880*/  SHFL.BFLY PT, R6, R7, 0x1, 0x1f ;  /* 0x0c201f0007067f89 */ /* 0x002e2400000e0000 */
[----:B0-----:R-:W-:-:S06]  /*7890*/  FADD.FTZ R10, R6, R7 ;  /* 0x00000007060a7221 */ /* 0x001fcc0000010000 */
[----:B------:R-:W0:Y:S02]  /*78a0*/  SHFL.IDX PT, R10, R10, RZ, 0x1f ;  /* 0x00001fff0a0a7589 */ /* 0x000e2400000e0000 */
[----:B0-----:R-:W-:-:S06]  /*78b0*/  FADD.FTZ R6, R10, 9.9999999747524270788e-07 ;  /* 0x358637bd0a067421 */ /* 0x001fcc0000010000 */
[----:B------:R-:W0:Y:S01]  /*78c0*/  MUFU.RCP R6, R6 ;  /* 0x0000000600067308 */ /* 0x000e220000001000 */
[----:B------:R-:W-:Y:S05]  /*78d0*/  BRA.U !UP0, `(.L_x_5527) ;  /* 0x0000000108187547 */ /* 0x000fea000b800000 */
[----:B------:R-:W1:Y:S08]  /*78e0*/  LDC R8, c[0x0][0x488] ;  /* 0x00012200ff087b82 */ /* 0x000e700000000800 */
[----:B------:R-:W1:Y:S08]  /*78f0*/  LDC R7, c[0x0][0x40c] ;  /* 0x00010300ff077b82 */ /* 0x000e700000000800 */
[----:B------:R-:W4:Y:S01]  /*7900*/  LDC R10, c[0x0][0x3f4] ;  /* 0x0000fd00ff0a7b82 */ /* 0x000f220000000800 */
[----:B-1----:R-:W-:-:S04]  /*7910*/  IMAD R7, R17, R8, R7 ;  /* 0x0000000811077224 */ /* 0x002fc800078e0207 */
[----:B----4-:R-:W-:-:S05]  /*7920*/  IMAD R8, R7, R10, RZ ;  /* 0x0000000a07087224 */ /* 0x010fca00078e02ff */
[----:B------:R-:W-:-:S07]  /*7930*/  SHF.R.S32.HI R9, RZ, 0x1f, R8 ;  /* 0x0000001fff097819 */ /* 0x000fce0000011408 */
.L_x_5527:
        /* <DEDUP_REMOVED lines=23> */
.L_x_5533:
[----:B------:R-:W0:Y:S01]  /*7ab0*/  LDS R9, [R4] ;  /* 0x0000000004097984 */ /* 0x000e220000000800 */
[----:B------:R-:W-:-:S04]  /*7ac0*/  IADD3 R7, PT, PT, R7, 0x1, RZ ;  /* 0x0000000107077810 */ /* 0x000fc80007ffe0ff */
[----:B------:R-:W-:Y:S01]  /*7ad0*/  ISETP.NE.AND P0, PT, R7, RZ, PT ;  /* 0x000000ff0700720c */ /* 0x000fe20003f05270 */
[----:B0-----:R-:W-:-:S05]  /*7ae0*/  FMUL.FTZ R9, R9, R6 ;  /* 0x0000000609097220 */ /* 0x001fca0000410000 */
[----:B------:R0:W-:Y:S02]  /*7af0*/  STS [R4], R9 ;  /* 0x0000000904007388 */ /* 0x0001e40000000800 */
[----:B0-----:R-:W-:-:S05]  /*7b00*/  VIADD R4, R4, 0x100 ;  /* 0x0000010004047836 */ /* 0x001fca0000000000 */
[----:B------:R-:W-:Y:S05]  /*7b10*/  @P0 BRA `(.L_x_5533) ;  /* 0xfffffffc00e40947 */ /* 0x000fea000383ffff */
.L_x_5532:
[----:B------:R-:W-:Y:S05]  /*7b20*/  BSYNC.RECONVERGENT B1 ;  /* 0x0000000000017941 */ /* 0x000fea0003800200 */
.L_x_5531:
[----:B------:R-:W-:Y:S05]  /*7b30*/  @!P1 BRA `(.L_x_5529) ;  /* 0x0000001400109947 */ /* 0x000fea0003800000 */
[----:B------:R-:W1:Y:S01]  /*7b40*/  S2UR UR5, SR_CgaCtaId ;  /* 0x00000000000579c3 */ /* 0x000e620000008800 */
[----:B------:R-:W-:Y:S01]  /*7b50*/  UMOV UR4, 0x400 ;  /* 0x0000040000047882 */ /* 0x000fe20000000000 */
[----:B------:R-:W-:Y:S01]  /*7b60*/  IMAD.SHL.U32 R4, R23, 0x4, RZ ;  /* 0x0000000417047824 */ /* 0x000fe200078e00ff */
[----:B------:R-:W-:Y:S01]  /*7b70*/  UIADD3 UR4, UPT, UPT, UR4, 0x410, URZ ;  /* 0x0000041004047890 */ /* 0x000fe2000fffe0ff */
[C---:B------:R-:W-:Y:S02]  /*7b80*/  VIADD R21, R5.reuse, 0x100 ;  /* 0x0000010005157836 */ /* 0x040fe40000000000 */
[----:B------:R-:W-:-:S03]  /*7b90*/  IMAD R4, R5, 0x4, -R4 ;  /* 0x0000000405047824 */ /* 0x000fc600078e0a04 */
[----:B------:R-:W-:Y:S01]  /*7ba0*/  ISETP.GT.AND P0, PT, R21, R18, PT ;  /* 0x000000121500720c */ /* 0x000fe20003f04270 */
[----:B-1----:R-:W-:-:S06]  /*7bb0*/  ULEA UR4, UR5, UR4, 0x18 ;  /* 0x0000000405047291 */ /* 0x002fcc000f8ec0ff */
[----:B------:R-:W-:-:S03]  /*7bc0*/  IADD3 R5, PT, PT, R4, UR4, RZ ;  /* 0x0000000404057c10 */ /* 0x000fc6000fffe0ff */
[----:B------:R-:W0:Y:S04]  /*7bd0*/  LDS R7, [R4+UR4] ;  /* 0x0000000404077984 */ /* 0x000e280008000800 */
[----:B------:R-:W1:Y:S04]  /*7be0*/  LDS R9, [R4+UR4+0x100] ;  /* 0x0001000404097984 */ /* 0x000e680008000800 */
[----:B------:R-:W4:Y:S04]  /*7bf0*/  LDS R11, [R4+UR4+0x200] ;  /* 0x00020004040b7984 */ /* 0x000f280008000800 */
[----:B------:R-:W5:Y:S01]  /*7c00*/  LDS R15, [R4+UR4+0x300] ;  /* 0x00030004040f7984 */ /* 0x000f620008000800 */
[-C--:B0-----:R-:W-:Y:S01]  /*7c10*/  FMUL.FTZ R7, R7, R6.reuse ;  /* 0x0000000607077220 */ /* 0x081fe20000410000 */
[----:B-1----:R-:W-:-:S04]  /*7c20*/  FMUL.FTZ R9, R9, R6 ;  /* 0x0000000609097220 */ /* 0x002fc80000410000 */
[----:B------:R0:W-:Y:S01]  /*7c30*/  STS [R4+UR4], R7 ;  /* 0x0000000704007988 */ /* 0x0001e20008000804 */
[----:B----4-:R-:W-:-:S03]  /*7c40*/  FMUL.FTZ R11, R11, R6 ;  /* 0x000000060b0b7220 */ /* 0x010fc60000410000 */
[----:B------:R0:W-:Y:S01]  /*7c50*/  STS [R4+UR4+0x100], R9 ;  /* 0x0001000904007988 */ /* 0x0001e20008000804 */
[----:B-----5:R-:W-:-:S03]  /*7c60*/  FMUL.FTZ R15, R15, R6 ;  /* 0x000000060f0f7220 */ /* 0x020fc60000410000 */
[----:B------:R0:W-:Y:S04]  /*7c70*/  STS [R4+UR4+0x200], R11 ;  /* 0x0002000b04007988 */ /* 0x0001e80008000804 */
[----:B------:R0:W-:Y:S01]  /*7c80*/  STS [R4+UR4+0x300], R15 ;  /* 0x0003000f04007988 */ /* 0x0001e20008000804 */
[----:B------:R-:W-:Y:S05]  /*7c90*/  @P0 BRA `(.L_x_5529) ;  /* 0x0000001000b80947 */ /* 0x000fea0003800000 */
[----:B0-----:R-:W-:Y:S01]  /*7ca0*/  IMAD.IADD R4, R18, 0x1, -R21 ;  /* 0x0000000112047824 */ /* 0x001fe200078e0a15 */
[----:B------:R-:W-:Y:S01]  /*7cb0*/  BSSY.RECONVERGENT B1, `(.L_x_5534) ;  /* 0x000003b000017945 */ /* 0x000fe20003800200 */
[----:B------:R-:W-:Y:S01]  /*7cc0*/  VIADD R5, R5, 0x600 ;  /* 0x0000060005057836 */ /* 0x000fe20000000000 */
[----:B------:R-:W-:Y:S02]  /*7cd0*/  PLOP3.LUT P0, PT, PT, PT, PT, 0x80, 0x8 ;  /* 0x000000000008781c */ /* 0x000fe40003f0f070 */
[----:B------:R-:W-:-:S13]  /*7ce0*/  ISETP.GT.AND P1, PT, R4, 0x2ff, PT ;  /* 0x000002ff0400780c */ /* 0x000fda0003f24270 */
[----:B------:R-:W-:Y:S05]  /*7cf0*/  @!P1 BRA `(.L_x_5535) ;  /* 0x0000000000d89947 */ /* 0x000fea0003800000 */
[----:B------:R-:W-:Y:S01]  /*7d00*/  PLOP3.LUT P0, PT, PT, PT, PT, 0x8, 0x80 ;  /* 0x000000000080781c */ /* 0x000fe20003f0e170 */
[----:B--2---:R-:W-:-:S12]  /*7d10*/  VIADD R34, R18, 0xfffffd01 ;  /* 0xfffffd0112227836 */ /* 0x004fd80000000000 */
.L_x_5536:
        /* <DEDUP_REMOVED lines=8> */
[----:B------:R-:W-:Y:S04]  /*7da0*/  LDS R29, [R5+0x400] ;  /* 0x00040000051d7984 */ /* 0x000fe80000000800 */
[----:B------:R-:W3:Y:S04]  /*7db0*/  LDS R31, [R5+0x500] ;  /* 0x00050000051f7984 */ /* 0x000ee80000000800 */
[----:B------:R-:W3:Y:S04]  /*7dc0*/  LDS R33, [R5+0x600] ;  /* 0x0006000005217984 */ /* 0x000ee80000000800 */
[----:B------:R-:W3:Y:S04]  /*7dd0*/  LDS R35, [R5+0x700] ;  /* 0x0007000005237984 */ /* 0x000ee80000000800 */
[----:B------:R-:W3:Y:S01]  /*7de0*/  LDS R37, [R5+0x800] ;  /* 0x0008000005257984 */ /* 0x000ee20000000800 */
[----:B0-----:R-:W-:-:S03]  /*7df0*/  FMUL.FTZ R4, R6, R7 ;  /* 0x0000000706047220 */ /* 0x001fc60000410000 */
[----:B------:R-:W0:Y:S01]  /*7e00*/  LDS R39, [R5+0x900] ;  /* 0x0009000005277984 */ /* 0x000e220000000800 */
[----:B-1----:R-:W-:-:S03]  /*7e10*/  FMUL.FTZ R8, R6, R9 ;  /* 0x0000000906087220 */ /* 0x002fc60000410000 */
[----:B------:R-:W1:Y:S01]  /*7e20*/  LDS R41, [R5+0xa00] ;  /* 0x000a000005297984 */ /* 0x000e620000000800 */
[----:B--2---:R-:W-:-:S03]  /*7e30*/  FMUL.FTZ R10, R6, R11 ;  /* 0x0000000b060a7220 */ /* 0x004fc60000410000 */
[----:B------:R-:W2:Y:S01]  /*7e40*/  LDS R43, [R5+0xb00] ;  /* 0x000b0000052b7984 */ /* 0x000ea20000000800 */
[----:B----4-:R-:W-:-:S03]  /*7e50*/  FMUL.FTZ R14, R6, R15 ;  /* 0x0000000f060e7220 */ /* 0x010fc60000410000 */
[----:B------:R-:W4:Y:S01]  /*7e60*/  LDS R45, [R5+0xc00] ;  /* 0x000c0000052d7984 */ /* 0x000f220000000800 */
[----:B-----5:R-:W-:-:S03]  /*7e70*/  FMUL.FTZ R22, R6, R25 ;  /* 0x0000001906167220 */ /* 0x020fc60000410000 */
[----:B------:R-:W5:Y:S01]  /*7e80*/  LDS R47, [R5+0xd00] ;  /* 0x000d0000052f7984 */ /* 0x000f620000000800 */
[----:B---3--:R-:W-:-:S03]  /*7e90*/  FMUL.FTZ R24, R6, R27 ;  /* 0x0000001b06187220 */ /* 0x008fc60000410000 */
[----:B------:R3:W-:Y:S04]  /*7ea0*/  STS [R5+-0x200], R4 ;  /* 0xfffe000405007388 */ /* 0x0007e80000000800 */
[----:B------:R0:W-:Y:S01]  /*7eb0*/  STS [R5+-0x100], R8 ;  /* 0xffff000805007388 */ /* 0x0001e20000000800 */
[----:B------:R-:W-:-:S03]  /*7ec0*/  FMUL.FTZ R26, R6, R31 ;  /* 0x0000001f061a7220 */ /* 0x000fc60000410000 */
[----:B------:R1:W-:Y:S01]  /*7ed0*/  STS [R5], R10 ;  /* 0x0000000a05007388 */ /* 0x0003e20000000800 */
[C---:B------:R-:W-:Y:S01]  /*7ee0*/  FMUL.FTZ R28, R6.reuse, R33 ;  /* 0x00000021061c7220 */ /* 0x040fe20000410000 */
[C---:B---3--:R-:W-:Y:S02]  /*7ef0*/  FMUL.FTZ R4, R6.reuse, R29 ;  /* 0x0000001d06047220 */ /* 0x048fe40000410000 */
[----:B------:R2:W-:Y:S01]  /*7f00*/  STS [R5+0x100], R14 ;  /* 0x0001000e05007388 */ /* 0x0005e20000000800 */
[----:B------:R-:W-:-:S03]  /*7f10*/  FMUL.FTZ R30, R6, R35 ;  /* 0x00000023061e7220 */ /* 0x000fc60000410000 */
[----:B------:R4:W-:Y:S01]  /*7f20*/  STS [R5+0x200], R22 ;  /* 0x0002001605007388 */ /* 0x0009e20000000800 */
[----:B------:R-:W-:-:S03]  /*7f30*/  FMUL.FTZ R32, R6, R37 ;  /* 0x0000002506207220 */ /* 0x000fc60000410000 */
[----:B------:R5:W-:Y:S01]  /*7f40*/  STS [R5+0x300], R24 ;  /* 0x0003001805007388 */ /* 0x000be20000000800 */
[C---:B0-----:R-:W-:Y:S01]  /*7f50*/  FMUL.FTZ R8, R6.reuse, R39 ;  /* 0x0000002706087220 */ /* 0x041fe20000410000 */
[C---:B-1----:R-:W-:Y:S02]  /*7f60*/  FMUL.FTZ R10, R6.reuse, R41 ;  /* 0x00000029060a7220 */ /* 0x042fe40000410000 */
[----:B------:R-:W-:Y:S01]  /*7f70*/  STS [R5+0x400], R4 ;  /* 0x0004000405007388 */ /* 0x000fe20000000800 */
[----:B--2---:R-:W-:-:S03]  /*7f80*/  FMUL.FTZ R14, R6, R43 ;  /* 0x0000002b060e7220 */ /* 0x004fc60000410000 */
        /* <DEDUP_REMOVED lines=13> */
.L_x_5535:
[----:B------:R-:W-:Y:S05]  /*8060*/  BSYNC.RECONVERGENT B1 ;  /* 0x0000000000017941 */ /* 0x000fea0003800200 */
.L_x_5534:
[----:B------:R-:W-:Y:S01]  /*8070*/  IMAD.IADD R4, R18, 0x1, -R21 ;  /* 0x0000000112047824 */ /* 0x000fe200078e0a15 */
[----:B------:R-:W-:Y:S04]  /*8080*/  BSSY.RECONVERGENT B1, `(.L_x_5537) ;  /* 0x000001e000017945 */ /* 0x000fe80003800200 */
        /* <DEDUP_REMOVED lines=29> */
.L_x_5538:
[----:B------:R-:W-:Y:S05]  /*8260*/  BSYNC.RECONVERGENT B1 ;  /* 0x0000000000017941 */ /* 0x000fea0003800200 */
.L_x_5537:
[----:B------:R-:W-:-:S13]  /*8270*/  ISETP.GT.AND P1, PT, R21, R18, PT ;  /* 0x000000121500720c */ /* 0x000fda0003f24270 */
        /* <DEDUP_REMOVED lines=14> */
.L_x_5530:
        /* <DEDUP_REMOVED lines=9> */
[----:B------:R-:W4:Y:S01]  /*83f0*/  LDCU.64 UR8, c[0x0][0x480] ;  /* 0x00009000ff0877ac */ /* 0x000f220008000a00 */
        /* <DEDUP_REMOVED lines=8> */
[----:B------:R-:W-:-:S04]  /*8480*/  IMAD.MOV R7, RZ, RZ, -R4 ;  /* 0x000000ffff077224 */ /* 0x000fc800078e0a04 */
[----:B------:R-:W-:Y:S01]  /*8490*/  IMAD.IADD R5, R5, 0x1, R10 ;  /* 0x0000000105057824 */ /* 0x000fe200078e020a */
[----:B----4-:R-:W-:-:S04]  /*84a0*/  LEA R14, P0, R21, UR8, 0x2 ;  /* 0x00000008150e7c11 */ /* 0x010fc8000f8010ff */
[----:B------:R-:W-:Y:S01]  /*84b0*/  LEA.HI.X R21, R21, UR9, R22, 0x2, P0 ;  /* 0x0000000915157c11 */ /* 0x000fe200080f1416 */
[----:B-1----:R-:W-:-:S06]  /*84c0*/  ULEA UR4, UR5, UR4, 0x18 ;  /* 0x0000000405047291 */ /* 0x002fcc000f8ec0ff */
[----:B------:R-:W-:-:S07]  /*84d0*/  VIADD R4, R12, UR4 ;  /* 0x000000040c047c36 */ /* 0x000fce0008000000 */
.L_x_5541:
[----:B-1----:R-:W0:Y:S01]  /*84e0*/  LDS R11, [R4] ;  /* 0x00000000040b7984 */ /* 0x002e220000000800 */
[----:B------:R-:W-:Y:S01]  /*84f0*/  IMAD.MOV.U32 R10, RZ, RZ, R14 ;  /* 0x000000ffff0a7224 */ /* 0x000fe200078e000e */
[----:B------:R-:W-:Y:S01]  /*8500*/  IADD3 R14, P2, PT, R14, 0x100, RZ ;  /* 0x000001000e0e7810 */ /* 0x000fe20007f5e0ff */
[----:B------:R-:W-:-:S05]  /*8510*/  VIADD R7, R7, 0x1 ;  /* 0x0000000107077836 */ /* 0x000fca0000000000 */
[----:B------:R-:W-:Y:S01]  /*8520*/  ISETP.NE.AND P0, PT, R7, RZ, PT ;  /* 0x000000ff0700720c */ /* 0x000fe20003f05270 */
[----:B0-----:R-:W-:Y:S01]  /*8530*/  FMUL.FTZ R15, R11, R6 ;  /* 0x000000060b0f7220 */ /* 0x001fe20000410000 */
[----:B------:R-:W-:Y:S01]  /*8540*/  MOV R11, R21 ;  /* 0x00000015000b7202 */ /* 0x000fe20000000f00 */
[----:B------:R-:W-:-:S03]  /*8550*/  IMAD.X R21, RZ, RZ, R21, P2 ;  /* 0x000000ffff157224 */ /* 0x000fc600010e0615 */
[----:B------:R0:W-:Y:S04]  /*8560*/  STS [R4], R15 ;  /* 0x0000000f04007388 */ /* 0x0001e80000000800 */
[----:B------:R1:W-:Y:S01]  /*8570*/  STG.E desc[UR36][R10.64], R15 ;  /* 0x0000000f0a007986 */ /* 0x0003e2000c101924 */
[----:B0-----:R-:W-:Y:S02]  /*8580*/  VIADD R4, R4, 0x100 ;  /* 0x0000010004047836 */ /* 0x001fe40000000000 */
[----:B------:R-:W-:Y:S05]  /*8590*/  @P0 BRA `(.L_x_5541) ;  /* 0xfffffffc00d00947 */ /* 0x000fea000383ffff */
.L_x_5540:
[----:B------:R-:W-:Y:S05]  /*85a0*/  BSYNC.RECONVERGENT B1 ;  /* 0x0000000000017941 */ /* 0x000fea0003800200 */
.L_x_5539:
[----:B------:R-:W-:Y:S05]  /*85b0*/  @!P1 BRA `(.L_x_5529) ;  /* 0x0000000800709947 */ /* 0x000fea0003800000 */
[----:B-1----:R-:W1:Y:S01]  /*85c0*/  S2R R10, SR_CgaCtaId ;  /* 0x00000000000a7919 */ /* 0x002e620000008800 */
[----:B------:R-:W4:Y:S01]  /*85d0*/  LDCU.64 UR4, c[0x0][0x480] ;  /* 0x00009000ff0477ac */ /* 0x000f220008000a00 */
[C---:B------:R-:W-:Y:S01]  /*85e0*/  IADD3 R7, P0, PT, R5.reuse, R8, RZ ;  /* 0x0000000805077210 */ /* 0x040fe20007f1e0ff */
[----:B------:R-:W-:Y:S01]  /*85f0*/  BSSY.RECONVERGENT B1, `(.L_x_5542) ;  /* 0x000005a000017945 */ /* 0x000fe20003800200 */
[----:B------:R-:W-:Y:S02]  /*8600*/  IADD3 R14, PT, PT, -R5, R18, RZ ;  /* 0x00000012050e7210 */ /* 0x000fe40007ffe1ff */
[----:B------:R-:W-:Y:S01]  /*8610*/  MOV R4, 0x400 ;  /* 0x0000040000047802 */ /* 0x000fe20000000f00 */
        /* <DEDUP_REMOVED lines=8> */
[----:B-1----:R-:W-:Y:S01]  /*86a0*/  LEA R7, R10, R7, 0x18 ;  /* 0x000000070a077211 */ /* 0x002fe200078ec0ff */
[----:B------:R-:W-:Y:S01]  /*86b0*/  IMAD.X R9, RZ, RZ, R11, P0 ;  /* 0x000000ffff097224 */ /* 0x000fe200000e060b */
[----:B------:R-:W-:Y:S02]  /*86c0*/  PLOP3.LUT P0, PT, PT, PT, PT, 0x80, 0x8 ;  /* 0x000000000008781c */ /* 0x000fe40003f0f070 */
[----:B------:R-:W-:Y:S01]  /*86d0*/  IADD3 R4, PT, PT, R4, 0x200, R7 ;  /* 0x0000020004047810 */ /* 0x000fe20007ffe007 */
[----:B------:R-:W-:Y:S10]  /*86e0*/  @!P1 BRA `(.L_x_5543) ;  /* 0x0000000400289947 */ /* 0x000ff40003800000 */
[----:B------:R-:W-:Y:S02]  /*86f0*/  PLOP3.LUT P0, PT, PT, PT, PT, 0x8, 0x80 ;  /* 0x000000000080781c */ /* 0x000fe40003f0e170 */
[----:B------:R-:W-:-:S11]  /*8700*/  IADD3 R14, PT, PT, R18, -0x2ff, RZ ;  /* 0xfffffd01120e7810 */ /* 0x000fd60007ffe0ff */
.L_x_5544:
        /* <DEDUP_REMOVED lines=8> */
[----:B------:R-:W3:Y:S04]  /*8790*/  LDS R29, [R4+0x400] ;  /* 0x00040000041d7984 */ /* 0x000ee80000000800 */
[----:B------:R-:W3:Y:S04]  /*87a0*/  LDS R31, [R4+0x500] ;  /* 0x00050000041f7984 */ /* 0x000ee80000000800 */
[----:B--2---:R-:W2:Y:S04]  /*87b0*/  LDS R33, [R4+0x600] ;  /* 0x0006000004217984 */ /* 0x004ea80000000800 */
[----:B------:R-:W2:Y:S04]  /*87c0*/  LDS R35, [R4+0x700] ;  /* 0x0007000004237984 */ /* 0x000ea80000000800 */
        /* <DEDUP_REMOVED lines=12> */
[----:B------:R-:W-:Y:S01]  /*8890*/  STG.E desc[UR36][R8.64+-0x200], R7 ;  /* 0xfffe000708007986 */ /* 0x000fe2000c101924 */
[----:B------:R-:W-:-:S03]  /*88a0*/  FMUL.FTZ R29, R6, R29 ;  /* 0x0000001d061d7220 */ /* 0x000fc60000410000 */
[----:B------:R0:W-:Y:S01]  /*88b0*/  STS [R4+-0x200], R7 ;  /* 0xfffe000704007388 */ /* 0x0001e20000000800 */
[C---:B------:R-:W-:Y:S01]  /*88c0*/  FMUL.FTZ R31, R6.reuse, R31 ;  /* 0x0000001f061f7220 */ /* 0x040fe20000410000 */
[C---:B--2---:R-:W-:Y:S02]  /*88d0*/  FMUL.FTZ R33, R6.reuse, R33 ;  /* 0x0000002106217220 */ /* 0x044fe40000410000 */
[----:B------:R-:W-:Y:S01]  /*88e0*/  STG.E desc[UR36][R8.64+-0x100], R11 ;  /* 0xffff000b08007986 */ /* 0x000fe2000c101924 */
[----:B------:R-:W-:-:S03]  /*88f0*/  FMUL.FTZ R35, R6, R35 ;  /* 0x0000002306237220 */ /* 0x000fc60000410000 */
[----:B------:R-:W-:Y:S01]  /*8900*/  STS [R4+-0x100], R11 ;  /* 0xffff000b04007388 */ /* 0x000fe20000000800 */
[----:B0-----:R-:W-:Y:S01]  /*8910*/  IADD3 R7, P2, PT, R8, 0x1000, RZ ;  /* 0x0000100008077810 */ /* 0x001fe20007f5e0ff */
[C---:B------:R-:W-:Y:S02]  /*8920*/  FMUL.FTZ R37, R6.reuse, R37 ;  /* 0x0000002506257220 */ /* 0x040fe40000410000 */
[----:B------:R-:W-:Y:S02]  /*8930*/  STG.E desc[UR36][R8.64], R15 ;  /* 0x0000000f08007986 */ /* 0x000fe4000c101924 */
[----:B------:R-:W-:Y:S02]  /*8940*/  IMAD.X R10, RZ, RZ, R9, P2 ;  /* 0x000000ffff0a7224 */ /* 0x000fe400010e0609 */
[C---:B------:R-:W-:Y:S01]  /*8950*/  FMUL.FTZ R39, R6.reuse, R39 ;  /* 0x0000002706277220 */ /* 0x040fe20000410000 */
[----:B------:R-:W-:Y:S01]  /*8960*/  STS [R4], R15 ;  /* 0x0000000f04007388 */ /* 0x000fe20000000800 */
[----:B-1----:R-:W-:-:S03]  /*8970*/  FMUL.FTZ R41, R6, R41 ;  /* 0x0000002906297220 */ /* 0x002fc60000410000 */
[----:B------:R-:W-:Y:S01]  /*8980*/  STG.E desc[UR36][R8.64+0x100], R21 ;  /* 0x0001001508007986 */ /* 0x000fe2000c101924 */
[----:B----4-:R-:W-:-:S03]  /*8990*/  FMUL.FTZ R43, R6, R43 ;  /* 0x0000002b062b7220 */ /* 0x010fc60000410000 */
[----:B------:R-:W-:Y:S01]  /*89a0*/  STS [R4+0x100], R21 ;  /* 0x0001001504007388 */ /* 0x000fe20000000800 */
[----:B-----5:R-:W-:-:S03]  /*89b0*/  FMUL.FTZ R45, R6, R45 ;  /* 0x0000002d062d7220 */ /* 0x020fc60000410000 */
[----:B------:R-:W-:Y:S01]  /*89c0*/  STG.E desc[UR36][R8.64+0x200], R25 ;  /* 0x0002001908007986 */ /* 0x000fe2000c101924 */
[----:B---3--:R-:W-:-:S03]  /*89d0*/  FMUL.FTZ R47, R6, R47 ;  /* 0x0000002f062f7220 */ /* 0x008fc60000410000 */
        /* <DEDUP_REMOVED lines=27> */
.L_x_5543:
[----:B------:R-:W-:Y:S05]  /*8b90*/  BSYNC.RECONVERGENT B1 ;  /* 0x0000000000017941 */ /* 0x000fea0003800200 */
.L_x_5542:
        /* <DEDUP_REMOVED lines=16> */
[----:B------:R-:W-:Y:S01]  /*8ca0*/  STG.E desc[UR36][R8.64+-0x200], R7 ;  /* 0xfffe000708007986 */ /* 0x000fe2000c101924 */
[----:B----4-:R-:W-:-:S03]  /*8cb0*/  FMUL.FTZ R15, R6, R15 ;  /* 0x0000000f060f7220 */ /* 0x010fc60000410000 */
[----:B------:R0:W-:Y:S01]  /*8cc0*/  STS [R4+-0x200], R7 ;  /* 0xfffe000704007388 */ /* 0x0001e20000000800 */
[----:B-----5:R-:W-:-:S03]  /*8cd0*/  FMUL.FTZ R21, R6, R21 ;  /* 0x0000001506157220 */ /* 0x020fc60000410000 */
[----:B------:R-:W-:Y:S01]  /*8ce0*/  STG.E desc[UR36][R8.64+-0x100], R11 ;  /* 0xffff000b08007986 */ /* 0x000fe2000c101924 */
[----:B--2---:R-:W-:-:S03]  /*8cf0*/  FMUL.FTZ R25, R6, R25 ;  /* 0x0000001906197220 */ /* 0x004fc60000410000 */
[----:B------:R-:W-:Y:S01]  /*8d00*/  STS [R4+-0x100], R11 ;  /* 0xffff000b04007388 */ /* 0x000fe20000000800 */
[----:B0-----:R-:W-:Y:S01]  /*8d10*/  IADD3 R7, P1, PT, R8, 0x800, RZ ;  /* 0x0000080008077810 */ /* 0x001fe20007f3e0ff */
[C---:B---3--:R-:W-:Y:S02]  /*8d20*/  FMUL.FTZ R27, R6.reuse, R27 ;  /* 0x0000001b061b7220 */ /* 0x048fe40000410000 */
[----:B------:R-:W-:Y:S01]  /*8d30*/  STG.E desc[UR36][R8.64], R15 ;  /* 0x0000000f08007986 */ /* 0x000fe2000c101924 */
[C---:B------:R-:W-:Y:S01]  /*8d40*/  FMUL.FTZ R29, R6.reuse, R29 ;  /* 0x0000001d061d7220 */ /* 0x040fe20000410000 */
[----:B------:R-:W-:Y:S02]  /*8d50*/  IMAD.X R10, RZ, RZ, R9, P1 ;  /* 0x000000ffff0a7224 */ /* 0x000fe400008e0609 */
[----:B------:R-:W-:Y:S01]  /*8d60*/  STS [R4], R15 ;  /* 0x0000000f04007388 */ /* 0x000fe20000000800 */
[----:B------:R-:W-:-:S03]  /*8d70*/  FMUL.FTZ R31, R6, R31 ;  /* 0x0000001f061f7220 */ /* 0x000fc60000410000 */
        /* <DEDUP_REMOVED lines=13> */
.L_x_5546:
[----:B------:R-:W-:Y:S05]  /*8e50*/  BSYNC.RECONVERGENT B1 ;  /* 0x0000000000017941 */ /* 0x000fea0003800200 */
.L_x_5545:
[----:B------:R-:W-:-:S13]  /*8e60*/  ISETP.LE.OR P0, PT, R5, R18, P0 ;  /* 0x000000120500720c */ /* 0x000fda0000703670 */
[----:B------:R-:W-:Y:S05]  /*8e70*/  @!P0 BRA `(.L_x_5529) ;  /* 0x0000000000408947 */ /* 0x000fea0003800000 */
[----:B------:R-:W0:Y:S04]  /*8e80*/  LDS R5, [R4+-0x200] ;  /* 0xfffe000004057984 */ /* 0x000e280000000800 */
[----:B------:R-:W1:Y:S04]  /*8e90*/  LDS R7, [R4+-0x100] ;  /* 0xffff000004077984 */ /* 0x000e680000000800 */
[----:B------:R-:W4:Y:S04]  /*8ea0*/  LDS R11, [R4] ;  /* 0x00000000040b7984 */ /* 0x000f280000000800 */
[----:B------:R-:W5:Y:S01]  /*8eb0*/  LDS R15, [R4+0x100] ;  /* 0x00010000040f7984 */ /* 0x000f620000000800 */
[-C--:B0-----:R-:W-:Y:S01]  /*8ec0*/  FMUL.FTZ R5, R5, R6.reuse ;  /* 0x0000000605057220 */ /* 0x081fe20000410000 */
[----:B-1----:R-:W-:-:S04]  /*8ed0*/  FMUL.FTZ R7, R7, R6 ;  /* 0x0000000607077220 */ /* 0x002fc80000410000 */
        /* <DEDUP_REMOVED lines=10> */
.L_x_5529:
[----:B------:R-:W-:Y:S05]  /*8f80*/  BSYNC.RECONVERGENT B0 ;  /* 0x0000000000007941 */ /* 0x000fea0003800200 */
.L_x_5528:
[----:B------:R-:W4:Y:S01]  /*8f90*/  LDCU.64 UR4, c[0x0][0x3b0] ;  /* 0x00007600ff0477ac */ /* 0x000f220008000a00 */
[----:B------:R-:W-:Y:S02]  /*8fa0*/  LOP3.LUT R12, R12, 0xfc, RZ, 0xc0, !PT ;  /* 0x000000fc0c0c7812 */ /* 0x000fe400078ec0ff */
[----:B0-----:R-:W-:Y:S02]  /*8fb0*/  CS2R R6, SRZ ;  /* 0x0000000000067805 */ /* 0x001fe4000001ff00 */
[----:B------:R-:W-:-:S04]  /*8fc0*/  ISETP.GT.U32.AND P0, PT, R20, 0x3f, PT ;  /* 0x0000003f1400780c */ /* 0x000fc80003f04070 */
[----:B------:R-:W-:Y:S02]  /*8fd0*/  ISETP.GT.U32.OR P0, PT, R12, 0x8f, P0 ;  /* 0x0000008f0c00780c */ /* 0x000fe40000704470 */
[----:B----4-:R-:W-:-:S04]  /*8fe0*/  ISETP.EQ.U32.AND P1, PT, RZ, UR4, PT ;  /* 0x00000004ff007c0c */ /* 0x010fc8000bf22070 */
[----:B------:R-:W-:-:S13]  /*8ff0*/  ISETP.EQ.OR.EX P0, PT, RZ, UR5, P0, P1 ;  /* 0x00000005ff007c0c */ /* 0x000fda0008702710 */
[----:B-1----:R-:W0:Y:S01]  /*9000*/  @!P0 LDC.64 R14, c[0x0][0x3b0] ;  /* 0x0000ec00ff0e8b82 */ /* 0x002e220000000a00 */
[----:B------:R-:W-:Y:S01]  /*9010*/  @!P0 IMAD R5, R13, 0x90, R12 ;  /* 0x000000900d058824 */ /* 0x000fe200078e020c */
[----:B------:R-:W-:Y:S01]  /*9020*/  ISETP.GT.U32.AND P1, PT, R12, 0x8f, PT ;  /* 0x0000008f0c00780c */ /* 0x000fe20003f24070 */
[----:B------:R-:W-:Y:S01]  /*9030*/  BSSY.RECONVERGENT B0, `(.L_x_5547) ;  /* 0x0000222000007945 */ /* 0x000fe20003800200 */
[----:B------:R-:W-:Y:S01]  /*9040*/  IMAD R17, R17, 0x90, RZ ;  /* 0x0000009011117824 */ /* 0x000fe200078e02ff */
[----:B------:R-:W-:Y:S02]  /*9050*/  CS2R R10, SRZ ;  /* 0x00000000000a7805 */ /* 0x000fe4000001ff00 */
[----:B------:R-:W-:Y:S01]  /*9060*/  CS2R R8, SRZ ;  /* 0x0000000000087805 */ /* 0x000fe2000001ff00 */
[----:B0-----:R-:W-:Y:S01]  /*9070*/  @!P0 IMAD.WIDE.U32 R14, R5, 0x4, R14 ;  /* 0x00000004050e8825 */ /* 0x001fe200078e000e */
[----:B------:R-:W-:-:S06]  /*9080*/  CS2R R4, SRZ ;  /* 0x0000000000047805 */ /* 0x000fcc000001ff00 */
[----:B------:R0:W5:Y:S01]  /*9090*/  @!P0 LDG.E.128 R4, desc[UR36][R14.64] ;  /* 0x000000240e048981 */ /* 0x000162000c1e1d00 */
[----:B------:R-:W-:Y:S01]  /*90a0*/  BAR.SYNC.DEFER_BLOCKING 0x0 ;  /* 0x0000000000007b1d */ /* 0x000fe20000010000 */
[----:B------:R-:W-:-:S05]  /*90b0*/  PLOP3.LUT P0, PT, PT, PT, PT, 0x8, 0x80 ;  /* 0x000000000080781c */ /* 0x000fca0003f0e170 */
[----:B------:R-:W-:Y:S08]  /*90c0*/  @P1 BRA `(.L_x_5548) ;  /* 0x0000002000601947 */ /* 0x000ff00003800000 */
[----:B------:R-:W1:Y:S01]  /*90d0*/  LDCU UR4, c[0x0][0x3f4] ;  /* 0x00007e80ff0477ac */ /* 0x000e620008000800 */
[----:B------:R-:W-:Y:S01]  /*90e0*/  SHF.R.U32.HI R56, RZ, 0x6, R20 ;  /* 0x00000006ff387819 */ /* 0x000fe20000011614 */
[----:B0-----:R-:W0:Y:S01]  /*90f0*/  LDC.64 R14, c[0x0][0x3c0] ;  /* 0x0000f000ff0e7b82 */ /* 0x001e220000000a00 */
[----:B------:R-:W-:Y:S01]  /*9100*/  BSSY.RECONVERGENT B1, `(.L_x_5549) ;  /* 0x00000bd000017945 */ /* 0x000fe20003800200 */
[----:B------:R-:W-:Y:S02]  /*9110*/  IMAD.MOV.U32 R11, RZ, RZ, RZ ;  /* 0x000000ffff0b7224 */ /* 0x000fe400078e00ff */
[----:B------:R-:W-:Y:S02]  /*9120*/  IMAD.IADD R22, R23, 0x1, R56 ;  /* 0x0000000117167824 */ /* 0x000fe400078e0238 */
[----:B-1----:R-:W-:-:S04]  /*9130*/  IMAD.U32 R21, RZ, RZ, UR4 ;  /* 0x00000004ff157e24 */ /* 0x002fc8000f8e00ff */
[-C--:B------:R-:W-:Y:S01]  /*9140*/  IMAD R3, R3, R21.reuse, R12 ;  /* 0x0000001503037224 */ /* 0x080fe200078e020c */
[----:B------:R-:W-:-:S03]  /*9150*/  VIMNMX R25, PT, PT, R18, R21, PT ;  /* 0x0000001512197248 */ /* 0x000fc60003fe0100 */
[----:B0-----:R-:W-:Y:S01]  /*9160*/  IMAD.WIDE R14, R3, 0x4, R14 ;  /* 0x00000004030e7825 */ /* 0x001fe200078e020e */
[----:B------:R-:W-:-:S13]  /*9170*/  ISETP.GT.AND P1, PT, R25, R22, PT ;  /* 0x000000161900720c */ /* 0x000fda0003f24270 */
[----:B------:R-:W-:Y:S05]  /*9180*/  @!P1 BRA `(.L_x_5550) ;  /* 0x0000000800d09947 */ /* 0x000fea0003800000 */
[----:B------:R-:W-:Y:S01]  /*9190*/  IADD3 R8, PT, PT, R56, R23, -R25 ;  /* 0x0000001738087210 */ /* 0x000fe20007ffe819 */
[----:B------:R-:W-:Y:S01]  /*91a0*/  BSSY.RECONVERGENT B2, `(.L_x_5551) ;  /* 0x0000057000027945 */ /* 0x000fe20003800200 */
[----:B------:R-:W-:Y:S01]  /*91b0*/  IADD3 R3, PT, PT, R25, -R22, RZ ;  /* 0x8000001619037210 */ /* 0x000fe20007ffe0ff */
[----:B------:R-:W-:Y:S01]  /*91c0*/  IMAD.MOV.U32 R58, RZ, RZ, R22 ;  /* 0x000000ffff3a7224 */ /* 0x000fe200078e0016 */
[----:B------:R-:W-:Y:S02]  /*91d0*/  ISETP.GT.U32.AND P1, PT, R8, -0x8, PT ;  /* 0xfffffff80800780c */ /* 0x000fe40003f24070 */
[----:B------:R-:W-:Y:S02]  /*91e0*/  CS2R R8, SRZ ;  /* 0x0000000000087805 */ /* 0x000fe4000001ff00 */
[----:B------:R-:W-:Y:S02]  /*91f0*/  LOP3.LUT R69, R3, 0x7, RZ, 0xc0, !PT ;  /* 0x0000000703457812 */ /* 0x000fe400078ec0ff */
[----:B------:R-:W-:-:S02]  /*9200*/  CS2R R10, SRZ ;  /* 0x00000000000a7805 */ /* 0x000fc4000001ff00 */
[----:B------:R-:W-:-:S05]  /*9210*/  ISETP.NE.AND P2, PT, R69, RZ, PT ;  /* 0x000000ff4500720c */ /* 0x000fca0003f45270 */
[----:B------:R-:W-:Y:S08]  /*9220*/  @P1 BRA `(.L_x_5552) ;  /* 0x0000000400381947 */ /* 0x000ff00003800000 */
[----:B------:R-:W0:Y:S01]  /*9230*/  S2R R25, SR_CgaCtaId ;  /* 0x0000000000197919 */ /* 0x000e220000008800 */
[----:B------:R-:W-:Y:S01]  /*9240*/  MOV R8, 0x400 ;  /* 0x0000040000087802 */ /* 0x000fe20000000f00 */
[----:B------:R-:W-:Y:S01]  /*9250*/  IMAD.MOV.U32 R57, RZ, RZ, RZ ;  /* 0x000000ffff397224 */ /* 0x000fe200078e00ff */
[----:B------:R-:W-:Y:S01]  /*9260*/  LOP3.LUT R70, R3, 0xfffffff8, RZ, 0xc0, !PT ;  /* 0xfffffff803467812 */ /* 0x000fe200078ec0ff */
[----:B------:R-:W-:Y:S02]  /*9270*/  IMAD.MOV.U32 R58, RZ, RZ, R22 ;  /* 0x000000ffff3a7224 */ /* 0x000fe400078e0016 */
[----:B------:R-:W-:-:S05]  /*9280*/  VIADD R8, R8, 0x410 ;  /* 0x0000041008087836 */ /* 0x000fca0000000000 */
[----:B0-----:R-:W-:Y:S01]  /*9290*/  LEA R72, R25, R8, 0x18 ;  /* 0x0000000819487211 */ /* 0x001fe200078ec0ff */
[----:B------:R-:W-:-:S07]  /*92a0*/  HFMA2 R8, -RZ, RZ, 0, 0 ;  /* 0x00000000ff087431 */ /* 0x000fce00000001ff */
.L_x_5553:
[----:B------:R-:W-:-:S04]  /*92b0*/  IMAD R47, R58, 0x90, RZ ;  /* 0x000000903a2f7824 */ /* 0x000fc800078e02ff */
[----:B------:R-:W-:-:S04]  /*92c0*/  IMAD.WIDE.U32 R24, R47, 0x4, R14 ;  /* 0x000000042f187825 */ /* 0x000fc800078e000e */
[C---:B------:R-:W-:Y:S02]  /*92d0*/  VIADD R29, R47.reuse, 0x90 ;  /* 0x000000902f1d7836 */ /* 0x040fe40000000000 */
[----:B--2---:R-:W-:Y:S01]  /*92e0*/  VIADD R33, R47, 0x120 ;  /* 0x000001202f217836 */ /* 0x004fe20000000000 */
[----:B------:R-:W2:Y:S01]  /*92f0*/  LDG.E.128 R24, desc[UR36][R24.64] ;  /* 0x0000002418187981 */ /* 0x000ea2000c1e1d00 */
[----:B------:R-:W-:-:S04]  /*9300*/  IMAD.WIDE.U32 R28, R29, 0x4, R14 ;  /* 0x000000041d1c7825 */ /* 0x000fc800078e000e */
[----:B------:R-:W-:Y:S02]  /*9310*/  VIADD R37, R47, 0x1b0 ;  /* 0x000001b02f257836 */ /* 0x000fe40000000000 */
[--C-:B------:R-:W-:Y:S01]  /*9320*/  IMAD.WIDE.U32 R32, R33, 0x4, R14.reuse ;  /* 0x0000000421207825 */ /* 0x100fe200078e000e */
[----:B------:R-:W4:Y:S03]  /*9330*/  LDG.E.128 R28, desc[UR36][R28.64] ;  /* 0x000000241c1c7981 */ /* 0x000f26000c1e1d00 */
[----:B------:R-:W-:Y:S02]  /*9340*/  VIADD R41, R47, 0x240 ;  /* 0x000002402f297836 */ /* 0x000fe40000000000 */
[----:B------:R-:W-:Y:S01]  /*9350*/  IMAD.WIDE.U32 R36, R37, 0x4, R14 ;  /* 0x0000000425247825 */ /* 0x000fe200078e000e */
[----:B------:R-:W3:Y:S01]  /*9360*/  LDG.E.128 R32, desc[UR36][R32.64] ;  /* 0x0000002420207981 */ /* 0x000ee2000c1e1d00 */
[----:B------:R-:W-:-:S02]  /*9370*/  IADD3 R45, PT, PT, R47, 0x2d0, RZ ;  /* 0x000002d02f2d7810 */ /* 0x000fc40007ffe0ff */
[--C-:B------:R-:W-:Y:S02]  /*9380*/  IMAD.WIDE.U32 R40, R41, 0x4, R14.reuse ;  /* 0x0000000429287825 */ /* 0x100fe400078e000e */
[----:B------:R-:W3:Y:S02]  /*9390*/  LDG.E.128 R36, desc[UR36][R36.64] ;  /* 0x0000002424247981 */ /* 0x000ee4000c1e1d00 */
[----:B------:R-:W-:Y:S02]  /*93a0*/  VIADD R49, R47, 0x360 ;  /* 0x000003602f317836 */ /* 0x000fe40000000000 */
[----:B------:R-:W-:Y:S01]  /*93b0*/  IMAD.WIDE.U32 R44, R45, 0x4, R14 ;  /* 0x000000042d2c7825 */ /* 0x000fe200078e000e */
[----:B------:R-:W3:Y:S03]  /*93c0*/  LDG.E.128 R40, desc[UR36][R40.64] ;  /* 0x0000002428287981 */ /* 0x000ee6000c1e1d00 */
[----:B------:R-:W-:-:S02]  /*93d0*/  VIADD R53, R47, 0x3f0 ;  /* 0x000003f02f357836 */ /* 0x000fc40000000000 */
[--C-:B------:R-:W-:Y:S01]  /*93e0*/  IMAD.WIDE.U32 R48, R49, 0x4, R14.reuse ;  /* 0x0000000431307825 */ /* 0x100fe200078e000e */
[----:B------:R-:W3:Y:S03]  /*93f0*/  LDG.E.128 R44, desc[UR36][R44.64] ;  /* 0x000000242c2c7981 */ /* 0x000ee6000c1e1d00 */
[----:B------:R-:W-:Y:S02]  /*9400*/  IMAD.WIDE.U32 R52, R53, 0x4, R14 ;  /* 0x0000000435347825 */ /* 0x000fe400078e000e */
[----:B------:R-:W3:Y:S04]  /*9410*/  LDG.E.128 R48, desc[UR36][R48.64] ;  /* 0x0000002430307981 */ /* 0x000ee8000c1e1d00 */
[----:B------:R-:W3:Y:S01]  /*9420*/  LDG.E.128 R52, desc[UR36][R52.64] ;  /* 0x0000002434347981 */ /* 0x000ee2000c1e1d00 */
[----:B------:R-:W-:-:S04]  /*9430*/  IMAD.IADD R59, R58, 0x1, -R23 ;  /* 0x000000013a3b7824 */ /* 0x000fc800078e0a17 */
[----:B------:R-:W-:-:S05]  /*9440*/  IMAD R59, R59, 0x4, R72 ;  /* 0x000000043b3b7824 */ /* 0x000fca00078e0248 */
[----:B------:R-:W2:Y:S04]  /*9450*/  LDS R60, [R59] ;  /* 0x000000003b3c7984 */ /* 0x000ea80000000800 */
[----:B------:R-:W4:Y:S04]  /*9460*/  LDS R62, [R59+0x4] ;  /* 0x000004003b3e7984 */ /* 0x000f280000000800 */
[----:B------:R-:W3:Y:S04]  /*9470*/  LDS R63, [R59+0x8] ;  /* 0x000008003b3f7984 */ /* 0x000ee80000000800 */
[----:B------:R-:W0:Y:S04]  /*9480*/  LDS R64, [R59+0xc] ;  /* 0x00000c003b407984 */ /* 0x000e280000000800 */
[----:B------:R-:W1:Y:S04]  /*9490*/  LDS R65, [R59+0x10] ;  /* 0x000010003b417984 */ /* 0x000e680000000800 */
[----:B------:R-:W1:Y:S04]  /*94a0*/  LDS R66, [R59+0x14] ;  /* 0x000014003b427984 */ /* 0x000e680000000800 */
[----:B------:R-:W1:Y:S04]  /*94b0*/  LDS R67, [R59+0x18] ;  /* 0x000018003b437984 */ /* 0x000e680000000800 */
[----:B------:R-:W1:Y:S01]  /*94c0*/  LDS R68, [R59+0x1c] ;  /* 0x00001c003b447984 */ /* 0x000e620000000800 */
[----:B------:R-:W-:-:S04]  /*94d0*/  IADD3 R57, PT, PT, R57, 0x8, RZ ;  /* 0x0000000839397810 */ /* 0x000fc80007ffe0ff */
[----:B------:R-:W-:Y:S01]  /*94e0*/  ISETP.NE.AND P1, PT, R57, R70, PT ;  /* 0x000000463900720c */ /* 0x000fe20003f25270 */
[----:B------:R-:W-:Y:S02]  /*94f0*/  VIADD R58, R58, 0x8 ;  /* 0x000000083a3a7836 */ /* 0x000fe40000000000 */
        /* <DEDUP_REMOVED lines=33> */
.L_x_5552:
[----:B------:R-:W-:Y:S05]  /*9710*/  BSYNC.RECONVERGENT B2 ;  /* 0x0000000000027941 */ /* 0x000fea0003800200 */
.L_x_5551:
[----:B------:R-:W-:Y:S05]  /*9720*/  @!P2 BRA `(.L_x_5550) ;  /* 0x000000040068a947 */ /* 0x000fea0003800000 */
[----:B------:R-:W-:Y:S01]  /*9730*/  ISETP.GE.U32.AND P1, PT, R69, 0x4, PT ;  /* 0x000000044500780c */ /* 0x000fe20003f26070 */
[----:B------:R-:W-:Y:S01]  /*9740*/  BSSY.RECONVERGENT B2, `(.L_x_5554) ;  /* 0x000002b000027945 */ /* 0x000fe20003800200 */
[----:B------:R-:W-:-:S04]  /*9750*/  LOP3.LUT R46, R3, 0x3, RZ, 0xc0, !PT ;  /* 0x00000003032e7812 */ /* 0x000fc800078ec0ff */
[----:B------:R-:W-:-:S07]  /*9760*/  ISETP.NE.AND P2, PT, R46, RZ, PT ;  /* 0x000000ff2e00720c */ /* 0x000fce0003f45270 */
[----:B------:R-:W-:Y:S06]  /*9770*/  @!P1 BRA `(.L_x_5555) ;  /* 0x00000000009c9947 */ /* 0x000fec0003800000 */
[----:B------:R-:W-:-:S04]  /*9780*/  IMAD R25, R58, 0x90, RZ ;  /* 0x000000903a197824 */ /* 0x000fc800078e02ff */
[----:B--2---:R-:W-:-:S04]  /*9790*/  IMAD.WIDE.U32 R32, R25, 0x4, R14 ;  /* 0x0000000419207825 */ /* 0x004fc800078e000e */
[C---:B------:R-:W-:Y:S01]  /*97a0*/  VIADD R35, R25.reuse, 0x90 ;  /* 0x0000009019237836 */ /* 0x040fe20000000000 */
[----:B------:R0:W2:Y:S01]  /*97b0*/  LDG.E.128 R36, desc[UR36][R32.64] ;  /* 0x0000002420247981 */ /* 0x0000a2000c1e1d00 */
[----:B------:R-:W-:Y:S02]  /*97c0*/  VIADD R27, R25, 0x120 ;  /* 0x00000120191b7836 */ /* 0x000fe40000000000 */
[----:B------:R-:W-:-:S04]  /*97d0*/  IMAD.WIDE.U32 R34, R35, 0x4, R14 ;  /* 0x0000000423227825 */ /* 0x000fc800078e000e */
[----:B------:R-:W-:Y:S01]  /*97e0*/  VIADD R29, R25, 0x1b0 ;  /* 0x000001b0191d7836 */ /* 0x000fe20000000000 */
[----:B------:R1:W4:Y:S01]  /*97f0*/  LDG.E.128 R40, desc[UR36][R34.64] ;  /* 0x0000002422287981 */ /* 0x000322000c1e1d00 */
[----:B------:R-:W-:-:S04]  /*9800*/  IMAD.WIDE.U32 R24, R27, 0x4, R14 ;  /* 0x000000041b187825 */ /* 0x000fc800078e000e */
[----:B------:R-:W-:Y:S02]  /*9810*/  IMAD.WIDE.U32 R28, R29, 0x4, R14 ;  /* 0x000000041d1c7825 */ /* 0x000fe400078e000e */
[----:B------:R-:W3:Y:S04]  /*9820*/  LDG.E.128 R24, desc[UR36][R24.64] ;  /* 0x0000002418187981 */ /* 0x000ee8000c1e1d00 */
[----:B------:R-:W3:Y:S01]  /*9830*/  LDG.E.128 R28, desc[UR36][R28.64] ;  /* 0x000000241c1c7981 */ /* 0x000ee2000c1e1d00 */
[----:B------:R-:W1:Y:S01]  /*9840*/  S2UR UR5, SR_CgaCtaId ;  /* 0x00000000000579c3 */ /* 0x000e620000008800 */
[----:B------:R-:W-:Y:S02]  /*9850*/  UMOV UR4, 0x400 ;  /* 0x0000040000047882 */ /* 0x000fe40000000000 */
[----:B------:R-:W-:Y:S01]  /*9860*/  UIADD3 UR4, UPT, UPT, UR4, 0x410, URZ ;  /* 0x0000041004047890 */ /* 0x000fe2000fffe0ff */
[----:B0-----:R-:W-:-:S03]  /*9870*/  IADD3 R32, PT, PT, -R23, R58, RZ ;  /* 0x0000003a17207210 */ /* 0x001fc60007ffe1ff */
[----:B-1----:R-:W-:-:S06]  /*9880*/  ULEA UR4, UR5, UR4, 0x18 ;  /* 0x0000000405047291 */ /* 0x002fcc000f8ec0ff */
[----:B------:R-:W-:-:S05]  /*9890*/  LEA R32, R32, UR4, 0x2 ;  /* 0x0000000420207c11 */ /* 0x000fca000f8e10ff */
[----:B------:R-:W2:Y:S04]  /*98a0*/  LDS R33, [R32] ;  /* 0x0000000020217984 */ /* 0x000ea80000000800 */
[----:B------:R-:W4:Y:S04]  /*98b0*/  LDS R34, [R32+0x4] ;  /* 0x0000040020227984 */ /* 0x000f280000000800 */
[----:B------:R-:W3:Y:S04]  /*98c0*/  LDS R44, [R32+0x8] ;  /* 0x00000800202c7984 */ /* 0x000ee80000000800 */
[----:B------:R-:W0:Y:S01]  /*98d0*/  LDS R45, [R32+0xc] ;  /* 0x00000c00202d7984 */ /* 0x000e220000000800 */
[----:B------:R-:W-:-:S02]  /*98e0*/  VIADD R58, R58, 0x4 ;  /* 0x000000043a3a7836 */ /* 0x000fc40000000000 */
[-C--:B--2---:R-:W-:Y:S01]  /*98f0*/  FFMA.FTZ R35, R36, R33.reuse, R8 ;  /* 0x0000002124237223 */ /* 0x084fe20000010008 */
[-C--:B------:R-:W-:Y:S01]  /*9900*/  FFMA.FTZ R8, R37, R33.reuse, R9 ;  /* 0x0000002125087223 */ /* 0x080fe20000010009 */
[-C--:B------:R-:W-:Y:S01]  /*9910*/  FFMA.FTZ R9, R38, R33.reuse, R10 ;  /* 0x0000002126097223 */ /* 0x080fe2000001000a */
[----:B------:R-:W-:Y:S01]  /*9920*/  FFMA.FTZ R10, R39, R33, R11 ;  /* 0x00000021270a7223 */ /* 0x000fe2000001000b */
        /* <DEDUP_REMOVED lines=11> */
[----:B------:R-:W-:-:S07]  /*99e0*/  FFMA.FTZ R11, R31, R45, R44 ;  /* 0x0000002d1f0b7223 */ /* 0x000fce000001002c */
.L_x_5555:
[----:B------:R-:W-:Y:S05]  /*99f0*/  BSYNC.RECONVERGENT B2 ;  /* 0x0000000000027941 */ /* 0x000fea0003800200 */
.L_x_5554:
        /* <DEDUP_REMOVED lines=10> */
[----:B------:R-:W4:Y:S04]  /*9aa0*/  LDG.E.128 R28, desc[UR36][R24.64] ;  /* 0x00000024181c7981 */ /* 0x000f28000c1e1d00 */
        /* <DEDUP_REMOVED lines=8> */
[----:B--2---:R-:W4:Y:S04]  /*9b30*/  LDS R32, [R3] ;  /* 0x0000000003207984 */ /* 0x004f280000000800 */
[----:B------:R-:W3:Y:S01]  /*9b40*/  LDS R34, [R3+0x4] ;  /* 0x0000040003227984 */ /* 0x000ee20000000800 */
[-C--:B----4-:R-:W-:Y:S01]  /*9b50*/  FFMA.FTZ R33, R28, R32.reuse, R8 ;  /* 0x000000201c217223 */ /* 0x090fe20000010008 */
[-C--:B------:R-:W-:Y:S01]  /*9b60*/  FFMA.FTZ R24, R29, R32.reuse, R9 ;  /* 0x000000201d187223 */ /* 0x080fe20000010009 */
[-C--:B------:R-:W-:Y:S01]  /*9b70*/  FFMA.FTZ R25, R30, R32.reuse, R10 ;  /* 0x000000201e197223 */ /* 0x080fe2000001000a */
[----:B------:R-:W-:Y:S01]  /*9b80*/  FFMA.FTZ R32, R31, R32, R11 ;  /* 0x000000201f207223 */ /* 0x000fe2000001000b */
[-C--:B---3--:R-:W-:Y:S01]  /*9b90*/  FFMA.FTZ R8, R36, R34.reuse, R33 ;  /* 0x0000002224087223 */ /* 0x088fe20000010021 */
[-C--:B------:R-:W-:Y:S01]  /*9ba0*/  FFMA.FTZ R9, R37, R34.reuse, R24 ;  /* 0x0000002225097223 */ /* 0x080fe20000010018 */
[-C--:B------:R-:W-:Y:S01]  /*9bb0*/  FFMA.FTZ R10, R38, R34.reuse, R25 ;  /* 0x00000022260a7223 */ /* 0x080fe20000010019 */
[----:B------:R-:W-:-:S07]  /*9bc0*/  FFMA.FTZ R11, R39, R34, R32 ;  /* 0x00000022270b7223 */ /* 0x000fce0000010020 */
.L_x_5557:
[----:B------:R-:W-:Y:S05]  /*9bd0*/  BSYNC.RECONVERGENT B2 ;  /* 0x0000000000027941 */ /* 0x000fea0003800200 */
.L_x_5556:
[----:B------:R-:W-:Y:S05]  /*9be0*/  @P2 BRA `(.L_x_5550) ;  /* 0x0000000000382947 */ /* 0x000fea0003800000 */
[----:B------:R-:W-:-:S04]  /*9bf0*/  IMAD R25, R58, 0x90, RZ ;  /* 0x000000903a197824 */ /* 0x000fc800078e02ff */
[----:B------:R-:W-:-:S06]  /*9c00*/  IMAD.WIDE.U32 R24, R25, 0x4, R14 ;  /* 0x0000000419187825 */ /* 0x000fcc00078e000e */
[----:B------:R-:W4:Y:S01]  /*9c10*/  LDG.E.128 R24, desc[UR36][R24.64] ;  /* 0x0000002418187981 */ /* 0x000f22000c1e1d00 */
[----:B------:R-:W0:Y:S01]  /*9c20*/  S2UR UR5, SR_CgaCtaId ;  /* 0x00000000000579c3 */ /* 0x000e220000008800 */
[----:B------:R-:W-:Y:S01]  /*9c30*/  UMOV UR4, 0x400 ;  /* 0x0000040000047882 */ /* 0x000fe20000000000 */
[----:B------:R-:W-:Y:S01]  /*9c40*/  IADD3 R3, PT, PT, -R23, R58, RZ ;  /* 0x0000003a17037210 */ /* 0x000fe20007ffe1ff */
        /* <DEDUP_REMOVED lines=8> */
.L_x_5550:
[----:B------:R-:W-:Y:S05]  /*9cd0*/  BSYNC.RECONVERGENT B1 ;  /* 0x0000000000017941 */ /* 0x000fea0003800200 */
.L_x_5549:
[----:B------:R-:W-:Y:S01]  /*9ce0*/  ISETP.GT.AND P1, PT, R18, R22, PT ;  /* 0x000000161200720c */ /* 0x000fe20003f24270 */
[----:B------:R-:W-:-:S12]  /*9cf0*/  BSSY.RECONVERGENT B3, `(.L_x_5558) ;  /* 0x000011f000037945 */ /* 0x000fd80003800200 */
[----:B------:R-:W-:Y:S05]  /*9d00*/  @!P1 BRA `(.L_x_5559) ;  /* 0x0000001000749947 */ /* 0x000fea0003800000 */
[----:B------:R-:W-:Y:S01]  /*9d10*/  IADD3 R3, PT, PT, R56, R23, -R18 ;  /* 0x0000001738037210 */ /* 0x000fe20007ffe812 */
[----:B------:R-:W-:Y:S01]  /*9d20*/  IMAD.IADD R18, R18, 0x1, -R22 ;  /* 0x0000000112127824 */ /* 0x000fe200078e0a16 */
[----:B------:R-:W-:Y:S02]  /*9d30*/  BSSY.RECONVERGENT B2, `(.L_x_5560) ;  /* 0x00000a1000027945 */ /* 0x000fe40003800200 */
[----:B------:R-:W-:Y:S02]  /*9d40*/  ISETP.GT.U32.AND P1, PT, R3, -0x4, PT ;  /* 0xfffffffc0300780c */ /* 0x000fe40003f24070 */
[----:B--2---:R-:W-:-:S11]  /*9d50*/  LOP3.LUT R33, R18, 0x3, RZ, 0xc0, !PT ;  /* 0x0000000312217812 */ /* 0x004fd600078ec0ff */
[----:B------:R-:W-:Y:S05]  /*9d60*/  @P1 BRA `(.L_x_5561) ;  /* 0x0000000800741947 */ /* 0x000fea0003800000 */
        /* <DEDUP_REMOVED lines=11> */
.L_x_5571:
[----:B------:R-:W-:Y:S01]  /*9e20*/  IADD3 R26, PT, PT, R22, -0x1, RZ ;  /* 0xffffffff161a7810 */ /* 0x000fe20007ffe0ff */
[----:B------:R-:W-:Y:S01]  /*9e30*/  BSSY.RECONVERGENT B4, `(.L_x_5563) ;  /* 0x0000023000047945 */ /* 0x000fe20003800200 */
[----:B------:R-:W-:Y:S02]  /*9e40*/  VIADD R3, R3, 0x4 ;  /* 0x0000000403037836 */ /* 0x000fe40000000000 */
[----:B-1----:R-:W-:Y:S01]  /*9e50*/  ISETP.GE.AND P1, PT, R26, R21, PT ;  /* 0x000000151a00720c */ /* 0x002fe20003f26270 */
[----:B------:R-:W-:-:S12]  /*9e60*/  VIADD R32, R22, 0x1 ;  /* 0x0000000116207836 */ /* 0x000fd80000000000 */
[----:B------:R-:W-:Y:S05]  /*9e70*/  @!P1 BRA `(.L_x_5564) ;  /* 0x0000000000789947 */ /* 0x000fea0003800000 */
[----:B------:R-:W-:Y:S02]  /*9e80*/  IABS R27, R21 ;  /* 0x00000015001b7213 */ /* 0x000fe40000000000 */
[----:B------:R-:W-:Y:S02]  /*9e90*/  IABS R30, R26 ;  /* 0x0000001a001e7213 */ /* 0x000fe40000000000 */
[----:B------:R-:W0:Y:S01]  /*9ea0*/  I2F.RP R28, R27 ;  /* 0x0000001b001c7306 */ /* 0x000e220000209400 */
[----:B------:R-:W-:Y:S02]  /*9eb0*/  ISETP.GE.AND P2, PT, R26, RZ, PT ;  /* 0x000000ff1a00720c */ /* 0x000fe40003f46270 */
[----:B------:R-:W-:-:S05]  /*9ec0*/  ISETP.NE.AND P3, PT, R21, RZ, PT ;  /* 0x000000ff1500720c */ /* 0x000fca0003f65270 */
[----:B0-----:R-:W0:Y:S02]  /*9ed0*/  MUFU.RCP R28, R28 ;  /* 0x0000001c001c7308 */ /* 0x001e240000001000 */
[----:B0-----:R-:W-:Y:S02]  /*9ee0*/  VIADD R29, R28, 0xffffffe ;  /* 0x0ffffffe1c1d7836 */ /* 0x001fe40000000000 */
[----:B------:R-:W0:Y:S04]  /*9ef0*/  LDS R28, [R56+-0x8] ;  /* 0xfffff800381c7984 */ /* 0x000e280000000800 */
[----:B------:R-:W1:Y:S02]  /*9f00*/  F2I.FTZ.U32.TRUNC.NTZ R25, R29 ;  /* 0x0000001d00197305 */ /* 0x000e64000021f000 */
[----:B-1----:R-:W-:-:S04]  /*9f10*/  IMAD.MOV R24, RZ, RZ, -R25 ;  /* 0x000000ffff187224 */ /* 0x002fc800078e0a19 */
[----:B------:R-:W-:Y:S01]  /*9f20*/  IMAD R31, R24, R27, RZ ;  /* 0x0000001b181f7224 */ /* 0x000fe200078e02ff */
[----:B------:R-:W-:-:S05]  /*9f30*/  MOV R24, RZ ;  /* 0x000000ff00187202 */ /* 0x000fca0000000f00 */
        /* <DEDUP_REMOVED lines=18> */
.L_x_5564:
[----:B------:R-:W-:Y:S05]  /*a060*/  BSYNC.RECONVERGENT B4 ;  /* 0x0000000000047941 */ /* 0x000fea0003800200 */
.L_x_5563:
        /* <DEDUP_REMOVED lines=37> */
.L_x_5566:
[----:B------:R-:W-:Y:S05]  /*a2c0*/  BSYNC.RECONVERGENT B4 ;  /* 0x0000000000047941 */ /* 0x000fea0003800200 */
.L_x_5565:
        /* <DEDUP_REMOVED lines=10> */
[----:B0-----:R-:W0:Y:S01]  /*a370*/  LDS R28, [R56] ;  /* 0x00000000381c7984 */ /* 0x001e220000000800 */
        /* <DEDUP_REMOVED lines=21> */
.L_x_5568:
[----:B------:R-:W-:Y:S05]  /*a4d0*/  BSYNC.RECONVERGENT B4 ;  /* 0x0000000000047941 */ /* 0x000fea0003800200 */
.L_x_5567:
        /* <DEDUP_REMOVED lines=32> */
.L_x_5570:
[----:B------:R-:W-:Y:S05]  /*a6e0*/  BSYNC.RECONVERGENT B4 ;  /* 0x0000000000047941 */ /* 0x000fea0003800200 */
.L_x_5569:
[----:B------:R-:W-:Y:S02]  /*a6f0*/  VIADD R22, R22, 0x4 ;  /* 0x0000000416167836 */ /* 0x000fe40000000000 */
[----:B------:R-:W-:Y:S01]  /*a700*/  VIADD R56, R56, 0x10 ;  /* 0x0000001038387836 */ /* 0x000fe20000000000 */
[----:B------:R-:W-:Y:S06]  /*a710*/  @P1 BRA `(.L_x_5571) ;  /* 0xfffffff400c01947 */ /* 0x000fec000383ffff */
[----:B------:R-:W-:Y:S05]  /*a720*/  BSYNC.RECONVERGENT B1 ;  /* 0x0000000000017941 */ /* 0x000fea0003800200 */
.L_x_5562:
[----:B------:R-:W-:-:S07]  /*a730*/  VIADD R22, R22, 0xffffffff ;  /* 0xffffffff16167836 */ /* 0x000fce0000000000 */
.L_x_5561:
[----:B------:R-:W-:Y:S05]  /*a740*/  BSYNC.RECONVERGENT B2 ;  /* 0x0000000000027941 */ /* 0x000fea0003800200 */
.L_x_5560:
[----:B------:R-:W-:-:S13]  /*a750*/  ISETP.NE.AND P1, PT, R33, RZ, PT ;  /* 0x000000ff2100720c */ /* 0x000fda0003f25270 */
        /* <DEDUP_REMOVED lines=8> */
[----:B------:R-:W-:Y:S01]  /*a7e0*/  IADD3 R3, PT, PT, -R23, R22, RZ ;  /* 0x0000001617037210 */ /* 0x000fe20007ffe1ff */
[----:B------:R-:W-:Y:S01]  /*a7f0*/  VIADD R30, R22, 0x1 ;  /* 0x00000001161e7836 */ /* 0x000fe20000000000 */
[----:B------:R-:W-:Y:S04]  /*a800*/  BSSY.RECONVERGENT B2, `(.L_x_5574) ;  /* 0x0000023000027945 */ /* 0x000fe80003800200 */
[----:B------:R-:W-:Y:S01]  /*a810*/  ISETP.GE.AND P3, PT, R30, R21, PT ;  /* 0x000000151e00720c */ /* 0x000fe20003f66270 */
[----:B0-----:R-:W-:-:S06]  /*a820*/  ULEA UR4, UR5, UR4, 0x18 ;  /* 0x0000000405047291 */ /* 0x001fcc000f8ec0ff */
[----:B------:R-:W-:Y:S01]  /*a830*/  LEA R28, R3, UR4, 0x2 ;  /* 0x00000004031c7c11 */ /* 0x000fe2000f8e10ff */
[----:B------:R-:W-:Y:S06]  /*a840*/  @!P1 BRA `(.L_x_5575) ;  /* 0x0000000000789947 */ /* 0x000fec0003800000 */
        /* <DEDUP_REMOVED lines=30> */
.L_x_5575:
[----:B------:R-:W-:Y:S05]  /*aa30*/  BSYNC.RECONVERGENT B2 ;  /* 0x0000000000027941 */ /* 0x000fea0003800200 */
.L_x_5574:
        /* <DEDUP_REMOVED lines=32> */
.L_x_5577:
[----:B------:R-:W-:Y:S05]  /*ac40*/  BSYNC.RECONVERGENT B2 ;  /* 0x0000000000027941 */ /* 0x000fea0003800200 */
.L_x_5576:
[----:B------:R-:W-:-:S07]  /*ac50*/  VIADD R22, R22, 0x2 ;  /* 0x0000000216167836 */ /* 0x000fce0000000000 */
.L_x_5573:
[----:B------:R-:W-:Y:S05]  /*ac60*/  BSYNC.RECONVERGENT B1 ;  /* 0x0000000000017941 */ /* 0x000fea0003800200 */
.L_x_5572:
[----:B------:R-:W-:Y:S02]  /*ac70*/  LOP3.LUT R18, R18, 0x1, RZ, 0xc0, !PT ;  /* 0x0000000112127812 */ /* 0x000fe400078ec0ff */
[----:B------:R-:W-:-:S04]  /*ac80*/  ISETP.GE.AND P1, PT, R22, R21, PT ;  /* 0x000000151600720c */ /* 0x000fc80003f26270 */
[----:B------:R-:W-:-:S13]  /*ac90*/  ISETP.NE.U32.OR P1, PT, R18, 0x1, !P1 ;  /* 0x000000011200780c */ /* 0x000fda0004f25470 */
[----:B------:R-:W-:Y:S05]  /*aca0*/  @P1 BRA `(.L_x_5559) ;  /* 0x00000000008c1947 */ /* 0x000fea0003800000 */
        /* <DEDUP_REMOVED lines=8> */
[----:B0-----:R-:W-:Y:S01]  /*ad30*/  MOV R24, RZ ;  /* 0x000000ff00187202 */ /* 0x001fe20000000f00 */
        /* <DEDUP_REMOVED lines=17> */
[----:B------:R-:W-:Y:S01]  /*ae50*/  IADD3 R22, PT, PT, -R23, R22, RZ ;  /* 0x0000001617167210 */ /* 0x000fe20007ffe1ff */
        /* <DEDUP_REMOVED lines=8> */
.L_x_5559:
[----:B------:R-:W-:Y:S05]  /*aee0*/  BSYNC.RECONVERGENT B3 ;  /* 0x0000000000037941 */ /* 0x000fea0003800200 */
.L_x_5558:
[----:B------:R-:W-:-:S13]  /*aef0*/  ISETP.GT.U32.AND P1, PT, R20, 0x3f, PT ;  /* 0x0000003f1400780c */ /* 0x000fda0003f24070 */
[----:B------:R-:W-:Y:S05]  /*af00*/  @P1 BRA `(.L_x_5548) ;  /* 0x0000000000d01947 */ /* 0x000fea0003800000 */
[----:B------:R-:W0:Y:S01]  /*af10*/  LDC R3, c[0x0][0x478] ;  /* 0x00011e00ff037b82 */ /* 0x000e220000000800 */
[----:B--2---:R-:W-:Y:S01]  /*af20*/  IMAD.IADD R35, R12, 0x1, R2 ;  /* 0x000000010c237824 */ /* 0x004fe200078e0202 */
[----:B------:R-:W1:Y:S01]  /*af30*/  LDCU.64 UR4, c[0x0][0x460] ;  /* 0x00008c00ff0477ac */ /* 0x000e620008000a00 */
[----:B0-----:R-:W-:-:S13]  /*af40*/  ISETP.NE.AND P1, PT, R3, 0x2, PT ;  /* 0x000000020300780c */ /* 0x001fda0003f25270 */
[----:B------:R-:W0:Y:S08]  /*af50*/  @!P1 LDC.64 R14, c[0x0][0x3a8] ;  /* 0x0000ea00ff0e9b82 */ /* 0x000e300000000a00 */
[----:B------:R-:W2:Y:S01]  /*af60*/  @!P1 LDC.64 R24, c[0x0][0x468] ;  /* 0x00011a00ff189b82 */ /* 0x000ea20000000a00 */
[----:B0-----:R-:W-:-:S04]  /*af70*/  @!P1 IADD3 R2, P0, PT, R35, R14, RZ ;  /* 0x0000000e23029210 */ /* 0x001fc80007f1e0ff */
[----:B------:R-:W-:-:S03]  /*af80*/  @!P1 LEA.HI.X.SX32 R3, R35, R15, 0x1, P0 ;  /* 0x0000000f23039211 */ /* 0x000fc600000f0eff */
[----:B------:R-:W0:Y:S01]  /*af90*/  @P1 LDC.64 R14, c[0x0][0x3a8] ;  /* 0x0000ea00ff0e1b82 */ /* 0x000e220000000a00 */
[----:B--2---:R-:W2:Y:S04]  /*afa0*/  @!P1 LDG.E R24, desc[UR36][R24.64+0x8] ;  /* 0x0000082418189981 */ /* 0x004ea8000c1e1900 */
[----:B------:R-:W4:Y:S01]  /*afb0*/  @!P1 LDG.E R18, desc[UR36][R2.64] ;  /* 0x0000002402129981 */ /* 0x000f22000c1e1900 */
[----:B-1----:R-:W-:-:S04]  /*afc0*/  ISETP.NE.U32.AND P0, PT, RZ, UR4, PT ;  /* 0x00000004ff007c0c */ /* 0x002fc8000bf05070 */
[----:B------:R-:W-:Y:S01]  /*afd0*/  ISETP.NE.AND.EX P0, PT, RZ, UR5, PT, P0 ;  /* 0x00000005ff007c0c */ /* 0x000fe2000bf05300 */
[----:B------:R-:W1:-:S12]  /*afe0*/  LDCU.64 UR4, c[0x0][0x3c0] ;  /* 0x00007800ff0477ac */ /* 0x000e580008000a00 */
[----:B------:R-:W3:Y:S08]  /*aff0*/  @P0 LDC R20, c[0x0][0x3f8] ;  /* 0x0000fe00ff140b82 */ /* 0x000ef00000000800 */
[----:B------:R-:W1:Y:S01]  /*b000*/  @P0 LDC.64 R22, c[0x0][0x458] ;  /* 0x00011600ff160b82 */ /* 0x000e620000000a00 */
[----:B0-----:R-:W-:-:S04]  /*b010*/  @P1 IMAD.WIDE R2, R35, 0x4, R14 ;  /* 0x0000000423021825 */ /* 0x001fc800078e020e */
[----:B---3--:R-:W-:-:S04]  /*b020*/  @P0 IMAD R13, R16, R20, R13 ;  /* 0x00000014100d0224 */ /* 0x008fc800078e020d */
[----:B------:R-:W-:-:S04]  /*b030*/  @P0 IMAD R13, R13, 0x90, R12 ;  /* 0x000000900d0d0824 */ /* 0x000fc800078e020c */
[----:B-1----:R-:W-:Y:S02]  /*b040*/  @P0 IMAD.WIDE R14, R13, 0x4, R22 ;  /* 0x000000040d0e0825 */ /* 0x002fe400078e0216 */
[----:B------:R-:W0:Y:S01]  /*b050*/  LDS R13, [R0] ;  /* 0x00000000000d7984 */ /* 0x000e220000000800 */
[----:B----4-:R-:W2:Y:S08]  /*b060*/  @!P1 I2F.S8 R31, R18.B2 ;  /* 0x20000012001f9306 */ /* 0x010eb00000001400 */
[----:B------:R-:W1:Y:S08]  /*b070*/  @!P1 I2F.S8 R27, R18 ;  /* 0x00000012001b9306 */ /* 0x000e700000001400 */
[----:B------:R-:W3:Y:S08]  /*b080*/  @!P1 I2F.S8 R29, R18.B1 ;  /* 0x10000012001d9306 */ /* 0x000ef00000001400 */
[----:B------:R-:W4:Y:S01]  /*b090*/  @!P1 I2F.S8 R33, R18.B3 ;  /* 0x3000001200219306 */ /* 0x000f220000001400 */
[C---:B--2---:R-:W-:Y:S01]  /*b0a0*/  @!P1 FMUL.FTZ R30, R24.reuse, R31 ;  /* 0x0000001f181e9220 */ /* 0x044fe20000410000 */
[C---:B-1----:R-:W-:Y:S01]  /*b0b0*/  @!P1 FMUL.FTZ R28, R24.reuse, R27 ;  /* 0x0000001b181c9220 */ /* 0x042fe20000410000 */
[C---:B---3--:R-:W-:Y:S01]  /*b0c0*/  @!P1 FMUL.FTZ R29, R24.reuse, R29 ;  /* 0x0000001d181d9220 */ /* 0x048fe20000410000 */
[----:B----4-:R-:W-:-:S02]  /*b0d0*/  @!P1 FMUL.FTZ R31, R24, R33 ;  /* 0x00000021181f9220 */ /* 0x010fc40000410000 */
[----:B------:R-:W2:Y:S04]  /*b0e0*/  @P0 LDG.E.128 R24, desc[UR36][R14.64] ;  /* 0x000000240e180981 */ /* 0x000ea8000c1e1d00 */
        /* <DEDUP_REMOVED lines=18> */
[C---:B0-----:R-:W-:Y:S01]  /*b210*/  FFMA.FTZ R8, R13.reuse, R4, R8 ;  /* 0x000000040d087223 */ /* 0x041fe20000010008 */
[C---:B------:R-:W-:Y:S01]  /*b220*/  FFMA.FTZ R9, R13.reuse, R5, R9 ;  /* 0x000000050d097223 */ /* 0x040fe20000010009 */
[C---:B------:R-:W-:Y:S01]  /*b230*/  FFMA.FTZ R10, R13.reuse, R6, R10 ;  /* 0x000000060d0a7223 */ /* 0x040fe2000001000a */
[----:B------:R-:W-:-:S09]  /*b240*/  FFMA.FTZ R11, R13, R7, R11 ;  /* 0x000000070d0b7223 */ /* 0x000fd2000001000b */
.L_x_5548:
[----:B------:R-:W-:Y:S05]  /*b250*/  BSYNC.RECONVERGENT B0 ;  /* 0x0000000000007941 */ /* 0x000fea0003800200 */
.L_x_5547:
[----:B------:R-:W-:Y:S06]  /*b260*/  BAR.SYNC.DEFER_BLOCKING 0x0 ;  /* 0x0000000000007b1d */ /* 0x000fec0000010000 */
[----:B------:R-:W-:Y:S05]  /*b270*/  @!P0 EXIT ;  /* 0x000000000000894d */ /* 0x000fea0003800000 */
[----:B------:R-:W4:Y:S02]  /*b280*/  LDCU UR4, c[0x0][0x478] ;  /* 0x00008f00ff0477ac */ /* 0x000f240008000800 */
[----:B----4-:R-:W-:-:S09]  /*b290*/  UISETP.NE.AND UP0, UPT, UR4, 0x2, UPT ;  /* 0x000000020400788c */ /* 0x010fd2000bf05270 */
[----:B------:R-:W-:Y:S05]  /*b2a0*/  BRA.U UP0, `(.L_x_5578) ;  /* 0x00000001007c7547 */ /* 0x000fea000b800000 */
[----:B------:R-:W4:Y:S01]  /*b2b0*/  LDC.64 R2, c[0x0][0x470] ;  /* 0x00011c00ff027b82 */ /* 0x000f220000000a00 */
[----:B------:R-:W0:Y:S01]  /*b2c0*/  LDCU.64 UR4, c[0x0][0x380] ;  /* 0x00007000ff0477ac */ /* 0x000e220008000a00 */
[----:B----4-:R-:W4:Y:S01]  /*b2d0*/  LDG.E R2, desc[UR36][R2.64] ;  /* 0x0000002402027981 */ /* 0x010f22000c1e1900 */
[----:B------:R-:W-:Y:S02]  /*b2e0*/  IMAD.IADD R12, R17, 0x1, R12 ;  /* 0x00000001110c7824 */ /* 0x000fe400078e020c */
[C---:B----4-:R-:W-:Y:S01]  /*b2f0*/  FMUL.FTZ R10, R2.reuse, R10 ;  /* 0x0000000a020a7220 */ /* 0x050fe20000410000 */
[C---:B------:R-:W-:Y:S01]  /*b300*/  FMUL.FTZ R11, R2.reuse, R11 ;  /* 0x0000000b020b7220 */ /* 0x040fe20000410000 */
[C---:B------:R-:W-:Y:S01]  /*b310*/  FMUL.FTZ R9, R2.reuse, R9 ;  /* 0x0000000902097220 */ /* 0x040fe20000410000 */
[----:B------:R-:W-:-:S03]  /*b320*/  FMUL.FTZ R8, R2, R8 ;  /* 0x0000000802087220 */ /* 0x000fc60000410000 */
[----:B------:R-:W3:Y:S08]  /*b330*/  F2I.S8.NTZ R10, R10 ;  /* 0x0000000a000a7305 */ /* 0x000ef00000202100 */
[----:B------:R-:W4:Y:S01]  /*b340*/  F2I.S8.NTZ R11, R11 ;  /* 0x0000000b000b7305 */ /* 0x000f220000202100 */
[----:B---3--:R-:W-:-:S07]  /*b350*/  PRMT R0, R10, 0x8880, RZ ;  /* 0x000088800a007816 */ /* 0x008fce00000000ff */
[----:B------:R-:W3:Y:S01]  /*b360*/  F2I.S8.NTZ R9, R9 ;  /* 0x0000000900097305 */ /* 0x000ee20000202100 */
[----:B------:R-:W-:Y:S02]  /*b370*/  PRMT R0, R0, 0x7710, RZ ;  /* 0x0000771000007816 */ /* 0x000fe400000000ff */
[----:B----4-:R-:W-:-:S05]  /*b380*/  PRMT R3, R11, 0x8880, RZ ;  /* 0x000088800b037816 */ /* 0x010fca00000000ff */
[----:B------:R-:W1:Y:S01]  /*b390*/  F2I.S8.NTZ R8, R8 ;  /* 0x0000000800087305 */ /* 0x000e620000202100 */
[----:B------:R-:W-:Y:S01]  /*b3a0*/  IMAD.U32 R2, R0, 0x10000, RZ ;  /* 0x0001000000027824 */ /* 0x000fe200078e00ff */
[----:B------:R-:W-:-:S04]  /*b3b0*/  PRMT R0, R3, 0x7710, RZ ;  /* 0x0000771003007816 */ /* 0x000fc800000000ff */
[----:B------:R-:W-:Y:S02]  /*b3c0*/  LOP3.LUT R3, R2, 0xff0000, RZ, 0xc0, !PT ;  /* 0x00ff000002037812 */ /* 0x000fe400078ec0ff */
[----:B---3--:R-:W-:-:S03]  /*b3d0*/  PRMT R9, R9, 0x8880, RZ ;  /* 0x0000888009097816 */ /* 0x008fc600000000ff */
[----:B------:R-:W-:Y:S01]  /*b3e0*/  IMAD R3, R0, 0x1000000, R3 ;  /* 0x0100000000037824 */ /* 0x000fe200078e0203 */
[----:B------:R-:W-:Y:S02]  /*b3f0*/  PRMT R2, R9, 0x7710, RZ ;  /* 0x0000771009027816 */ /* 0x000fe400000000ff */
[----:B-1---5:R-:W-:-:S04]  /*b400*/  PRMT R4, R8, 0x8880, RZ ;  /* 0x0000888008047816 */ /* 0x022fc800000000ff */
[----:B------:R-:W-:Y:S02]  /*b410*/  PRMT R0, R4, 0x7710, RZ ;  /* 0x0000771004007816 */ /* 0x000fe400000000ff */
[----:B------:R-:W-:Y:S02]  /*b420*/  LOP3.LUT R4, R2, 0xff, RZ, 0xc0, !PT ;  /* 0x000000ff02047812 */ /* 0x000fe400078ec0ff */
[----:B------:R-:W-:Y:S02]  /*b430*/  LOP3.LUT R5, R0, 0xff, RZ, 0xc0, !PT ;  /* 0x000000ff00057812 */ /* 0x000fe400078ec0ff */
[----:B------:R-:W-:Y:S02]  /*b440*/  LEA R4, R4, R3, 0x8 ;  /* 0x0000000304047211 */ /* 0x000fe400078e40ff */
[----:B0-----:R-:W-:-:S03]  /*b450*/  IADD3 R2, P0, PT, R12, UR4, RZ ;  /* 0x000000040c027c10 */ /* 0x001fc6000ff1e0ff */
[----:B------:R-:W-:Y:S01]  /*b460*/  IMAD.IADD R5, R4, 0x1, R5 ;  /* 0x0000000104057824 */ /* 0x000fe200078e0205 */
[----:B------:R-:W-:-:S05]  /*b470*/  LEA.HI.X.SX32 R3, R12, UR5, 0x1, P0 ;  /* 0x000000050c037c11 */ /* 0x000fca00080f0eff */
[----:B------:R-:W-:Y:S01]  /*b480*/  STG.E desc[UR36][R2.64], R5 ;  /* 0x0000000502007986 */ /* 0x000fe2000c101924 */
[----:B------:R-:W-:Y:S05]  /*b490*/  EXIT ;  /* 0x000000000000794d */ /* 0x000fea0003800000 */
.L_x_5578:
[----:B------:R-:W4:Y:S01]  /*b4a0*/  LDC.64 R2, c[0x0][0x380] ;  /* 0x0000e000ff027b82 */ /* 0x000f220000000a00 */
[----:B------:R-:W-:-:S04]  /*b4b0*/  IMAD.IADD R17, R17, 0x1, R12 ;  /* 0x0000000111117824 */ /* 0x000fc800078e020c */
[----:B----4-:R-:W-:-:S05]  /*b4c0*/  IMAD.WIDE R2, R17, 0x4, R2 ;  /* 0x0000000411027825 */ /* 0x010fca00078e0202 */
[----:B------:R-:W-:Y:S01]  /*b4d0*/  STG.E.128 desc[UR36][R2.64], R8 ;  /* 0x0000000802007986 */ /* 0x000fe2000c101d24 */
[----:B------:R-:W-:Y:S05]  /*b4e0*/  EXIT ;  /* 0x000000000000794d */ /* 0x000fea0003800000 */
.L_x_5507:
[----:B------:R-:W-:Y:S01]  /*b4f0*/  BSSY B1, `(.L_x_5579) ;  /* 0x0000007000017945 */ /* 0x000fe20003800000 */
[----:B------:R-:W-:Y:S01]  /*b500*/  IMAD.MOV.U32 R12, RZ, RZ, 0x2 ;  /* 0x00000002ff0c7424 */ /* 0x000fe200078e00ff */
[----:B------:R-:W-:Y:S01]  /*b510*/  MOV R15, 0xffffffff ;  /* 0xffffffff000f7802 */ /* 0x000fe20000000f00 */
[----:B------:R-:W-:-:S07]  /*b520*/  IMAD.MOV.U32 R11, RZ, RZ, 0x1f ;  /* 0x0000001fff0b7424 */ /* 0x000fce00078e00ff */
[----:B-----5:R-:W-:Y:S05]  /*b530*/  WARPSYNC.COLLECTIVE R15, `(.L_x_5580) ;  /* 0x000000000f087348 */ /* 0x020fea0003c00000 */
[----:B------:R0:W1:Y:S02]  /*b540*/  SHFL.BFLY P6, R14, R13, R12, R11 ;  /* 0x0c00000c0d0e7389 */ /* 0x00006400000c000b */
[----:B01---5:R-:W-:Y:S05]  /*b550*/  ENDCOLLECTIVE ;  /* 0x000000000000791b */ /* 0x023fea0003800000 */
.L_x_5580:
[----:B------:R-:W-:Y:S05]  /*b560*/  BSYNC B1 ;  /* 0x0000000000017941 */ /* 0x000fea0003800000 */
.L_x_5579:
[----:B------:R-:W-:Y:S01]  /*b570*/  FADD.FTZ R13, R13, R14 ;  /* 0x0000000e0d0d7221 */ /* 0x000fe20000010000 */
[----:B------:R-:W-:Y:S02]  /*b580*/  IMAD.MOV.U32 R12, RZ, RZ, 0x1 ;  /* 0x00000001ff0c7424 */ /* 0x000fe400078e00ff */
[----:B------:R-:W-:Y:S02]  /*b590*/  IMAD.MOV.U32 R11, RZ, RZ, 0x1f ;  /* 0x0000001fff0b7424 */ /* 0x000fe400078e00ff */
[----:B------:R-:W-:-:S07]  /*b5a0*/  IMAD.MOV.U32 R15, RZ, RZ, -0x1 ;  /* 0xffffffffff0f7424 */ /* 0x000fce00078e00ff */
[----:B------:R-:W-:Y:S05]  /*b5b0*/  WARPSYNC.COLLECTIVE R15, `(.L_x_5581) ;  /* 0x000000000f087348 */ /* 0x000fea0003c00000 */
[----:B------:R0:W1:Y:S02]  /*b5c0*/  SHFL.BFLY P6, R14, R13, R12, R11 ;  /* 0x0c00000c0d0e7389 */ /* 0x00006400000c000b */
[----:B01----:R-:W-:Y:S05]  /*b5d0*/  ENDCOLLECTIVE ;  /* 0x000000000000791b */ /* 0x003fea0003800000 */
.L_x_5581:
[----:B------:R-:W-:Y:S05]  /*b5e0*/  BRA `(.L_x_5582) ;  /* 0xffffffa400a07947 */ /* 0x000fea000383ffff */
.L_x_5511:
[----:B------:R-:W-:Y:S01]  /*b5f0*/  HFMA2 R12, -RZ, RZ, 0, 9.5367431640625e-07 ;  /* 0x00000010ff0c7431 */ /* 0x000fe200000001ff */
[----:B------:R-:W-:Y:S01]  /*b600*/  BSSY B0, `(.L_x_5583) ;  /* 0x0000007000007945 */ /* 0x000fe20003800000 */
[----:B------:R-:W-:Y:S02]  /*b610*/  IMAD.MOV.U32 R13, RZ, RZ, R153 ;  /* 0x000000ffff0d7224 */ /* 0x000fe400078e0099 */
[----:B------:R-:W-:Y:S02]  /*b620*/  IMAD.MOV.U32 R11, RZ, RZ, 0x1f ;  /* 0x0000001fff0b7424 */ /* 0x000fe400078e00ff */
[----:B------:R-:W-:-:S07]  /*b630*/  IMAD.MOV.U32 R15, RZ, RZ, -0x1 ;  /* 0xffffffffff0f7424 */ /* 0x000fce00078e00ff */
[----:B-123-5:R-:W-:Y:S05]  /*b640*/  WARPSYNC.COLLECTIVE R15, `(.L_x_5584) ;  /* 0x000000000f087348 */ /* 0x02efea0003c00000 */
[----:B------:R0:W4:Y:S02]  /*b650*/  SHFL.BFLY P6, R14, R13, R12, R11 ;  /* 0x0c00000c0d0e7389 */ /* 0x00012400000c000b */
[----:B012345:R-:W-:Y:S05]  /*b660*/  ENDCOLLECTIVE ;  /* 0x000000000000791b */ /* 0x03ffea0003800000 */
.L_x_5584:
[----:B------:R-:W-:Y:S05]  /*b670*/  BSYNC B0 ;  /* 0x0000000000007941 */ /* 0x000fea0003800000 */
.L_x_5583:
[----:B------:R-:W-:Y:S01]  /*b680*/  FMNMX.FTZ R13, R14, R153, !PT ;  /* 0x000000990e0d7209 */ /* 0x000fe20007810000 */
[----:B------:R-:W-:Y:S01]  /*b690*/  IMAD.MOV.U32 R12, RZ, RZ, 0x8 ;  /* 0x00000008ff0c7424 */ /* 0x000fe200078e00ff */
[----:B------:R-:W-:Y:S01]  /*b6a0*/  MOV R15, 0xffffffff ;  /* 0xffffffff000f7802 */ /* 0x000fe20000000f00 */
[----:B------:R-:W-:-:S07]  /*b6b0*/  IMAD.MOV.U32 R11, RZ, RZ, 0x1f ;  /* 0x0000001fff0b7424 */ /* 0x000fce00078e00ff */
[----:B------:R-:W-:Y:S05]  /*b6c0*/  WARPSYNC.COLLECTIVE R15, `(.L_x_5585) ;  /* 0x000000000f087348 */ /* 0x000fea0003c00000 */
[----:B------:R0:W1:Y:S02]  /*b6d0*/  SHFL.BFLY P6, R14, R13, R12, R11 ;  /* 0x0c00000c0d0e7389 */ /* 0x00006400000c000b */
[----:B01----:R-:W-:Y:S05]  /*b6e0*/  ENDCOLLECTIVE ;  /* 0x000000000000791b */ /* 0x003fea0003800000 */
.L_x_5585:
[----:B------:R-:W-:Y:S01]  /*b6f0*/  IMAD.MOV.U32 R12, RZ, RZ, 0x4 ;  /* 0x00000004ff0c7424 */ /* 0x000fe200078e00ff */
[----:B------:R-:W-:-:S05]  /*b700*/  FMNMX.FTZ R4, R13, R14, !PT ;  /* 0x0000000e0d047209 */ /* 0x000fca0007810000 */
[----:B------:R-:W-:-:S07]  /*b710*/  IMAD.MOV.U32 R13, RZ, RZ, R4 ;  /* 0x000000ffff0d7224 */ /* 0x000fce00078e0004 */
[----:B------:R-:W-:Y:S05]  /*b720*/  WARPSYNC.COLLECTIVE R15, `(.L_x_5586) ;  /* 0x000000000f087348 */ /* 0x000fea0003c00000 */
[----:B------:R0:W1:Y:S02]  /*b730*/  SHFL.BFLY P6, R14, R13, R12, R11 ;  /* 0x0c00000c0d0e7389 */ /* 0x00006400000c000b */
[----:B01----:R-:W-:Y:S05]  /*b740*/  ENDCOLLECTIVE ;  /* 0x000000000000791b */ /* 0x003fea0003800000 */
.L_x_5586:
[----:B------:R-:W-:Y:S05]  /*b750*/  BRA `(.L_x_5587) ;  /* 0xffffffa400f87947 */ /* 0x000fea000383ffff */
.L_x_5588:
        /* <DEDUP_REMOVED lines=10> */
.L_x_5612:


//--------------------- .nv.global.init           --------------------------
	.section	.nv.global.init,"aw",@progbits
.nv.global.init:
	.type		$str,@object
	.size		$str,($str$1 - $str)
$str:
        /*0000*/ 	.byte	0x68, 0x61, 0x6c, 0x66, 0x5f, 0x72, 0x6f, 0x74, 0x61, 0x72, 0x79, 0x5f, 0x64, 0x69, 0x6d, 0x20
        /*0010*/ 	.byte	0x25, 0x20, 0x51, 0x4b, 0x5f, 0x56, 0x45, 0x43, 0x5f, 0x53, 0x49, 0x5a, 0x45, 0x20, 0x3d, 0x3d
        /*0020*/ 	.byte	0x20, 0x30, 0x00
	.type		$str$1,@object
	.size		$str$1,(__unnamed_16 - $str$1)
$str$1:
        /* <DEDUP_REMOVED lines=9> */
        /*00b3*/ 	.byte	0x6c, 0x61, 0x74, 0x65, 0x2e, 0x68, 0x70, 0x70, 0x00
	.type		__unnamed_16,@object
	.size		__unnamed_16,(__unnamed_17 - __unnamed_16)
__unnamed_16:
        /* <DEDUP_REMOVED lines=18> */
        /*01dc*/ 	.byte	0x65, 0x5d, 0x00
	.type		__unnamed_17,@object
	.size		__unnamed_17,(__unnamed_13 - __unnamed_17)
__unnamed_17:
        /* <DEDUP_REMOVED lines=19> */
	.type		__unnamed_13,@object
	.size		__unnamed_13,(__unnamed_18 - __unnamed_13)
__unnamed_13:
        /* <DEDUP_REMOVED lines=19> */
	.type		__unnamed_18,@object
	.size		__unnamed_18,(__unnamed_4 - __unnamed_18)
__unnamed_18:
        /* <DEDUP_REMOVED lines=19> */
	.type		__unnamed_4,@object
	.size		__unnamed_4,(__unnamed_1 - __unnamed_4)
__unnamed_4:
        /* <DEDUP_REMOVED lines=19> */
	.type		__unnamed_1,@object
	.size		__unnamed_1,(__unnamed_5 - __unnamed_1)
__unnamed_1:
        /* <DEDUP_REMOVED lines=18> */
        /*078f*/ 	.byte	0x6c, 0x73, 0x65, 0x5d, 0x00
	.type		__unnamed_5,@object
	.size		__unnamed_5,(__unnamed_15 - __unnamed_5)
__unnamed_5:
        /* <DEDUP_REMOVED lines=19> */
	.type		__unnamed_15,@object
	.size		__unnamed_15,(__unnamed_6 - __unnamed_15)
__unnamed_15:
        /* <DEDUP_REMOVED lines=19> */
	.type		__unnamed_6,@object
	.size		__unnamed_6,(__unnamed_14 - __unnamed_6)
__unnamed_6:
        /* <DEDUP_REMOVED lines=19> */
	.type		__unnamed_14,@object
	.size		__unnamed_14,(__unnamed_3 - __unnamed_14)
__unnamed_14:
        /* <DEDUP_REMOVED lines=19> */
	.type		__unnamed_3,@object
	.size		__unnamed_3,(__unnamed_2 - __unnamed_3)
__unnamed_3:
        /* <DEDUP_REMOVED lines=18> */
        /*0d48*/ 	.byte	0x61, 0x6c, 0x73, 0x65, 0x5d, 0x00
	.type		__unnamed_2,@object
	.size		__unnamed_2,(__unnamed_22 - __unnamed_2)
__unnamed_2:
        /* <DEDUP_REMOVED lines=19> */
	.type		__unnamed_22,@object
	.size		__unnamed_22,(__unnamed_19 - __unnamed_22)
__unnamed_22:
        /* <DEDUP_REMOVED lines=19> */
	.type		__unnamed_19,@object
	.size		__unnamed_19,(__unnamed_23 - __unnamed_19)
__unnamed_19:
        /* <DEDUP_REMOVED lines=18> */
        /*10c0*/ 	.byte	0x41, 0x4d, 0x53, 0x20, 0x3d, 0x20, 0x66, 0x61, 0x6c, 0x73, 0x65, 0x5d, 0x00
	.type		__unnamed_23,@object
	.size		__unnamed_23,(__unnamed_10 - __unnamed_23)
__unnamed_23:
        /* <DEDUP_REMOVED lines=19> */
	.type		__unnamed_10,@object
	.size		__unnamed_10,(__unnamed_24 - __unnamed_10)
__unnamed_10:
        /* <DEDUP_REMOVED lines=19> */
	.type		__unnamed_24,@object
	.size		__unnamed_24,(__unnamed_21 - __unnamed_24)
__unnamed_24:
        /* <DEDUP_REMOVED lines=19> */
	.type		__unnamed_21,@object
	.size		__unnamed_21,(__unnamed_11 - __unnamed_21)
__unnamed_21:
        /* <DEDUP_REMOVED lines=18> */
        /*1574*/ 	.byte	0x45, 0x41, 0x4d, 0x53, 0x20, 0x3d, 0x20, 0x66, 0x61, 0x6c, 0x73, 0x65, 0x5d, 0x00
	.type		__unnamed_11,@object
	.size		__unnamed_11,(__unnamed_7 - __unnamed_11)
__unnamed_11:
        /* <DEDUP_REMOVED lines=19> */
	.type		__unnamed_7,@object
	.size		__unnamed_7,(__unnamed_20 - __unnamed_7)
__unnamed_7:
        /* <DEDUP_REMOVED lines=19> */
	.type		__unnamed_20,@object
	.size		__unnamed_20,(__unnamed_12 - __unnamed_20)
__unnamed_20:
        /* <DEDUP_REMOVED lines=19> */
	.type		__unnamed_12,@object
	.size		__unnamed_12,(__unnamed_9 - __unnamed_12)
__unnamed_12:
        /* <DEDUP_REMOVED lines=19> */
	.type		__unnamed_9,@object
	.size		__unnamed_9,(__unnamed_8 - __unnamed_9)
__unnamed_9:
        /* <DEDUP_REMOVED lines=18> */
        /*1b5a*/ 	.byte	0x42, 0x45, 0x41, 0x4d, 0x53, 0x20, 0x3d, 0x20, 0x66, 0x61, 0x6c, 0x73, 0x65, 0x5d, 0x00
	.type		__unnamed_8,@object
	.size		__unnamed_8,(.L_7 - __unnamed_8)
__unnamed_8:
        /* <DEDUP_REMOVED lines=19> */
.L_7:


//--------------------- .nv.shared._ZN4mmha33masked_multihead_attention_kernelItLi144ELi256ELi1ELi32ELi256ELb1ELb1EEEv26Multihead_attention_paramsIT_XT5_EE --------------------------
	.section	.nv.shared._ZN4mmha33masked_multihead_attention_kernelItLi144ELi256ELi1ELi32ELi256ELb1ELb1EEEv26Multihead_attention_paramsIT_XT5_EE,"aw",@nobits
	.sectionflags	@""
	.align	16
.nv.shared._ZN4mmha33masked_multihead_attention_kernelItLi144ELi256ELi1ELi32ELi256ELb1ELb1EEEv26Multihead_attention_paramsIT_XT5_EE:
	.zero		2112


//--------------------- .nv.shared.reserved.0     --------------------------
	.section	.nv.shared.reserved.0,"aw",@nobits
	.weak		__nv_reservedSMEM_offset_0_alias
	.size		__nv_reservedSMEM_offset_0_alias, 0, 64
	.other		__nv_reservedSMEM_offset_0_alias,@"STO_CUDA_RESERVED_SHARED STV_DEFAULT"
__nv_reservedSMEM_offset_0_alias:
	.zero		0
	.zero		64


//--------------------- .nv.shared._ZN4mmha33masked_multihead_attention_kernelItLi144ELi256ELi2ELi32ELi128ELb1ELb1EEEv26Multihead_attention_paramsIT_XT5_EE --------------------------
	.section	.nv.shared._ZN4mmha33masked_multihead_attention_kernelItLi144ELi256ELi2ELi32ELi128ELb1ELb1EEEv26Multihead_attention_paramsIT_XT5_EE,"aw",@nobits
	.sectionflags	@""
	.align	16
.nv.shared._ZN4mmha33masked_multihead_attention_kernelItLi144ELi256ELi2ELi32ELi128ELb1ELb1EEEv26Multihead_attention_paramsIT_XT5_EE:
	.zero		2080


//--------------------- .nv.shared._ZN4mmha33masked_multihead_attention_kernelItLi144ELi256ELi4ELi32ELi64ELb1ELb1EEEv26Multihead_attention_paramsIT_XT5_EE --------------------------
	.section	.nv.shared._ZN4mmha33masked_multihead_attention_kernelItLi144ELi256ELi4ELi32ELi64ELb1ELb1EEEv26Multihead_attention_paramsIT_XT5_EE,"aw",@nobits
	.sectionflags	@""
	.align	16
.nv.shared._ZN4mmha33masked_multihead_attention_kernelItLi144ELi256ELi4ELi32ELi64ELb1ELb1EEEv26Multihead_attention_paramsIT_XT5_EE:
	.zero		2064


//--------------------- .nv.shared._ZN4mmha33masked_multihead_attention_kernelItLi144ELi256ELi1ELi32ELi256ELb1ELb0EEEv26Multihead_attention_paramsIT_XT5_EE --------------------------
	.section	.nv.shared._ZN4mmha33masked_multihead_attention_kernelItLi144ELi256ELi1ELi32ELi256ELb1ELb0EEEv26Multihead_attention_paramsIT_XT5_EE,"aw",@nobits
	.sectionflags	@""
	.align	16
.nv.shared._ZN4mmha33masked_multihead_attention_kernelItLi144ELi256ELi1ELi32ELi256ELb1ELb0EEEv26Multihead_attention_paramsIT_XT5_EE:
	.zero		2112


//--------------------- .nv.shared._ZN4mmha33masked_multihead_attention_kernelItLi144ELi256ELi2ELi32ELi128ELb1ELb0EEEv26Multihead_attention_paramsIT_XT5_EE --------------------------
	.section	.nv.shared._ZN4mmha33masked_multihead_attention_kernelItLi144ELi256ELi2ELi32ELi128ELb1ELb0EEEv26Multihead_attention_paramsIT_XT5_EE,"aw",@nobits
	.sectionflags	@""
	.align	16
.nv.shared._ZN4mmha33masked_multihead_attention_kernelItLi144ELi256ELi2ELi32ELi128ELb1ELb0EEEv26Multihead_attention_paramsIT_XT5_EE:
	.zero		2080


//--------------------- .nv.shared._ZN4mmha33masked_multihead_attention_kernelItLi144ELi256ELi4ELi32ELi64ELb1ELb0EEEv26Multihead_attention_paramsIT_XT5_EE --------------------------
	.section	.nv.shared._ZN4mmha33masked_multihead_attention_kernelItLi144ELi256ELi4ELi32ELi64ELb1ELb0EEEv26Multihead_attention_paramsIT_XT5_EE,"aw",@nobits
	.sectionflags	@""
	.align	16
.nv.shared._ZN4mmha33masked_multihead_attention_kernelItLi144ELi256ELi4ELi32ELi64ELb1ELb0EEEv26Multihead_attention_paramsIT_XT5_EE:
	.zero		2064


//--------------------- .nv.shared._ZN4mmha33masked_multihead_attention_kernelIfLi144ELi256ELi1ELi64ELi256ELb1ELb1EEEv26Multihead_attention_paramsIT_XT5_EE --------------------------
	.section	.nv.shared._ZN4mmha33masked_multihead_attention_kernelIfLi144ELi256ELi1ELi64ELi256ELb1ELb1EEEv26Multihead_attention_paramsIT_XT5_EE,"aw",@nobits
	.sectionflags	@""
	.align	16
.nv.shared._ZN4mmha33masked_multihead_attention_kernelIfLi144ELi256ELi1ELi64ELi256ELb1ELb1EEEv26Multihead_attention_paramsIT_XT5_EE:
	.zero		3136


//--------------------- .nv.shared._ZN4mmha33masked_multihead_attention_kernelIfLi144ELi256ELi2ELi64ELi128ELb1ELb1EEEv26Multihead_attention_paramsIT_XT5_EE --------------------------
	.section	.nv.shared._ZN4mmha33masked_multihead_attention_kernelIfLi144ELi256ELi2ELi64ELi128ELb1ELb1EEEv26Multihead_attention_paramsIT_XT5_EE,"aw",@nobits
	.sectionflags	@""
	.align	16
.nv.shared._ZN4mmha33masked_multihead_attention_kernelIfLi144ELi256ELi2ELi64ELi128ELb1ELb1EEEv26Multihead_attention_paramsIT_XT5_EE:
	.zero		3104


//--------------------- .nv.shared._ZN4mmha33masked_multihead_attention_kernelIfLi144ELi256ELi4ELi64ELi64ELb1ELb1EEEv26Multihead_attention_paramsIT_XT5_EE --------------------------
	.section	.nv.shared._ZN4mmha33masked_multihead_attention_kernelIfLi144ELi256ELi4ELi64ELi64ELb1ELb1EEEv26Multihead_attention_paramsIT_XT5_EE,"aw",@nobits
	.sectionflags	@""
	.align	16
.nv.shared._ZN4mmha33masked_multihead_attention_kernelIfLi144ELi256ELi4ELi64ELi64ELb1ELb1EEEv26Multihead_attention_paramsIT_XT5_EE:
	.zero		3088


//--------------------- .nv.shared._ZN4mmha33masked_multihead_attention_kernelIfLi144ELi256ELi1ELi64ELi256ELb1ELb0EEEv26Multihead_attention_paramsIT_XT5_EE --------------------------
	.section	.nv.shared._ZN4mmha33masked_multihead_attention_kernelIfLi144ELi256ELi1ELi64ELi256ELb1ELb0EEEv26Multihead_attention_paramsIT_XT5_EE,"aw",@nobits
	.sectionflags	@""
	.align	16
.nv.shared._ZN4mmha33masked_multihead_attention_kernelIfLi144ELi256ELi1ELi64ELi256ELb1ELb0EEEv26Multihead_attention_paramsIT_XT5_EE:
	.zero		3136


//--------------------- .nv.shared._ZN4mmha33masked_multihead_attention_kernelIfLi144ELi256ELi2ELi64ELi128ELb1ELb0EEEv26Multihead_attention_paramsIT_XT5_EE --------------------------
	.section	.nv.shared._ZN4mmha33masked_multihead_attention_kernelIfLi144ELi256ELi2ELi64ELi128ELb1ELb0EEEv26Multihead_attention_paramsIT_XT5_EE,"aw",@nobits
	.sectionflags	@""
	.align	16
.nv.shared._ZN4mmha33masked_multihead_attention_kernelIfLi144ELi256ELi2ELi64ELi128ELb1ELb0EEEv26Multihead_attention_paramsIT_XT5_EE:
	.zero		3104


//--------------------- .nv.shared._ZN4mmha33masked_multihead_attention_kernelIfLi144ELi256ELi4ELi64ELi64ELb1ELb0EEEv26Multihead_attention_paramsIT_XT5_EE --------------------------
	.section	.nv.shared._ZN4mmha33masked_multihead_attention_kernelIfLi144ELi256ELi4ELi64ELi64ELb1ELb0EEEv26Multihead_attention_paramsIT_XT5_EE,"aw",@nobits
	.sectionflags	@""
	.align	16
.nv.shared._ZN4mmha33masked_multihead_attention_kernelIfLi144ELi256ELi4ELi64ELi64ELb1ELb0EEEv26Multihead_attention_paramsIT_XT5_EE:
	.zero		3088


//--------------------- .nv.shared._ZN4mmha33masked_multihead_attention_kernelItLi144ELi256ELi1ELi32ELi256ELb0ELb1EEEv26Multihead_attention_paramsIT_XT5_EE --------------------------
	.section	.nv.shared._ZN4mmha33masked_multihead_attention_kernelItLi144ELi256ELi1ELi32ELi256ELb0ELb1EEEv26Multihead_attention_paramsIT_XT5_EE,"aw",@nobits
	.sectionflags	@""
	.align	16
.nv.shared._ZN4mmha33masked_multihead_attention_kernelItLi144ELi256ELi1ELi32ELi256ELb0ELb1EEEv26Multihead_attention_paramsIT_XT5_EE:
	.zero		1600


//--------------------- .nv.shared._ZN4mmha33masked_multihead_attention_kernelItLi144ELi256ELi2ELi32ELi128ELb0ELb1EEEv26Multihead_attention_paramsIT_XT5_EE --------------------------
	.section	.nv.shared._ZN4mmha33masked_multihead_attention_kernelItLi144ELi256ELi2ELi32ELi128ELb0ELb1EEEv26Multihead_attention_paramsIT_XT5_EE,"aw",@nobits
	.sectionflags	@""
	.align	16
.nv.shared._ZN4mmha33masked_multihead_attention_kernelItLi144ELi256ELi2ELi32ELi128ELb0ELb1EEEv26Multihead_attention_paramsIT_XT5_EE:
	.zero		1568


//--------------------- .nv.shared._ZN4mmha33masked_multihead_attention_kernelItLi144ELi256ELi4ELi32ELi64ELb0ELb1EEEv26Multihead_attention_paramsIT_XT5_EE --------------------------
	.section	.nv.shared._ZN4mmha33masked_multihead_attention_kernelItLi144ELi256ELi4ELi32ELi64ELb0ELb1EEEv26Multihead_attention_paramsIT_XT5_EE,"aw",@nobits
	.sectionflags	@""
	.align	16
.nv.shared._ZN4mmha33masked_multihead_attention_kernelItLi144ELi256ELi4ELi32ELi64ELb0ELb1EEEv26Multihead_attention_paramsIT_XT5_EE:
	.zero		1552


//--------------------- .nv.shared._ZN4mmha33masked_multihead_attention_kernelItLi144ELi256ELi1ELi32ELi256ELb0ELb0EEEv26Multihead_attention_paramsIT_XT5_EE --------------------------
	.section	.nv.shared._ZN4mmha33masked_multihead_attention_kernelItLi144ELi256ELi1ELi32ELi256ELb0ELb0EEEv26Multihead_attention_paramsIT_XT5_EE,"aw",@nobits
	.sectionflags	@""
	.align	16
.nv.shared._ZN4mmha33masked_multihead_attention_kernelItLi144ELi256ELi1ELi32ELi256ELb0ELb0EEEv26Multihead_attention_paramsIT_XT5_EE:
	.zero		1600


//--------------------- .nv.shared._ZN4mmha33masked_multihead_attention_kernelItLi144ELi256ELi2ELi32ELi128ELb0ELb0EEEv26Multihead_attention_paramsIT_XT5_EE --------------------------
	.section	.nv.shared._ZN4mmha33masked_multihead_attention_kernelItLi144ELi256ELi2ELi32ELi128ELb0ELb0EEEv26Multihead_attention_paramsIT_XT5_EE,"aw",@nobits
	.sectionflags	@""
	.align	16
.nv.shared._ZN4mmha33masked_multihead_attention_kernelItLi144ELi256ELi2ELi32ELi128ELb0ELb0EEEv26Multihead_attention_paramsIT_XT5_EE:
	.zero		1568


//--------------------- .nv.shared._ZN4mmha33masked_multihead_attention_kernelItLi144ELi256ELi4ELi32ELi64ELb0ELb0EEEv26Multihead_attention_paramsIT_XT5_EE --------------------------
	.section	.nv.shared._ZN4mmha33masked_multihead_attention_kernelItLi144ELi256ELi4ELi32ELi64ELb0ELb0EEEv26Multihead_attention_paramsIT_XT5_EE,"aw",@nobits
	.sectionflags	@""
	.align	16
.nv.shared._ZN4mmha33masked_multihead_attention_kernelItLi144ELi256ELi4ELi32ELi64ELb0ELb0EEEv26Multihead_attention_paramsIT_XT5_EE:
	.zero		1552


//--------------------- .nv.shared._ZN4mmha33masked_multihead_attention_kernelIfLi144ELi256ELi1ELi64ELi256ELb0ELb1EEEv26Multihead_attention_paramsIT_XT5_EE --------------------------
	.section	.nv.shared._ZN4mmha33masked_multihead_attention_kernelIfLi144ELi256ELi1ELi64ELi256ELb0ELb1EEEv26Multihead_attention_paramsIT_XT5_EE,"aw",@nobits
	.sectionflags	@""
	.align	16
.nv.shared._ZN4mmha33masked_multihead_attention_kernelIfLi144ELi256ELi1ELi64ELi256ELb0ELb1EEEv26Multihead_attention_paramsIT_XT5_EE:
	.zero		2112


//--------------------- .nv.shared._ZN4mmha33masked_multihead_attention_kernelIfLi144ELi256ELi2ELi64ELi128ELb0ELb1EEEv26Multihead_attention_paramsIT_XT5_EE --------------------------
	.section	.nv.shared._ZN4mmha33masked_multihead_attention_kernelIfLi144ELi256ELi2ELi64ELi128ELb0ELb1EEEv26Multihead_attention_paramsIT_XT5_EE,"aw",@nobits
	.sectionflags	@""
	.align	16
.nv.shared._ZN4mmha33masked_multihead_attention_kernelIfLi144ELi256ELi2ELi64ELi128ELb0ELb1EEEv26Multihead_attention_paramsIT_XT5_EE:
	.zero		2080


//--------------------- .nv.shared._ZN4mmha33masked_multihead_attention_kernelIfLi144ELi256ELi4ELi64ELi64ELb0ELb1EEEv26Multihead_attention_paramsIT_XT5_EE --------------------------
	.section	.nv.shared._ZN4mmha33masked_multihead_attention_kernelIfLi144ELi256ELi4ELi64ELi64ELb0ELb1EEEv26Multihead_attention_paramsIT_XT5_EE,"aw",@nobits
	.sectionflags	@""
	.align	16
.nv.shared._ZN4mmha33masked_multihead_attention_kernelIfLi144ELi256ELi4ELi64ELi64ELb0ELb1EEEv26Multihead_attention_paramsIT_XT5_EE:
	.zero		2064


//--------------------- .nv.shared._ZN4mmha33masked_multihead_attention_kernelIfLi144ELi256ELi1ELi64ELi256ELb0ELb0EEEv26Multihead_attention_paramsIT_XT5_EE --------------------------
	.section	.nv.shared._ZN4mmha33masked_multihead_attention_kernelIfLi144ELi256ELi1ELi64ELi256ELb0ELb0EEEv26Multihead_attention_paramsIT_XT5_EE,"aw",@nobits
	.sectionflags	@""
	.align	16
.nv.shared._ZN4mmha33masked_multihead_attention_kernelIfLi144ELi256ELi1ELi64ELi256ELb0ELb0EEEv26Multihead_attention_paramsIT_XT5_EE:
	.zero		2112


//--------------------- .nv.shared._ZN4mmha33masked_multihead_attention_kernelIfLi144ELi256ELi2ELi64ELi128ELb0ELb0EEEv26Multihead_attention_paramsIT_XT5_EE --------------------------
	.section	.nv.shared._ZN4mmha33masked_multihead_attention_kernelIfLi144ELi256ELi2ELi64ELi128ELb0ELb0EEEv26Multihead_attention_paramsIT_XT5_EE,"aw",@nobits
	.sectionflags	@""
	.align	16
.nv.shared._ZN4mmha33masked_multihead_attention_kernelIfLi144ELi256ELi2ELi64ELi128ELb0ELb0EEEv26Multihead_attention_paramsIT_XT5_EE:
	.zero		2080


//--------------------- .nv.shared._ZN4mmha33masked_multihead_attention_kernelIfLi144ELi256ELi4ELi64ELi64ELb0ELb0EEEv26Multihead_attention_paramsIT_XT5_EE --------------------------
	.section	.nv.shared._ZN4mmha33masked_multihead_attention_kernelIfLi144ELi256ELi4ELi64ELi64ELb0ELb0EEEv26Multihead_attention_paramsIT_XT5_EE,"aw",@nobits
	.sectionflags	@""
	.align	16
.nv.shared._ZN4mmha33masked_multihead_attention_kernelIfLi144ELi256ELi4ELi64ELi64ELb0ELb0EEEv26Multihead_attention_paramsIT_XT5_EE:
	.zero		2064


//--------------------- .nv.constant0._ZN4mmha33masked_multihead_attention_kernelItLi144ELi256ELi1ELi32ELi256ELb1ELb1EEEv26Multihead_attention_paramsIT_XT5_EE --------------------------
	.section	.nv.constant0._ZN4mmha33masked_multihead_attention_kernelItLi144ELi256ELi1ELi32ELi256ELb1ELb1EEEv26Multihead_attention_paramsIT_XT5_EE,"a",@progbits
	.sectionflags	@""
	.align	4
.nv.constant0._ZN4mmha33masked_multihead_attention_kernelItLi144ELi256ELi1ELi32ELi256ELb1ELb1EEEv26Multihead_attention_paramsIT_XT5_EE:
	.zero		1192


//--------------------- .nv.constant0._ZN4mmha33masked_multihead_attention_kernelItLi144ELi256ELi2ELi32ELi128ELb1ELb1EEEv26Multihead_attention_paramsIT_XT5_EE --------------------------
	.section	.nv.constant0._ZN4mmha33masked_multihead_attention_kernelItLi144ELi256ELi2ELi32ELi128ELb1ELb1EEEv26Multihead_attention_paramsIT_XT5_EE,"a",@progbits
	.sectionflags	@""
	.align	4
.nv.constant0._ZN4mmha33masked_multihead_attention_kernelItLi144ELi256ELi2ELi32ELi128ELb1ELb1EEEv26Multihead_attention_paramsIT_XT5_EE:
	.zero		1192


//--------------------- .nv.constant0._ZN4mmha33masked_multihead_attention_kernelItLi144ELi256ELi4ELi32ELi64ELb1ELb1EEEv26Multihead_attention_paramsIT_XT5_EE --------------------------
	.section	.nv.constant0._ZN4mmha33masked_multihead_attention_kernelItLi144ELi256ELi4ELi32ELi64ELb1ELb1EEEv26Multihead_attention_paramsIT_XT5_EE,"a",@progbits
	.sectionflags	@""
	.align	4
.nv.constant0._ZN4mmha33masked_multihead_attention_kernelItLi144ELi256ELi4ELi32ELi64ELb1ELb1EEEv26Multihead_attention_paramsIT_XT5_EE:
	.zero		1192


//--------------------- .nv.constant0._ZN4mmha33masked_multihead_attention_kernelItLi144ELi256ELi1ELi32ELi256ELb1ELb0EEEv26Multihead_attention_paramsIT_XT5_EE --------------------------
	.section	.nv.constant0._ZN4mmha33masked_multihead_attention_kernelItLi144ELi256ELi1ELi32ELi256ELb1ELb0EEEv26Multihead_attention_paramsIT_XT5_EE,"a",@progbits
	.sectionflags	@""
	.align	4
.nv.constant0._ZN4mmha33masked_multihead_attention_kernelItLi144ELi256ELi1ELi32ELi256ELb1ELb0EEEv26Multihead_attention_paramsIT_XT5_EE:
	.zero		1192


//--------------------- .nv.constant0._ZN4mmha33masked_multihead_attention_kernelItLi144ELi256ELi2ELi32ELi128ELb1ELb0EEEv26Multihead_attention_paramsIT_XT5_EE --------------------------
	.section	.nv.constant0._ZN4mmha33masked_multihead_attention_kernelItLi144ELi256ELi2ELi32ELi128ELb1ELb0EEEv26Multihead_attention_paramsIT_XT5_EE,"a",@progbits
	.sectionflags	@""
	.align	4
.nv.constant0._ZN4mmha33masked_multihead_attention_kernelItLi144ELi256ELi2ELi32ELi128ELb1ELb0EEEv26Multihead_attention_paramsIT_XT5_EE:
	.zero		1192


//--------------------- .nv.constant0._ZN4mmha33masked_multihead_attention_kernelItLi144ELi256ELi4ELi32ELi64ELb1ELb0EEEv26Multihead_attention_paramsIT_XT5_EE --------------------------
	.section	.nv.constant0._ZN4mmha33masked_multihead_attention_kernelItLi144ELi256ELi4ELi32ELi64ELb1ELb0EEEv26Multihead_attention_paramsIT_XT5_EE,"a",@progbits
	.sectionflags	@""
	.align	4
.nv.constant0._ZN4mmha33masked_multihead_attention_kernelItLi144ELi256ELi4ELi32ELi64ELb1ELb0EEEv26Multihead_attention_paramsIT_XT5_EE:
	.zero		1192


//--------------------- .nv.constant0._ZN4mmha33masked_multihead_attention_kernelIfLi144ELi256ELi1ELi64ELi256ELb1ELb1EEEv26Multihead_attention_paramsIT_XT5_EE --------------------------
	.section	.nv.constant0._ZN4mmha33masked_multihead_attention_kernelIfLi144ELi256ELi1ELi64ELi256ELb1ELb1EEEv26Multihead_attention_paramsIT_XT5_EE,"a",@progbits
	.sectionflags	@""
	.align	4
.nv.constant0._ZN4mmha33masked_multihead_attention_kernelIfLi144ELi256ELi1ELi64ELi256ELb1ELb1EEEv26Multihead_attention_paramsIT_XT5_EE:
	.zero		1192


//--------------------- .nv.constant0._ZN4mmha33masked_multihead_attention_kernelIfLi144ELi256ELi2ELi64ELi128ELb1ELb1EEEv26Multihead_attention_paramsIT_XT5_EE --------------------------
	.section	.nv.constant0._ZN4mmha33masked_multihead_attention_kernelIfLi144ELi256ELi2ELi64ELi128ELb1ELb1EEEv26Multihead_attention_paramsIT_XT5_EE,"a",@progbits
	.sectionflags	@""
	.align	4
.nv.constant0._ZN4mmha33masked_multihead_attention_kernelIfLi144ELi256ELi2ELi64ELi128ELb1ELb1EEEv26Multihead_attention_paramsIT_XT5_EE:
	.zero		1192


//--------------------- .nv.constant0._ZN4mmha33masked_multihead_attention_kernelIfLi144ELi256ELi4ELi64ELi64ELb1ELb1EEEv26Multihead_attention_paramsIT_XT5_EE --------------------------
	.section	.nv.constant0._ZN4mmha33masked_multihead_attention_kernelIfLi144ELi256ELi4ELi64ELi64ELb1ELb1EEEv26Multihead_attention_paramsIT_XT5_EE,"a",@progbits
	.sectionflags	@""
	.align	4
.nv.constant0._ZN4mmha33masked_multihead_attention_kernelIfLi144ELi256ELi4ELi64ELi64ELb1ELb1EEEv26Multihead_attention_paramsIT_XT5_EE:
	.zero		1192


//--------------------- .nv.constant0._ZN4mmha33masked_multihead_attention_kernelIfLi144ELi256ELi1ELi64ELi256ELb1ELb0EEEv26Multihead_attention_paramsIT_XT5_EE --------------------------
	.section	.nv.constant0._ZN4mmha33masked_multihead_attention_kernelIfLi144ELi256ELi1ELi64ELi256ELb1ELb0EEEv26Multihead_attention_paramsIT_XT5_EE,"a",@progbits
	.sectionflags	@""
	.align	4
.nv.constant0._ZN4mmha33masked_multihead_attention_kernelIfLi144ELi256ELi1ELi64ELi256ELb1ELb0EEEv26Multihead_attention_paramsIT_XT5_EE:
	.zero		1192


//--------------------- .nv.constant0._ZN4mmha33masked_multihead_attention_kernelIfLi144ELi256ELi2ELi64ELi128ELb1ELb0EEEv26Multihead_attention_paramsIT_XT5_EE --------------------------
	.section	.nv.constant0._ZN4mmha33masked_multihead_attention_kernelIfLi144ELi256ELi2ELi64ELi128ELb1ELb0EEEv26Multihead_attention_paramsIT_XT5_EE,"a",@progbits
	.sectionflags	@""
	.align	4
.nv.constant0._ZN4mmha33masked_multihead_attention_kernelIfLi144ELi256ELi2ELi64ELi128ELb1ELb0EEEv26Multihead_attention_paramsIT_XT5_EE:
	.zero		1192


//--------------------- .nv.constant0._ZN4mmha33masked_multihead_attention_kernelIfLi144ELi256ELi4ELi64ELi64ELb1ELb0EEEv26Multihead_attention_paramsIT_XT5_EE --------------------------
	.section	.nv.constant0._ZN4mmha33masked_multihead_attention_kernelIfLi144ELi256ELi4ELi64ELi64ELb1ELb0EEEv26Multihead_attention_paramsIT_XT5_EE,"a",@progbits
	.sectionflags	@""
	.align	4
.nv.constant0._ZN4mmha33masked_multihead_attention_kernelIfLi144ELi256ELi4ELi64ELi64ELb1ELb0EEEv26Multihead_attention_paramsIT_XT5_EE:
	.zero		1192


//--------------------- .nv.constant0._ZN4mmha33masked_multihead_attention_kernelItLi144ELi256ELi1ELi32ELi256ELb0ELb1EEEv26Multihead_attention_paramsIT_XT5_EE --------------------------
	.section	.nv.constant0._ZN4mmha33masked_multihead_attention_kernelItLi144ELi256ELi1ELi32ELi256ELb0ELb1EEEv26Multihead_attention_paramsIT_XT5_EE,"a",@progbits
	.sectionflags	@""
	.align	4
.nv.constant0._ZN4mmha33masked_multihead_attention_kernelItLi144ELi256ELi1ELi32ELi256ELb0ELb1EEEv26Multihead_attention_paramsIT_XT5_EE:
	.zero		1192


//--------------------- .nv.constant0._ZN4mmha33masked_multihead_attention_kernelItLi144ELi256ELi2ELi32ELi128ELb0ELb1EEEv26Multihead_attention_paramsIT_XT5_EE --------------------------
	.section	.nv.constant0._ZN4mmha33masked_multihead_attention_kernelItLi144ELi256ELi2ELi32ELi128ELb0ELb1EEEv26Multihead_attention_paramsIT_XT5_EE,"a",@progbits
	.sectionflags	@""
	.align	4
.nv.constant0._ZN4mmha33masked_multihead_attention_kernelItLi144ELi256ELi2ELi32ELi128ELb0ELb1EEEv26Multihead_attention_paramsIT_XT5_EE:
	.zero		1192


//--------------------- .nv.constant0._ZN4mmha33masked_multihead_attention_kernelItLi144ELi256ELi4ELi32ELi64ELb0ELb1EEEv26Multihead_attention_paramsIT_XT5_EE --------------------------
	.section	.nv.constant0._ZN4mmha33masked_multihead_attention_kernelItLi144ELi256ELi4ELi32ELi64ELb0ELb1EEEv26Multihead_attention_paramsIT_XT5_EE,"a",@progbits
	.sectionflags	@""
	.align	4
.nv.constant0._ZN4mmha33masked_multihead_attention_kernelItLi144ELi256ELi4ELi32ELi64ELb0ELb1EEEv26Multihead_attention_paramsIT_XT5_EE:
	.zero		1192


//--------------------- .nv.constant0._ZN4mmha33masked_multihead_attention_kernelItLi144ELi256ELi1ELi32ELi256ELb0ELb0EEEv26Multihead_attention_paramsIT_XT5_EE --------------------------
	.section	.nv.constant0._ZN4mmha33masked_multihead_attention_kernelItLi144ELi256ELi1ELi32ELi256ELb0ELb0EEEv26Multihead_attention_paramsIT_XT5_EE,"a",@progbits
	.sectionflags	@""
	.align	4
.nv.constant0._ZN4mmha33masked_multihead_attention_kernelItLi144ELi256ELi1ELi32ELi256ELb0ELb0EEEv26Multihead_attention_paramsIT_XT5_EE:
	.zero		1192


//--------------------- .nv.constant0._ZN4mmha33masked_multihead_attention_kernelItLi144ELi256ELi2ELi32ELi128ELb0ELb0EEEv26Multihead_attention_paramsIT_XT5_EE --------------------------
	.section	.nv.constant0._ZN4mmha33masked_multihead_attention_kernelItLi144ELi256ELi2ELi32ELi128ELb0ELb0EEEv26Multihead_attention_paramsIT_XT5_EE,"a",@progbits
	.sectionflags	@""
	.align	4
.nv.constant0._ZN4mmha33masked_multihead_attention_kernelItLi144ELi256ELi2ELi32ELi128ELb0ELb0EEEv26Multihead_attention_paramsIT_XT5_EE:
	.zero		1192


//--------------------- .nv.constant0._ZN4mmha33masked_multihead_attention_kernelItLi144ELi256ELi4ELi32ELi64ELb0ELb0EEEv26Multihead_attention_paramsIT_XT5_EE --------------------------
	.section	.nv.constant0._ZN4mmha33masked_multihead_attention_kernelItLi144ELi256ELi4ELi32ELi64ELb0ELb0EEEv26Multihead_attention_paramsIT_XT5_EE,"a",@progbits
	.sectionflags	@""
	.align	4
.nv.constant0._ZN4mmha33masked_multihead_attention_kernelItLi144ELi256ELi4ELi32ELi64ELb0ELb0EEEv26Multihead_attention_paramsIT_XT5_EE:
	.zero		1192


//--------------------- .nv.constant0._ZN4mmha33masked_multihead_attention_kernelIfLi144ELi256ELi1ELi64ELi256ELb0ELb1EEEv26Multihead_attention_paramsIT_XT5_EE --------------------------
	.section	.nv.constant0._ZN4mmha33masked_multihead_attention_kernelIfLi144ELi256ELi1ELi64ELi256ELb0ELb1EEEv26Multihead_attention_paramsIT_XT5_EE,"a",@progbits
	.sectionflags	@""
	.align	4
.nv.constant0._ZN4mmha33masked_multihead_attention_kernelIfLi144ELi256ELi1ELi64ELi256ELb0ELb1EEEv26Multihead_attention_paramsIT_XT5_EE:
	.zero		1192


//--------------------- .nv.constant0._ZN4mmha33masked_multihead_attention_kernelIfLi144ELi256ELi2ELi64ELi128ELb0ELb1EEEv26Multihead_attention_paramsIT_XT5_EE --------------------------
	.section	.nv.constant0._ZN4mmha33masked_multihead_attention_kernelIfLi144ELi256ELi2ELi64ELi128ELb0ELb1EEEv26Multihead_attention_paramsIT_XT5_EE,"a",@progbits
	.sectionflags	@""
	.align	4
.nv.constant0._ZN4mmha33masked_multihead_attention_kernelIfLi144ELi256ELi2ELi64ELi128ELb0ELb1EEEv26Multihead_attention_paramsIT_XT5_EE:
	.zero		1192


//--------------------- .nv.constant0._ZN4mmha33masked_multihead_attention_kernelIfLi144ELi256ELi4ELi64ELi64ELb0ELb1EEEv26Multihead_attention_paramsIT_XT5_EE --------------------------
	.section	.nv.constant0._ZN4mmha33masked_multihead_attention_kernelIfLi144ELi256ELi4ELi64ELi64ELb0ELb1EEEv26Multihead_attention_paramsIT_XT5_EE,"a",@progbits
	.sectionflags	@""
	.align	4
.nv.constant0._ZN4mmha33masked_multihead_attention_kernelIfLi144ELi256ELi4ELi64ELi64ELb0ELb1EEEv26Multihead_attention_paramsIT_XT5_EE:
	.zero		1192


//--------------------- .nv.constant0._ZN4mmha33masked_multihead_attention_kernelIfLi144ELi256ELi1ELi64ELi256ELb0ELb0EEEv26Multihead_attention_paramsIT_XT5_EE --------------------------
	.section	.nv.constant0._ZN4mmha33masked_multihead_attention_kernelIfLi144ELi256ELi1ELi64ELi256ELb0ELb0EEEv26Multihead_attention_paramsIT_XT5_EE,"a",@progbits
	.sectionflags	@""
	.align	4
.nv.constant0._ZN4mmha33masked_multihead_attention_kernelIfLi144ELi256ELi1ELi64ELi256ELb0ELb0EEEv26Multihead_attention_paramsIT_XT5_EE:
	.zero		1192


//--------------------- .nv.constant0._ZN4mmha33masked_multihead_attention_kernelIfLi144ELi256ELi2ELi64ELi128ELb0ELb0EEEv26Multihead_attention_paramsIT_XT5_EE --------------------------
	.section	.nv.constant0._ZN4mmha33masked_multihead_attention_kernelIfLi144ELi256ELi2ELi64ELi128ELb0ELb0EEEv26Multihead_attention_paramsIT_XT5_EE,"a",@progbits
	.sectionflags	@""
	.align	4
.nv.constant0._ZN4mmha33masked_multihead_attention_kernelIfLi144ELi256ELi2ELi64ELi128ELb0ELb0EEEv26Multihead_attention_paramsIT_XT5_EE:
	.zero		1192


//--------------------- .nv.constant0._ZN4mmha33masked_multihead_attention_kernelIfLi144ELi256ELi4ELi64ELi64ELb0ELb0EEEv26Multihead_attention_paramsIT_XT5_EE --------------------------
	.section	.nv.constant0._ZN4mmha33masked_multihead_attention_kernelIfLi144ELi256ELi4ELi64ELi64ELb0ELb0EEEv26Multihead_attention_paramsIT_XT5_EE,"a",@progbits
	.sectionflags	@""
	.align	4
.nv.constant0._ZN4mmha33masked_multihead_attention_kernelIfLi144ELi256ELi4ELi64ELi64ELb0ELb0EEEv26Multihead_attention_paramsIT_XT5_EE:
	.zero		1192


//--------------------- SYMBOLS --------------------------

	.type		.nv.reservedSmem.offset0,@object
	.size		.nv.reservedSmem.offset0,0x4
	.type		.nv.reservedSmem.cap,@object
	.size		.nv.reservedSmem.cap,0x4
	.type		__assertfail,@function
